	.target	sm_90a

	.elftype	@"ET_EXEC"


//--------------------- .note.nv.tkinfo           --------------------------
	.section	.note.nv.tkinfo,"",@"SHT_NOTE"
	.sectionflags	@"SHF_NOTE_NV_TKINFO"
	.tkinfo
        /*0018*/ 	.word	0x00000002
        /*0030*/ 	.string	""
        /*0030*/ 	.string	"ptxas"
        /*0030*/ 	.string	"Cuda compilation tools, release 13.0, V13.0.88"
        /*0030*/ 	.string	"Build cuda_13.0.r13.0/compiler.36424714_0"
        /*0030*/ 	.string	"-arch sm_90a -m 64 "



//--------------------- .note.nv.cuinfo           --------------------------
	.section	.note.nv.cuinfo,"",@"SHT_NOTE"
	.sectionflags	@"SHF_NOTE_NV_CUINFO"
        /*0018*/ 	.short	0x0002
        /*001a*/ 	.short	0x005a
        /*001c*/ 	.short	0x0082
	.zero		2


//--------------------- .nv.info                  --------------------------
	.section	.nv.info,"",@"SHT_CUDA_INFO"
	.align	4


	//----- nvinfo : EIATTR_REGCOUNT
	.align		4
        /*0000*/ 	.byte	0x04, 0x2f
        /*0002*/ 	.short	(.L_19 - .L_18)
	.align		4
.L_18:
        /*0004*/ 	.word	index@(_ZN7cutlass13device_kernelIN5flash11enable_sm90INS1_16FlashAttnFwdSm90INS1_25CollectiveMainloopFwdSm90ILi2EN4cute5tupleIJNS5_1CILi1EEES8_S8_EEENS6_IJNS7_ILi128EEENS7_ILi96EEENS7_ILi192EEEEEELi192ENS_6half_tEfNS_4arch4Sm90ELb1ELb0ELb0ELb1ELb1ELb1ELb0ELb1ELb1ELb1ELb1ELb0EEENS1_21CollectiveEpilogueFwdINS6_IJSA_SC_SB_EEES9_SE_SG_Li256ELb1ELb1ELb1ELb0EEENS1_36VarlenDynamicPersistentTileSchedulerILi128ELi96ELi256ELi128ELb1ELb1ELb1ELb1ELb1ELb1EEEEEEEEEvNT_6ParamsE)
        /*0008*/ 	.word	0x000000a8


	//----- nvinfo : EIATTR_FRAME_SIZE
	.align		4
.L_19:
        /*000c*/ 	.byte	0x04, 0x11
        /*000e*/ 	.short	(.L_21 - .L_20)
	.align		4
.L_20:
        /*0010*/ 	.word	index@(_ZN7cutlass13device_kernelIN5flash11enable_sm90INS1_16FlashAttnFwdSm90INS1_25CollectiveMainloopFwdSm90ILi2EN4cute5tupleIJNS5_1CILi1EEES8_S8_EEENS6_IJNS7_ILi128EEENS7_ILi96EEENS7_ILi192EEEEEELi192ENS_6half_tEfNS_4arch4Sm90ELb1ELb0ELb0ELb1ELb1ELb1ELb0ELb1ELb1ELb1ELb1ELb0EEENS1_21CollectiveEpilogueFwdINS6_IJSA_SC_SB_EEES9_SE_SG_Li256ELb1ELb1ELb1ELb0EEENS1_36VarlenDynamicPersistentTileSchedulerILi128ELi96ELi256ELi128ELb1ELb1ELb1ELb1ELb1ELb1EEEEEEEEEvNT_6ParamsE)
        /*0014*/ 	.word	0x00000060


	//----- nvinfo : EIATTR_REGCOUNT
	.align		4
.L_21:
        /*0018*/ 	.byte	0x04, 0x2f
        /*001a*/ 	.short	(.L_23 - .L_22)
	.align		4
.L_22:
        /*001c*/ 	.word	index@(_ZN7cutlass13device_kernelIN5flash11enable_sm90INS1_16FlashAttnFwdSm90INS1_25CollectiveMainloopFwdSm90ILi2EN4cute5tupleIJNS5_1CILi1EEES8_S8_EEENS6_IJNS7_ILi128EEENS7_ILi96EEENS7_ILi192EEEEEELi192ENS_6half_tEfNS_4arch4Sm90ELb1ELb0ELb0ELb1ELb1ELb0ELb0ELb1ELb1ELb1ELb1ELb0EEENS1_21CollectiveEpilogueFwdINS6_IJSA_SC_SB_EEES9_SE_SG_Li256ELb1ELb1ELb1ELb0EEENS1_36VarlenDynamicPersistentTileSchedulerILi128ELi96ELi256ELi128ELb1ELb1ELb1ELb1ELb1ELb1EEEEEEEEEvNT_6ParamsE)
        /*0020*/ 	.word	0x000000a8


	//----- nvinfo : EIATTR_FRAME_SIZE
	.align		4
.L_23:
        /*0024*/ 	.byte	0x04, 0x11
        /*0026*/ 	.short	(.L_25 - .L_24)
	.align		4
.L_24:
        /*0028*/ 	.word	index@(_ZN7cutlass13device_kernelIN5flash11enable_sm90INS1_16FlashAttnFwdSm90INS1_25CollectiveMainloopFwdSm90ILi2EN4cute5tupleIJNS5_1CILi1EEES8_S8_EEENS6_IJNS7_ILi128EEENS7_ILi96EEENS7_ILi192EEEEEELi192ENS_6half_tEfNS_4arch4Sm90ELb1ELb0ELb0ELb1ELb1ELb0ELb0ELb1ELb1ELb1ELb1ELb0EEENS1_21CollectiveEpilogueFwdINS6_IJSA_SC_SB_EEES9_SE_SG_Li256ELb1ELb1ELb1ELb0EEENS1_36VarlenDynamicPersistentTileSchedulerILi128ELi96ELi256ELi128ELb1ELb1ELb1ELb1ELb1ELb1EEEEEEEEEvNT_6ParamsE)
        /*002c*/ 	.word	0x00000030


	//----- nvinfo : EIATTR_REGCOUNT
	.align		4
.L_25:
        /*0030*/ 	.byte	0x04, 0x2f
        /*0032*/ 	.short	(.L_27 - .L_26)
	.align		4
.L_26:
        /*0034*/ 	.word	index@(_ZN7cutlass13device_kernelIN5flash11enable_sm90INS1_16FlashAttnFwdSm90INS1_25CollectiveMainloopFwdSm90ILi2EN4cute5tupleIJNS5_1CILi1EEES8_S8_EEENS6_IJNS7_ILi128EEENS7_ILi96EEENS7_ILi192EEEEEELi192ENS_6half_tEfNS_4arch4Sm90ELb1ELb0ELb0ELb0ELb1ELb0ELb0ELb1ELb1ELb1ELb1ELb0EEENS1_21CollectiveEpilogueFwdINS6_IJSA_SC_SB_EEES9_SE_SG_Li256ELb0ELb1ELb1ELb0EEENS1_19SingleTileSchedulerILb0ELb1ELb1ELi128EEEEEEEEEvNT_6ParamsE)
        /*0038*/ 	.word	0x000000a8


	//----- nvinfo : EIATTR_FRAME_SIZE
	.align		4
.L_27:
        /*003c*/ 	.byte	0x04, 0x11
        /*003e*/ 	.short	(.L_29 - .L_28)
	.align		4
.L_28:
        /*0040*/ 	.word	index@(_ZN7cutlass13device_kernelIN5flash11enable_sm90INS1_16FlashAttnFwdSm90INS1_25CollectiveMainloopFwdSm90ILi2EN4cute5tupleIJNS5_1CILi1EEES8_S8_EEENS6_IJNS7_ILi128EEENS7_ILi96EEENS7_ILi192EEEEEELi192ENS_6half_tEfNS_4arch4Sm90ELb1ELb0ELb0ELb0ELb1ELb0ELb0ELb1ELb1ELb1ELb1ELb0EEENS1_21CollectiveEpilogueFwdINS6_IJSA_SC_SB_EEES9_SE_SG_Li256ELb0ELb1ELb1ELb0EEENS1_19SingleTileSchedulerILb0ELb1ELb1ELi128EEEEEEEEEvNT_6ParamsE)
        /*0044*/ 	.word	0x00000008


	//----- nvinfo : EIATTR_REGCOUNT
	.align		4
.L_29:
        /*0048*/ 	.byte	0x04, 0x2f
        /*004a*/ 	.short	(.L_31 - .L_30)
	.align		4
.L_30:
        /*004c*/ 	.word	index@(_ZN7cutlass13device_kernelIN5flash11enable_sm90INS1_16FlashAttnFwdSm90INS1_25CollectiveMainloopFwdSm90ILi2EN4cute5tupleIJNS5_1CILi1EEES8_S8_EEENS6_IJNS7_ILi128EEENS7_ILi96EEENS7_ILi192EEEEEELi192ENS_6half_tEfNS_4arch4Sm90ELb0ELb1ELb0ELb1ELb1ELb1ELb0ELb1ELb1ELb1ELb1ELb0EEENS1_21CollectiveEpilogueFwdINS6_IJSA_SC_SB_EEES9_SE_SG_Li256ELb1ELb1ELb1ELb0EEENS1_36VarlenDynamicPersistentTileSchedulerILi128ELi96ELi256ELi128ELb1ELb1ELb1ELb1ELb0ELb1EEEEEEEEEvNT_6ParamsE)
        /*0050*/ 	.word	0x000000a8


	//----- nvinfo : EIATTR_FRAME_SIZE
	.align		4
.L_31:
        /*0054*/ 	.byte	0x04, 0x11
        /*0056*/ 	.short	(.L_33 - .L_32)
	.align		4
.L_32:
        /*0058*/ 	.word	index@(_ZN7cutlass13device_kernelIN5flash11enable_sm90INS1_16FlashAttnFwdSm90INS1_25CollectiveMainloopFwdSm90ILi2EN4cute5tupleIJNS5_1CILi1EEES8_S8_EEENS6_IJNS7_ILi128EEENS7_ILi96EEENS7_ILi192EEEEEELi192ENS_6half_tEfNS_4arch4Sm90ELb0ELb1ELb0ELb1ELb1ELb1ELb0ELb1ELb1ELb1ELb1ELb0EEENS1_21CollectiveEpilogueFwdINS6_IJSA_SC_SB_EEES9_SE_SG_Li256ELb1ELb1ELb1ELb0EEENS1_36VarlenDynamicPersistentTileSchedulerILi128ELi96ELi256ELi128ELb1ELb1ELb1ELb1ELb0ELb1EEEEEEEEEvNT_6ParamsE)
        /*005c*/ 	.word	0x00000070


	//----- nvinfo : EIATTR_REGCOUNT
	.align		4
.L_33:
        /*0060*/ 	.byte	0x04, 0x2f
        /*0062*/ 	.short	(.L_35 - .L_34)
	.align		4
.L_34:
        /*0064*/ 	.word	index@(_ZN7cutlass13device_kernelIN5flash11enable_sm90INS1_16FlashAttnFwdSm90INS1_25CollectiveMainloopFwdSm90ILi2EN4cute5tupleIJNS5_1CILi1EEES8_S8_EEENS6_IJNS7_ILi128EEENS7_ILi96EEENS7_ILi192EEEEEELi192ENS_6half_tEfNS_4arch4Sm90ELb0ELb1ELb0ELb1ELb1ELb0ELb0ELb1ELb1ELb1ELb1ELb0EEENS1_21CollectiveEpilogueFwdINS6_IJSA_SC_SB_EEES9_SE_SG_Li256ELb1ELb1ELb1ELb0EEENS1_36VarlenDynamicPersistentTileSchedulerILi128ELi96ELi256ELi128ELb1ELb1ELb1ELb1ELb0ELb1EEEEEEEEEvNT_6ParamsE)
        /*0068*/ 	.word	0x000000a8


	//----- nvinfo : EIATTR_FRAME_SIZE
	.align		4
.L_35:
        /*006c*/ 	.byte	0x04, 0x11
        /*006e*/ 	.short	(.L_37 - .L_36)
	.align		4
.L_36:
        /*0070*/ 	.word	index@(_ZN7cutlass13device_kernelIN5flash11enable_sm90INS1_16FlashAttnFwdSm90INS1_25CollectiveMainloopFwdSm90ILi2EN4cute5tupleIJNS5_1CILi1EEES8_S8_EEENS6_IJNS7_ILi128EEENS7_ILi96EEENS7_ILi192EEEEEELi192ENS_6half_tEfNS_4arch4Sm90ELb0ELb1ELb0ELb1ELb1ELb0ELb0ELb1ELb1ELb1ELb1ELb0EEENS1_21CollectiveEpilogueFwdINS6_IJSA_SC_SB_EEES9_SE_SG_Li256ELb1ELb1ELb1ELb0EEENS1_36VarlenDynamicPersistentTileSchedulerILi128ELi96ELi256ELi128ELb1ELb1ELb1ELb1ELb0ELb1EEEEEEEEEvNT_6ParamsE)
        /*0074*/ 	.word	0x00000028


	//----- nvinfo : EIATTR_REGCOUNT
	.align		4
.L_37:
        /*0078*/ 	.byte	0x04, 0x2f
        /*007a*/ 	.short	(.L_39 - .L_38)
	.align		4
.L_38:
        /*007c*/ 	.word	index@(_ZN7cutlass13device_kernelIN5flash11enable_sm90INS1_16FlashAttnFwdSm90INS1_25CollectiveMainloopFwdSm90ILi2EN4cute5tupleIJNS5_1CILi1EEES8_S8_EEENS6_IJNS7_ILi128EEENS7_ILi96EEENS7_ILi192EEEEEELi192ENS_6half_tEfNS_4arch4Sm90ELb0ELb1ELb0ELb0ELb1ELb0ELb0ELb1ELb1ELb1ELb1ELb0EEENS1_21CollectiveEpilogueFwdINS6_IJSA_SC_SB_EEES9_SE_SG_Li256ELb0ELb1ELb1ELb0EEENS1_19SingleTileSchedulerILb0ELb1ELb1ELi128EEEEEEEEEvNT_6ParamsE)
        /*0080*/ 	.word	0x000000a8


	//----- nvinfo : EIATTR_FRAME_SIZE
	.align		4
.L_39:
        /*0084*/ 	.byte	0x04, 0x11
        /*0086*/ 	.short	(.L_41 - .L_40)
	.align		4
.L_40:
        /*0088*/ 	.word	index@(_ZN7cutlass13device_kernelIN5flash11enable_sm90INS1_16FlashAttnFwdSm90INS1_25CollectiveMainloopFwdSm90ILi2EN4cute5tupleIJNS5_1CILi1EEES8_S8_EEENS6_IJNS7_ILi128EEENS7_ILi96EEENS7_ILi192EEEEEELi192ENS_6half_tEfNS_4arch4Sm90ELb0ELb1ELb0ELb0ELb1ELb0ELb0ELb1ELb1ELb1ELb1ELb0EEENS1_21CollectiveEpilogueFwdINS6_IJSA_SC_SB_EEES9_SE_SG_Li256ELb0ELb1ELb1ELb0EEENS1_19SingleTileSchedulerILb0ELb1ELb1ELi128EEEEEEEEEvNT_6ParamsE)
        /*008c*/ 	.word	0x00000008


	//----- nvinfo : EIATTR_REGCOUNT
	.align		4
.L_41:
        /*0090*/ 	.byte	0x04, 0x2f
        /*0092*/ 	.short	(.L_43 - .L_42)
	.align		4
.L_42:
        /*0094*/ 	.word	index@(_ZN7cutlass13device_kernelIN5flash11enable_sm90INS1_16FlashAttnFwdSm90INS1_25CollectiveMainloopFwdSm90ILi2EN4cute5tupleIJNS5_1CILi1EEES8_S8_EEENS6_IJNS7_ILi128EEENS7_ILi96EEENS7_ILi192EEEEEELi192ENS_6half_tEfNS_4arch4Sm90ELb0ELb0ELb0ELb1ELb1ELb1ELb0ELb1ELb1ELb1ELb1ELb0EEENS1_21CollectiveEpilogueFwdINS6_IJSA_SC_SB_EEES9_SE_SG_Li256ELb1ELb1ELb1ELb0EEENS1_36VarlenDynamicPersistentTileSchedulerILi128ELi96ELi256ELi128ELb1ELb1ELb1ELb0ELb1ELb1EEEEEEEEEvNT_6ParamsE)
        /*0098*/ 	.word	0x000000a8


	//----- nvinfo : EIATTR_FRAME_SIZE
	.align		4
.L_43:
        /*009c*/ 	.byte	0x04, 0x11
        /*009e*/ 	.short	(.L_45 - .L_44)
	.align		4
.L_44:
        /*00a0*/ 	.word	index@(_ZN7cutlass13device_kernelIN5flash11enable_sm90INS1_16FlashAttnFwdSm90INS1_25CollectiveMainloopFwdSm90ILi2EN4cute5tupleIJNS5_1CILi1EEES8_S8_EEENS6_IJNS7_ILi128EEENS7_ILi96EEENS7_ILi192EEEEEELi192ENS_6half_tEfNS_4arch4Sm90ELb0ELb0ELb0ELb1ELb1ELb1ELb0ELb1ELb1ELb1ELb1ELb0EEENS1_21CollectiveEpilogueFwdINS6_IJSA_SC_SB_EEES9_SE_SG_Li256ELb1ELb1ELb1ELb0EEENS1_36VarlenDynamicPersistentTileSchedulerILi128ELi96ELi256ELi128ELb1ELb1ELb1ELb0ELb1ELb1EEEEEEEEEvNT_6ParamsE)
        /*00a4*/ 	.word	0x00000130


	//----- nvinfo : EIATTR_REGCOUNT
	.align		4
.L_45:
        /*00a8*/ 	.byte	0x04, 0x2f
        /*00aa*/ 	.short	(.L_47 - .L_46)
	.align		4
.L_46:
        /*00ac*/ 	.word	index@(_ZN7cutlass13device_kernelIN5flash11enable_sm90INS1_16FlashAttnFwdSm90INS1_25CollectiveMainloopFwdSm90ILi2EN4cute5tupleIJNS5_1CILi1EEES8_S8_EEENS6_IJNS7_ILi128EEENS7_ILi96EEENS7_ILi192EEEEEELi192ENS_6half_tEfNS_4arch4Sm90ELb0ELb0ELb0ELb1ELb1ELb0ELb0ELb1ELb1ELb1ELb1ELb0EEENS1_21CollectiveEpilogueFwdINS6_IJSA_SC_SB_EEES9_SE_SG_Li256ELb1ELb1ELb1ELb0EEENS1_36VarlenDynamicPersistentTileSchedulerILi128ELi96ELi256ELi128ELb1ELb1ELb1ELb0ELb1ELb1EEEEEEEEEvNT_6ParamsE)
        /*00b0*/ 	.word	0x000000a8


	//----- nvinfo : EIATTR_FRAME_SIZE
	.align		4
.L_47:
        /*00b4*/ 	.byte	0x04, 0x11
        /*00b6*/ 	.short	(.L_49 - .L_48)
	.align		4
.L_48:
        /*00b8*/ 	.word	index@(_ZN7cutlass13device_kernelIN5flash11enable_sm90INS1_16FlashAttnFwdSm90INS1_25CollectiveMainloopFwdSm90ILi2EN4cute5tupleIJNS5_1CILi1EEES8_S8_EEENS6_IJNS7_ILi128EEENS7_ILi96EEENS7_ILi192EEEEEELi192ENS_6half_tEfNS_4arch4Sm90ELb0ELb0ELb0ELb1ELb1ELb0ELb0ELb1ELb1ELb1ELb1ELb0EEENS1_21CollectiveEpilogueFwdINS6_IJSA_SC_SB_EEES9_SE_SG_Li256ELb1ELb1ELb1ELb0EEENS1_36VarlenDynamicPersistentTileSchedulerILi128ELi96ELi256ELi128ELb1ELb1ELb1ELb0ELb1ELb1EEEEEEEEEvNT_6ParamsE)
        /*00bc*/ 	.word	0x00000030


	//----- nvinfo : EIATTR_REGCOUNT
	.align		4
.L_49:
        /*00c0*/ 	.byte	0x04, 0x2f
        /*00c2*/ 	.short	(.L_51 - .L_50)
	.align		4
.L_50:
        /*00c4*/ 	.word	index@(_ZN7cutlass13device_kernelIN5flash11enable_sm90INS1_16FlashAttnFwdSm90INS1_25CollectiveMainloopFwdSm90ILi2EN4cute5tupleIJNS5_1CILi1EEES8_S8_EEENS6_IJNS7_ILi128EEENS7_ILi96EEENS7_ILi192EEEEEELi192ENS_6half_tEfNS_4arch4Sm90ELb0ELb0ELb0ELb0ELb1ELb0ELb0ELb1ELb1ELb1ELb1ELb0EEENS1_21CollectiveEpilogueFwdINS6_IJSA_SC_SB_EEES9_SE_SG_Li256ELb0ELb1ELb1ELb0EEENS1_19SingleTileSchedulerILb0ELb1ELb1ELi128EEEEEEEEEvNT_6ParamsE)
        /*00c8*/ 	.word	0x000000a8


	//----- nvinfo : EIATTR_FRAME_SIZE
	.align		4
.L_51:
        /*00cc*/ 	.byte	0x04, 0x11
        /*00ce*/ 	.short	(.L_53 - .L_52)
	.align		4
.L_52:
        /*00d0*/ 	.word	index@(_ZN7cutlass13device_kernelIN5flash11enable_sm90INS1_16FlashAttnFwdSm90INS1_25CollectiveMainloopFwdSm90ILi2EN4cute5tupleIJNS5_1CILi1EEES8_S8_EEENS6_IJNS7_ILi128EEENS7_ILi96EEENS7_ILi192EEEEEELi192ENS_6half_tEfNS_4arch4Sm90ELb0ELb0ELb0ELb0ELb1ELb0ELb0ELb1ELb1ELb1ELb1ELb0EEENS1_21CollectiveEpilogueFwdINS6_IJSA_SC_SB_EEES9_SE_SG_Li256ELb0ELb1ELb1ELb0EEENS1_19SingleTileSchedulerILb0ELb1ELb1ELi128EEEEEEEEEvNT_6ParamsE)
        /*00d4*/ 	.word	0x00000008


	//----- nvinfo : EIATTR_MIN_STACK_SIZE
	.align		4
.L_53:
        /*00d8*/ 	.byte	0x04, 0x12
        /*00da*/ 	.short	(.L_55 - .L_54)
	.align		4
.L_54:
        /*00dc*/ 	.word	index@(_ZN7cutlass13device_kernelIN5flash11enable_sm90INS1_16FlashAttnFwdSm90INS1_25CollectiveMainloopFwdSm90ILi2EN4cute5tupleIJNS5_1CILi1EEES8_S8_EEENS6_IJNS7_ILi128EEENS7_ILi96EEENS7_ILi192EEEEEELi192ENS_6half_tEfNS_4arch4Sm90ELb0ELb0ELb0ELb0ELb1ELb0ELb0ELb1ELb1ELb1ELb1ELb0EEENS1_21CollectiveEpilogueFwdINS6_IJSA_SC_SB_EEES9_SE_SG_Li256ELb0ELb1ELb1ELb0EEENS1_19SingleTileSchedulerILb0ELb1ELb1ELi128EEEEEEEEEvNT_6ParamsE)
        /*00e0*/ 	.word	0x00000008


	//----- nvinfo : EIATTR_MIN_STACK_SIZE
	.align		4
.L_55:
        /*00e4*/ 	.byte	0x04, 0x12
        /*00e6*/ 	.short	(.L_57 - .L_56)
	.align		4
.L_56:
        /*00e8*/ 	.word	index@(_ZN7cutlass13device_kernelIN5flash11enable_sm90INS1_16FlashAttnFwdSm90INS1_25CollectiveMainloopFwdSm90ILi2EN4cute5tupleIJNS5_1CILi1EEES8_S8_EEENS6_IJNS7_ILi128EEENS7_ILi96EEENS7_ILi192EEEEEELi192ENS_6half_tEfNS_4arch4Sm90ELb0ELb0ELb0ELb1ELb1ELb0ELb0ELb1ELb1ELb1ELb1ELb0EEENS1_21CollectiveEpilogueFwdINS6_IJSA_SC_SB_EEES9_SE_SG_Li256ELb1ELb1ELb1ELb0EEENS1_36VarlenDynamicPersistentTileSchedulerILi128ELi96ELi256ELi128ELb1ELb1ELb1ELb0ELb1ELb1EEEEEEEEEvNT_6ParamsE)
        /*00ec*/ 	.word	0x00000030


	//----- nvinfo : EIATTR_MIN_STACK_SIZE
	.align		4
.L_57:
        /*00f0*/ 	.byte	0x04, 0x12
        /*00f2*/ 	.short	(.L_59 - .L_58)
	.align		4
.L_58:
        /*00f4*/ 	.word	index@(_ZN7cutlass13device_kernelIN5flash11enable_sm90INS1_16FlashAttnFwdSm90INS1_25CollectiveMainloopFwdSm90ILi2EN4cute5tupleIJNS5_1CILi1EEES8_S8_EEENS6_IJNS7_ILi128EEENS7_ILi96EEENS7_ILi192EEEEEELi192ENS_6half_tEfNS_4arch4Sm90ELb0ELb0ELb0ELb1ELb1ELb1ELb0ELb1ELb1ELb1ELb1ELb0EEENS1_21CollectiveEpilogueFwdINS6_IJSA_SC_SB_EEES9_SE_SG_Li256ELb1ELb1ELb1ELb0EEENS1_36VarlenDynamicPersistentTileSchedulerILi128ELi96ELi256ELi128ELb1ELb1ELb1ELb0ELb1ELb1EEEEEEEEEvNT_6ParamsE)
        /*00f8*/ 	.word	0x00000130


	//----- nvinfo : EIATTR_MIN_STACK_SIZE
	.align		4
.L_59:
        /*00fc*/ 	.byte	0x04, 0x12
        /*00fe*/ 	.short	(.L_61 - .L_60)
	.align		4
.L_60:
        /*0100*/ 	.word	index@(_ZN7cutlass13device_kernelIN5flash11enable_sm90INS1_16FlashAttnFwdSm90INS1_25CollectiveMainloopFwdSm90ILi2EN4cute5tupleIJNS5_1CILi1EEES8_S8_EEENS6_IJNS7_ILi128EEENS7_ILi96EEENS7_ILi192EEEEEELi192ENS_6half_tEfNS_4arch4Sm90ELb0ELb1ELb0ELb0ELb1ELb0ELb0ELb1ELb1ELb1ELb1ELb0EEENS1_21CollectiveEpilogueFwdINS6_IJSA_SC_SB_EEES9_SE_SG_Li256ELb0ELb1ELb1ELb0EEENS1_19SingleTileSchedulerILb0ELb1ELb1ELi128EEEEEEEEEvNT_6ParamsE)
        /*0104*/ 	.word	0x00000008


	//----- nvinfo : EIATTR_MIN_STACK_SIZE
	.align		4
.L_61:
        /*0108*/ 	.byte	0x04, 0x12
        /*010a*/ 	.short	(.L_63 - .L_62)
	.align		4
.L_62:
        /*010c*/ 	.word	index@(_ZN7cutlass13device_kernelIN5flash11enable_sm90INS1_16FlashAttnFwdSm90INS1_25CollectiveMainloopFwdSm90ILi2EN4cute5tupleIJNS5_1CILi1EEES8_S8_EEENS6_IJNS7_ILi128EEENS7_ILi96EEENS7_ILi192EEEEEELi192ENS_6half_tEfNS_4arch4Sm90ELb0ELb1ELb0ELb1ELb1ELb0ELb0ELb1ELb1ELb1ELb1ELb0EEENS1_21CollectiveEpilogueFwdINS6_IJSA_SC_SB_EEES9_SE_SG_Li256ELb1ELb1ELb1ELb0EEENS1_36VarlenDynamicPersistentTileSchedulerILi128ELi96ELi256ELi128ELb1ELb1ELb1ELb1ELb0ELb1EEEEEEEEEvNT_6ParamsE)
        /*0110*/ 	.word	0x00000028


	//----- nvinfo : EIATTR_MIN_STACK_SIZE
	.align		4
.L_63:
        /*0114*/ 	.byte	0x04, 0x12
        /*0116*/ 	.short	(.L_65 - .L_64)
	.align		4
.L_64:
        /*0118*/ 	.word	index@(_ZN7cutlass13device_kernelIN5flash11enable_sm90INS1_16FlashAttnFwdSm90INS1_25CollectiveMainloopFwdSm90ILi2EN4cute5tupleIJNS5_1CILi1EEES8_S8_EEENS6_IJNS7_ILi128EEENS7_ILi96EEENS7_ILi192EEEEEELi192ENS_6half_tEfNS_4arch4Sm90ELb0ELb1ELb0ELb1ELb1ELb1ELb0ELb1ELb1ELb1ELb1ELb0EEENS1_21CollectiveEpilogueFwdINS6_IJSA_SC_SB_EEES9_SE_SG_Li256ELb1ELb1ELb1ELb0EEENS1_36VarlenDynamicPersistentTileSchedulerILi128ELi96ELi256ELi128ELb1ELb1ELb1ELb1ELb0ELb1EEEEEEEEEvNT_6ParamsE)
        /*011c*/ 	.word	0x00000070


	//----- nvinfo : EIATTR_MIN_STACK_SIZE
	.align		4
.L_65:
        /*0120*/ 	.byte	0x04, 0x12
        /*0122*/ 	.short	(.L_67 - .L_66)
	.align		4
.L_66:
        /*0124*/ 	.word	index@(_ZN7cutlass13device_kernelIN5flash11enable_sm90INS1_16FlashAttnFwdSm90INS1_25CollectiveMainloopFwdSm90ILi2EN4cute5tupleIJNS5_1CILi1EEES8_S8_EEENS6_IJNS7_ILi128EEENS7_ILi96EEENS7_ILi192EEEEEELi192ENS_6half_tEfNS_4arch4Sm90ELb1ELb0ELb0ELb0ELb1ELb0ELb0ELb1ELb1ELb1ELb1ELb0EEENS1_21CollectiveEpilogueFwdINS6_IJSA_SC_SB_EEES9_SE_SG_Li256ELb0ELb1ELb1ELb0EEENS1_19SingleTileSchedulerILb0ELb1ELb1ELi128EEEEEEEEEvNT_6ParamsE)
        /*0128*/ 	.word	0x00000008


	//----- nvinfo : EIATTR_MIN_STACK_SIZE
	.align		4
.L_67:
        /*012c*/ 	.byte	0x04, 0x12
        /*012e*/ 	.short	(.L_69 - .L_68)
	.align		4
.L_68:
        /*0130*/ 	.word	index@(_ZN7cutlass13device_kernelIN5flash11enable_sm90INS1_16FlashAttnFwdSm90INS1_25CollectiveMainloopFwdSm90ILi2EN4cute5tupleIJNS5_1CILi1EEES8_S8_EEENS6_IJNS7_ILi128EEENS7_ILi96EEENS7_ILi192EEEEEELi192ENS_6half_tEfNS_4arch4Sm90ELb1ELb0ELb0ELb1ELb1ELb0ELb0ELb1ELb1ELb1ELb1ELb0EEENS1_21CollectiveEpilogueFwdINS6_IJSA_SC_SB_EEES9_SE_SG_Li256ELb1ELb1ELb1ELb0EEENS1_36VarlenDynamicPersistentTileSchedulerILi128ELi96ELi256ELi128ELb1ELb1ELb1ELb1ELb1ELb1EEEEEEEEEvNT_6ParamsE)
        /*0134*/ 	.word	0x00000030


	//----- nvinfo : EIATTR_MIN_STACK_SIZE
	.align		4
.L_69:
        /*0138*/ 	.byte	0x04, 0x12
        /*013a*/ 	.short	(.L_71 - .L_70)
	.align		4
.L_70:
        /*013c*/ 	.word	index@(_ZN7cutlass13device_kernelIN5flash11enable_sm90INS1_16FlashAttnFwdSm90INS1_25CollectiveMainloopFwdSm90ILi2EN4cute5tupleIJNS5_1CILi1EEES8_S8_EEENS6_IJNS7_ILi128EEENS7_ILi96EEENS7_ILi192EEEEEELi192ENS_6half_tEfNS_4arch4Sm90ELb1ELb0ELb0ELb1ELb1ELb1ELb0ELb1ELb1ELb1ELb1ELb0EEENS1_21CollectiveEpilogueFwdINS6_IJSA_SC_SB_EEES9_SE_SG_Li256ELb1ELb1ELb1ELb0EEENS1_36VarlenDynamicPersistentTileSchedulerILi128ELi96ELi256ELi128ELb1ELb1ELb1ELb1ELb1ELb1EEEEEEEEEvNT_6ParamsE)
        /*0140*/ 	.word	0x00000060
.L_71:


//--------------------- .nv.compat                --------------------------
	.section	.nv.compat,"",@"SHT_CUDA_COMPAT_INFO"
	.align	4
        /*0000*/ 	.byte	0x02, 0x09, 0x01, 0x00, 0x02, 0x02, 0x04, 0x00, 0x02, 0x05, 0x05, 0x00, 0x03, 0x07, 0x01, 0x01
        /*0010*/ 	.byte	0x02, 0x03, 0x01, 0x00, 0x02, 0x06, 0x01, 0x00, 0x04, 0x0b, 0x08, 0x00, 0x00, 0x00, 0x00, 0x00
        /*0020*/ 	.byte	0x00, 0x00, 0x00, 0x00


//--------------------- .nv.info._ZN7cutlass13device_kernelIN5flash11enable_sm90INS1_16FlashAttnFwdSm90INS1_25CollectiveMainloopFwdSm90ILi2EN4cute5tupleIJNS5_1CILi1EEES8_S8_EEENS6_IJNS7_ILi128EEENS7_ILi96EEENS7_ILi192EEEEEELi192ENS_6half_tEfNS_4arch4Sm90ELb0ELb0ELb0ELb0ELb1ELb0ELb0ELb1ELb1ELb1ELb1ELb0EEENS1_21CollectiveEpilogueFwdINS6_IJSA_SC_SB_EEES9_SE_SG_Li256ELb0ELb1ELb1ELb0EEENS1_19SingleTileSchedulerILb0ELb1ELb1ELi128EEEEEEEEEvNT_6ParamsE --------------------------
	.section	.nv.info._ZN7cutlass13device_kernelIN5flash11enable_sm90INS1_16FlashAttnFwdSm90INS1_25CollectiveMainloopFwdSm90ILi2EN4cute5tupleIJNS5_1CILi1EEES8_S8_EEENS6_IJNS7_ILi128EEENS7_ILi96EEENS7_ILi192EEEEEELi192ENS_6half_tEfNS_4arch4Sm90ELb0ELb0ELb0ELb0ELb1ELb0ELb0ELb1ELb1ELb1ELb1ELb0EEENS1_21CollectiveEpilogueFwdINS6_IJSA_SC_SB_EEES9_SE_SG_Li256ELb0ELb1ELb1ELb0EEENS1_19SingleTileSchedulerILb0ELb1ELb1ELi128EEEEEEEEEvNT_6ParamsE,"",@"SHT_CUDA_INFO"
	.sectionflags	@""
	.align	4


	//----- nvinfo : EIATTR_CUDA_API_VERSION
	.align		4
        /*0000*/ 	.byte	0x04, 0x37
        /*0002*/ 	.short	(.L_73 - .L_72)
.L_72:
        /*0004*/ 	.word	0x00000082


	//----- nvinfo : EIATTR_KPARAM_INFO
	.align		4
.L_73:
        /*0008*/ 	.byte	0x04, 0x17
        /*000a*/ 	.short	(.L_75 - .L_74)
.L_74:
        /*000c*/ 	.word	0x00000000
        /*0010*/ 	.short	0x0000
        /*0012*/ 	.short	0x0070
        /*0014*/ 	.byte	0x00, 0xf0, 0x01, 0x28


	//----- nvinfo : EIATTR_SPARSE_MMA_MASK
	.align		4
.L_75:
        /*0018*/ 	.byte	0x03, 0x50
        /*001a*/ 	.short	0x0000


	//----- nvinfo : EIATTR_MAXREG_COUNT
	.align		4
        /*001c*/ 	.byte	0x03, 0x1b
        /*001e*/ 	.short	0x00a8


	//----- nvinfo : EIATTR_NUM_BARRIERS
	.align		4
        /*0020*/ 	.byte	0x02, 0x4c
        /*0022*/ 	.byte	0x09
	.zero		1


	//----- nvinfo : EIATTR_EXTERNS
	.align		4
        /*0024*/ 	.byte	0x04, 0x0f
        /*0026*/ 	.short	(.L_77 - .L_76)


	//   ....[0]....
	.align		4
.L_76:
        /*0028*/ 	.word	index@(__assertfail)


	//----- nvinfo : EIATTR_ANNOTATIONS
	.align		4
.L_77:
        /*002c*/ 	.byte	0x04, 0x55
        /*002e*/ 	.short	(.L_79 - .L_78)


	//   ....[0]....
.L_78:
        /*0030*/ 	.word	0x00000001
        /*0034*/ 	.byte	0xb0, 0x08, 0x00, 0x00, 0x01, 0x00, 0x00, 0x00, 0x50, 0x13, 0x00, 0x00, 0x01, 0x00, 0x00, 0x00
        /*0044*/ 	.byte	0xd0, 0x91, 0x00, 0x00, 0x01, 0x00, 0x00, 0x00, 0x30, 0x92, 0x00, 0x00, 0x01, 0x00, 0x00, 0x00
        /*0054*/ 	.byte	0x80, 0xa8, 0x00, 0x00, 0x01, 0x00, 0x00, 0x00, 0xd0, 0xbf, 0x00, 0x00


	//----- nvinfo : EIATTR_MERCURY_ISA_VERSION
	.align		4
.L_79:
        /*0060*/ 	.byte	0x03, 0x5f
        /*0062*/ 	.short	0x0101


	//----- nvinfo : EIATTR_INT_WARP_WIDE_INSTR_OFFSETS
	.align		4
        /*0064*/ 	.byte	0x04, 0x31
        /*0066*/ 	.short	(.L_81 - .L_80)


	//   ....[0]....
.L_80:
        /*0068*/ 	.word	0x000000c0


	//   ....[1]....
        /*006c*/ 	.word	0x000000d0


	//   ....[2]....
        /*0070*/ 	.word	0x00000170


	//----- nvinfo : EIATTR_COOP_GROUP_MASK_REGIDS
	.align		4
.L_81:
        /*0074*/ 	.byte	0x04, 0x29
        /*0076*/ 	.short	(.L_83 - .L_82)


	//   ....[0]....
.L_82:
        /*0078*/ 	.word	0xffffffff


	//   ....[1]....
        /*007c*/ 	.word	0xffffffff


	//   ....[2]....
        /*0080*/ 	.word	0xffffffff


	//   ....[3]....
        /*0084*/ 	.word	0xffffffff


	//   ....[4]....
        /*0088*/ 	.word	0xffffffff


	//   ....[5]....
        /*008c*/ 	.word	0xffffffff


	//   ....[6]....
        /*0090*/ 	.word	0xffffffff


	//   ....[7]....
        /*0094*/ 	.word	0xffffffff


	//   ....[8]....
        /*0098*/ 	.word	0xffffffff


	//   ....[9]....
        /*009c*/ 	.word	0xffffffff


	//   ....[10]....
        /*00a0*/ 	.word	0xffffffff


	//   ....[11]....
        /*00a4*/ 	.word	0xffffffff


	//   ....[12]....
        /*00a8*/ 	.word	0xffffffff


	//   ....[13]....
        /*00ac*/ 	.word	0xffffffff


	//   ....[14]....
        /*00b0*/ 	.word	0xffffffff


	//   ....[15]....
        /*00b4*/ 	.word	0xffffffff


	//   ....[16]....
        /*00b8*/ 	.word	0xffffffff


	//   ....[17]....
        /*00bc*/ 	.word	0xffffffff


	//   ....[18]....
        /*00c0*/ 	.word	0xffffffff


	//   ....[19]....
        /*00c4*/ 	.word	0xffffffff


	//   ....[20]....
        /*00c8*/ 	.word	0xffffffff


	//   ....[21]....
        /*00cc*/ 	.word	0xffffffff


	//   ....[22]....
        /*00d0*/ 	.word	0xffffffff


	//   ....[23]....
        /*00d4*/ 	.word	0xffffffff


	//   ....[24]....
        /*00d8*/ 	.word	0xffffffff


	//   ....[25]....
        /*00dc*/ 	.word	0xffffffff


	//   ....[26]....
        /*00e0*/ 	.word	0xffffffff


	//   ....[27]....
        /*00e4*/ 	.word	0xffffffff


	//   ....[28]....
        /*00e8*/ 	.word	0xffffffff


	//   ....[29]....
        /*00ec*/ 	.word	0xffffffff


	//   ....[30]....
        /*00f0*/ 	.word	0xffffffff


	//   ....[31]....
        /*00f4*/ 	.word	0xffffffff


	//   ....[32]....
        /*00f8*/ 	.word	0xffffffff


	//   ....[33]....
        /*00fc*/ 	.word	0xffffffff


	//   ....[34]....
        /*0100*/ 	.word	0xffffffff


	//   ....[35]....
        /*0104*/ 	.word	0xffffffff


	//   ....[36]....
        /*0108*/ 	.word	0xffffffff


	//   ....[37]....
        /*010c*/ 	.word	0xffffffff


	//   ....[38]....
        /*0110*/ 	.word	0xffffffff


	//   ....[39]....
        /*0114*/ 	.word	0xffffffff


	//   ....[40]....
        /*0118*/ 	.word	0xffffffff


	//   ....[41]....
        /*011c*/ 	.word	0xffffffff


	//   ....[42]....
        /*0120*/ 	.word	0xffffffff


	//   ....[43]....
        /*0124*/ 	.word	0xffffffff


	//   ....[44]....
        /*0128*/ 	.word	0xffffffff


	//   ....[45]....
        /*012c*/ 	.word	0xffffffff


	//   ....[46]....
        /*0130*/ 	.word	0xffffffff


	//   ....[47]....
        /*0134*/ 	.word	0xffffffff


	//   ....[48]....
        /*0138*/ 	.word	0xffffffff


	//   ....[49]....
        /*013c*/ 	.word	0xffffffff


	//   ....[50]....
        /*0140*/ 	.word	0xffffffff


	//   ....[51]....
        /*0144*/ 	.word	0xffffffff


	//   ....[52]....
        /*0148*/ 	.word	0xffffffff


	//   ....[53]....
        /*014c*/ 	.word	0xffffffff


	//   ....[54]....
        /*0150*/ 	.word	0xffffffff


	//   ....[55]....
        /*0154*/ 	.word	0xffffffff


	//   ....[56]....
        /*0158*/ 	.word	0xffffffff


	//   ....[57]....
        /*015c*/ 	.word	0xffffffff


	//   ....[58]....
        /*0160*/ 	.word	0xffffffff


	//   ....[59]....
        /*0164*/ 	.word	0xffffffff


	//   ....[60]....
        /*0168*/ 	.word	0xffffffff


	//   ....[61]....
        /*016c*/ 	.word	0xffffffff


	//   ....[62]....
        /*0170*/ 	.word	0xffffffff


	//   ....[63]....
        /*0174*/ 	.word	0xffffffff


	//   ....[64]....
        /*0178*/ 	.word	0xffffffff


	//   ....[65]....
        /*017c*/ 	.word	0xffffffff


	//   ....[66]....
        /*0180*/ 	.word	0xffffffff


	//   ....[67]....
        /*0184*/ 	.word	0xffffffff


	//   ....[68]....
        /*0188*/ 	.word	0xffffffff


	//   ....[69]....
        /*018c*/ 	.word	0xffffffff


	//   ....[70]....
        /*0190*/ 	.word	0xffffffff


	//   ....[71]....
        /*0194*/ 	.word	0xffffffff


	//   ....[72]....
        /*0198*/ 	.word	0xffffffff


	//   ....[73]....
        /*019c*/ 	.word	0xffffffff


	//   ....[74]....
        /*01a0*/ 	.word	0xffffffff


	//   ....[75]....
        /*01a4*/ 	.word	0xffffffff


	//   ....[76]....
        /*01a8*/ 	.word	0xffffffff


	//   ....[77]....
        /*01ac*/ 	.word	0xffffffff


	//   ....[78]....
        /*01b0*/ 	.word	0xffffffff


	//   ....[79]....
        /*01b4*/ 	.word	0xffffffff


	//   ....[80]....
        /*01b8*/ 	.word	0xffffffff


	//   ....[81]....
        /*01bc*/ 	.word	0xffffffff


	//   ....[82]....
        /*01c0*/ 	.word	0xffffffff


	//   ....[83]....
        /*01c4*/ 	.word	0xffffffff


	//   ....[84]....
        /*01c8*/ 	.word	0xffffffff


	//   ....[85]....
        /*01cc*/ 	.word	0xffffffff


	//   ....[86]....
        /*01d0*/ 	.word	0xffffffff


	//   ....[87]....
        /*01d4*/ 	.word	0xffffffff


	//   ....[88]....
        /*01d8*/ 	.word	0xffffffff


	//   ....[89]....
        /*01dc*/ 	.word	0xffffffff


	//   ....[90]....
        /*01e0*/ 	.word	0xffffffff


	//   ....[91]....
        /*01e4*/ 	.word	0xffffffff


	//   ....[92]....
        /*01e8*/ 	.word	0xffffffff


	//   ....[93]....
        /*01ec*/ 	.word	0x0500000f


	//   ....[94]....
        /*01f0*/ 	.word	0x0500000f


	//   ....[95]....
        /*01f4*/ 	.word	0x0500000f


	//   ....[96]....
        /*01f8*/ 	.word	0x0500000f


	//   ....[97]....
        /*01fc*/ 	.word	0x0500000f


	//   ....[98]....
        /*0200*/ 	.word	0x0500000f


	//   ....[99]....
        /*0204*/ 	.word	0x0500000f


	//   ....[100]....
        /*0208*/ 	.word	0x0500000f


	//   ....[101]....
        /*020c*/ 	.word	0x0500000f


	//   ....[102]....
        /*0210*/ 	.word	0x0500000f


	//   ....[103]....
        /*0214*/ 	.word	0x0500000f


	//   ....[104]....
        /*0218*/ 	.word	0x0500000f


	//   ....[105]....
        /*021c*/ 	.word	0x0500000f


	//   ....[106]....
        /*0220*/ 	.word	0x0500000f


	//   ....[107]....
        /*0224*/ 	.word	0x0500000f


	//   ....[108]....
        /*0228*/ 	.word	0x0500000f


	//   ....[109]....
        /*022c*/ 	.word	0x0500000f


	//   ....[110]....
        /*0230*/ 	.word	0x0500000f


	//   ....[111]....
        /*0234*/ 	.word	0x0500000f


	//   ....[112]....
        /*0238*/ 	.word	0x0500000f


	//   ....[113]....
        /*023c*/ 	.word	0x0500000f


	//   ....[114]....
        /*0240*/ 	.word	0x0500000f


	//   ....[115]....
        /*0244*/ 	.word	0x0500000f


	//   ....[116]....
        /*0248*/ 	.word	0x0500000f


	//   ....[117]....
        /*024c*/ 	.word	0x0500000f


	//   ....[118]....
        /*0250*/ 	.word	0x0500000f


	//   ....[119]....
        /*0254*/ 	.word	0x0500000f


	//   ....[120]....
        /*0258*/ 	.word	0x0500000f


	//   ....[121]....
        /*025c*/ 	.word	0x0500000f


	//   ....[122]....
        /*0260*/ 	.word	0x0500000f


	//   ....[123]....
        /*0264*/ 	.word	0x0500000f


	//   ....[124]....
        /*0268*/ 	.word	0x0500000f


	//   ....[125]....
        /*026c*/ 	.word	0x0500000f


	//   ....[126]....
        /*0270*/ 	.word	0x0500000f


	//   ....[127]....
        /*0274*/ 	.word	0x0500000f


	//   ....[128]....
        /*0278*/ 	.word	0x0500000f


	//   ....[129]....
        /*027c*/ 	.word	0x0500000f


	//   ....[130]....
        /*0280*/ 	.word	0x0500000f


	//   ....[131]....
        /*0284*/ 	.word	0x0500000f


	//   ....[132]....
        /*0288*/ 	.word	0x0500000f


	//   ....[133]....
        /*028c*/ 	.word	0x0500000f


	//   ....[134]....
        /*0290*/ 	.word	0x0500000f


	//   ....[135]....
        /*0294*/ 	.word	0x0500000f


	//   ....[136]....
        /*0298*/ 	.word	0x0500000f


	//   ....[137]....
        /*029c*/ 	.word	0x0500000f


	//   ....[138]....
        /*02a0*/ 	.word	0x0500000f


	//   ....[139]....
        /*02a4*/ 	.word	0x0500000f


	//   ....[140]....
        /*02a8*/ 	.word	0x0500000f


	//   ....[141]....
        /*02ac*/ 	.word	0x0500000f


	//   ....[142]....
        /*02b0*/ 	.word	0x0500000f


	//   ....[143]....
        /*02b4*/ 	.word	0x0500000f


	//   ....[144]....
        /*02b8*/ 	.word	0x0500000f


	//   ....[145]....
        /*02bc*/ 	.word	0x0500000f


	//   ....[146]....
        /*02c0*/ 	.word	0x0500000f


	//   ....[147]....
        /*02c4*/ 	.word	0x0500000f


	//   ....[148]....
        /*02c8*/ 	.word	0x0500000f


	//   ....[149]....
        /*02cc*/ 	.word	0x0500000f


	//   ....[150]....
        /*02d0*/ 	.word	0x0500000f


	//   ....[151]....
        /*02d4*/ 	.word	0x0500000f


	//   ....[152]....
        /*02d8*/ 	.word	0x0500000f


	//   ....[153]....
        /*02dc*/ 	.word	0x0500000f


	//   ....[154]....
        /*02e0*/ 	.word	0x0500000f


	//   ....[155]....
        /*02e4*/ 	.word	0x0500000f


	//   ....[156]....
        /*02e8*/ 	.word	0x0500000f


	//   ....[157]....
        /*02ec*/ 	.word	0x0500000f


	//   ....[158]....
        /*02f0*/ 	.word	0x0500000f


	//----- nvinfo : EIATTR_COOP_GROUP_INSTR_OFFSETS
	.align		4
.L_83:
        /*02f4*/ 	.byte	0x04, 0x28
        /*02f6*/ 	.short	(.L_85 - .L_84)


	//   ....[0]....
.L_84:
        /*02f8*/ 	.word	0x00000070


	//   ....[1]....
        /*02fc*/ 	.word	0x000000b0


	//   ....[2]....
        /*0300*/ 	.word	0x000002d0


	//   ....[3]....
        /*0304*/ 	.word	0x00000430


	//   ....[4]....
        /*0308*/ 	.word	0x00000550


	//   ....[5]....
        /*030c*/ 	.word	0x000006b0


	//   ....[6]....
        /*0310*/ 	.word	0x00001150


	//   ....[7]....
        /*0314*/ 	.word	0x00002460


	//   ....[8]....
        /*0318*/ 	.word	0x000024f0


	//   ....[9]....
        /*031c*/ 	.word	0x00002a00


	//   ....[10]....
        /*0320*/ 	.word	0x00002aa0


	//   ....[11]....
        /*0324*/ 	.word	0x000049c0


	//   ....[12]....
        /*0328*/ 	.word	0x000049d0


	//   ....[13]....
        /*032c*/ 	.word	0x00004a00


	//   ....[14]....
        /*0330*/ 	.word	0x00004a10


	//   ....[15]....
        /*0334*/ 	.word	0x00005d40


	//   ....[16]....
        /*0338*/ 	.word	0x00005d60


	//   ....[17]....
        /*033c*/ 	.word	0x00005e00


	//   ....[18]....
        /*0340*/ 	.word	0x00005e10


	//   ....[19]....
        /*0344*/ 	.word	0x00006eb0


	//   ....[20]....
        /*0348*/ 	.word	0x00006f00


	//   ....[21]....
        /*034c*/ 	.word	0x00006f40


	//   ....[22]....
        /*0350*/ 	.word	0x00006f80


	//   ....[23]....
        /*0354*/ 	.word	0x00006fc0


	//   ....[24]....
        /*0358*/ 	.word	0x00006fe0


	//   ....[25]....
        /*035c*/ 	.word	0x00007950


	//   ....[26]....
        /*0360*/ 	.word	0x00007960


	//   ....[27]....
        /*0364*/ 	.word	0x000086a0


	//   ....[28]....
        /*0368*/ 	.word	0x00009890


	//   ....[29]....
        /*036c*/ 	.word	0x000098b0


	//   ....[30]....
        /*0370*/ 	.word	0x000098c0


	//   ....[31]....
        /*0374*/ 	.word	0x000098d0


	//   ....[32]....
        /*0378*/ 	.word	0x000098e0


	//   ....[33]....
        /*037c*/ 	.word	0x000098f0


	//   ....[34]....
        /*0380*/ 	.word	0x00009900


	//   ....[35]....
        /*0384*/ 	.word	0x00009960


	//   ....[36]....
        /*0388*/ 	.word	0x000099a0


	//   ....[37]....
        /*038c*/ 	.word	0x00009a00


	//   ....[38]....
        /*0390*/ 	.word	0x00009a10


	//   ....[39]....
        /*0394*/ 	.word	0x00009ae0


	//   ....[40]....
        /*0398*/ 	.word	0x0000a100


	//   ....[41]....
        /*039c*/ 	.word	0x0000a130


	//   ....[42]....
        /*03a0*/ 	.word	0x0000a160


	//   ....[43]....
        /*03a4*/ 	.word	0x0000a180


	//   ....[44]....
        /*03a8*/ 	.word	0x0000a190


	//   ....[45]....
        /*03ac*/ 	.word	0x0000a210


	//   ....[46]....
        /*03b0*/ 	.word	0x0000a250


	//   ....[47]....
        /*03b4*/ 	.word	0x0000a2a0


	//   ....[48]....
        /*03b8*/ 	.word	0x0000a2d0


	//   ....[49]....
        /*03bc*/ 	.word	0x0000a330


	//   ....[50]....
        /*03c0*/ 	.word	0x0000a370


	//   ....[51]....
        /*03c4*/ 	.word	0x0000a3c0


	//   ....[52]....
        /*03c8*/ 	.word	0x0000a3f0


	//   ....[53]....
        /*03cc*/ 	.word	0x0000a440


	//   ....[54]....
        /*03d0*/ 	.word	0x0000a480


	//   ....[55]....
        /*03d4*/ 	.word	0x0000a4d0


	//   ....[56]....
        /*03d8*/ 	.word	0x0000ac90


	//   ....[57]....
        /*03dc*/ 	.word	0x0000acc0


	//   ....[58]....
        /*03e0*/ 	.word	0x0000ace0


	//   ....[59]....
        /*03e4*/ 	.word	0x0000acf0


	//   ....[60]....
        /*03e8*/ 	.word	0x0000ad10


	//   ....[61]....
        /*03ec*/ 	.word	0x0000ad70


	//   ....[62]....
        /*03f0*/ 	.word	0x0000ad90


	//   ....[63]....
        /*03f4*/ 	.word	0x0000adb0


	//   ....[64]....
        /*03f8*/ 	.word	0x0000adc0


	//   ....[65]....
        /*03fc*/ 	.word	0x0000ae20


	//   ....[66]....
        /*0400*/ 	.word	0x0000ae40


	//   ....[67]....
        /*0404*/ 	.word	0x0000af00


	//   ....[68]....
        /*0408*/ 	.word	0x0000b140


	//   ....[69]....
        /*040c*/ 	.word	0x0000b160


	//   ....[70]....
        /*0410*/ 	.word	0x0000b170


	//   ....[71]....
        /*0414*/ 	.word	0x0000b190


	//   ....[72]....
        /*0418*/ 	.word	0x0000b220


	//   ....[73]....
        /*041c*/ 	.word	0x0000b250


	//   ....[74]....
        /*0420*/ 	.word	0x0000b2c0


	//   ....[75]....
        /*0424*/ 	.word	0x0000b2f0


	//   ....[76]....
        /*0428*/ 	.word	0x0000b360


	//   ....[77]....
        /*042c*/ 	.word	0x0000b390


	//   ....[78]....
        /*0430*/ 	.word	0x0000b400


	//   ....[79]....
        /*0434*/ 	.word	0x0000b430


	//   ....[80]....
        /*0438*/ 	.word	0x0000b900


	//   ....[81]....
        /*043c*/ 	.word	0x0000b930


	//   ....[82]....
        /*0440*/ 	.word	0x0000b960


	//   ....[83]....
        /*0444*/ 	.word	0x0000b990


	//   ....[84]....
        /*0448*/ 	.word	0x0000b9c0


	//   ....[85]....
        /*044c*/ 	.word	0x0000b9d0


	//   ....[86]....
        /*0450*/ 	.word	0x0000ba70


	//   ....[87]....
        /*0454*/ 	.word	0x0000ba90


	//   ....[88]....
        /*0458*/ 	.word	0x0000bb20


	//   ....[89]....
        /*045c*/ 	.word	0x0000bb40


	//   ....[90]....
        /*0460*/ 	.word	0x0000bbb0


	//   ....[91]....
        /*0464*/ 	.word	0x0000bbe0


	//   ....[92]....
        /*0468*/ 	.word	0x0000bf60


	//   ....[93]....
        /*046c*/ 	.word	0x0000c420


	//   ....[94]....
        /*0470*/ 	.word	0x0000c510


	//   ....[95]....
        /*0474*/ 	.word	0x0000c5b0


	//   ....[96]....
        /*0478*/ 	.word	0x0000c610


	//   ....[97]....
        /*047c*/ 	.word	0x0000c6e0


	//   ....[98]....
        /*0480*/ 	.word	0x0000c750


	//   ....[99]....
        /*0484*/ 	.word	0x0000c820


	//   ....[100]....
        /*0488*/ 	.word	0x0000c8a0


	//   ....[101]....
        /*048c*/ 	.word	0x0000c970


	//   ....[102]....
        /*0490*/ 	.word	0x0000c9f0


	//   ....[103]....
        /*0494*/ 	.word	0x0000cad0


	//   ....[104]....
        /*0498*/ 	.word	0x0000cb50


	//   ....[105]....
        /*049c*/ 	.word	0x0000cc10


	//   ....[106]....
        /*04a0*/ 	.word	0x0000cca0


	//   ....[107]....
        /*04a4*/ 	.word	0x0000cd00


	//   ....[108]....
        /*04a8*/ 	.word	0x0000cda0


	//   ....[109]....
        /*04ac*/ 	.word	0x0000ce70


	//   ....[110]....
        /*04b0*/ 	.word	0x0000cef0


	//   ....[111]....
        /*04b4*/ 	.word	0x0000cfc0


	//   ....[112]....
        /*04b8*/ 	.word	0x0000d040


	//   ....[113]....
        /*04bc*/ 	.word	0x0000d110


	//   ....[114]....
        /*04c0*/ 	.word	0x0000d190


	//   ....[115]....
        /*04c4*/ 	.word	0x0000d260


	//   ....[116]....
        /*04c8*/ 	.word	0x0000d2e0


	//   ....[117]....
        /*04cc*/ 	.word	0x0000d3b0


	//   ....[118]....
        /*04d0*/ 	.word	0x0000d430


	//   ....[119]....
        /*04d4*/ 	.word	0x0000d500


	//   ....[120]....
        /*04d8*/ 	.word	0x0000d570


	//   ....[121]....
        /*04dc*/ 	.word	0x0000d630


	//   ....[122]....
        /*04e0*/ 	.word	0x0000d770


	//   ....[123]....
        /*04e4*/ 	.word	0x0000d840


	//   ....[124]....
        /*04e8*/ 	.word	0x0000d8a0


	//   ....[125]....
        /*04ec*/ 	.word	0x0000d960


	//   ....[126]....
        /*04f0*/ 	.word	0x0000d9c0


	//   ....[127]....
        /*04f4*/ 	.word	0x0000da80


	//   ....[128]....
        /*04f8*/ 	.word	0x0000dae0


	//   ....[129]....
        /*04fc*/ 	.word	0x0000dbb0


	//   ....[130]....
        /*0500*/ 	.word	0x0000dc10


	//   ....[131]....
        /*0504*/ 	.word	0x0000dce0


	//   ....[132]....
        /*0508*/ 	.word	0x0000dd40


	//   ....[133]....
        /*050c*/ 	.word	0x0000de20


	//   ....[134]....
        /*0510*/ 	.word	0x0000df00


	//   ....[135]....
        /*0514*/ 	.word	0x0000dfa0


	//   ....[136]....
        /*0518*/ 	.word	0x0000e000


	//   ....[137]....
        /*051c*/ 	.word	0x0000e0c0


	//   ....[138]....
        /*0520*/ 	.word	0x0000e180


	//   ....[139]....
        /*0524*/ 	.word	0x0000e240


	//   ....[140]....
        /*0528*/ 	.word	0x0000e300


	//   ....[141]....
        /*052c*/ 	.word	0x0000e3c0


	//   ....[142]....
        /*0530*/ 	.word	0x0000e480


	//   ....[143]....
        /*0534*/ 	.word	0x0000e540


	//   ....[144]....
        /*0538*/ 	.word	0x0000e600


	//   ....[145]....
        /*053c*/ 	.word	0x0000e6c0


	//   ....[146]....
        /*0540*/ 	.word	0x0000e800


	//   ....[147]....
        /*0544*/ 	.word	0x0000e8a0


	//   ....[148]....
        /*0548*/ 	.word	0x0000e970


	//   ....[149]....
        /*054c*/ 	.word	0x0000ea60


	//   ....[150]....
        /*0550*/ 	.word	0x0000ead0


	//   ....[151]....
        /*0554*/ 	.word	0x0000ebc0


	//   ....[152]....
        /*0558*/ 	.word	0x0000ec30


	//   ....[153]....
        /*055c*/ 	.word	0x0000ed30


	//   ....[154]....
        /*0560*/ 	.word	0x0000edb0


	//   ....[155]....
        /*0564*/ 	.word	0x0000eea0


	//   ....[156]....
        /*0568*/ 	.word	0x0000ef10


	//   ....[157]....
        /*056c*/ 	.word	0x0000efe0


	//   ....[158]....
        /*0570*/ 	.word	0x0000f0f0


	//----- nvinfo : EIATTR_REG_RECONFIG
	.align		4
.L_85:
        /*0574*/ 	.byte	0x01, 0x54
	.zero		2


	//----- nvinfo : EIATTR_SYSCALL_OFFSETS
	.align		4
        /*0578*/ 	.byte	0x04, 0x46
        /*057a*/ 	.short	(.L_87 - .L_86)


	//   ....[0]....
.L_86:
        /*057c*/ 	.word	0x00001310


	//   ....[1]....
        /*0580*/ 	.word	0x00008de0


	//   ....[2]....
        /*0584*/ 	.word	0x00008f20


	//   ....[3]....
        /*0588*/ 	.word	0x00009010


	//   ....[4]....
        /*058c*/ 	.word	0x00009e70


	//----- nvinfo : EIATTR_MBARRIER_INSTR_OFFSETS
	.align		4
.L_87:
        /*0590*/ 	.byte	0x04, 0x39
        /*0592*/ 	.short	(.L_89 - .L_88)


	//   ....[0]....
.L_88:
        /*0594*/ 	.word	0x00000180
        /*0598*/ 	.word	0x000000ff
        /*059c*/ 	.word	0x00030800
        /*05a0*/ 	.short	0x0100
        /*05a2*/ 	.byte	0x08
	.zero		1


	//   ....[1]....
        /*05a4*/ 	.word	0x00000190
        /*05a8*/ 	.word	0x000000ff
        /*05ac*/ 	.word	0x00030820
        /*05b0*/ 	.short	0x0100
        /*05b2*/ 	.byte	0x08
	.zero		1


	//   ....[2]....
        /*05b4*/ 	.word	0x00000280
        /*05b8*/ 	.word	0x000000ff
        /*05bc*/ 	.word	0x00030830
        /*05c0*/ 	.short	0x0100
        /*05c2*/ 	.byte	0x08
	.zero		1


	//   ....[3]....
        /*05c4*/ 	.word	0x00000290
        /*05c8*/ 	.word	0x000000ff
        /*05cc*/ 	.word	0x00030840
        /*05d0*/ 	.short	0x0100
        /*05d2*/ 	.byte	0x08
	.zero		1


	//   ....[4]....
        /*05d4*/ 	.word	0x000002a0
        /*05d8*/ 	.word	0x000000ff
        /*05dc*/ 	.word	0x00030838
        /*05e0*/ 	.short	0x0100
        /*05e2*/ 	.byte	0x08
	.zero		1


	//   ....[5]....
        /*05e4*/ 	.word	0x000002b0
        /*05e8*/ 	.word	0x000000ff
        /*05ec*/ 	.word	0x00030848
        /*05f0*/ 	.short	0x0100
        /*05f2*/ 	.byte	0x08
	.zero		1


	//   ....[6]....
        /*05f4*/ 	.word	0x000003e0
        /*05f8*/ 	.word	0x000000ff
        /*05fc*/ 	.word	0x00030850
        /*0600*/ 	.short	0x0100
        /*0602*/ 	.byte	0x08
	.zero		1


	//   ....[7]....
        /*0604*/ 	.word	0x000003f0
        /*0608*/ 	.word	0x000000ff
        /*060c*/ 	.word	0x00030860
        /*0610*/ 	.short	0x0100
        /*0612*/ 	.byte	0x08
	.zero		1


	//   ....[8]....
        /*0614*/ 	.word	0x00000400
        /*0618*/ 	.word	0x000000ff
        /*061c*/ 	.word	0x00030858
        /*0620*/ 	.short	0x0100
        /*0622*/ 	.byte	0x08
	.zero		1


	//   ....[9]....
        /*0624*/ 	.word	0x00000410
        /*0628*/ 	.word	0x000000ff
        /*062c*/ 	.word	0x00030868
        /*0630*/ 	.short	0x0100
        /*0632*/ 	.byte	0x08
	.zero		1


	//   ....[10]....
        /*0634*/ 	.word	0x00000500
        /*0638*/ 	.word	0x000000ff
        /*063c*/ 	.word	0x00030870
        /*0640*/ 	.short	0x0100
        /*0642*/ 	.byte	0x06
	.zero		1


	//   ....[11]....
        /*0644*/ 	.word	0x00000510
        /*0648*/ 	.word	0x000000ff
        /*064c*/ 	.word	0x00030880
        /*0650*/ 	.short	0x0100
        /*0652*/ 	.byte	0x06
	.zero		1


	//   ....[12]....
        /*0654*/ 	.word	0x00000520
        /*0658*/ 	.word	0x000000ff
        /*065c*/ 	.word	0x00030878
        /*0660*/ 	.short	0x0100
        /*0662*/ 	.byte	0x06
	.zero		1


	//   ....[13]....
        /*0664*/ 	.word	0x00000530
        /*0668*/ 	.word	0x000000ff
        /*066c*/ 	.word	0x00030888
        /*0670*/ 	.short	0x0100
        /*0672*/ 	.byte	0x06
	.zero		1


	//   ....[14]....
        /*0674*/ 	.word	0x00000660
        /*0678*/ 	.word	0x000000ff
        /*067c*/ 	.word	0x00030890
        /*0680*/ 	.short	0x0100
        /*0682*/ 	.byte	0x08
	.zero		1


	//   ....[15]....
        /*0684*/ 	.word	0x00000670
        /*0688*/ 	.word	0x000000ff
        /*068c*/ 	.word	0x000308a0
        /*0690*/ 	.short	0x0100
        /*0692*/ 	.byte	0x08
	.zero		1


	//   ....[16]....
        /*0694*/ 	.word	0x00000680
        /*0698*/ 	.word	0x000000ff
        /*069c*/ 	.word	0x00030898
        /*06a0*/ 	.short	0x0100
        /*06a2*/ 	.byte	0x08
	.zero		1


	//   ....[17]....
        /*06a4*/ 	.word	0x00000690
        /*06a8*/ 	.word	0x000000ff
        /*06ac*/ 	.word	0x000308a8
        /*06b0*/ 	.short	0x0100
        /*06b2*/ 	.byte	0x08
	.zero		1


	//   ....[18]....
        /*06b4*/ 	.word	0x000007d0
        /*06b8*/ 	.word	0x000000ff
        /*06bc*/ 	.word	0x000308b0
        /*06c0*/ 	.short	0x0100
        /*06c2*/ 	.byte	0x08
	.zero		1


	//   ....[19]....
        /*06c4*/ 	.word	0x000007e0
        /*06c8*/ 	.word	0x000000ff
        /*06cc*/ 	.word	0x000308c0
        /*06d0*/ 	.short	0x0100
        /*06d2*/ 	.byte	0x08
	.zero		1


	//   ....[20]....
        /*06d4*/ 	.word	0x000007f0
        /*06d8*/ 	.word	0x000000ff
        /*06dc*/ 	.word	0x000308b8
        /*06e0*/ 	.short	0x0100
        /*06e2*/ 	.byte	0x08
	.zero		1


	//   ....[21]....
        /*06e4*/ 	.word	0x00000800
        /*06e8*/ 	.word	0x000000ff
        /*06ec*/ 	.word	0x000308c8
        /*06f0*/ 	.short	0x0100
        /*06f2*/ 	.byte	0x08
	.zero		1


	//   ....[22]....
        /*06f4*/ 	.word	0x00001330
        /*06f8*/ 	.word	0x000000ff
        /*06fc*/ 	.word	0x00030800
        /*0700*/ 	.short	0x010a
        /*0702*/ 	.byte	0x26
	.zero		1


	//   ....[23]....
        /*0704*/ 	.word	0x000013c0
        /*0708*/ 	.word	0x000000ff
        /*070c*/ 	.word	0x00030830
        /*0710*/ 	.short	0x010a
        /*0712*/ 	.byte	0x26
	.zero		1


	//   ....[24]....
        /*0714*/ 	.word	0x00001420
        /*0718*/ 	.word	0x000000ff
        /*071c*/ 	.word	0x00030830
        /*0720*/ 	.short	0x010a
        /*0722*/ 	.byte	0x26
	.zero		1


	//   ....[25]....
        /*0724*/ 	.word	0x00002510
        /*0728*/ 	.word	0x000000ff
        /*072c*/ 	.word	0x00000000
        /*0730*/ 	.short	0x0101
        /*0732*/ 	.byte	0x04
	.zero		1


	//   ....[26]....
        /*0734*/ 	.word	0x00003930
        /*0738*/ 	.word	0x000000ff
        /*073c*/ 	.word	0x00030830
        /*0740*/ 	.short	0x010a
        /*0742*/ 	.byte	0x3d
	.zero		1


	//   ....[27]....
        /*0744*/ 	.word	0x00003970
        /*0748*/ 	.word	0x000000ff
        /*074c*/ 	.word	0x00030830
        /*0750*/ 	.short	0x010a
        /*0752*/ 	.byte	0x3d
	.zero		1


	//   ....[28]....
        /*0754*/ 	.word	0x000043d0
        /*0758*/ 	.word	0x000000ff
        /*075c*/ 	.word	0x00030850
        /*0760*/ 	.short	0x010a
        /*0762*/ 	.byte	0x04
	.zero		1


	//   ....[29]....
        /*0764*/ 	.word	0x00004410
        /*0768*/ 	.word	0x000000ff
        /*076c*/ 	.word	0x00030850
        /*0770*/ 	.short	0x010a
        /*0772*/ 	.byte	0x04
	.zero		1


	//   ....[30]....
        /*0774*/ 	.word	0x000047c0
        /*0778*/ 	.word	0x000000ff
        /*077c*/ 	.word	0x00000000
        /*0780*/ 	.short	0x0101
        /*0782*/ 	.byte	0x3d
	.zero		1


	//   ....[31]....
        /*0784*/ 	.word	0x00005540
        /*0788*/ 	.word	0x000000ff
        /*078c*/ 	.word	0x00000000
        /*0790*/ 	.short	0x0101
        /*0792*/ 	.byte	0x04
	.zero		1


	//   ....[32]....
        /*0794*/ 	.word	0x00005c90
        /*0798*/ 	.word	0x000000ff
        /*079c*/ 	.word	0x00030850
        /*07a0*/ 	.short	0x010a
        /*07a2*/ 	.byte	0x05
	.zero		1


	//   ....[33]....
        /*07a4*/ 	.word	0x00005cd0
        /*07a8*/ 	.word	0x000000ff
        /*07ac*/ 	.word	0x00030850
        /*07b0*/ 	.short	0x010a
        /*07b2*/ 	.byte	0x05
	.zero		1


	//   ....[34]....
        /*07b4*/ 	.word	0x000062f0
        /*07b8*/ 	.word	0x000000ff
        /*07bc*/ 	.word	0x00000000
        /*07c0*/ 	.short	0x0101
        /*07c2*/ 	.byte	0x04
	.zero		1


	//   ....[35]....
        /*07c4*/ 	.word	0x00006ff0
        /*07c8*/ 	.word	0x000000ff
        /*07cc*/ 	.word	0x00000000
        /*07d0*/ 	.short	0x0101
        /*07d2*/ 	.byte	0x04
	.zero		1


	//   ....[36]....
        /*07d4*/ 	.word	0x00009640
        /*07d8*/ 	.word	0x000000ff
        /*07dc*/ 	.word	0x00030840
        /*07e0*/ 	.short	0x010a
        /*07e2*/ 	.byte	0x2c
	.zero		1


	//   ....[37]....
        /*07e4*/ 	.word	0x00009c30
        /*07e8*/ 	.word	0x000000ff
        /*07ec*/ 	.word	0x00030830
        /*07f0*/ 	.short	0x0107
        /*07f2*/ 	.byte	0x2c
	.zero		1


	//   ....[38]....
        /*07f4*/ 	.word	0x00009ca0
        /*07f8*/ 	.word	0x000000ff
        /*07fc*/ 	.word	0x00030830
        /*0800*/ 	.short	0x0101
        /*0802*/ 	.byte	0x2c
	.zero		1


	//   ....[39]....
        /*0804*/ 	.word	0x0000a620
        /*0808*/ 	.word	0x000000ff
        /*080c*/ 	.word	0x00030800
        /*0810*/ 	.short	0x0107
        /*0812*/ 	.byte	0x2c
	.zero		1


	//   ....[40]....
        /*0814*/ 	.word	0x0000a680
        /*0818*/ 	.word	0x000000ff
        /*081c*/ 	.word	0x00030800
        /*0820*/ 	.short	0x0101
        /*0822*/ 	.byte	0x2c
	.zero		1


	//   ....[41]....
        /*0824*/ 	.word	0x0000a690
        /*0828*/ 	.word	0x000000ff
        /*082c*/ 	.word	0x00030820
        /*0830*/ 	.short	0x010a
        /*0832*/ 	.byte	0x2c
	.zero		1


	//   ....[42]....
        /*0834*/ 	.word	0x0000aa80
        /*0838*/ 	.word	0x00000013
        /*083c*/ 	.word	0x00030840
        /*0840*/ 	.short	0x010a
        /*0842*/ 	.byte	0x3f
	.zero		1


	//   ....[43]....
        /*0844*/ 	.word	0x0000afc0
        /*0848*/ 	.word	0x00000013
        /*084c*/ 	.word	0x00030830
        /*0850*/ 	.short	0x0107
        /*0852*/ 	.byte	0x3f
	.zero		1


	//   ....[44]....
        /*0854*/ 	.word	0x0000b070
        /*0858*/ 	.word	0x00000013
        /*085c*/ 	.word	0x00030830
        /*0860*/ 	.short	0x0101
        /*0862*/ 	.byte	0x3f
	.zero		1


	//   ....[45]....
        /*0864*/ 	.word	0x0000b0d0
        /*0868*/ 	.word	0x00000006
        /*086c*/ 	.word	0x00030860
        /*0870*/ 	.short	0x010a
        /*0872*/ 	.byte	0x3f
	.zero		1


	//   ....[46]....
        /*0874*/ 	.word	0x0000b580
        /*0878*/ 	.word	0x00000006
        /*087c*/ 	.word	0x00030850
        /*0880*/ 	.short	0x0107
        /*0882*/ 	.byte	0x3f
	.zero		1


	//   ....[47]....
        /*0884*/ 	.word	0x0000b6d0
        /*0888*/ 	.word	0x00000006
        /*088c*/ 	.word	0x00030850
        /*0890*/ 	.short	0x0101
        /*0892*/ 	.byte	0x3f
	.zero		1


	//   ....[48]....
        /*0894*/ 	.word	0x0000b870
        /*0898*/ 	.word	0x00000000
        /*089c*/ 	.word	0x00030860
        /*08a0*/ 	.short	0x010a
        /*08a2*/ 	.byte	0x3f
	.zero		1


	//   ....[49]....
        /*08a4*/ 	.word	0x0000bda0
        /*08a8*/ 	.word	0x00000000
        /*08ac*/ 	.word	0x00030850
        /*08b0*/ 	.short	0x0107
        /*08b2*/ 	.byte	0x3f
	.zero		1


	//   ....[50]....
        /*08b4*/ 	.word	0x0000be50
        /*08b8*/ 	.word	0x00000000
        /*08bc*/ 	.word	0x00030850
        /*08c0*/ 	.short	0x0101
        /*08c2*/ 	.byte	0x3f
	.zero		1


	//   ....[51]....
        /*08c4*/ 	.word	0x0000bef0
        /*08c8*/ 	.word	0x00000007
        /*08cc*/ 	.word	0x00030820
        /*08d0*/ 	.short	0x010a
        /*08d2*/ 	.byte	0x3f
	.zero		1


	//   ....[52]....
        /*08d4*/ 	.word	0x0000c070
        /*08d8*/ 	.word	0x00000005
        /*08dc*/ 	.word	0x00030840
        /*08e0*/ 	.short	0x010a
        /*08e2*/ 	.byte	0x3f
	.zero		1


	//   ....[53]....
        /*08e4*/ 	.word	0x0000c110
        /*08e8*/ 	.word	0x00000007
        /*08ec*/ 	.word	0x00030840
        /*08f0*/ 	.short	0x010a
        /*08f2*/ 	.byte	0x3f
	.zero		1


	//   ....[54]....
        /*08f4*/ 	.word	0x0000c150
        /*08f8*/ 	.word	0x00000005
        /*08fc*/ 	.word	0x00030860
        /*0900*/ 	.short	0x010a
        /*0902*/ 	.byte	0x3f
	.zero		1


	//   ....[55]....
        /*0904*/ 	.word	0x0000c190
        /*0908*/ 	.word	0x00000007
        /*090c*/ 	.word	0x00030860
        /*0910*/ 	.short	0x010a
        /*0912*/ 	.byte	0x3f
	.zero		1


	//   ....[56]....
        /*0914*/ 	.word	0x0000c200
        /*0918*/ 	.word	0x00000003
        /*091c*/ 	.word	0x00030800
        /*0920*/ 	.short	0x010a
        /*0922*/ 	.byte	0x3f
	.zero		1


	//   ....[57]....
        /*0924*/ 	.word	0x0000c260
        /*0928*/ 	.word	0x00000003
        /*092c*/ 	.word	0x00030830
        /*0930*/ 	.short	0x010a
        /*0932*/ 	.byte	0x3f
	.zero		1


	//   ....[58]....
        /*0934*/ 	.word	0x0000c2c0
        /*0938*/ 	.word	0x00000003
        /*093c*/ 	.word	0x00030830
        /*0940*/ 	.short	0x010a
        /*0942*/ 	.byte	0x3f
	.zero		1


	//   ....[59]....
        /*0944*/ 	.word	0x0000c320
        /*0948*/ 	.word	0x00000003
        /*094c*/ 	.word	0x00030850
        /*0950*/ 	.short	0x010a
        /*0952*/ 	.byte	0x3f
	.zero		1


	//   ....[60]....
        /*0954*/ 	.word	0x0000c380
        /*0958*/ 	.word	0x00000007
        /*095c*/ 	.word	0x00030850
        /*0960*/ 	.short	0x010a
        /*0962*/ 	.byte	0x3f
	.zero		1


	//   ....[61]....
        /*0964*/ 	.word	0x0000c460
        /*0968*/ 	.word	0x00000003
        /*096c*/ 	.word	0x00030840
        /*0970*/ 	.short	0x010a
        /*0972*/ 	.byte	0x3f
	.zero		1


	//   ....[62]....
        /*0974*/ 	.word	0x0000d670
        /*0978*/ 	.word	0x00000003
        /*097c*/ 	.word	0x00030820
        /*0980*/ 	.short	0x010a
        /*0982*/ 	.byte	0x3f
	.zero		1


	//   ....[63]....
        /*0984*/ 	.word	0x0000d6c0
        /*0988*/ 	.word	0x00000013
        /*098c*/ 	.word	0x00030840
        /*0990*/ 	.short	0x010a
        /*0992*/ 	.byte	0x3f
	.zero		1


	//   ....[64]....
        /*0994*/ 	.word	0x0000de50
        /*0998*/ 	.word	0x00000006
        /*099c*/ 	.word	0x00030860
        /*09a0*/ 	.short	0x010a
        /*09a2*/ 	.byte	0x3f
	.zero		1


	//   ....[65]....
        /*09a4*/ 	.word	0x0000e750
        /*09a8*/ 	.word	0x00000000
        /*09ac*/ 	.word	0x00030860
        /*09b0*/ 	.short	0x010a
        /*09b2*/ 	.byte	0x3f
	.zero		1


	//   ....[66]....
        /*09b4*/ 	.word	0x0000f010
        /*09b8*/ 	.word	0x00000007
        /*09bc*/ 	.word	0x00030820
        /*09c0*/ 	.short	0x010a
        /*09c2*/ 	.byte	0x3f
	.zero		1


	//   ....[67]....
        /*09c4*/ 	.word	0x0000f1b0
        /*09c8*/ 	.word	0x00000005
        /*09cc*/ 	.word	0x00030840
        /*09d0*/ 	.short	0x010a
        /*09d2*/ 	.byte	0x3f
	.zero		1


	//   ....[68]....
        /*09d4*/ 	.word	0x0000f200
        /*09d8*/ 	.word	0x00000007
        /*09dc*/ 	.word	0x00030840
        /*09e0*/ 	.short	0x010a
        /*09e2*/ 	.byte	0x3f
	.zero		1


	//   ....[69]....
        /*09e4*/ 	.word	0x0000f250
        /*09e8*/ 	.word	0x00000005
        /*09ec*/ 	.word	0x00030860
        /*09f0*/ 	.short	0x010a
        /*09f2*/ 	.byte	0x3f
	.zero		1


	//----- nvinfo : EIATTR_NUM_MBARRIERS
	.align		4
.L_89:
        /*09f4*/ 	.byte	0x03, 0x38
        /*09f6*/ 	.short	0x0016


	//----- nvinfo : EIATTR_EXIT_INSTR_OFFSETS
	.align		4
        /*09f8*/ 	.byte	0x04, 0x1c
        /*09fa*/ 	.short	(.L_91 - .L_90)


	//   ....[0]....
.L_90:
        /*09fc*/ 	.word	0x0000c1e0


	//----- nvinfo : EIATTR_MAX_THREADS
	.align		4
.L_91:
        /*0a00*/ 	.byte	0x04, 0x05
        /*0a02*/ 	.short	(.L_93 - .L_92)
.L_92:
        /*0a04*/ 	.word	0x00000180
        /*0a08*/ 	.word	0x00000001
        /*0a0c*/ 	.word	0x00000001


	//----- nvinfo : EIATTR_CRS_STACK_SIZE
	.align		4
.L_93:
        /*0a10*/ 	.byte	0x04, 0x1e
        /*0a12*/ 	.short	(.L_95 - .L_94)
.L_94:
        /*0a14*/ 	.word	0x00000000


	//----- nvinfo : EIATTR_CBANK_PARAM_SIZE
	.align		4
.L_95:
        /*0a18*/ 	.byte	0x03, 0x19
        /*0a1a*/ 	.short	0x0a70


	//----- nvinfo : EIATTR_PARAM_CBANK
	.align		4
        /*0a1c*/ 	.byte	0x04, 0x0a
        /*0a1e*/ 	.short	(.L_97 - .L_96)
	.align		4
.L_96:
        /*0a20*/ 	.word	index@(.nv.constant0._ZN7cutlass13device_kernelIN5flash11enable_sm90INS1_16FlashAttnFwdSm90INS1_25CollectiveMainloopFwdSm90ILi2EN4cute5tupleIJNS5_1CILi1EEES8_S8_EEENS6_IJNS7_ILi128EEENS7_ILi96EEENS7_ILi192EEEEEELi192ENS_6half_tEfNS_4arch4Sm90ELb0ELb0ELb0ELb0ELb1ELb0ELb0ELb1ELb1ELb1ELb1ELb0EEENS1_21CollectiveEpilogueFwdINS6_IJSA_SC_SB_EEES9_SE_SG_Li256ELb0ELb1ELb1ELb0EEENS1_19SingleTileSchedulerILb0ELb1ELb1ELi128EEEEEEEEEvNT_6ParamsE)
        /*0a24*/ 	.short	0x0210
        /*0a26*/ 	.short	0x0a70


	//----- nvinfo : EIATTR_SW_WAR
	.align		4
.L_97:
        /*0a28*/ 	.byte	0x04, 0x36
        /*0a2a*/ 	.short	(.L_99 - .L_98)
.L_98:
        /*0a2c*/ 	.word	0x00000008
.L_99:


//--------------------- .nv.info._ZN7cutlass13device_kernelIN5flash11enable_sm90INS1_16FlashAttnFwdSm90INS1_25CollectiveMainloopFwdSm90ILi2EN4cute5tupleIJNS5_1CILi1EEES8_S8_EEENS6_IJNS7_ILi128EEENS7_ILi96EEENS7_ILi192EEEEEELi192ENS_6half_tEfNS_4arch4Sm90ELb0ELb0ELb0ELb1ELb1ELb0ELb0ELb1ELb1ELb1ELb1ELb0EEENS1_21CollectiveEpilogueFwdINS6_IJSA_SC_SB_EEES9_SE_SG_Li256ELb1ELb1ELb1ELb0EEENS1_36VarlenDynamicPersistentTileSchedulerILi128ELi96ELi256ELi128ELb1ELb1ELb1ELb0ELb1ELb1EEEEEEEEEvNT_6ParamsE --------------------------
	.section	.nv.info._ZN7cutlass13device_kernelIN5flash11enable_sm90INS1_16FlashAttnFwdSm90INS1_25CollectiveMainloopFwdSm90ILi2EN4cute5tupleIJNS5_1CILi1EEES8_S8_EEENS6_IJNS7_ILi128EEENS7_ILi96EEENS7_ILi192EEEEEELi192ENS_6half_tEfNS_4arch4Sm90ELb0ELb0ELb0ELb1ELb1ELb0ELb0ELb1ELb1ELb1ELb1ELb0EEENS1_21CollectiveEpilogueFwdINS6_IJSA_SC_SB_EEES9_SE_SG_Li256ELb1ELb1ELb1ELb0EEENS1_36VarlenDynamicPersistentTileSchedulerILi128ELi96ELi256ELi128ELb1ELb1ELb1ELb0ELb1ELb1EEEEEEEEEvNT_6ParamsE,"",@"SHT_CUDA_INFO"
	.sectionflags	@""
	.align	4


	//----- nvinfo : EIATTR_CUDA_API_VERSION
	.align		4
        /*0000*/ 	.byte	0x04, 0x37
        /*0002*/ 	.short	(.L_101 - .L_100)
.L_100:
        /*0004*/ 	.word	0x00000082


	//----- nvinfo : EIATTR_KPARAM_INFO
	.align		4
.L_101:
        /*0008*/ 	.byte	0x04, 0x17
        /*000a*/ 	.short	(.L_103 - .L_102)
.L_102:
        /*000c*/ 	.word	0x00000000
        /*0010*/ 	.short	0x0000
        /*0012*/ 	.short	0x0070
        /*0014*/ 	.byte	0x00, 0xf0, 0x01, 0x2a


	//----- nvinfo : EIATTR_SPARSE_MMA_MASK
	.align		4
.L_103:
        /*0018*/ 	.byte	0x03, 0x50
        /*001a*/ 	.short	0x0000


	//----- nvinfo : EIATTR_MAXREG_COUNT
	.align		4
        /*001c*/ 	.byte	0x03, 0x1b
        /*001e*/ 	.short	0x00a8


	//----- nvinfo : EIATTR_NUM_BARRIERS
	.align		4
        /*0020*/ 	.byte	0x02, 0x4c
        /*0022*/ 	.byte	0x09
	.zero		1


	//----- nvinfo : EIATTR_EXTERNS
	.align		4
        /*0024*/ 	.byte	0x04, 0x0f
        /*0026*/ 	.short	(.L_105 - .L_104)


	//   ....[0]....
	.align		4
.L_104:
        /*0028*/ 	.word	index@(__assertfail)


	//----- nvinfo : EIATTR_ANNOTATIONS
	.align		4
.L_105:
        /*002c*/ 	.byte	0x04, 0x55
        /*002e*/ 	.short	(.L_107 - .L_106)


	//   ....[0]....
.L_106:
        /*0030*/ 	.word	0x00000001
        /*0034*/ 	.byte	0xa0, 0x08, 0x00, 0x00, 0x01, 0x00, 0x00, 0x00, 0xa0, 0x09, 0x00, 0x00, 0x01, 0x00, 0x00, 0x00
        /* <DEDUP_REMOVED lines=17> */
        /*0154*/ 	.byte	0x60, 0x06, 0x01, 0x00, 0x01, 0x00, 0x00, 0x00, 0x00, 0x08, 0x01, 0x00


	//----- nvinfo : EIATTR_MERCURY_ISA_VERSION
	.align		4
.L_107:
        /*0160*/ 	.byte	0x03, 0x5f
        /*0162*/ 	.short	0x0101


	//----- nvinfo : EIATTR_UNUSED_LOAD_BYTE_OFFSET
	.align		4
        /*0164*/ 	.byte	0x04, 0x44
        /*0166*/ 	.short	(.L_109 - .L_108)


	//   ....[0]....
.L_108:
        /*0168*/ 	.word	0x00000950
        /*016c*/ 	.word	0x0000fff0


	//   ....[1]....
        /*0170*/ 	.word	0x000072e0
        /*0174*/ 	.word	0x0000fff0


	//----- nvinfo : EIATTR_INT_WARP_WIDE_INSTR_OFFSETS
	.align		4
.L_109:
        /*0178*/ 	.byte	0x04, 0x31
        /*017a*/ 	.short	(.L_111 - .L_110)


	//   ....[0]....
.L_110:
        /*017c*/ 	.word	0x000000c0


	//   ....[1]....
        /*0180*/ 	.word	0x000000d0


	//   ....[2]....
        /*0184*/ 	.word	0x00000170


	//   ....[3]....
        /*0188*/ 	.word	0x0000c480


	//   ....[4]....
        /*018c*/ 	.word	0x0000c510


	//   ....[5]....
        /*0190*/ 	.word	0x0000f2e0


	//   ....[6]....
        /*0194*/ 	.word	0x0000f370


	//----- nvinfo : EIATTR_COOP_GROUP_MASK_REGIDS
	.align		4
.L_111:
        /*0198*/ 	.byte	0x04, 0x29
        /*019a*/ 	.short	(.L_113 - .L_112)


	//   ....[0]....
.L_112:
        /*019c*/ 	.word	0xffffffff


	//   ....[1]....
        /*01a0*/ 	.word	0xffffffff


	//   ....[2]....
        /*01a4*/ 	.word	0xffffffff


	//   ....[3]....
        /*01a8*/ 	.word	0xffffffff


	//   ....[4]....
        /*01ac*/ 	.word	0xffffffff


	//   ....[5]....
        /*01b0*/ 	.word	0xffffffff


	//   ....[6]....
        /*01b4*/ 	.word	0xffffffff


	//   ....[7]....
        /*01b8*/ 	.word	0xffffffff


	//   ....[8]....
        /*01bc*/ 	.word	0xffffffff


	//   ....[9]....
        /*01c0*/ 	.word	0xffffffff


	//   ....[10]....
        /*01c4*/ 	.word	0xffffffff


	//   ....[11]....
        /*01c8*/ 	.word	0xffffffff


	//   ....[12]....
        /*01cc*/ 	.word	0xffffffff


	//   ....[13]....
        /*01d0*/ 	.word	0xffffffff


	//   ....[14]....
        /*01d4*/ 	.word	0xffffffff


	//   ....[15]....
        /*01d8*/ 	.word	0xffffffff


	//   ....[16]....
        /*01dc*/ 	.word	0xffffffff


	//   ....[17]....
        /*01e0*/ 	.word	0xffffffff


	//   ....[18]....
        /*01e4*/ 	.word	0xffffffff


	//   ....[19]....
        /*01e8*/ 	.word	0xffffffff


	//   ....[20]....
        /*01ec*/ 	.word	0xffffffff


	//   ....[21]....
        /*01f0*/ 	.word	0xffffffff


	//   ....[22]....
        /*01f4*/ 	.word	0xffffffff


	//   ....[23]....
        /*01f8*/ 	.word	0xffffffff


	//   ....[24]....
        /*01fc*/ 	.word	0xffffffff


	//   ....[25]....
        /*0200*/ 	.word	0xffffffff


	//   ....[26]....
        /*0204*/ 	.word	0xffffffff


	//   ....[27]....
        /*0208*/ 	.word	0xffffffff


	//   ....[28]....
        /*020c*/ 	.word	0xffffffff


	//   ....[29]....
        /*0210*/ 	.word	0xffffffff


	//   ....[30]....
        /*0214*/ 	.word	0xffffffff


	//   ....[31]....
        /*0218*/ 	.word	0xffffffff


	//   ....[32]....
        /*021c*/ 	.word	0xffffffff


	//   ....[33]....
        /*0220*/ 	.word	0xffffffff


	//   ....[34]....
        /*0224*/ 	.word	0xffffffff


	//   ....[35]....
        /*0228*/ 	.word	0xffffffff


	//   ....[36]....
        /*022c*/ 	.word	0xffffffff


	//   ....[37]....
        /*0230*/ 	.word	0xffffffff


	//   ....[38]....
        /*0234*/ 	.word	0xffffffff


	//   ....[39]....
        /*0238*/ 	.word	0xffffffff


	//   ....[40]....
        /*023c*/ 	.word	0xffffffff


	//   ....[41]....
        /*0240*/ 	.word	0xffffffff


	//   ....[42]....
        /*0244*/ 	.word	0xffffffff


	//   ....[43]....
        /*0248*/ 	.word	0xffffffff


	//   ....[44]....
        /*024c*/ 	.word	0xffffffff


	//   ....[45]....
        /*0250*/ 	.word	0xffffffff


	//   ....[46]....
        /*0254*/ 	.word	0xffffffff


	//   ....[47]....
        /*0258*/ 	.word	0xffffffff


	//   ....[48]....
        /*025c*/ 	.word	0xffffffff


	//   ....[49]....
        /*0260*/ 	.word	0xffffffff


	//   ....[50]....
        /*0264*/ 	.word	0xffffffff


	//   ....[51]....
        /*0268*/ 	.word	0xffffffff


	//   ....[52]....
        /*026c*/ 	.word	0xffffffff


	//   ....[53]....
        /*0270*/ 	.word	0xffffffff


	//   ....[54]....
        /*0274*/ 	.word	0xffffffff


	//   ....[55]....
        /*0278*/ 	.word	0xffffffff


	//   ....[56]....
        /*027c*/ 	.word	0xffffffff


	//   ....[57]....
        /*0280*/ 	.word	0xffffffff


	//   ....[58]....
        /*0284*/ 	.word	0xffffffff


	//   ....[59]....
        /*0288*/ 	.word	0xffffffff


	//   ....[60]....
        /*028c*/ 	.word	0xffffffff


	//   ....[61]....
        /*0290*/ 	.word	0xffffffff


	//   ....[62]....
        /*0294*/ 	.word	0xffffffff


	//   ....[63]....
        /*0298*/ 	.word	0xffffffff


	//   ....[64]....
        /*029c*/ 	.word	0xffffffff


	//   ....[65]....
        /*02a0*/ 	.word	0xffffffff


	//   ....[66]....
        /*02a4*/ 	.word	0xffffffff


	//   ....[67]....
        /*02a8*/ 	.word	0xffffffff


	//   ....[68]....
        /*02ac*/ 	.word	0xffffffff


	//   ....[69]....
        /*02b0*/ 	.word	0xffffffff


	//   ....[70]....
        /*02b4*/ 	.word	0xffffffff


	//   ....[71]....
        /*02b8*/ 	.word	0xffffffff


	//   ....[72]....
        /*02bc*/ 	.word	0xffffffff


	//   ....[73]....
        /*02c0*/ 	.word	0xffffffff


	//   ....[74]....
        /*02c4*/ 	.word	0xffffffff


	//   ....[75]....
        /*02c8*/ 	.word	0xffffffff


	//   ....[76]....
        /*02cc*/ 	.word	0xffffffff


	//   ....[77]....
        /*02d0*/ 	.word	0xffffffff


	//   ....[78]....
        /*02d4*/ 	.word	0xffffffff


	//   ....[79]....
        /*02d8*/ 	.word	0xffffffff


	//   ....[80]....
        /*02dc*/ 	.word	0xffffffff


	//   ....[81]....
        /*02e0*/ 	.word	0xffffffff


	//   ....[82]....
        /*02e4*/ 	.word	0xffffffff


	//   ....[83]....
        /*02e8*/ 	.word	0xffffffff


	//   ....[84]....
        /*02ec*/ 	.word	0xffffffff


	//   ....[85]....
        /*02f0*/ 	.word	0xffffffff


	//   ....[86]....
        /*02f4*/ 	.word	0xffffffff


	//   ....[87]....
        /*02f8*/ 	.word	0xffffffff


	//   ....[88]....
        /*02fc*/ 	.word	0xffffffff


	//   ....[89]....
        /*0300*/ 	.word	0xffffffff


	//   ....[90]....
        /*0304*/ 	.word	0xffffffff


	//   ....[91]....
        /*0308*/ 	.word	0xffffffff


	//   ....[92]....
        /*030c*/ 	.word	0xffffffff


	//   ....[93]....
        /*0310*/ 	.word	0xffffffff


	//   ....[94]....
        /*0314*/ 	.word	0xffffffff


	//   ....[95]....
        /*0318*/ 	.word	0xffffffff


	//   ....[96]....
        /*031c*/ 	.word	0xffffffff


	//   ....[97]....
        /*0320*/ 	.word	0xffffffff


	//   ....[98]....
        /*0324*/ 	.word	0xffffffff


	//   ....[99]....
        /*0328*/ 	.word	0xffffffff


	//   ....[100]....
        /*032c*/ 	.word	0xffffffff


	//   ....[101]....
        /*0330*/ 	.word	0xffffffff


	//   ....[102]....
        /*0334*/ 	.word	0xffffffff


	//   ....[103]....
        /*0338*/ 	.word	0xffffffff


	//   ....[104]....
        /*033c*/ 	.word	0xffffffff


	//   ....[105]....
        /*0340*/ 	.word	0xffffffff


	//   ....[106]....
        /*0344*/ 	.word	0xffffffff


	//   ....[107]....
        /*0348*/ 	.word	0xffffffff


	//   ....[108]....
        /*034c*/ 	.word	0xffffffff


	//   ....[109]....
        /*0350*/ 	.word	0xffffffff


	//   ....[110]....
        /*0354*/ 	.word	0xffffffff


	//   ....[111]....
        /*0358*/ 	.word	0xffffffff


	//   ....[112]....
        /*035c*/ 	.word	0xffffffff


	//   ....[113]....
        /*0360*/ 	.word	0xffffffff


	//   ....[114]....
        /*0364*/ 	.word	0xffffffff


	//   ....[115]....
        /*0368*/ 	.word	0xffffffff


	//   ....[116]....
        /*036c*/ 	.word	0xffffffff


	//   ....[117]....
        /*0370*/ 	.word	0xffffffff


	//   ....[118]....
        /*0374*/ 	.word	0xffffffff


	//   ....[119]....
        /*0378*/ 	.word	0xffffffff


	//   ....[120]....
        /*037c*/ 	.word	0xffffffff


	//   ....[121]....
        /*0380*/ 	.word	0xffffffff


	//   ....[122]....
        /*0384*/ 	.word	0xffffffff


	//   ....[123]....
        /*0388*/ 	.word	0xffffffff


	//   ....[124]....
        /*038c*/ 	.word	0xffffffff


	//   ....[125]....
        /*0390*/ 	.word	0xffffffff


	//   ....[126]....
        /*0394*/ 	.word	0xffffffff


	//   ....[127]....
        /*0398*/ 	.word	0xffffffff


	//   ....[128]....
        /*039c*/ 	.word	0xffffffff


	//   ....[129]....
        /*03a0*/ 	.word	0xffffffff


	//   ....[130]....
        /*03a4*/ 	.word	0xffffffff


	//   ....[131]....
        /*03a8*/ 	.word	0xffffffff


	//   ....[132]....
        /*03ac*/ 	.word	0xffffffff


	//   ....[133]....
        /*03b0*/ 	.word	0xffffffff


	//   ....[134]....
        /*03b4*/ 	.word	0xffffffff


	//   ....[135]....
        /*03b8*/ 	.word	0xffffffff


	//   ....[136]....
        /*03bc*/ 	.word	0xffffffff


	//   ....[137]....
        /*03c0*/ 	.word	0xffffffff


	//   ....[138]....
        /*03c4*/ 	.word	0xffffffff


	//   ....[139]....
        /*03c8*/ 	.word	0xffffffff


	//   ....[140]....
        /*03cc*/ 	.word	0xffffffff


	//   ....[141]....
        /*03d0*/ 	.word	0xffffffff


	//   ....[142]....
        /*03d4*/ 	.word	0xffffffff


	//   ....[143]....
        /*03d8*/ 	.word	0x0500000f


	//   ....[144]....
        /*03dc*/ 	.word	0x0500000f


	//   ....[145]....
        /*03e0*/ 	.word	0x0500000f


	//   ....[146]....
        /*03e4*/ 	.word	0x0500000f


	//   ....[147]....
        /*03e8*/ 	.word	0x0500000f


	//   ....[148]....
        /*03ec*/ 	.word	0x0500000f


	//   ....[149]....
        /*03f0*/ 	.word	0x0500000f


	//   ....[150]....
        /*03f4*/ 	.word	0x0500000f


	//   ....[151]....
        /*03f8*/ 	.word	0x0500000f


	//   ....[152]....
        /*03fc*/ 	.word	0x0500000f


	//   ....[153]....
        /*0400*/ 	.word	0x0500000f


	//   ....[154]....
        /*0404*/ 	.word	0x0500000f


	//   ....[155]....
        /*0408*/ 	.word	0x0500000f


	//   ....[156]....
        /*040c*/ 	.word	0x0500000f


	//   ....[157]....
        /*0410*/ 	.word	0x0500000f


	//   ....[158]....
        /*0414*/ 	.word	0x0500000f


	//   ....[159]....
        /*0418*/ 	.word	0x0500000f


	//   ....[160]....
        /*041c*/ 	.word	0x0500000f


	//   ....[161]....
        /*0420*/ 	.word	0x0500000f


	//   ....[162]....
        /*0424*/ 	.word	0x0500000f


	//   ....[163]....
        /*0428*/ 	.word	0x0500000f


	//   ....[164]....
        /*042c*/ 	.word	0x0500000f


	//   ....[165]....
        /*0430*/ 	.word	0x0500000f


	//   ....[166]....
        /*0434*/ 	.word	0x0500000f


	//   ....[167]....
        /*0438*/ 	.word	0x0500000f


	//   ....[168]....
        /*043c*/ 	.word	0x0500000f


	//   ....[169]....
        /*0440*/ 	.word	0x0500000f


	//   ....[170]....
        /*0444*/ 	.word	0x0500000f


	//   ....[171]....
        /*0448*/ 	.word	0x0500000f


	//   ....[172]....
        /*044c*/ 	.word	0x0500000f


	//   ....[173]....
        /*0450*/ 	.word	0x0500000f


	//   ....[174]....
        /*0454*/ 	.word	0x0500000f


	//   ....[175]....
        /*0458*/ 	.word	0x0500000f


	//   ....[176]....
        /*045c*/ 	.word	0x0500000f


	//   ....[177]....
        /*0460*/ 	.word	0x0500000f


	//   ....[178]....
        /*0464*/ 	.word	0x0500000f


	//   ....[179]....
        /*0468*/ 	.word	0x0500000f


	//   ....[180]....
        /*046c*/ 	.word	0x0500000f


	//   ....[181]....
        /*0470*/ 	.word	0x0500000f


	//   ....[182]....
        /*0474*/ 	.word	0x0500000f


	//   ....[183]....
        /*0478*/ 	.word	0x0500000f


	//   ....[184]....
        /*047c*/ 	.word	0x0500000f


	//   ....[185]....
        /*0480*/ 	.word	0x0500000f


	//   ....[186]....
        /*0484*/ 	.word	0x0500000f


	//   ....[187]....
        /*0488*/ 	.word	0x0500000f


	//   ....[188]....
        /*048c*/ 	.word	0x0500000f


	//   ....[189]....
        /*0490*/ 	.word	0x0500000f


	//   ....[190]....
        /*0494*/ 	.word	0x0500000f


	//   ....[191]....
        /*0498*/ 	.word	0x0500000f


	//   ....[192]....
        /*049c*/ 	.word	0x0500000f


	//   ....[193]....
        /*04a0*/ 	.word	0x0500000f


	//   ....[194]....
        /*04a4*/ 	.word	0x0500000f


	//   ....[195]....
        /*04a8*/ 	.word	0x0500000f


	//   ....[196]....
        /*04ac*/ 	.word	0x0500000f


	//   ....[197]....
        /*04b0*/ 	.word	0x0500000f


	//   ....[198]....
        /*04b4*/ 	.word	0x0500000f


	//   ....[199]....
        /*04b8*/ 	.word	0x0500000f


	//   ....[200]....
        /*04bc*/ 	.word	0x0500000f


	//   ....[201]....
        /*04c0*/ 	.word	0x0500000f


	//   ....[202]....
        /*04c4*/ 	.word	0x0500000f


	//   ....[203]....
        /*04c8*/ 	.word	0x0500000f


	//   ....[204]....
        /*04cc*/ 	.word	0x0500000f


	//   ....[205]....
        /*04d0*/ 	.word	0x0500000f


	//   ....[206]....
        /*04d4*/ 	.word	0x0500000f


	//   ....[207]....
        /*04d8*/ 	.word	0x0500000f


	//   ....[208]....
        /*04dc*/ 	.word	0x0500000f


	//   ....[209]....
        /*04e0*/ 	.word	0x0500000f


	//   ....[210]....
        /*04e4*/ 	.word	0x0500000f


	//   ....[211]....
        /*04e8*/ 	.word	0x0500000f


	//   ....[212]....
        /*04ec*/ 	.word	0x0500000f


	//   ....[213]....
        /*04f0*/ 	.word	0x0500000f


	//   ....[214]....
        /*04f4*/ 	.word	0x0500000f


	//   ....[215]....
        /*04f8*/ 	.word	0x0500000f


	//   ....[216]....
        /*04fc*/ 	.word	0x0500000f


	//   ....[217]....
        /*0500*/ 	.word	0x0500000f


	//   ....[218]....
        /*0504*/ 	.word	0x0500000f


	//   ....[219]....
        /*0508*/ 	.word	0x0500000f


	//   ....[220]....
        /*050c*/ 	.word	0x0500000f


	//   ....[221]....
        /*0510*/ 	.word	0x0500000f


	//   ....[222]....
        /*0514*/ 	.word	0x0500000f


	//   ....[223]....
        /*0518*/ 	.word	0x0500000f


	//   ....[224]....
        /*051c*/ 	.word	0x0500000f


	//   ....[225]....
        /*0520*/ 	.word	0x0500000f


	//   ....[226]....
        /*0524*/ 	.word	0x0500000f


	//----- nvinfo : EIATTR_COOP_GROUP_INSTR_OFFSETS
	.align		4
.L_113:
        /*0528*/ 	.byte	0x04, 0x28
        /*052a*/ 	.short	(.L_115 - .L_114)


	//   ....[0]....
.L_114:
        /*052c*/ 	.word	0x00000070


	//   ....[1]....
        /*0530*/ 	.word	0x000000b0


	//   ....[2]....
        /*0534*/ 	.word	0x000002d0


	//   ....[3]....
        /*0538*/ 	.word	0x00000430


	//   ....[4]....
        /*053c*/ 	.word	0x00000550


	//   ....[5]....
        /*0540*/ 	.word	0x000006b0


	//   ....[6]....
        /*0544*/ 	.word	0x00001b10


	//   ....[7]....
        /*0548*/ 	.word	0x00002df0


	//   ....[8]....
        /*054c*/ 	.word	0x00002e60


	//   ....[9]....
        /*0550*/ 	.word	0x00003360


	//   ....[10]....
        /*0554*/ 	.word	0x000033e0


	//   ....[11]....
        /*0558*/ 	.word	0x000053d0


	//   ....[12]....
        /*055c*/ 	.word	0x000053e0


	//   ....[13]....
        /*0560*/ 	.word	0x00005430


	//   ....[14]....
        /*0564*/ 	.word	0x00005440


	//   ....[15]....
        /*0568*/ 	.word	0x000067d0


	//   ....[16]....
        /*056c*/ 	.word	0x00006a10


	//   ....[17]....
        /*0570*/ 	.word	0x00006a40


	//   ....[18]....
        /*0574*/ 	.word	0x00006a50


	//   ....[19]....
        /*0578*/ 	.word	0x000081b0


	//   ....[20]....
        /*057c*/ 	.word	0x000081d0


	//   ....[21]....
        /*0580*/ 	.word	0x000081e0


	//   ....[22]....
        /*0584*/ 	.word	0x00008200


	//   ....[23]....
        /*0588*/ 	.word	0x00008b20


	//   ....[24]....
        /*058c*/ 	.word	0x00008b40


	//   ....[25]....
        /*0590*/ 	.word	0x00008c70


	//   ....[26]....
        /*0594*/ 	.word	0x00008c90


	//   ....[27]....
        /*0598*/ 	.word	0x00008d90


	//   ....[28]....
        /*059c*/ 	.word	0x00008db0


	//   ....[29]....
        /*05a0*/ 	.word	0x00008ec0


	//   ....[30]....
        /*05a4*/ 	.word	0x00008ee0


	//   ....[31]....
        /*05a8*/ 	.word	0x00009350


	//   ....[32]....
        /*05ac*/ 	.word	0x00009360


	//   ....[33]....
        /*05b0*/ 	.word	0x000099f0


	//   ....[34]....
        /*05b4*/ 	.word	0x00009a00


	//   ....[35]....
        /*05b8*/ 	.word	0x0000aa90


	//   ....[36]....
        /*05bc*/ 	.word	0x0000aac0


	//   ....[37]....
        /*05c0*/ 	.word	0x0000abe0


	//   ....[38]....
        /*05c4*/ 	.word	0x0000ac00


	//   ....[39]....
        /*05c8*/ 	.word	0x0000ad00


	//   ....[40]....
        /*05cc*/ 	.word	0x0000ad20


	//   ....[41]....
        /*05d0*/ 	.word	0x0000ae30


	//   ....[42]....
        /*05d4*/ 	.word	0x0000ae50


	//   ....[43]....
        /*05d8*/ 	.word	0x0000aff0


	//   ....[44]....
        /*05dc*/ 	.word	0x0000b1e0


	//   ....[45]....
        /*05e0*/ 	.word	0x0000b210


	//   ....[46]....
        /*05e4*/ 	.word	0x0000b240


	//   ....[47]....
        /*05e8*/ 	.word	0x0000b270


	//   ....[48]....
        /*05ec*/ 	.word	0x0000b2a0


	//   ....[49]....
        /*05f0*/ 	.word	0x0000b2d0


	//   ....[50]....
        /*05f4*/ 	.word	0x0000b440


	//   ....[51]....
        /*05f8*/ 	.word	0x0000b470


	//   ....[52]....
        /*05fc*/ 	.word	0x0000b4a0


	//   ....[53]....
        /*0600*/ 	.word	0x0000b4d0


	//   ....[54]....
        /*0604*/ 	.word	0x0000b500


	//   ....[55]....
        /*0608*/ 	.word	0x0000b530


	//   ....[56]....
        /*060c*/ 	.word	0x0000b5c0


	//   ....[57]....
        /*0610*/ 	.word	0x0000b5f0


	//   ....[58]....
        /*0614*/ 	.word	0x0000b600


	//   ....[59]....
        /*0618*/ 	.word	0x0000b690


	//   ....[60]....
        /*061c*/ 	.word	0x0000d020


	//   ....[61]....
        /*0620*/ 	.word	0x0000d040


	//   ....[62]....
        /*0624*/ 	.word	0x0000d0f0


	//   ....[63]....
        /*0628*/ 	.word	0x0000d110


	//   ....[64]....
        /*062c*/ 	.word	0x0000d1b0


	//   ....[65]....
        /*0630*/ 	.word	0x0000d1d0


	//   ....[66]....
        /*0634*/ 	.word	0x0000d270


	//   ....[67]....
        /*0638*/ 	.word	0x0000d290


	//   ....[68]....
        /*063c*/ 	.word	0x0000d330


	//   ....[69]....
        /*0640*/ 	.word	0x0000d350


	//   ....[70]....
        /*0644*/ 	.word	0x0000d360


	//   ....[71]....
        /*0648*/ 	.word	0x0000d3f0


	//   ....[72]....
        /*064c*/ 	.word	0x0000daf0


	//   ....[73]....
        /*0650*/ 	.word	0x0000db20


	//   ....[74]....
        /*0654*/ 	.word	0x0000db80


	//   ....[75]....
        /*0658*/ 	.word	0x0000dbd0


	//   ....[76]....
        /*065c*/ 	.word	0x0000dc20


	//   ....[77]....
        /*0660*/ 	.word	0x0000dc80


	//   ....[78]....
        /*0664*/ 	.word	0x0000dcd0


	//   ....[79]....
        /*0668*/ 	.word	0x0000dd30


	//   ....[80]....
        /*066c*/ 	.word	0x0000dd80


	//   ....[81]....
        /*0670*/ 	.word	0x0000dde0


	//   ....[82]....
        /*0674*/ 	.word	0x0000de20


	//   ....[83]....
        /*0678*/ 	.word	0x0000de90


	//   ....[84]....
        /*067c*/ 	.word	0x0000dee0


	//   ....[85]....
        /*0680*/ 	.word	0x0000df40


	//   ....[86]....
        /*0684*/ 	.word	0x0000df60


	//   ....[87]....
        /*0688*/ 	.word	0x0000dfa0


	//   ....[88]....
        /*068c*/ 	.word	0x0000e750


	//   ....[89]....
        /*0690*/ 	.word	0x0000e790


	//   ....[90]....
        /*0694*/ 	.word	0x0000e7a0


	//   ....[91]....
        /*0698*/ 	.word	0x0000e800


	//   ....[92]....
        /*069c*/ 	.word	0x0000e810


	//   ....[93]....
        /*06a0*/ 	.word	0x0000e870


	//   ....[94]....
        /*06a4*/ 	.word	0x0000e8a0


	//   ....[95]....
        /*06a8*/ 	.word	0x0000e8e0


	//   ....[96]....
        /*06ac*/ 	.word	0x0000e910


	//   ....[97]....
        /*06b0*/ 	.word	0x0000e950


	//   ....[98]....
        /*06b4*/ 	.word	0x0000e980


	//   ....[99]....
        /*06b8*/ 	.word	0x0000e9c0


	//   ....[100]....
        /*06bc*/ 	.word	0x0000ec30


	//   ....[101]....
        /*06c0*/ 	.word	0x0000ec50


	//   ....[102]....
        /*06c4*/ 	.word	0x0000ec60


	//   ....[103]....
        /*06c8*/ 	.word	0x0000ecf0


	//   ....[104]....
        /*06cc*/ 	.word	0x0000ed00


	//   ....[105]....
        /*06d0*/ 	.word	0x0000ed90


	//   ....[106]....
        /*06d4*/ 	.word	0x0000eda0


	//   ....[107]....
        /*06d8*/ 	.word	0x0000ee30


	//   ....[108]....
        /*06dc*/ 	.word	0x0000ee40


	//   ....[109]....
        /*06e0*/ 	.word	0x0000eed0


	//   ....[110]....
        /*06e4*/ 	.word	0x0000eee0


	//   ....[111]....
        /*06e8*/ 	.word	0x0000eef0


	//   ....[112]....
        /*06ec*/ 	.word	0x0000f4b0


	//   ....[113]....
        /*06f0*/ 	.word	0x0000f4f0


	//   ....[114]....
        /*06f4*/ 	.word	0x0000f530


	//   ....[115]....
        /*06f8*/ 	.word	0x0000f560


	//   ....[116]....
        /*06fc*/ 	.word	0x0000f5f0


	//   ....[117]....
        /*0700*/ 	.word	0x0000f620


	//   ....[118]....
        /*0704*/ 	.word	0x0000f690


	//   ....[119]....
        /*0708*/ 	.word	0x0000f6c0


	//   ....[120]....
        /*070c*/ 	.word	0x0000f730


	//   ....[121]....
        /*0710*/ 	.word	0x0000f760


	//   ....[122]....
        /*0714*/ 	.word	0x0000f790


	//   ....[123]....
        /*0718*/ 	.word	0x0000f7e0


	//   ....[124]....
        /*071c*/ 	.word	0x0000fc20


	//   ....[125]....
        /*0720*/ 	.word	0x0000fc30


	//   ....[126]....
        /*0724*/ 	.word	0x0000fc70


	//   ....[127]....
        /*0728*/ 	.word	0x0000fcb0


	//   ....[128]....
        /*072c*/ 	.word	0x0000fce0


	//   ....[129]....
        /*0730*/ 	.word	0x0000fd10


	//   ....[130]....
        /*0734*/ 	.word	0x0000fd40


	//   ....[131]....
        /*0738*/ 	.word	0x0000fd70


	//   ....[132]....
        /*073c*/ 	.word	0x0000ff20


	//   ....[133]....
        /*0740*/ 	.word	0x0000ff50


	//   ....[134]....
        /*0744*/ 	.word	0x0000ff80


	//   ....[135]....
        /*0748*/ 	.word	0x0000ffb0


	//   ....[136]....
        /*074c*/ 	.word	0x0000ffe0


	//   ....[137]....
        /*0750*/ 	.word	0x00010010


	//   ....[138]....
        /*0754*/ 	.word	0x000100d0


	//   ....[139]....
        /*0758*/ 	.word	0x000100f0


	//   ....[140]....
        /*075c*/ 	.word	0x00010100


	//   ....[141]....
        /*0760*/ 	.word	0x00010160


	//   ....[142]....
        /*0764*/ 	.word	0x00010780


	//   ....[143]....
        /*0768*/ 	.word	0x00010c60


	//   ....[144]....
        /*076c*/ 	.word	0x00010d50


	//   ....[145]....
        /*0770*/ 	.word	0x00010df0


	//   ....[146]....
        /*0774*/ 	.word	0x00010e50


	//   ....[147]....
        /*0778*/ 	.word	0x00010f60


	//   ....[148]....
        /*077c*/ 	.word	0x00010fd0


	//   ....[149]....
        /*0780*/ 	.word	0x000110e0


	//   ....[150]....
        /*0784*/ 	.word	0x00011150


	//   ....[151]....
        /*0788*/ 	.word	0x00011260


	//   ....[152]....
        /*078c*/ 	.word	0x000112d0


	//   ....[153]....
        /*0790*/ 	.word	0x000113e0


	//   ....[154]....
        /*0794*/ 	.word	0x00011450


	//   ....[155]....
        /*0798*/ 	.word	0x000114f0


	//   ....[156]....
        /*079c*/ 	.word	0x00011600


	//   ....[157]....
        /*07a0*/ 	.word	0x00011670


	//   ....[158]....
        /*07a4*/ 	.word	0x000116f0


	//   ....[159]....
        /*07a8*/ 	.word	0x000117b0


	//   ....[160]....
        /*07ac*/ 	.word	0x00011830


	//   ....[161]....
        /*07b0*/ 	.word	0x00011910


	//   ....[162]....
        /*07b4*/ 	.word	0x00011990


	//   ....[163]....
        /*07b8*/ 	.word	0x00011a70


	//   ....[164]....
        /*07bc*/ 	.word	0x00011af0


	//   ....[165]....
        /*07c0*/ 	.word	0x00011bd0


	//   ....[166]....
        /*07c4*/ 	.word	0x00011c50


	//   ....[167]....
        /*07c8*/ 	.word	0x00011d30


	//   ....[168]....
        /*07cc*/ 	.word	0x00011db0


	//   ....[169]....
        /*07d0*/ 	.word	0x00011e90


	//   ....[170]....
        /*07d4*/ 	.word	0x00011f10


	//   ....[171]....
        /*07d8*/ 	.word	0x00011fd0


	//   ....[172]....
        /*07dc*/ 	.word	0x00012100


	//   ....[173]....
        /*07e0*/ 	.word	0x000121d0


	//   ....[174]....
        /*07e4*/ 	.word	0x00012240


	//   ....[175]....
        /*07e8*/ 	.word	0x00012310


	//   ....[176]....
        /*07ec*/ 	.word	0x00012370


	//   ....[177]....
        /*07f0*/ 	.word	0x00012440


	//   ....[178]....
        /*07f4*/ 	.word	0x000124a0


	//   ....[179]....
        /*07f8*/ 	.word	0x00012570


	//   ....[180]....
        /*07fc*/ 	.word	0x000125d0


	//   ....[181]....
        /*0800*/ 	.word	0x000126a0


	//   ....[182]....
        /*0804*/ 	.word	0x00012700


	//   ....[183]....
        /*0808*/ 	.word	0x000127e0


	//   ....[184]....
        /*080c*/ 	.word	0x000128d0


	//   ....[185]....
        /*0810*/ 	.word	0x00012970


	//   ....[186]....
        /*0814*/ 	.word	0x000129d0


	//   ....[187]....
        /*0818*/ 	.word	0x00012ad0


	//   ....[188]....
        /*081c*/ 	.word	0x00012b30


	//   ....[189]....
        /*0820*/ 	.word	0x00012c30


	//   ....[190]....
        /*0824*/ 	.word	0x00012c90


	//   ....[191]....
        /*0828*/ 	.word	0x00012d90


	//   ....[192]....
        /*082c*/ 	.word	0x00012df0


	//   ....[193]....
        /*0830*/ 	.word	0x00012ef0


	//   ....[194]....
        /*0834*/ 	.word	0x00012f50


	//   ....[195]....
        /*0838*/ 	.word	0x00013020


	//   ....[196]....
        /*083c*/ 	.word	0x00013160


	//   ....[197]....
        /*0840*/ 	.word	0x00013200


	//   ....[198]....
        /*0844*/ 	.word	0x000132e0


	//   ....[199]....
        /*0848*/ 	.word	0x000133b0


	//   ....[200]....
        /*084c*/ 	.word	0x00013410


	//   ....[201]....
        /*0850*/ 	.word	0x00013500


	//   ....[202]....
        /*0854*/ 	.word	0x00013560


	//   ....[203]....
        /*0858*/ 	.word	0x00013650


	//   ....[204]....
        /*085c*/ 	.word	0x000136b0


	//   ....[205]....
        /*0860*/ 	.word	0x000137a0


	//   ....[206]....
        /*0864*/ 	.word	0x00013800


	//   ....[207]....
        /*0868*/ 	.word	0x000138e0


	//   ....[208]....
        /*086c*/ 	.word	0x00013970


	//   ....[209]....
        /*0870*/ 	.word	0x00013a10


	//   ....[210]....
        /*0874*/ 	.word	0x00013b70


	//   ....[211]....
        /*0878*/ 	.word	0x00013be0


	//   ....[212]....
        /*087c*/ 	.word	0x00013c60


	//   ....[213]....
        /*0880*/ 	.word	0x00013cd0


	//   ....[214]....
        /*0884*/ 	.word	0x00013d40


	//   ....[215]....
        /*0888*/ 	.word	0x00013dc0


	//   ....[216]....
        /*088c*/ 	.word	0x00013e40


	//   ....[217]....
        /*0890*/ 	.word	0x00013ed0


	//   ....[218]....
        /*0894*/ 	.word	0x00013f40


	//   ....[219]....
        /*0898*/ 	.word	0x00013fb0


	//   ....[220]....
        /*089c*/ 	.word	0x00014020


	//   ....[221]....
        /*08a0*/ 	.word	0x000140a0


	//   ....[222]....
        /*08a4*/ 	.word	0x00014110


	//   ....[223]....
        /*08a8*/ 	.word	0x000141b0


	//   ....[224]....
        /*08ac*/ 	.word	0x00014200


	//   ....[225]....
        /*08b0*/ 	.word	0x00014290


	//   ....[226]....
        /*08b4*/ 	.word	0x000143c0


	//----- nvinfo : EIATTR_REG_RECONFIG
	.align		4
.L_115:
        /*08b8*/ 	.byte	0x01, 0x54
	.zero		2


	//----- nvinfo : EIATTR_SYSCALL_OFFSETS
	.align		4
        /*08bc*/ 	.byte	0x04, 0x46
        /*08be*/ 	.short	(.L_117 - .L_116)


	//   ....[0]....
.L_116:
        /*08c0*/ 	.word	0x00001c90


	//   ....[1]....
        /*08c4*/ 	.word	0x0000c670


	//   ....[2]....
        /*08c8*/ 	.word	0x0000c7c0


	//   ....[3]....
        /*08cc*/ 	.word	0x0000c8b0


	//   ....[4]....
        /*08d0*/ 	.word	0x0000d780


	//----- nvinfo : EIATTR_MBARRIER_INSTR_OFFSETS
	.align		4
.L_117:
        /*08d4*/ 	.byte	0x04, 0x39
        /*08d6*/ 	.short	(.L_119 - .L_118)


	//   ....[0]....
.L_118:
        /*08d8*/ 	.word	0x00000180
        /*08dc*/ 	.word	0x000000ff
        /*08e0*/ 	.word	0x00030800
        /*08e4*/ 	.short	0x0100
        /*08e6*/ 	.byte	0x08
	.zero		1


	//   ....[1]....
        /*08e8*/ 	.word	0x00000190
        /*08ec*/ 	.word	0x000000ff
        /*08f0*/ 	.word	0x00030820
        /*08f4*/ 	.short	0x0100
        /*08f6*/ 	.byte	0x08
	.zero		1


	//   ....[2]....
        /*08f8*/ 	.word	0x00000280
        /*08fc*/ 	.word	0x000000ff
        /*0900*/ 	.word	0x00030830
        /*0904*/ 	.short	0x0100
        /*0906*/ 	.byte	0x08
	.zero		1


	//   ....[3]....
        /*0908*/ 	.word	0x00000290
        /*090c*/ 	.word	0x000000ff
        /*0910*/ 	.word	0x00030840
        /*0914*/ 	.short	0x0100
        /*0916*/ 	.byte	0x08
	.zero		1


	//   ....[4]....
        /*0918*/ 	.word	0x000002a0
        /*091c*/ 	.word	0x000000ff
        /*0920*/ 	.word	0x00030838
        /*0924*/ 	.short	0x0100
        /*0926*/ 	.byte	0x08
	.zero		1


	//   ....[5]....
        /*0928*/ 	.word	0x000002b0
        /*092c*/ 	.word	0x000000ff
        /*0930*/ 	.word	0x00030848
        /*0934*/ 	.short	0x0100
        /*0936*/ 	.byte	0x08
	.zero		1


	//   ....[6]....
        /*0938*/ 	.word	0x000003e0
        /*093c*/ 	.word	0x000000ff
        /*0940*/ 	.word	0x00030850
        /*0944*/ 	.short	0x0100
        /*0946*/ 	.byte	0x08
	.zero		1


	//   ....[7]....
        /*0948*/ 	.word	0x000003f0
        /*094c*/ 	.word	0x000000ff
        /*0950*/ 	.word	0x00030860
        /*0954*/ 	.short	0x0100
        /*0956*/ 	.byte	0x08
	.zero		1


	//   ....[8]....
        /*0958*/ 	.word	0x00000400
        /*095c*/ 	.word	0x000000ff
        /*0960*/ 	.word	0x00030858
        /*0964*/ 	.short	0x0100
        /*0966*/ 	.byte	0x08
	.zero		1


	//   ....[9]....
        /*0968*/ 	.word	0x00000410
        /*096c*/ 	.word	0x000000ff
        /*0970*/ 	.word	0x00030868
        /*0974*/ 	.short	0x0100
        /*0976*/ 	.byte	0x08
	.zero		1


	//   ....[10]....
        /*0978*/ 	.word	0x00000500
        /*097c*/ 	.word	0x000000ff
        /*0980*/ 	.word	0x00030870
        /*0984*/ 	.short	0x0100
        /*0986*/ 	.byte	0x06
	.zero		1


	//   ....[11]....
        /*0988*/ 	.word	0x00000510
        /*098c*/ 	.word	0x000000ff
        /*0990*/ 	.word	0x00030880
        /*0994*/ 	.short	0x0100
        /*0996*/ 	.byte	0x06
	.zero		1


	//   ....[12]....
        /*0998*/ 	.word	0x00000520
        /*099c*/ 	.word	0x000000ff
        /*09a0*/ 	.word	0x00030878
        /*09a4*/ 	.short	0x0100
        /*09a6*/ 	.byte	0x06
	.zero		1


	//   ....[13]....
        /*09a8*/ 	.word	0x00000530
        /*09ac*/ 	.word	0x000000ff
        /*09b0*/ 	.word	0x00030888
        /*09b4*/ 	.short	0x0100
        /*09b6*/ 	.byte	0x06
	.zero		1


	//   ....[14]....
        /*09b8*/ 	.word	0x00000660
        /*09bc*/ 	.word	0x000000ff
        /*09c0*/ 	.word	0x00030890
        /*09c4*/ 	.short	0x0100
        /*09c6*/ 	.byte	0x08
	.zero		1


	//   ....[15]....
        /*09c8*/ 	.word	0x00000670
        /*09cc*/ 	.word	0x000000ff
        /*09d0*/ 	.word	0x000308a0
        /*09d4*/ 	.short	0x0100
        /*09d6*/ 	.byte	0x08
	.zero		1


	//   ....[16]....
        /*09d8*/ 	.word	0x00000680
        /*09dc*/ 	.word	0x000000ff
        /*09e0*/ 	.word	0x00030898
        /*09e4*/ 	.short	0x0100
        /*09e6*/ 	.byte	0x08
	.zero		1


	//   ....[17]....
        /*09e8*/ 	.word	0x00000690
        /*09ec*/ 	.word	0x000000ff
        /*09f0*/ 	.word	0x000308a8
        /*09f4*/ 	.short	0x0100
        /*09f6*/ 	.byte	0x08
	.zero		1


	//   ....[18]....
        /*09f8*/ 	.word	0x000007d0
        /*09fc*/ 	.word	0x000000ff
        /*0a00*/ 	.word	0x000308b0
        /*0a04*/ 	.short	0x0100
        /*0a06*/ 	.byte	0x08
	.zero		1


	//   ....[19]....
        /*0a08*/ 	.word	0x000007e0
        /*0a0c*/ 	.word	0x000000ff
        /*0a10*/ 	.word	0x000308c0
        /*0a14*/ 	.short	0x0100
        /*0a16*/ 	.byte	0x08
	.zero		1


	//   ....[20]....
        /*0a18*/ 	.word	0x000007f0
        /*0a1c*/ 	.word	0x000000ff
        /*0a20*/ 	.word	0x000308b8
        /*0a24*/ 	.short	0x0100
        /*0a26*/ 	.byte	0x08
	.zero		1


	//   ....[21]....
        /*0a28*/ 	.word	0x00000800
        /*0a2c*/ 	.word	0x000000ff
        /*0a30*/ 	.word	0x000308c8
        /*0a34*/ 	.short	0x0100
        /*0a36*/ 	.byte	0x08
	.zero		1


	//   ....[22]....
        /*0a38*/ 	.word	0x00001d50
        /*0a3c*/ 	.word	0x00000004
        /*0a40*/ 	.word	0x00030800
        /*0a44*/ 	.short	0x010a
        /*0a46*/ 	.byte	0x3f
	.zero		1


	//   ....[23]....
        /*0a48*/ 	.word	0x00001e00
        /*0a4c*/ 	.word	0x00000000
        /*0a50*/ 	.word	0x00030830
        /*0a54*/ 	.short	0x010a
        /*0a56*/ 	.byte	0x3f
	.zero		1


	//   ....[24]....
        /*0a58*/ 	.word	0x00001e50
        /*0a5c*/ 	.word	0x00000000
        /*0a60*/ 	.word	0x00030830
        /*0a64*/ 	.short	0x010a
        /*0a66*/ 	.byte	0x3f
	.zero		1


	//   ....[25]....
        /*0a68*/ 	.word	0x00002590
        /*0a6c*/ 	.word	0x00000000
        /*0a70*/ 	.word	0x00000000
        /*0a74*/ 	.short	0x0101
        /*0a76*/ 	.byte	0x3f
	.zero		1


	//   ....[26]....
        /*0a78*/ 	.word	0x000042a0
        /*0a7c*/ 	.word	0x000000ff
        /*0a80*/ 	.word	0x00030830
        /*0a84*/ 	.short	0x010a
        /*0a86*/ 	.byte	0x08
	.zero		1


	//   ....[27]....
        /*0a88*/ 	.word	0x000042e0
        /*0a8c*/ 	.word	0x000000ff
        /*0a90*/ 	.word	0x00030830
        /*0a94*/ 	.short	0x010a
        /*0a96*/ 	.byte	0x08
	.zero		1


	//   ....[28]....
        /*0a98*/ 	.word	0x00004df0
        /*0a9c*/ 	.word	0x000000ff
        /*0aa0*/ 	.word	0x00030850
        /*0aa4*/ 	.short	0x010a
        /*0aa6*/ 	.byte	0x09
	.zero		1


	//   ....[29]....
        /*0aa8*/ 	.word	0x00004e30
        /*0aac*/ 	.word	0x000000ff
        /*0ab0*/ 	.word	0x00030850
        /*0ab4*/ 	.short	0x010a
        /*0ab6*/ 	.byte	0x09
	.zero		1


	//   ....[30]....
        /*0ab8*/ 	.word	0x00005400
        /*0abc*/ 	.word	0x000000ff
        /*0ac0*/ 	.word	0x00000000
        /*0ac4*/ 	.short	0x0101
        /*0ac6*/ 	.byte	0x08
	.zero		1


	//   ....[31]....
        /*0ac8*/ 	.word	0x00005f40
        /*0acc*/ 	.word	0x000000ff
        /*0ad0*/ 	.word	0x00000000
        /*0ad4*/ 	.short	0x0101
        /*0ad6*/ 	.byte	0x09
	.zero		1


	//   ....[32]....
        /*0ad8*/ 	.word	0x000066c0
        /*0adc*/ 	.word	0x0000000d
        /*0ae0*/ 	.word	0x00030850
        /*0ae4*/ 	.short	0x010a
        /*0ae6*/ 	.byte	0x3f
	.zero		1


	//   ....[33]....
        /*0ae8*/ 	.word	0x00006750
        /*0aec*/ 	.word	0x0000000d
        /*0af0*/ 	.word	0x00030850
        /*0af4*/ 	.short	0x010a
        /*0af6*/ 	.byte	0x3f
	.zero		1


	//   ....[34]....
        /*0af8*/ 	.word	0x00006c70
        /*0afc*/ 	.word	0x00000002
        /*0b00*/ 	.word	0x00000000
        /*0b04*/ 	.short	0x0101
        /*0b06*/ 	.byte	0x3f
	.zero		1


	//   ....[35]....
        /*0b08*/ 	.word	0x00008b00
        /*0b0c*/ 	.word	0x000000ff
        /*0b10*/ 	.word	0x00000000
        /*0b14*/ 	.short	0x0101
        /*0b16*/ 	.byte	0x08
	.zero		1


	//   ....[36]....
        /*0b18*/ 	.word	0x000091b0
        /*0b1c*/ 	.word	0x000000ff
        /*0b20*/ 	.word	0x00000000
        /*0b24*/ 	.short	0x0101
        /*0b26*/ 	.byte	0x08
	.zero		1


	//   ....[37]....
        /*0b28*/ 	.word	0x0000ce30
        /*0b2c*/ 	.word	0x00000007
        /*0b30*/ 	.word	0x00030840
        /*0b34*/ 	.short	0x010a
        /*0b36*/ 	.byte	0x3f
	.zero		1


	//   ....[38]....
        /*0b38*/ 	.word	0x0000d4b0
        /*0b3c*/ 	.word	0x00000007
        /*0b40*/ 	.word	0x00030830
        /*0b44*/ 	.short	0x0107
        /*0b46*/ 	.byte	0x3f
	.zero		1


	//   ....[39]....
        /*0b48*/ 	.word	0x0000d580
        /*0b4c*/ 	.word	0x00000007
        /*0b50*/ 	.word	0x00030830
        /*0b54*/ 	.short	0x0101
        /*0b56*/ 	.byte	0x3f
	.zero		1


	//   ....[40]....
        /*0b58*/ 	.word	0x0000e0b0
        /*0b5c*/ 	.word	0x00000016
        /*0b60*/ 	.word	0x00030800
        /*0b64*/ 	.short	0x0107
        /*0b66*/ 	.byte	0x3f
	.zero		1


	//   ....[41]....
        /*0b68*/ 	.word	0x0000e1d0
        /*0b6c*/ 	.word	0x00000016
        /*0b70*/ 	.word	0x00030800
        /*0b74*/ 	.short	0x0101
        /*0b76*/ 	.byte	0x3f
	.zero		1


	//   ....[42]....
        /*0b78*/ 	.word	0x0000e1f0
        /*0b7c*/ 	.word	0x00000016
        /*0b80*/ 	.word	0x00030820
        /*0b84*/ 	.short	0x010a
        /*0b86*/ 	.byte	0x3f
	.zero		1


	//   ....[43]....
        /*0b88*/ 	.word	0x0000e5b0
        /*0b8c*/ 	.word	0x00000006
        /*0b90*/ 	.word	0x00030840
        /*0b94*/ 	.short	0x010a
        /*0b96*/ 	.byte	0x3f
	.zero		1


	//   ....[44]....
        /*0b98*/ 	.word	0x0000ea70
        /*0b9c*/ 	.word	0x00000006
        /*0ba0*/ 	.word	0x00030830
        /*0ba4*/ 	.short	0x0107
        /*0ba6*/ 	.byte	0x3f
	.zero		1


	//   ....[45]....
        /*0ba8*/ 	.word	0x0000eb20
        /*0bac*/ 	.word	0x00000006
        /*0bb0*/ 	.word	0x00030830
        /*0bb4*/ 	.short	0x0101
        /*0bb6*/ 	.byte	0x3f
	.zero		1


	//   ....[46]....
        /*0bb8*/ 	.word	0x0000eb90
        /*0bbc*/ 	.word	0x00000006
        /*0bc0*/ 	.word	0x00030860
        /*0bc4*/ 	.short	0x010a
        /*0bc6*/ 	.byte	0x3f
	.zero		1


	//   ....[47]....
        /*0bc8*/ 	.word	0x0000f0e0
        /*0bcc*/ 	.word	0x00000006
        /*0bd0*/ 	.word	0x00030850
        /*0bd4*/ 	.short	0x0107
        /*0bd6*/ 	.byte	0x3f
	.zero		1


	//   ....[48]....
        /*0bd8*/ 	.word	0x0000f200
        /*0bdc*/ 	.word	0x00000006
        /*0be0*/ 	.word	0x00030850
        /*0be4*/ 	.short	0x0101
        /*0be6*/ 	.byte	0x3f
	.zero		1


	//   ....[49]....
        /*0be8*/ 	.word	0x0000f410
        /*0bec*/ 	.word	0x00000000
        /*0bf0*/ 	.word	0x00030860
        /*0bf4*/ 	.short	0x010a
        /*0bf6*/ 	.byte	0x3f
	.zero		1


	//   ....[50]....
        /*0bf8*/ 	.word	0x0000f910
        /*0bfc*/ 	.word	0x00000000
        /*0c00*/ 	.word	0x00030850
        /*0c04*/ 	.short	0x0107
        /*0c06*/ 	.byte	0x3f
	.zero		1


	//   ....[51]....
        /*0c08*/ 	.word	0x0000f9c0
        /*0c0c*/ 	.word	0x00000000
        /*0c10*/ 	.word	0x00030850
        /*0c14*/ 	.short	0x0101
        /*0c16*/ 	.byte	0x3f
	.zero		1


	//   ....[52]....
        /*0c18*/ 	.word	0x00010700
        /*0c1c*/ 	.word	0x00000004
        /*0c20*/ 	.word	0x00030820
        /*0c24*/ 	.short	0x010a
        /*0c26*/ 	.byte	0x3f
	.zero		1


	//   ....[53]....
        /*0c28*/ 	.word	0x000108a0
        /*0c2c*/ 	.word	0x00000005
        /*0c30*/ 	.word	0x00030840
        /*0c34*/ 	.short	0x010a
        /*0c36*/ 	.byte	0x3f
	.zero		1


	//   ....[54]....
        /*0c38*/ 	.word	0x00010940
        /*0c3c*/ 	.word	0x0000001b
        /*0c40*/ 	.word	0x00030840
        /*0c44*/ 	.short	0x010a
        /*0c46*/ 	.byte	0x3f
	.zero		1


	//   ....[55]....
        /*0c48*/ 	.word	0x00010980
        /*0c4c*/ 	.word	0x00000005
        /*0c50*/ 	.word	0x00030860
        /*0c54*/ 	.short	0x010a
        /*0c56*/ 	.byte	0x3f
	.zero		1


	//   ....[56]....
        /*0c58*/ 	.word	0x000109c0
        /*0c5c*/ 	.word	0x0000001b
        /*0c60*/ 	.word	0x00030860
        /*0c64*/ 	.short	0x010a
        /*0c66*/ 	.byte	0x3f
	.zero		1


	//   ....[57]....
        /*0c68*/ 	.word	0x00010a20
        /*0c6c*/ 	.word	0x00000004
        /*0c70*/ 	.word	0x00030800
        /*0c74*/ 	.short	0x010a
        /*0c76*/ 	.byte	0x3f
	.zero		1


	//   ....[58]....
        /*0c78*/ 	.word	0x00010a70
        /*0c7c*/ 	.word	0x00000000
        /*0c80*/ 	.word	0x00030830
        /*0c84*/ 	.short	0x010a
        /*0c86*/ 	.byte	0x3f
	.zero		1


	//   ....[59]....
        /*0c88*/ 	.word	0x00010ad0
        /*0c8c*/ 	.word	0x00000003
        /*0c90*/ 	.word	0x00030830
        /*0c94*/ 	.short	0x010a
        /*0c96*/ 	.byte	0x3f
	.zero		1


	//   ....[60]....
        /*0c98*/ 	.word	0x00010b30
        /*0c9c*/ 	.word	0x00000002
        /*0ca0*/ 	.word	0x00030850
        /*0ca4*/ 	.short	0x010a
        /*0ca6*/ 	.byte	0x3f
	.zero		1


	//   ....[61]....
        /*0ca8*/ 	.word	0x00010b80
        /*0cac*/ 	.word	0x0000000d
        /*0cb0*/ 	.word	0x00030850
        /*0cb4*/ 	.short	0x010a
        /*0cb6*/ 	.byte	0x3f
	.zero		1


	//   ....[62]....
        /*0cb8*/ 	.word	0x00010ca0
        /*0cbc*/ 	.word	0x00000007
        /*0cc0*/ 	.word	0x00030840
        /*0cc4*/ 	.short	0x010a
        /*0cc6*/ 	.byte	0x3f
	.zero		1


	//   ....[63]....
        /*0cc8*/ 	.word	0x00012000
        /*0ccc*/ 	.word	0x00000016
        /*0cd0*/ 	.word	0x00030820
        /*0cd4*/ 	.short	0x010a
        /*0cd6*/ 	.byte	0x3f
	.zero		1


	//   ....[64]....
        /*0cd8*/ 	.word	0x00012050
        /*0cdc*/ 	.word	0x00000006
        /*0ce0*/ 	.word	0x00030840
        /*0ce4*/ 	.short	0x010a
        /*0ce6*/ 	.byte	0x3f
	.zero		1


	//   ....[65]....
        /*0ce8*/ 	.word	0x00012820
        /*0cec*/ 	.word	0x00000006
        /*0cf0*/ 	.word	0x00030860
        /*0cf4*/ 	.short	0x010a
        /*0cf6*/ 	.byte	0x3f
	.zero		1


	//   ....[66]....
        /*0cf8*/ 	.word	0x000130b0
        /*0cfc*/ 	.word	0x00000000
        /*0d00*/ 	.word	0x00030860
        /*0d04*/ 	.short	0x010a
        /*0d06*/ 	.byte	0x3f
	.zero		1


	//   ....[67]....
        /*0d08*/ 	.word	0x000142e0
        /*0d0c*/ 	.word	0x00000004
        /*0d10*/ 	.word	0x00030820
        /*0d14*/ 	.short	0x010a
        /*0d16*/ 	.byte	0x3f
	.zero		1


	//   ....[68]....
        /*0d18*/ 	.word	0x00014480
        /*0d1c*/ 	.word	0x00000005
        /*0d20*/ 	.word	0x00030840
        /*0d24*/ 	.short	0x010a
        /*0d26*/ 	.byte	0x3f
	.zero		1


	//   ....[69]....
        /*0d28*/ 	.word	0x000144d0
        /*0d2c*/ 	.word	0x0000001b
        /*0d30*/ 	.word	0x00030840
        /*0d34*/ 	.short	0x010a
        /*0d36*/ 	.byte	0x3f
	.zero		1


	//   ....[70]....
        /*0d38*/ 	.word	0x00014520
        /*0d3c*/ 	.word	0x00000005
        /*0d40*/ 	.word	0x00030860
        /*0d44*/ 	.short	0x010a
        /*0d46*/ 	.byte	0x3f
	.zero		1


	//----- nvinfo : EIATTR_NUM_MBARRIERS
	.align		4
.L_119:
        /*0d48*/ 	.byte	0x03, 0x38
        /*0d4a*/ 	.short	0x0016


	//----- nvinfo : EIATTR_EXIT_INSTR_OFFSETS
	.align		4
        /*0d4c*/ 	.byte	0x04, 0x1c
        /*0d4e*/ 	.short	(.L_121 - .L_120)


	//   ....[0]....
.L_120:
        /*0d50*/ 	.word	0x00000990


	//   ....[1]....
        /*0d54*/ 	.word	0x0000af90


	//   ....[2]....
        /*0d58*/ 	.word	0x00010a10


	//----- nvinfo : EIATTR_MAX_THREADS
	.align		4
.L_121:
        /*0d5c*/ 	.byte	0x04, 0x05
        /*0d5e*/ 	.short	(.L_123 - .L_122)
.L_122:
        /*0d60*/ 	.word	0x00000180
        /*0d64*/ 	.word	0x00000001
        /*0d68*/ 	.word	0x00000001


	//----- nvinfo : EIATTR_CRS_STACK_SIZE
	.align		4
.L_123:
        /*0d6c*/ 	.byte	0x04, 0x1e
        /*0d6e*/ 	.short	(.L_125 - .L_124)
.L_124:
        /*0d70*/ 	.word	0x00000000


	//----- nvinfo : EIATTR_CBANK_PARAM_SIZE
	.align		4
.L_125:
        /*0d74*/ 	.byte	0x03, 0x19
        /*0d76*/ 	.short	0x0af0


	//----- nvinfo : EIATTR_PARAM_CBANK
	.align		4
        /*0d78*/ 	.byte	0x04, 0x0a
        /*0d7a*/ 	.short	(.L_127 - .L_126)
	.align		4
.L_126:
        /*0d7c*/ 	.word	index@(.nv.constant0._ZN7cutlass13device_kernelIN5flash11enable_sm90INS1_16FlashAttnFwdSm90INS1_25CollectiveMainloopFwdSm90ILi2EN4cute5tupleIJNS5_1CILi1EEES8_S8_EEENS6_IJNS7_ILi128EEENS7_ILi96EEENS7_ILi192EEEEEELi192ENS_6half_tEfNS_4arch4Sm90ELb0ELb0ELb0ELb1ELb1ELb0ELb0ELb1ELb1ELb1ELb1ELb0EEENS1_21CollectiveEpilogueFwdINS6_IJSA_SC_SB_EEES9_SE_SG_Li256ELb1ELb1ELb1ELb0EEENS1_36VarlenDynamicPersistentTileSchedulerILi128ELi96ELi256ELi128ELb1ELb1ELb1ELb0ELb1ELb1EEEEEEEEEvNT_6ParamsE)
        /*0d80*/ 	.short	0x0210
        /*0d82*/ 	.short	0x0af0


	//----- nvinfo : EIATTR_SW_WAR
	.align		4
.L_127:
        /*0d84*/ 	.byte	0x04, 0x36
        /*0d86*/ 	.short	(.L_129 - .L_128)
.L_128:
        /*0d88*/ 	.word	0x00000008
.L_129:


//--------------------- .nv.info._ZN7cutlass13device_kernelIN5flash11enable_sm90INS1_16FlashAttnFwdSm90INS1_25CollectiveMainloopFwdSm90ILi2EN4cute5tupleIJNS5_1CILi1EEES8_S8_EEENS6_IJNS7_ILi128EEENS7_ILi96EEENS7_ILi192EEEEEELi192ENS_6half_tEfNS_4arch4Sm90ELb0ELb0ELb0ELb1ELb1ELb1ELb0ELb1ELb1ELb1ELb1ELb0EEENS1_21CollectiveEpilogueFwdINS6_IJSA_SC_SB_EEES9_SE_SG_Li256ELb1ELb1ELb1ELb0EEENS1_36VarlenDynamicPersistentTileSchedulerILi128ELi96ELi256ELi128ELb1ELb1ELb1ELb0ELb1ELb1EEEEEEEEEvNT_6ParamsE --------------------------
	.section	.nv.info._ZN7cutlass13device_kernelIN5flash11enable_sm90INS1_16FlashAttnFwdSm90INS1_25CollectiveMainloopFwdSm90ILi2EN4cute5tupleIJNS5_1CILi1EEES8_S8_EEENS6_IJNS7_ILi128EEENS7_ILi96EEENS7_ILi192EEEEEELi192ENS_6half_tEfNS_4arch4Sm90ELb0ELb0ELb0ELb1ELb1ELb1ELb0ELb1ELb1ELb1ELb1ELb0EEENS1_21CollectiveEpilogueFwdINS6_IJSA_SC_SB_EEES9_SE_SG_Li256ELb1ELb1ELb1ELb0EEENS1_36VarlenDynamicPersistentTileSchedulerILi128ELi96ELi256ELi128ELb1ELb1ELb1ELb0ELb1ELb1EEEEEEEEEvNT_6ParamsE,"",@"SHT_CUDA_INFO"
	.sectionflags	@""
	.align	4


	//----- nvinfo : EIATTR_CUDA_API_VERSION
	.align		4
        /*0000*/ 	.byte	0x04, 0x37
        /*0002*/ 	.short	(.L_131 - .L_130)
.L_130:
        /*0004*/ 	.word	0x00000082


	//----- nvinfo : EIATTR_KPARAM_INFO
	.align		4
.L_131:
        /*0008*/ 	.byte	0x04, 0x17
        /*000a*/ 	.short	(.L_133 - .L_132)
.L_132:
        /*000c*/ 	.word	0x00000000
        /*0010*/ 	.short	0x0000
        /*0012*/ 	.short	0x0070
        /*0014*/ 	.byte	0x00, 0xf0, 0x01, 0x2a


	//----- nvinfo : EIATTR_SPARSE_MMA_MASK
	.align		4
.L_133:
        /*0018*/ 	.byte	0x03, 0x50
        /*001a*/ 	.short	0x0000


	//----- nvinfo : EIATTR_MAXREG_COUNT
	.align		4
        /*001c*/ 	.byte	0x03, 0x1b
        /*001e*/ 	.short	0x00a8


	//----- nvinfo : EIATTR_NUM_BARRIERS
	.align		4
        /*0020*/ 	.byte	0x02, 0x4c
        /*0022*/ 	.byte	0x10
	.zero		1


	//----- nvinfo : EIATTR_EXTERNS
	.align		4
        /*0024*/ 	.byte	0x04, 0x0f
        /*0026*/ 	.short	(.L_135 - .L_134)


	//   ....[0]....
	.align		4
.L_134:
        /*0028*/ 	.word	index@(__assertfail)


	//----- nvinfo : EIATTR_ANNOTATIONS
	.align		4
.L_135:
        /*002c*/ 	.byte	0x04, 0x55
        /*002e*/ 	.short	(.L_137 - .L_136)


	//   ....[0]....
.L_136:
        /* <DEDUP_REMOVED lines=101> */


	//----- nvinfo : EIATTR_MERCURY_ISA_VERSION
	.align		4
.L_137:
        /*0670*/ 	.byte	0x03, 0x5f
        /*0672*/ 	.short	0x0101


	//----- nvinfo : EIATTR_UNUSED_LOAD_BYTE_OFFSET
	.align		4
        /*0674*/ 	.byte	0x04, 0x44
        /*0676*/ 	.short	(.L_139 - .L_138)


	//   ....[0]....
.L_138:
        /*0678*/ 	.word	0x00000a30
        /*067c*/ 	.word	0x0000fff0


	//   ....[1]....
        /*0680*/ 	.word	0x000170f0
        /*0684*/ 	.word	0x0000fff0


	//----- nvinfo : EIATTR_INT_WARP_WIDE_INSTR_OFFSETS
	.align		4
.L_139:
        /*0688*/ 	.byte	0x04, 0x31
        /*068a*/ 	.short	(.L_141 - .L_140)


	//   ....[0]....
.L_140:
        /*068c*/ 	.word	0x00000130


	//   ....[1]....
        /*0690*/ 	.word	0x00000170


	//   ....[2]....
        /*0694*/ 	.word	0x000001e0


	//   ....[3]....
        /*0698*/ 	.word	0x0001da50


	//   ....[4]....
        /*069c*/ 	.word	0x0001dae0


	//   ....[5]....
        /*06a0*/ 	.word	0x00020970


	//   ....[6]....
        /*06a4*/ 	.word	0x00020a00


	//----- nvinfo : EIATTR_COOP_GROUP_MASK_REGIDS
	.align		4
.L_141:
        /*06a8*/ 	.byte	0x04, 0x29
        /*06aa*/ 	.short	(.L_143 - .L_142)


	//   ....[0]....
.L_142:
        /*06ac*/ 	.word	0xffffffff


	//   ....[1]....
        /*06b0*/ 	.word	0xffffffff


	//   ....[2]....
        /*06b4*/ 	.word	0xffffffff


	//   ....[3]....
        /*06b8*/ 	.word	0xffffffff


	//   ....[4]....
        /*06bc*/ 	.word	0xffffffff


	//   ....[5]....
        /*06c0*/ 	.word	0xffffffff


	//   ....[6]....
        /*06c4*/ 	.word	0xffffffff


	//   ....[7]....
        /*06c8*/ 	.word	0xffffffff


	//   ....[8]....
        /*06cc*/ 	.word	0xffffffff


	//   ....[9]....
        /*06d0*/ 	.word	0xffffffff


	//   ....[10]....
        /*06d4*/ 	.word	0xffffffff


	//   ....[11]....
        /*06d8*/ 	.word	0xffffffff


	//   ....[12]....
        /*06dc*/ 	.word	0xffffffff


	//   ....[13]....
        /*06e0*/ 	.word	0xffffffff


	//   ....[14]....
        /*06e4*/ 	.word	0xffffffff


	//   ....[15]....
        /*06e8*/ 	.word	0xffffffff


	//   ....[16]....
        /*06ec*/ 	.word	0xffffffff


	//   ....[17]....
        /*06f0*/ 	.word	0xffffffff


	//   ....[18]....
        /*06f4*/ 	.word	0xffffffff


	//   ....[19]....
        /*06f8*/ 	.word	0xffffffff


	//   ....[20]....
        /*06fc*/ 	.word	0xffffffff


	//   ....[21]....
        /*0700*/ 	.word	0xffffffff


	//   ....[22]....
        /*0704*/ 	.word	0xffffffff


	//   ....[23]....
        /*0708*/ 	.word	0xffffffff


	//   ....[24]....
        /*070c*/ 	.word	0xffffffff


	//   ....[25]....
        /*0710*/ 	.word	0xffffffff


	//   ....[26]....
        /*0714*/ 	.word	0xffffffff


	//   ....[27]....
        /*0718*/ 	.word	0xffffffff


	//   ....[28]....
        /*071c*/ 	.word	0xffffffff


	//   ....[29]....
        /*0720*/ 	.word	0xffffffff


	//   ....[30]....
        /*0724*/ 	.word	0xffffffff


	//   ....[31]....
        /*0728*/ 	.word	0xffffffff


	//   ....[32]....
        /*072c*/ 	.word	0xffffffff


	//   ....[33]....
        /*0730*/ 	.word	0xffffffff


	//   ....[34]....
        /*0734*/ 	.word	0xffffffff


	//   ....[35]....
        /*0738*/ 	.word	0xffffffff


	//   ....[36]....
        /*073c*/ 	.word	0xffffffff


	//   ....[37]....
        /*0740*/ 	.word	0xffffffff


	//   ....[38]....
        /*0744*/ 	.word	0xffffffff


	//   ....[39]....
        /*0748*/ 	.word	0xffffffff


	//   ....[40]....
        /*074c*/ 	.word	0xffffffff


	//   ....[41]....
        /*0750*/ 	.word	0xffffffff


	//   ....[42]....
        /*0754*/ 	.word	0xffffffff


	//   ....[43]....
        /*0758*/ 	.word	0xffffffff


	//   ....[44]....
        /*075c*/ 	.word	0xffffffff


	//   ....[45]....
        /*0760*/ 	.word	0xffffffff


	//   ....[46]....
        /*0764*/ 	.word	0xffffffff


	//   ....[47]....
        /*0768*/ 	.word	0xffffffff


	//   ....[48]....
        /*076c*/ 	.word	0xffffffff


	//   ....[49]....
        /*0770*/ 	.word	0xffffffff


	//   ....[50]....
        /*0774*/ 	.word	0xffffffff


	//   ....[51]....
        /*0778*/ 	.word	0xffffffff


	//   ....[52]....
        /*077c*/ 	.word	0xffffffff


	//   ....[53]....
        /*0780*/ 	.word	0xffffffff


	//   ....[54]....
        /*0784*/ 	.word	0xffffffff


	//   ....[55]....
        /*0788*/ 	.word	0xffffffff


	//   ....[56]....
        /*078c*/ 	.word	0xffffffff


	//   ....[57]....
        /*0790*/ 	.word	0xffffffff


	//   ....[58]....
        /*0794*/ 	.word	0xffffffff


	//   ....[59]....
        /*0798*/ 	.word	0xffffffff


	//   ....[60]....
        /*079c*/ 	.word	0xffffffff


	//   ....[61]....
        /*07a0*/ 	.word	0xffffffff


	//   ....[62]....
        /*07a4*/ 	.word	0xffffffff


	//   ....[63]....
        /*07a8*/ 	.word	0xffffffff


	//   ....[64]....
        /*07ac*/ 	.word	0xffffffff


	//   ....[65]....
        /*07b0*/ 	.word	0xffffffff


	//   ....[66]....
        /*07b4*/ 	.word	0xffffffff


	//   ....[67]....
        /*07b8*/ 	.word	0xffffffff


	//   ....[68]....
        /*07bc*/ 	.word	0xffffffff


	//   ....[69]....
        /*07c0*/ 	.word	0xffffffff


	//   ....[70]....
        /*07c4*/ 	.word	0xffffffff


	//   ....[71]....
        /*07c8*/ 	.word	0xffffffff


	//   ....[72]....
        /*07cc*/ 	.word	0xffffffff


	//   ....[73]....
        /*07d0*/ 	.word	0xffffffff


	//   ....[74]....
        /*07d4*/ 	.word	0xffffffff


	//   ....[75]....
        /*07d8*/ 	.word	0xffffffff


	//   ....[76]....
        /*07dc*/ 	.word	0xffffffff


	//   ....[77]....
        /*07e0*/ 	.word	0xffffffff


	//   ....[78]....
        /*07e4*/ 	.word	0xffffffff


	//   ....[79]....
        /*07e8*/ 	.word	0xffffffff


	//   ....[80]....
        /*07ec*/ 	.word	0xffffffff


	//   ....[81]....
        /*07f0*/ 	.word	0xffffffff


	//   ....[82]....
        /*07f4*/ 	.word	0xffffffff


	//   ....[83]....
        /*07f8*/ 	.word	0xffffffff


	//   ....[84]....
        /*07fc*/ 	.word	0xffffffff


	//   ....[85]....
        /*0800*/ 	.word	0xffffffff


	//   ....[86]....
        /*0804*/ 	.word	0xffffffff


	//   ....[87]....
        /*0808*/ 	.word	0xffffffff


	//   ....[88]....
        /*080c*/ 	.word	0xffffffff


	//   ....[89]....
        /*0810*/ 	.word	0xffffffff


	//   ....[90]....
        /*0814*/ 	.word	0xffffffff


	//   ....[91]....
        /*0818*/ 	.word	0xffffffff


	//   ....[92]....
        /*081c*/ 	.word	0xffffffff


	//   ....[93]....
        /*0820*/ 	.word	0xffffffff


	//   ....[94]....
        /*0824*/ 	.word	0xffffffff


	//   ....[95]....
        /*0828*/ 	.word	0xffffffff


	//   ....[96]....
        /*082c*/ 	.word	0xffffffff


	//   ....[97]....
        /*0830*/ 	.word	0xffffffff


	//   ....[98]....
        /*0834*/ 	.word	0xffffffff


	//   ....[99]....
        /*0838*/ 	.word	0xffffffff


	//   ....[100]....
        /*083c*/ 	.word	0xffffffff


	//   ....[101]....
        /*0840*/ 	.word	0xffffffff


	//   ....[102]....
        /*0844*/ 	.word	0xffffffff


	//   ....[103]....
        /*0848*/ 	.word	0xffffffff


	//   ....[104]....
        /*084c*/ 	.word	0xffffffff


	//   ....[105]....
        /*0850*/ 	.word	0xffffffff


	//   ....[106]....
        /*0854*/ 	.word	0xffffffff


	//   ....[107]....
        /*0858*/ 	.word	0xffffffff


	//   ....[108]....
        /*085c*/ 	.word	0xffffffff


	//   ....[109]....
        /*0860*/ 	.word	0xffffffff


	//   ....[110]....
        /*0864*/ 	.word	0xffffffff


	//   ....[111]....
        /*0868*/ 	.word	0xffffffff


	//   ....[112]....
        /*086c*/ 	.word	0xffffffff


	//   ....[113]....
        /*0870*/ 	.word	0xffffffff


	//   ....[114]....
        /*0874*/ 	.word	0xffffffff


	//   ....[115]....
        /*0878*/ 	.word	0xffffffff


	//   ....[116]....
        /*087c*/ 	.word	0xffffffff


	//   ....[117]....
        /*0880*/ 	.word	0xffffffff


	//   ....[118]....
        /*0884*/ 	.word	0xffffffff


	//   ....[119]....
        /*0888*/ 	.word	0xffffffff


	//   ....[120]....
        /*088c*/ 	.word	0xffffffff


	//   ....[121]....
        /*0890*/ 	.word	0xffffffff


	//   ....[122]....
        /*0894*/ 	.word	0xffffffff


	//   ....[123]....
        /*0898*/ 	.word	0xffffffff


	//   ....[124]....
        /*089c*/ 	.word	0xffffffff


	//   ....[125]....
        /*08a0*/ 	.word	0xffffffff


	//   ....[126]....
        /*08a4*/ 	.word	0xffffffff


	//   ....[127]....
        /*08a8*/ 	.word	0xffffffff


	//   ....[128]....
        /*08ac*/ 	.word	0xffffffff


	//   ....[129]....
        /*08b0*/ 	.word	0xffffffff


	//   ....[130]....
        /*08b4*/ 	.word	0xffffffff


	//   ....[131]....
        /*08b8*/ 	.word	0xffffffff


	//   ....[132]....
        /*08bc*/ 	.word	0xffffffff


	//   ....[133]....
        /*08c0*/ 	.word	0xffffffff


	//   ....[134]....
        /*08c4*/ 	.word	0xffffffff


	//   ....[135]....
        /*08c8*/ 	.word	0xffffffff


	//   ....[136]....
        /*08cc*/ 	.word	0xffffffff


	//   ....[137]....
        /*08d0*/ 	.word	0xffffffff


	//   ....[138]....
        /*08d4*/ 	.word	0xffffffff


	//   ....[139]....
        /*08d8*/ 	.word	0xffffffff


	//   ....[140]....
        /*08dc*/ 	.word	0xffffffff


	//   ....[141]....
        /*08e0*/ 	.word	0xffffffff


	//   ....[142]....
        /*08e4*/ 	.word	0xffffffff


	//   ....[143]....
        /*08e8*/ 	.word	0xffffffff


	//   ....[144]....
        /*08ec*/ 	.word	0xffffffff


	//   ....[145]....
        /*08f0*/ 	.word	0xffffffff


	//   ....[146]....
        /*08f4*/ 	.word	0xffffffff


	//   ....[147]....
        /*08f8*/ 	.word	0xffffffff


	//   ....[148]....
        /*08fc*/ 	.word	0xffffffff


	//   ....[149]....
        /*0900*/ 	.word	0xffffffff


	//   ....[150]....
        /*0904*/ 	.word	0xffffffff


	//   ....[151]....
        /*0908*/ 	.word	0xffffffff


	//   ....[152]....
        /*090c*/ 	.word	0xffffffff


	//   ....[153]....
        /*0910*/ 	.word	0xffffffff


	//   ....[154]....
        /*0914*/ 	.word	0xffffffff


	//   ....[155]....
        /*0918*/ 	.word	0xffffffff


	//   ....[156]....
        /*091c*/ 	.word	0xffffffff


	//   ....[157]....
        /*0920*/ 	.word	0xffffffff


	//   ....[158]....
        /*0924*/ 	.word	0xffffffff


	//   ....[159]....
        /*0928*/ 	.word	0xffffffff


	//   ....[160]....
        /*092c*/ 	.word	0xffffffff


	//   ....[161]....
        /*0930*/ 	.word	0xffffffff


	//   ....[162]....
        /*0934*/ 	.word	0xffffffff


	//   ....[163]....
        /*0938*/ 	.word	0xffffffff


	//   ....[164]....
        /*093c*/ 	.word	0xffffffff


	//   ....[165]....
        /*0940*/ 	.word	0xffffffff


	//   ....[166]....
        /*0944*/ 	.word	0xffffffff


	//   ....[167]....
        /*0948*/ 	.word	0xffffffff


	//   ....[168]....
        /*094c*/ 	.word	0xffffffff


	//   ....[169]....
        /*0950*/ 	.word	0x0500000f


	//   ....[170]....
        /*0954*/ 	.word	0x0500000f


	//   ....[171]....
        /*0958*/ 	.word	0x0500000f


	//   ....[172]....
        /*095c*/ 	.word	0x0500000f


	//   ....[173]....
        /*0960*/ 	.word	0x0500000f


	//   ....[174]....
        /*0964*/ 	.word	0x0500000f


	//   ....[175]....
        /*0968*/ 	.word	0x0500000f


	//   ....[176]....
        /*096c*/ 	.word	0x0500000f


	//   ....[177]....
        /*0970*/ 	.word	0x0500000f


	//   ....[178]....
        /*0974*/ 	.word	0x0500000f


	//   ....[179]....
        /*0978*/ 	.word	0x0500000f


	//   ....[180]....
        /*097c*/ 	.word	0x0500000f


	//   ....[181]....
        /*0980*/ 	.word	0x0500000f


	//   ....[182]....
        /*0984*/ 	.word	0x0500000f


	//   ....[183]....
        /*0988*/ 	.word	0x0500000f


	//   ....[184]....
        /*098c*/ 	.word	0x0500000f


	//   ....[185]....
        /*0990*/ 	.word	0x0500000f


	//   ....[186]....
        /*0994*/ 	.word	0x0500000f


	//   ....[187]....
        /*0998*/ 	.word	0x0500000f


	//   ....[188]....
        /*099c*/ 	.word	0x0500000f


	//   ....[189]....
        /*09a0*/ 	.word	0x0500000f


	//   ....[190]....
        /*09a4*/ 	.word	0x0500000f


	//   ....[191]....
        /*09a8*/ 	.word	0x0500000f


	//   ....[192]....
        /*09ac*/ 	.word	0x0500000f


	//   ....[193]....
        /*09b0*/ 	.word	0x0500000f


	//   ....[194]....
        /*09b4*/ 	.word	0x0500000f


	//   ....[195]....
        /*09b8*/ 	.word	0x0500000f


	//   ....[196]....
        /*09bc*/ 	.word	0x0500000f


	//   ....[197]....
        /*09c0*/ 	.word	0x0500000f


	//   ....[198]....
        /*09c4*/ 	.word	0x0500000f


	//   ....[199]....
        /*09c8*/ 	.word	0x0500000f


	//   ....[200]....
        /*09cc*/ 	.word	0x0500000f


	//   ....[201]....
        /*09d0*/ 	.word	0x0500000f


	//   ....[202]....
        /*09d4*/ 	.word	0x0500000f


	//   ....[203]....
        /*09d8*/ 	.word	0x0500000f


	//   ....[204]....
        /*09dc*/ 	.word	0x0500000f


	//   ....[205]....
        /*09e0*/ 	.word	0x0500000f


	//   ....[206]....
        /*09e4*/ 	.word	0x0500000f


	//   ....[207]....
        /*09e8*/ 	.word	0x0500000f


	//   ....[208]....
        /*09ec*/ 	.word	0x0500000f


	//   ....[209]....
        /*09f0*/ 	.word	0x0500000f


	//   ....[210]....
        /*09f4*/ 	.word	0x0500000f


	//   ....[211]....
        /*09f8*/ 	.word	0x0500000f


	//   ....[212]....
        /*09fc*/ 	.word	0x0500000f


	//   ....[213]....
        /*0a00*/ 	.word	0x0500000f


	//   ....[214]....
        /*0a04*/ 	.word	0x0500000f


	//   ....[215]....
        /*0a08*/ 	.word	0x0500000f


	//   ....[216]....
        /*0a0c*/ 	.word	0x0500000f


	//   ....[217]....
        /*0a10*/ 	.word	0x0500000f


	//   ....[218]....
        /*0a14*/ 	.word	0x0500000f


	//   ....[219]....
        /*0a18*/ 	.word	0x0500000f


	//   ....[220]....
        /*0a1c*/ 	.word	0x0500000f


	//   ....[221]....
        /*0a20*/ 	.word	0x0500000f


	//   ....[222]....
        /*0a24*/ 	.word	0x0500000f


	//   ....[223]....
        /*0a28*/ 	.word	0x0500000f


	//   ....[224]....
        /*0a2c*/ 	.word	0x0500000f


	//   ....[225]....
        /*0a30*/ 	.word	0x0500000f


	//   ....[226]....
        /*0a34*/ 	.word	0x0500000f


	//   ....[227]....
        /*0a38*/ 	.word	0x0500000f


	//   ....[228]....
        /*0a3c*/ 	.word	0x0500000f


	//   ....[229]....
        /*0a40*/ 	.word	0x0500000f


	//   ....[230]....
        /*0a44*/ 	.word	0x0500000f


	//   ....[231]....
        /*0a48*/ 	.word	0x0500000f


	//   ....[232]....
        /*0a4c*/ 	.word	0x0500000f


	//   ....[233]....
        /*0a50*/ 	.word	0x0500000f


	//   ....[234]....
        /*0a54*/ 	.word	0x0500000f


	//   ....[235]....
        /*0a58*/ 	.word	0x0500000f


	//   ....[236]....
        /*0a5c*/ 	.word	0x0500000f


	//   ....[237]....
        /*0a60*/ 	.word	0x0500000f


	//   ....[238]....
        /*0a64*/ 	.word	0x0500000f


	//   ....[239]....
        /*0a68*/ 	.word	0x0500000f


	//   ....[240]....
        /*0a6c*/ 	.word	0x0500000f


	//   ....[241]....
        /*0a70*/ 	.word	0x0500000f


	//   ....[242]....
        /*0a74*/ 	.word	0x0500000f


	//   ....[243]....
        /*0a78*/ 	.word	0x0500000f


	//   ....[244]....
        /*0a7c*/ 	.word	0x0500000f


	//   ....[245]....
        /*0a80*/ 	.word	0x0500000f


	//   ....[246]....
        /*0a84*/ 	.word	0x0500000f


	//   ....[247]....
        /*0a88*/ 	.word	0x0500000f


	//   ....[248]....
        /*0a8c*/ 	.word	0x0500000f


	//   ....[249]....
        /*0a90*/ 	.word	0x0500000f


	//   ....[250]....
        /*0a94*/ 	.word	0x0500000f


	//   ....[251]....
        /*0a98*/ 	.word	0x0500000f


	//   ....[252]....
        /*0a9c*/ 	.word	0x0500000f


	//   ....[253]....
        /*0aa0*/ 	.word	0x0500000f


	//   ....[254]....
        /*0aa4*/ 	.word	0x0500000f


	//   ....[255]....
        /*0aa8*/ 	.word	0x0500000f


	//   ....[0]....
        /*0aac*/ 	.word	0x0500000f


	//   ....[1]....
        /*0ab0*/ 	.word	0x0500000f


	//   ....[2]....
        /*0ab4*/ 	.word	0x0500000f


	//   ....[3]....
        /*0ab8*/ 	.word	0x0500000f


	//   ....[4]....
        /*0abc*/ 	.word	0x0500000f


	//   ....[5]....
        /*0ac0*/ 	.word	0x0500000f


	//   ....[6]....
        /*0ac4*/ 	.word	0x0500000f


	//   ....[7]....
        /*0ac8*/ 	.word	0x0500000f


	//   ....[8]....
        /*0acc*/ 	.word	0x0500000f


	//   ....[9]....
        /*0ad0*/ 	.word	0x0500000f


	//   ....[10]....
        /*0ad4*/ 	.word	0x0500000f


	//   ....[11]....
        /*0ad8*/ 	.word	0x0500000f


	//   ....[12]....
        /*0adc*/ 	.word	0x0500000f


	//   ....[13]....
        /*0ae0*/ 	.word	0x0500000f


	//   ....[14]....
        /*0ae4*/ 	.word	0x0500000f


	//   ....[15]....
        /*0ae8*/ 	.word	0x0500000f


	//   ....[16]....
        /*0aec*/ 	.word	0x0500000f


	//   ....[17]....
        /*0af0*/ 	.word	0x0500000f


	//----- nvinfo : EIATTR_COOP_GROUP_INSTR_OFFSETS
	.align		4
.L_143:
        /*0af4*/ 	.byte	0x04, 0x28
        /*0af6*/ 	.short	(.L_145 - .L_144)


	//   ....[0]....
.L_144:
        /*0af8*/ 	.word	0x00000060


	//   ....[1]....
        /*0afc*/ 	.word	0x00000140


	//   ....[2]....
        /*0b00*/ 	.word	0x00000190


	//   ....[3]....
        /*0b04*/ 	.word	0x000003c0


	//   ....[4]....
        /*0b08*/ 	.word	0x00000520


	//   ....[5]....
        /*0b0c*/ 	.word	0x00000640


	//   ....[6]....
        /*0b10*/ 	.word	0x000007a0


	//   ....[7]....
        /*0b14*/ 	.word	0x00003d50


	//   ....[8]....
        /*0b18*/ 	.word	0x00003d60


	//   ....[9]....
        /*0b1c*/ 	.word	0x000052c0


	//   ....[10]....
        /*0b20*/ 	.word	0x000052d0


	//   ....[11]....
        /*0b24*/ 	.word	0x00007340


	//   ....[12]....
        /*0b28*/ 	.word	0x00007350


	//   ....[13]....
        /*0b2c*/ 	.word	0x00008a60


	//   ....[14]....
        /*0b30*/ 	.word	0x00008a70


	//   ....[15]....
        /*0b34*/ 	.word	0x0000a310


	//   ....[16]....
        /*0b38*/ 	.word	0x0000a320


	//   ....[17]....
        /*0b3c*/ 	.word	0x0000a5b0


	//   ....[18]....
        /*0b40*/ 	.word	0x0000a5c0


	//   ....[19]....
        /*0b44*/ 	.word	0x0000aac0


	//   ....[20]....
        /*0b48*/ 	.word	0x0000aae0


	//   ....[21]....
        /*0b4c*/ 	.word	0x0000ad20


	//   ....[22]....
        /*0b50*/ 	.word	0x0000ad40


	//   ....[23]....
        /*0b54*/ 	.word	0x0000b710


	//   ....[24]....
        /*0b58*/ 	.word	0x0000bc60


	//   ....[25]....
        /*0b5c*/ 	.word	0x0000bc70


	//   ....[26]....
        /*0b60*/ 	.word	0x0000bc80


	//   ....[27]....
        /*0b64*/ 	.word	0x0000bc90


	//   ....[28]....
        /*0b68*/ 	.word	0x0000e7e0


	//   ....[29]....
        /*0b6c*/ 	.word	0x0000e7f0


	//   ....[30]....
        /*0b70*/ 	.word	0x0000e800


	//   ....[31]....
        /*0b74*/ 	.word	0x0000e810


	//   ....[32]....
        /*0b78*/ 	.word	0x000127b0


	//   ....[33]....
        /*0b7c*/ 	.word	0x00012800


	//   ....[34]....
        /*0b80*/ 	.word	0x00012cd0


	//   ....[35]....
        /*0b84*/ 	.word	0x00012d50


	//   ....[36]....
        /*0b88*/ 	.word	0x000150c0


	//   ....[37]....
        /*0b8c*/ 	.word	0x000150f0


	//   ....[38]....
        /*0b90*/ 	.word	0x00015290


	//   ....[39]....
        /*0b94*/ 	.word	0x000152c0


	//   ....[40]....
        /*0b98*/ 	.word	0x00016840


	//   ....[41]....
        /*0b9c*/ 	.word	0x00016850


	//   ....[42]....
        /*0ba0*/ 	.word	0x00016880


	//   ....[43]....
        /*0ba4*/ 	.word	0x00016890


	//   ....[44]....
        /*0ba8*/ 	.word	0x00017e90


	//   ....[45]....
        /*0bac*/ 	.word	0x00017ea0


	//   ....[46]....
        /*0bb0*/ 	.word	0x00017eb0


	//   ....[47]....
        /*0bb4*/ 	.word	0x00017ec0


	//   ....[48]....
        /*0bb8*/ 	.word	0x000187c0


	//   ....[49]....
        /*0bbc*/ 	.word	0x000187e0


	//   ....[50]....
        /*0bc0*/ 	.word	0x00018940


	//   ....[51]....
        /*0bc4*/ 	.word	0x00018970


	//   ....[52]....
        /*0bc8*/ 	.word	0x00018a90


	//   ....[53]....
        /*0bcc*/ 	.word	0x00018ab0


	//   ....[54]....
        /*0bd0*/ 	.word	0x00018bc0


	//   ....[55]....
        /*0bd4*/ 	.word	0x00018be0


	//   ....[56]....
        /*0bd8*/ 	.word	0x00019280


	//   ....[57]....
        /*0bdc*/ 	.word	0x000192b0


	//   ....[58]....
        /*0be0*/ 	.word	0x000198f0


	//   ....[59]....
        /*0be4*/ 	.word	0x00019900


	//   ....[60]....
        /*0be8*/ 	.word	0x0001a840


	//   ....[61]....
        /*0bec*/ 	.word	0x0001a870


	//   ....[62]....
        /*0bf0*/ 	.word	0x0001a970


	//   ....[63]....
        /*0bf4*/ 	.word	0x0001a990


	//   ....[64]....
        /*0bf8*/ 	.word	0x0001aa90


	//   ....[65]....
        /*0bfc*/ 	.word	0x0001aab0


	//   ....[66]....
        /*0c00*/ 	.word	0x0001abc0


	//   ....[67]....
        /*0c04*/ 	.word	0x0001abe0


	//   ....[68]....
        /*0c08*/ 	.word	0x0001ad70


	//   ....[69]....
        /*0c0c*/ 	.word	0x0001af80


	//   ....[70]....
        /*0c10*/ 	.word	0x0001afb0


	//   ....[71]....
        /*0c14*/ 	.word	0x0001afe0


	//   ....[72]....
        /*0c18*/ 	.word	0x0001b010


	//   ....[73]....
        /*0c1c*/ 	.word	0x0001b040


	//   ....[74]....
        /*0c20*/ 	.word	0x0001b070


	//   ....[75]....
        /*0c24*/ 	.word	0x0001b200


	//   ....[76]....
        /*0c28*/ 	.word	0x0001b230


	//   ....[77]....
        /*0c2c*/ 	.word	0x0001b260


	//   ....[78]....
        /*0c30*/ 	.word	0x0001b290


	//   ....[79]....
        /*0c34*/ 	.word	0x0001b2c0


	//   ....[80]....
        /*0c38*/ 	.word	0x0001b2f0


	//   ....[81]....
        /*0c3c*/ 	.word	0x0001b380


	//   ....[82]....
        /*0c40*/ 	.word	0x0001b3b0


	//   ....[83]....
        /*0c44*/ 	.word	0x0001b3c0


	//   ....[84]....
        /*0c48*/ 	.word	0x0001b450


	//   ....[85]....
        /*0c4c*/ 	.word	0x0001c3c0


	//   ....[86]....
        /*0c50*/ 	.word	0x0001e620


	//   ....[87]....
        /*0c54*/ 	.word	0x0001e640


	//   ....[88]....
        /*0c58*/ 	.word	0x0001e6f0


	//   ....[89]....
        /*0c5c*/ 	.word	0x0001e710


	//   ....[90]....
        /*0c60*/ 	.word	0x0001e7b0


	//   ....[91]....
        /*0c64*/ 	.word	0x0001e7d0


	//   ....[92]....
        /*0c68*/ 	.word	0x0001e870


	//   ....[93]....
        /*0c6c*/ 	.word	0x0001e890


	//   ....[94]....
        /*0c70*/ 	.word	0x0001e930


	//   ....[95]....
        /*0c74*/ 	.word	0x0001e950


	//   ....[96]....
        /*0c78*/ 	.word	0x0001e960


	//   ....[97]....
        /*0c7c*/ 	.word	0x0001e9f0


	//   ....[98]....
        /*0c80*/ 	.word	0x0001f120


	//   ....[99]....
        /*0c84*/ 	.word	0x0001f150


	//   ....[100]....
        /*0c88*/ 	.word	0x0001f1b0


	//   ....[101]....
        /*0c8c*/ 	.word	0x0001f200


	//   ....[102]....
        /*0c90*/ 	.word	0x0001f240


	//   ....[103]....
        /*0c94*/ 	.word	0x0001f2b0


	//   ....[104]....
        /*0c98*/ 	.word	0x0001f2f0


	//   ....[105]....
        /*0c9c*/ 	.word	0x0001f360


	//   ....[106]....
        /*0ca0*/ 	.word	0x0001f3a0


	//   ....[107]....
        /*0ca4*/ 	.word	0x0001f410


	//   ....[108]....
        /*0ca8*/ 	.word	0x0001f450


	//   ....[109]....
        /*0cac*/ 	.word	0x0001f4c0


	//   ....[110]....
        /*0cb0*/ 	.word	0x0001f500


	//   ....[111]....
        /*0cb4*/ 	.word	0x0001f570


	//   ....[112]....
        /*0cb8*/ 	.word	0x0001f590


	//   ....[113]....
        /*0cbc*/ 	.word	0x0001f5c0


	//   ....[114]....
        /*0cc0*/ 	.word	0x0001fdc0


	//   ....[115]....
        /*0cc4*/ 	.word	0x0001fdd0


	//   ....[116]....
        /*0cc8*/ 	.word	0x0001fe00


	//   ....[117]....
        /*0ccc*/ 	.word	0x0001fe50


	//   ....[118]....
        /*0cd0*/ 	.word	0x0001fe60


	//   ....[119]....
        /*0cd4*/ 	.word	0x0001fec0


	//   ....[120]....
        /*0cd8*/ 	.word	0x0001fef0


	//   ....[121]....
        /*0cdc*/ 	.word	0x0001ff30


	//   ....[122]....
        /*0ce0*/ 	.word	0x0001ff60


	//   ....[123]....
        /*0ce4*/ 	.word	0x0001ffa0


	//   ....[124]....
        /*0ce8*/ 	.word	0x0001ffd0


	//   ....[125]....
        /*0cec*/ 	.word	0x00020010


	//   ....[126]....
        /*0cf0*/ 	.word	0x000202b0


	//   ....[127]....
        /*0cf4*/ 	.word	0x000202d0


	//   ....[128]....
        /*0cf8*/ 	.word	0x000202e0


	//   ....[129]....
        /*0cfc*/ 	.word	0x00020370


	//   ....[130]....
        /*0d00*/ 	.word	0x00020380


	//   ....[131]....
        /*0d04*/ 	.word	0x00020410


	//   ....[132]....
        /*0d08*/ 	.word	0x00020420


	//   ....[133]....
        /*0d0c*/ 	.word	0x000204b0


	//   ....[134]....
        /*0d10*/ 	.word	0x000204c0


	//   ....[135]....
        /*0d14*/ 	.word	0x00020550


	//   ....[136]....
        /*0d18*/ 	.word	0x00020560


	//   ....[137]....
        /*0d1c*/ 	.word	0x00020570


	//   ....[138]....
        /*0d20*/ 	.word	0x00020b60


	//   ....[139]....
        /*0d24*/ 	.word	0x00020ba0


	//   ....[140]....
        /*0d28*/ 	.word	0x00020be0


	//   ....[141]....
        /*0d2c*/ 	.word	0x00020c10


	//   ....[142]....
        /*0d30*/ 	.word	0x00020ca0


	//   ....[143]....
        /*0d34*/ 	.word	0x00020cd0


	//   ....[144]....
        /*0d38*/ 	.word	0x00020d40


	//   ....[145]....
        /*0d3c*/ 	.word	0x00020d70


	//   ....[146]....
        /*0d40*/ 	.word	0x00020de0


	//   ....[147]....
        /*0d44*/ 	.word	0x00020e00


	//   ....[148]....
        /*0d48*/ 	.word	0x00020e40


	//   ....[149]....
        /*0d4c*/ 	.word	0x00020e90


	//   ....[150]....
        /*0d50*/ 	.word	0x000212c0


	//   ....[151]....
        /*0d54*/ 	.word	0x000212f0


	//   ....[152]....
        /*0d58*/ 	.word	0x00021360


	//   ....[153]....
        /*0d5c*/ 	.word	0x00021390


	//   ....[154]....
        /*0d60*/ 	.word	0x000213c0


	//   ....[155]....
        /*0d64*/ 	.word	0x000213f0


	//   ....[156]....
        /*0d68*/ 	.word	0x00021420


	//   ....[157]....
        /*0d6c*/ 	.word	0x00021450


	//   ....[158]....
        /*0d70*/ 	.word	0x000215f0


	//   ....[159]....
        /*0d74*/ 	.word	0x00021620


	//   ....[160]....
        /*0d78*/ 	.word	0x00021650


	//   ....[161]....
        /*0d7c*/ 	.word	0x00021680


	//   ....[162]....
        /*0d80*/ 	.word	0x000216b0


	//   ....[163]....
        /*0d84*/ 	.word	0x000216e0


	//   ....[164]....
        /*0d88*/ 	.word	0x000217a0


	//   ....[165]....
        /*0d8c*/ 	.word	0x000217c0


	//   ....[166]....
        /*0d90*/ 	.word	0x000217d0


	//   ....[167]....
        /*0d94*/ 	.word	0x00021830


	//   ....[168]....
        /*0d98*/ 	.word	0x00021e50


	//   ....[169]....
        /*0d9c*/ 	.word	0x00022170


	//   ....[170]....
        /*0da0*/ 	.word	0x00022200


	//   ....[171]....
        /*0da4*/ 	.word	0x000222a0


	//   ....[172]....
        /*0da8*/ 	.word	0x00022330


	//   ....[173]....
        /*0dac*/ 	.word	0x00022420


	//   ....[174]....
        /*0db0*/ 	.word	0x000224b0


	//   ....[175]....
        /*0db4*/ 	.word	0x00022550


	//   ....[176]....
        /*0db8*/ 	.word	0x000225e0


	//   ....[177]....
        /*0dbc*/ 	.word	0x000226d0


	//   ....[178]....
        /*0dc0*/ 	.word	0x00022760


	//   ....[179]....
        /*0dc4*/ 	.word	0x00022800


	//   ....[180]....
        /*0dc8*/ 	.word	0x00022890


	//   ....[181]....
        /*0dcc*/ 	.word	0x00022980


	//   ....[182]....
        /*0dd0*/ 	.word	0x00022a10


	//   ....[183]....
        /*0dd4*/ 	.word	0x00022a60


	//   ....[184]....
        /*0dd8*/ 	.word	0x00022ab0


	//   ....[185]....
        /*0ddc*/ 	.word	0x00022ba0


	//   ....[186]....
        /*0de0*/ 	.word	0x00022c30


	//   ....[187]....
        /*0de4*/ 	.word	0x00022c80


	//   ....[188]....
        /*0de8*/ 	.word	0x00022cd0


	//   ....[189]....
        /*0dec*/ 	.word	0x00022f30


	//   ....[190]....
        /*0df0*/ 	.word	0x00023210


	//   ....[191]....
        /*0df4*/ 	.word	0x00023300


	//   ....[192]....
        /*0df8*/ 	.word	0x000233a0


	//   ....[193]....
        /*0dfc*/ 	.word	0x00023400


	//   ....[194]....
        /*0e00*/ 	.word	0x00023520


	//   ....[195]....
        /*0e04*/ 	.word	0x00023580


	//   ....[196]....
        /*0e08*/ 	.word	0x00023690


	//   ....[197]....
        /*0e0c*/ 	.word	0x00023700


	//   ....[198]....
        /*0e10*/ 	.word	0x00023810


	//   ....[199]....
        /*0e14*/ 	.word	0x00023880


	//   ....[200]....
        /*0e18*/ 	.word	0x00023990


	//   ....[201]....
        /*0e1c*/ 	.word	0x00023a00


	//   ....[202]....
        /*0e20*/ 	.word	0x00023ae0


	//   ....[203]....
        /*0e24*/ 	.word	0x00023be0


	//   ....[204]....
        /*0e28*/ 	.word	0x00023c50


	//   ....[205]....
        /*0e2c*/ 	.word	0x00023cd0


	//   ....[206]....
        /*0e30*/ 	.word	0x00023d90


	//   ....[207]....
        /*0e34*/ 	.word	0x00023e10


	//   ....[208]....
        /*0e38*/ 	.word	0x00023ef0


	//   ....[209]....
        /*0e3c*/ 	.word	0x00023f70


	//   ....[210]....
        /*0e40*/ 	.word	0x00024050


	//   ....[211]....
        /*0e44*/ 	.word	0x000240d0


	//   ....[212]....
        /*0e48*/ 	.word	0x000241b0


	//   ....[213]....
        /*0e4c*/ 	.word	0x00024230


	//   ....[214]....
        /*0e50*/ 	.word	0x00024310


	//   ....[215]....
        /*0e54*/ 	.word	0x00024390


	//   ....[216]....
        /*0e58*/ 	.word	0x00024470


	//   ....[217]....
        /*0e5c*/ 	.word	0x000244f0


	//   ....[218]....
        /*0e60*/ 	.word	0x000245b0


	//   ....[219]....
        /*0e64*/ 	.word	0x000246e0


	//   ....[220]....
        /*0e68*/ 	.word	0x000247b0


	//   ....[221]....
        /*0e6c*/ 	.word	0x00024810


	//   ....[222]....
        /*0e70*/ 	.word	0x00024920


	//   ....[223]....
        /*0e74*/ 	.word	0x00024980


	//   ....[224]....
        /*0e78*/ 	.word	0x00024a50


	//   ....[225]....
        /*0e7c*/ 	.word	0x00024ab0


	//   ....[226]....
        /*0e80*/ 	.word	0x00024b80


	//   ....[227]....
        /*0e84*/ 	.word	0x00024be0


	//   ....[228]....
        /*0e88*/ 	.word	0x00024cb0


	//   ....[229]....
        /*0e8c*/ 	.word	0x00024da0


	//   ....[230]....
        /*0e90*/ 	.word	0x00024e30


	//   ....[231]....
        /*0e94*/ 	.word	0x00024f20


	//   ....[232]....
        /*0e98*/ 	.word	0x00024fc0


	//   ....[233]....
        /*0e9c*/ 	.word	0x00025020


	//   ....[234]....
        /*0ea0*/ 	.word	0x00025120


	//   ....[235]....
        /*0ea4*/ 	.word	0x00025180


	//   ....[236]....
        /*0ea8*/ 	.word	0x00025280


	//   ....[237]....
        /*0eac*/ 	.word	0x000252e0


	//   ....[238]....
        /*0eb0*/ 	.word	0x000253e0


	//   ....[239]....
        /*0eb4*/ 	.word	0x00025440


	//   ....[240]....
        /*0eb8*/ 	.word	0x00025540


	//   ....[241]....
        /*0ebc*/ 	.word	0x000255a0


	//   ....[242]....
        /*0ec0*/ 	.word	0x00025670


	//   ....[243]....
        /*0ec4*/ 	.word	0x000257b0


	//   ....[244]....
        /*0ec8*/ 	.word	0x00025860


	//   ....[245]....
        /*0ecc*/ 	.word	0x00025930


	//   ....[246]....
        /*0ed0*/ 	.word	0x00025a00


	//   ....[247]....
        /*0ed4*/ 	.word	0x00025a60


	//   ....[248]....
        /*0ed8*/ 	.word	0x00025b50


	//   ....[249]....
        /*0edc*/ 	.word	0x00025bb0


	//   ....[250]....
        /*0ee0*/ 	.word	0x00025ca0


	//   ....[251]....
        /*0ee4*/ 	.word	0x00025d00


	//   ....[252]....
        /*0ee8*/ 	.word	0x00025df0


	//   ....[253]....
        /*0eec*/ 	.word	0x00025e50


	//   ....[254]....
        /*0ef0*/ 	.word	0x00025f30


	//   ....[255]....
        /*0ef4*/ 	.word	0x00025fc0


	//   ....[0]....
        /*0ef8*/ 	.word	0x00026060


	//   ....[1]....
        /*0efc*/ 	.word	0x000261e0


	//   ....[2]....
        /*0f00*/ 	.word	0x00026250


	//   ....[3]....
        /*0f04*/ 	.word	0x000262c0


	//   ....[4]....
        /*0f08*/ 	.word	0x00026330


	//   ....[5]....
        /*0f0c*/ 	.word	0x000263a0


	//   ....[6]....
        /*0f10*/ 	.word	0x00026420


	//   ....[7]....
        /*0f14*/ 	.word	0x000264a0


	//   ....[8]....
        /*0f18*/ 	.word	0x00026530


	//   ....[9]....
        /*0f1c*/ 	.word	0x000265a0


	//   ....[10]....
        /*0f20*/ 	.word	0x00026610


	//   ....[11]....
        /*0f24*/ 	.word	0x00026680


	//   ....[12]....
        /*0f28*/ 	.word	0x00026700


	//   ....[13]....
        /*0f2c*/ 	.word	0x00026770


	//   ....[14]....
        /*0f30*/ 	.word	0x00026810


	//   ....[15]....
        /*0f34*/ 	.word	0x00026860


	//   ....[16]....
        /*0f38*/ 	.word	0x000268f0


	//   ....[17]....
        /*0f3c*/ 	.word	0x00026a20


	//----- nvinfo : EIATTR_REG_RECONFIG
	.align		4
.L_145:
        /*0f40*/ 	.byte	0x01, 0x54
	.zero		2


	//----- nvinfo : EIATTR_SYSCALL_OFFSETS
	.align		4
        /*0f44*/ 	.byte	0x04, 0x46
        /*0f46*/ 	.short	(.L_147 - .L_146)


	//   ....[0]....
.L_146:
        /*0f48*/ 	.word	0x000021c0


	//   ....[1]....
        /*0f4c*/ 	.word	0x00002310


	//   ....[2]....
        /*0f50*/ 	.word	0x0000b880


	//   ....[3]....
        /*0f54*/ 	.word	0x0000bbe0


	//   ....[4]....
        /*0f58*/ 	.word	0x0001dc40


	//   ....[5]....
        /*0f5c*/ 	.word	0x0001dd90


	//   ....[6]....
        /*0f60*/ 	.word	0x0001de80


	//   ....[7]....
        /*0f64*/ 	.word	0x0001edb0


	//----- nvinfo : EIATTR_MBARRIER_INSTR_OFFSETS
	.align		4
.L_147:
        /*0f68*/ 	.byte	0x04, 0x39
        /*0f6a*/ 	.short	(.L_149 - .L_148)


	//   ....[0]....
.L_148:
        /*0f6c*/ 	.word	0x00000270
        /*0f70*/ 	.word	0x000000ff
        /*0f74*/ 	.word	0x00030800
        /*0f78*/ 	.short	0x0100
        /*0f7a*/ 	.byte	0x08
	.zero		1


	//   ....[1]....
        /*0f7c*/ 	.word	0x00000280
        /*0f80*/ 	.word	0x000000ff
        /*0f84*/ 	.word	0x00030820
        /*0f88*/ 	.short	0x0100
        /*0f8a*/ 	.byte	0x08
	.zero		1


	//   ....[2]....
        /*0f8c*/ 	.word	0x00000370
        /*0f90*/ 	.word	0x000000ff
        /*0f94*/ 	.word	0x00030830
        /*0f98*/ 	.short	0x0100
        /*0f9a*/ 	.byte	0x08
	.zero		1


	//   ....[3]....
        /*0f9c*/ 	.word	0x00000380
        /*0fa0*/ 	.word	0x000000ff
        /*0fa4*/ 	.word	0x00030840
        /*0fa8*/ 	.short	0x0100
        /*0faa*/ 	.byte	0x08
	.zero		1


	//   ....[4]....
        /*0fac*/ 	.word	0x00000390
        /*0fb0*/ 	.word	0x000000ff
        /*0fb4*/ 	.word	0x00030838
        /*0fb8*/ 	.short	0x0100
        /*0fba*/ 	.byte	0x08
	.zero		1


	//   ....[5]....
        /*0fbc*/ 	.word	0x000003a0
        /*0fc0*/ 	.word	0x000000ff
        /*0fc4*/ 	.word	0x00030848
        /*0fc8*/ 	.short	0x0100
        /*0fca*/ 	.byte	0x08
	.zero		1


	//   ....[6]....
        /*0fcc*/ 	.word	0x000004d0
        /*0fd0*/ 	.word	0x000000ff
        /*0fd4*/ 	.word	0x00030850
        /*0fd8*/ 	.short	0x0100
        /*0fda*/ 	.byte	0x08
	.zero		1


	//   ....[7]....
        /*0fdc*/ 	.word	0x000004e0
        /*0fe0*/ 	.word	0x000000ff
        /*0fe4*/ 	.word	0x00030860
        /*0fe8*/ 	.short	0x0100
        /*0fea*/ 	.byte	0x08
	.zero		1


	//   ....[8]....
        /*0fec*/ 	.word	0x000004f0
        /*0ff0*/ 	.word	0x000000ff
        /*0ff4*/ 	.word	0x00030858
        /*0ff8*/ 	.short	0x0100
        /*0ffa*/ 	.byte	0x08
	.zero		1


	//   ....[9]....
        /*0ffc*/ 	.word	0x00000500
        /*1000*/ 	.word	0x000000ff
        /*1004*/ 	.word	0x00030868
        /*1008*/ 	.short	0x0100
        /*100a*/ 	.byte	0x08
	.zero		1


	//   ....[10]....
        /*100c*/ 	.word	0x000005f0
        /*1010*/ 	.word	0x000000ff
        /*1014*/ 	.word	0x00030870
        /*1018*/ 	.short	0x0100
        /*101a*/ 	.byte	0x06
	.zero		1


	//   ....[11]....
        /*101c*/ 	.word	0x00000600
        /*1020*/ 	.word	0x000000ff
        /*1024*/ 	.word	0x00030880
        /*1028*/ 	.short	0x0100
        /*102a*/ 	.byte	0x06
	.zero		1


	//   ....[12]....
        /*102c*/ 	.word	0x00000610
        /*1030*/ 	.word	0x000000ff
        /*1034*/ 	.word	0x00030878
        /*1038*/ 	.short	0x0100
        /*103a*/ 	.byte	0x06
	.zero		1


	//   ....[13]....
        /*103c*/ 	.word	0x00000620
        /*1040*/ 	.word	0x000000ff
        /*1044*/ 	.word	0x00030888
        /*1048*/ 	.short	0x0100
        /*104a*/ 	.byte	0x06
	.zero		1


	//   ....[14]....
        /*104c*/ 	.word	0x00000750
        /*1050*/ 	.word	0x000000ff
        /*1054*/ 	.word	0x00030890
        /*1058*/ 	.short	0x0100
        /*105a*/ 	.byte	0x08
	.zero		1


	//   ....[15]....
        /*105c*/ 	.word	0x00000760
        /*1060*/ 	.word	0x000000ff
        /*1064*/ 	.word	0x000308a0
        /*1068*/ 	.short	0x0100
        /*106a*/ 	.byte	0x08
	.zero		1


	//   ....[16]....
        /*106c*/ 	.word	0x00000770
        /*1070*/ 	.word	0x000000ff
        /*1074*/ 	.word	0x00030898
        /*1078*/ 	.short	0x0100
        /*107a*/ 	.byte	0x08
	.zero		1


	//   ....[17]....
        /*107c*/ 	.word	0x00000780
        /*1080*/ 	.word	0x000000ff
        /*1084*/ 	.word	0x000308a8
        /*1088*/ 	.short	0x0100
        /*108a*/ 	.byte	0x08
	.zero		1


	//   ....[18]....
        /*108c*/ 	.word	0x000008b0
        /*1090*/ 	.word	0x000000ff
        /*1094*/ 	.word	0x000308b0
        /*1098*/ 	.short	0x0100
        /*109a*/ 	.byte	0x08
	.zero		1


	//   ....[19]....
        /*109c*/ 	.word	0x000008c0
        /*10a0*/ 	.word	0x000000ff
        /*10a4*/ 	.word	0x000308c0
        /*10a8*/ 	.short	0x0100
        /*10aa*/ 	.byte	0x08
	.zero		1


	//   ....[20]....
        /*10ac*/ 	.word	0x000008d0
        /*10b0*/ 	.word	0x000000ff
        /*10b4*/ 	.word	0x000308b8
        /*10b8*/ 	.short	0x0100
        /*10ba*/ 	.byte	0x08
	.zero		1


	//   ....[21]....
        /*10bc*/ 	.word	0x000008e0
        /*10c0*/ 	.word	0x000000ff
        /*10c4*/ 	.word	0x000308c8
        /*10c8*/ 	.short	0x0100
        /*10ca*/ 	.byte	0x08
	.zero		1


	//   ....[22]....
        /*10cc*/ 	.word	0x00003d00
        /*10d0*/ 	.word	0x00000053
        /*10d4*/ 	.word	0x00030890
        /*10d8*/ 	.short	0x010a
        /*10da*/ 	.byte	0x3f
	.zero		1


	//   ....[23]....
        /*10dc*/ 	.word	0x000072d0
        /*10e0*/ 	.word	0x00000053
        /*10e4*/ 	.word	0x00030890
        /*10e8*/ 	.short	0x010a
        /*10ea*/ 	.byte	0x3f
	.zero		1


	//   ....[24]....
        /*10ec*/ 	.word	0x0000a170
        /*10f0*/ 	.word	0x00000053
        /*10f4*/ 	.word	0x00030890
        /*10f8*/ 	.short	0x010a
        /*10fa*/ 	.byte	0x3f
	.zero		1


	//   ....[25]....
        /*10fc*/ 	.word	0x0000a910
        /*1100*/ 	.word	0x0000000b
        /*1104*/ 	.word	0x00000000
        /*1108*/ 	.short	0x0101
        /*110a*/ 	.byte	0x3f
	.zero		1


	//   ....[26]....
        /*110c*/ 	.word	0x0000a950
        /*1110*/ 	.word	0x00000053
        /*1114*/ 	.word	0x000308b0
        /*1118*/ 	.short	0x010a
        /*111a*/ 	.byte	0x3f
	.zero		1


	//   ....[27]....
        /*111c*/ 	.word	0x0000b040
        /*1120*/ 	.word	0x00000053
        /*1124*/ 	.word	0x00000000
        /*1128*/ 	.short	0x0101
        /*112a*/ 	.byte	0x3f
	.zero		1


	//   ....[28]....
        /*112c*/ 	.word	0x0000b900
        /*1130*/ 	.word	0x00000012
        /*1134*/ 	.word	0x00030800
        /*1138*/ 	.short	0x010a
        /*113a*/ 	.byte	0x3f
	.zero		1


	//   ....[29]....
        /*113c*/ 	.word	0x0000b950
        /*1140*/ 	.word	0x00000012
        /*1144*/ 	.word	0x00030800
        /*1148*/ 	.short	0x010a
        /*114a*/ 	.byte	0x3f
	.zero		1


	//   ....[30]....
        /*114c*/ 	.word	0x0000c430
        /*1150*/ 	.word	0x00000012
        /*1154*/ 	.word	0x00030800
        /*1158*/ 	.short	0x010a
        /*115a*/ 	.byte	0x3f
	.zero		1


	//   ....[31]....
        /*115c*/ 	.word	0x0000ed00
        /*1160*/ 	.word	0x00000012
        /*1164*/ 	.word	0x00030800
        /*1168*/ 	.short	0x010a
        /*116a*/ 	.byte	0x3f
	.zero		1


	//   ....[32]....
        /*116c*/ 	.word	0x00011580
        /*1170*/ 	.word	0x00000003
        /*1174*/ 	.word	0x00030830
        /*1178*/ 	.short	0x010a
        /*117a*/ 	.byte	0x3f
	.zero		1


	//   ....[33]....
        /*117c*/ 	.word	0x000115d0
        /*1180*/ 	.word	0x00000003
        /*1184*/ 	.word	0x00030830
        /*1188*/ 	.short	0x010a
        /*118a*/ 	.byte	0x3f
	.zero		1


	//   ....[34]....
        /*118c*/ 	.word	0x00013260
        /*1190*/ 	.word	0x00000003
        /*1194*/ 	.word	0x00000000
        /*1198*/ 	.short	0x0101
        /*119a*/ 	.byte	0x3f
	.zero		1


	//   ....[35]....
        /*119c*/ 	.word	0x00013c80
        /*11a0*/ 	.word	0x00000000
        /*11a4*/ 	.word	0x00030830
        /*11a8*/ 	.short	0x010a
        /*11aa*/ 	.byte	0x3f
	.zero		1


	//   ....[36]....
        /*11ac*/ 	.word	0x00013d00
        /*11b0*/ 	.word	0x00000000
        /*11b4*/ 	.word	0x00030830
        /*11b8*/ 	.short	0x010a
        /*11ba*/ 	.byte	0x3f
	.zero		1


	//   ....[37]....
        /*11bc*/ 	.word	0x00014b90
        /*11c0*/ 	.word	0x00000009
        /*11c4*/ 	.word	0x00030850
        /*11c8*/ 	.short	0x010a
        /*11ca*/ 	.byte	0x3f
	.zero		1


	//   ....[38]....
        /*11cc*/ 	.word	0x00014be0
        /*11d0*/ 	.word	0x00000009
        /*11d4*/ 	.word	0x00030850
        /*11d8*/ 	.short	0x010a
        /*11da*/ 	.byte	0x3f
	.zero		1


	//   ....[39]....
        /*11dc*/ 	.word	0x00014f30
        /*11e0*/ 	.word	0x00000000
        /*11e4*/ 	.word	0x00000000
        /*11e8*/ 	.short	0x0101
        /*11ea*/ 	.byte	0x3f
	.zero		1


	//   ....[40]....
        /*11ec*/ 	.word	0x00015cf0
        /*11f0*/ 	.word	0x00000009
        /*11f4*/ 	.word	0x00000000
        /*11f8*/ 	.short	0x0101
        /*11fa*/ 	.byte	0x3f
	.zero		1


	//   ....[41]....
        /*11fc*/ 	.word	0x000164f0
        /*1200*/ 	.word	0x00000006
        /*1204*/ 	.word	0x00030850
        /*1208*/ 	.short	0x010a
        /*120a*/ 	.byte	0x3f
	.zero		1


	//   ....[42]....
        /*120c*/ 	.word	0x00016590
        /*1210*/ 	.word	0x00000006
        /*1214*/ 	.word	0x00030850
        /*1218*/ 	.short	0x010a
        /*121a*/ 	.byte	0x3f
	.zero		1


	//   ....[43]....
        /*121c*/ 	.word	0x00016a80
        /*1220*/ 	.word	0x00000006
        /*1224*/ 	.word	0x00000000
        /*1228*/ 	.short	0x0101
        /*122a*/ 	.byte	0x3f
	.zero		1


	//   ....[44]....
        /*122c*/ 	.word	0x000187d0
        /*1230*/ 	.word	0x00000000
        /*1234*/ 	.word	0x00000000
        /*1238*/ 	.short	0x0101
        /*123a*/ 	.byte	0x3f
	.zero		1


	//   ....[45]....
        /*123c*/ 	.word	0x000192a0
        /*1240*/ 	.word	0x0000003c
        /*1244*/ 	.word	0x00000000
        /*1248*/ 	.short	0x0101
        /*124a*/ 	.byte	0x3f
	.zero		1


	//   ....[46]....
        /*124c*/ 	.word	0x0001c4a0
        /*1250*/ 	.word	0x00000016
        /*1254*/ 	.word	0x00030820
        /*1258*/ 	.short	0x010a
        /*125a*/ 	.byte	0x3f
	.zero		1


	//   ....[47]....
        /*125c*/ 	.word	0x0001c530
        /*1260*/ 	.word	0x0000000c
        /*1264*/ 	.word	0x000308a0
        /*1268*/ 	.short	0x010a
        /*126a*/ 	.byte	0x3f
	.zero		1


	//   ....[48]....
        /*126c*/ 	.word	0x0001c980
        /*1270*/ 	.word	0x0000000c
        /*1274*/ 	.word	0x000308c0
        /*1278*/ 	.short	0x010a
        /*127a*/ 	.byte	0x3f
	.zero		1


	//   ....[49]....
        /*127c*/ 	.word	0x0001ce90
        /*1280*/ 	.word	0x0000000b
        /*1284*/ 	.word	0x000308a0
        /*1288*/ 	.short	0x010a
        /*128a*/ 	.byte	0x3f
	.zero		1


	//   ....[50]....
        /*128c*/ 	.word	0x0001d2d0
        /*1290*/ 	.word	0x0000000b
        /*1294*/ 	.word	0x000308c0
        /*1298*/ 	.short	0x010a
        /*129a*/ 	.byte	0x3f
	.zero		1


	//   ....[51]....
        /*129c*/ 	.word	0x0001e410
        /*12a0*/ 	.word	0x00000007
        /*12a4*/ 	.word	0x00030840
        /*12a8*/ 	.short	0x010a
        /*12aa*/ 	.byte	0x3f
	.zero		1


	//   ....[52]....
        /*12ac*/ 	.word	0x0001eab0
        /*12b0*/ 	.word	0x00000007
        /*12b4*/ 	.word	0x00030830
        /*12b8*/ 	.short	0x0107
        /*12ba*/ 	.byte	0x3f
	.zero		1


	//   ....[53]....
        /*12bc*/ 	.word	0x0001eb80
        /*12c0*/ 	.word	0x00000007
        /*12c4*/ 	.word	0x00030830
        /*12c8*/ 	.short	0x0101
        /*12ca*/ 	.byte	0x3f
	.zero		1


	//   ....[54]....
        /*12cc*/ 	.word	0x0001f6e0
        /*12d0*/ 	.word	0x00000016
        /*12d4*/ 	.word	0x00030800
        /*12d8*/ 	.short	0x0107
        /*12da*/ 	.byte	0x3f
	.zero		1


	//   ....[55]....
        /*12dc*/ 	.word	0x0001f7f0
        /*12e0*/ 	.word	0x00000016
        /*12e4*/ 	.word	0x00030800
        /*12e8*/ 	.short	0x0101
        /*12ea*/ 	.byte	0x3f
	.zero		1


	//   ....[56]....
        /*12ec*/ 	.word	0x0001f810
        /*12f0*/ 	.word	0x00000016
        /*12f4*/ 	.word	0x00030820
        /*12f8*/ 	.short	0x010a
        /*12fa*/ 	.byte	0x3f
	.zero		1


	//   ....[57]....
        /*12fc*/ 	.word	0x0001fbe0
        /*1300*/ 	.word	0x00000007
        /*1304*/ 	.word	0x00030840
        /*1308*/ 	.short	0x010a
        /*130a*/ 	.byte	0x3f
	.zero		1


	//   ....[58]....
        /*130c*/ 	.word	0x000200d0
        /*1310*/ 	.word	0x00000007
        /*1314*/ 	.word	0x00030830
        /*1318*/ 	.short	0x0107
        /*131a*/ 	.byte	0x3f
	.zero		1


	//   ....[59]....
        /*131c*/ 	.word	0x00020190
        /*1320*/ 	.word	0x00000007
        /*1324*/ 	.word	0x00030830
        /*1328*/ 	.short	0x0101
        /*132a*/ 	.byte	0x3f
	.zero		1


	//   ....[60]....
        /*132c*/ 	.word	0x000201f0
        /*1330*/ 	.word	0x00000006
        /*1334*/ 	.word	0x00030860
        /*1338*/ 	.short	0x010a
        /*133a*/ 	.byte	0x3f
	.zero		1


	//   ....[61]....
        /*133c*/ 	.word	0x00020760
        /*1340*/ 	.word	0x00000006
        /*1344*/ 	.word	0x00030850
        /*1348*/ 	.short	0x0107
        /*134a*/ 	.byte	0x3f
	.zero		1


	//   ....[62]....
        /*134c*/ 	.word	0x00020890
        /*1350*/ 	.word	0x00000006
        /*1354*/ 	.word	0x00030850
        /*1358*/ 	.short	0x0101
        /*135a*/ 	.byte	0x3f
	.zero		1


	//   ....[63]....
        /*135c*/ 	.word	0x00020ab0
        /*1360*/ 	.word	0x00000000
        /*1364*/ 	.word	0x00030860
        /*1368*/ 	.short	0x010a
        /*136a*/ 	.byte	0x3f
	.zero		1


	//   ....[64]....
        /*136c*/ 	.word	0x00020fc0
        /*1370*/ 	.word	0x00000000
        /*1374*/ 	.word	0x00030850
        /*1378*/ 	.short	0x0107
        /*137a*/ 	.byte	0x3f
	.zero		1


	//   ....[65]....
        /*137c*/ 	.word	0x00021080
        /*1380*/ 	.word	0x00000000
        /*1384*/ 	.word	0x00030850
        /*1388*/ 	.short	0x0101
        /*138a*/ 	.byte	0x3f
	.zero		1


	//   ....[66]....
        /*138c*/ 	.word	0x00021dd0
        /*1390*/ 	.word	0x00000007
        /*1394*/ 	.word	0x00030820
        /*1398*/ 	.short	0x010a
        /*139a*/ 	.byte	0x3f
	.zero		1


	//   ....[67]....
        /*139c*/ 	.word	0x00021f40
        /*13a0*/ 	.word	0x00000005
        /*13a4*/ 	.word	0x00030840
        /*13a8*/ 	.short	0x010a
        /*13aa*/ 	.byte	0x3f
	.zero		1


	//   ....[68]....
        /*13ac*/ 	.word	0x00021fe0
        /*13b0*/ 	.word	0x00000003
        /*13b4*/ 	.word	0x00030840
        /*13b8*/ 	.short	0x010a
        /*13ba*/ 	.byte	0x3f
	.zero		1


	//   ....[69]....
        /*13bc*/ 	.word	0x00022020
        /*13c0*/ 	.word	0x00000005
        /*13c4*/ 	.word	0x00030860
        /*13c8*/ 	.short	0x010a
        /*13ca*/ 	.byte	0x3f
	.zero		1


	//   ....[70]....
        /*13cc*/ 	.word	0x00022060
        /*13d0*/ 	.word	0x00000003
        /*13d4*/ 	.word	0x00030860
        /*13d8*/ 	.short	0x010a
        /*13da*/ 	.byte	0x3f
	.zero		1


	//   ....[71]....
        /*13dc*/ 	.word	0x000220c0
        /*13e0*/ 	.word	0x00000053
        /*13e4*/ 	.word	0x00030890
        /*13e8*/ 	.short	0x010a
        /*13ea*/ 	.byte	0x3f
	.zero		1


	//   ....[72]....
        /*13ec*/ 	.word	0x00022370
        /*13f0*/ 	.word	0x00000053
        /*13f4*/ 	.word	0x00030890
        /*13f8*/ 	.short	0x010a
        /*13fa*/ 	.byte	0x3f
	.zero		1


	//   ....[73]....
        /*13fc*/ 	.word	0x00022620
        /*1400*/ 	.word	0x00000053
        /*1404*/ 	.word	0x00030890
        /*1408*/ 	.short	0x010a
        /*140a*/ 	.byte	0x3f
	.zero		1


	//   ....[74]....
        /*140c*/ 	.word	0x000228d0
        /*1410*/ 	.word	0x00000053
        /*1414*/ 	.word	0x000308b0
        /*1418*/ 	.short	0x010a
        /*141a*/ 	.byte	0x3f
	.zero		1


	//   ....[75]....
        /*141c*/ 	.word	0x00022af0
        /*1420*/ 	.word	0x00000012
        /*1424*/ 	.word	0x00030800
        /*1428*/ 	.short	0x010a
        /*142a*/ 	.byte	0x3f
	.zero		1


	//   ....[76]....
        /*142c*/ 	.word	0x00022d10
        /*1430*/ 	.word	0x00000012
        /*1434*/ 	.word	0x00030800
        /*1438*/ 	.short	0x010a
        /*143a*/ 	.byte	0x3f
	.zero		1


	//   ....[77]....
        /*143c*/ 	.word	0x00022d60
        /*1440*/ 	.word	0x00000003
        /*1444*/ 	.word	0x00030830
        /*1448*/ 	.short	0x010a
        /*144a*/ 	.byte	0x3f
	.zero		1


	//   ....[78]....
        /*144c*/ 	.word	0x00022db0
        /*1450*/ 	.word	0x00000000
        /*1454*/ 	.word	0x00030830
        /*1458*/ 	.short	0x010a
        /*145a*/ 	.byte	0x3f
	.zero		1


	//   ....[79]....
        /*145c*/ 	.word	0x00022e00
        /*1460*/ 	.word	0x00000009
        /*1464*/ 	.word	0x00030850
        /*1468*/ 	.short	0x010a
        /*146a*/ 	.byte	0x3f
	.zero		1


	//   ....[80]....
        /*146c*/ 	.word	0x00022e50
        /*1470*/ 	.word	0x00000006
        /*1474*/ 	.word	0x00030850
        /*1478*/ 	.short	0x010a
        /*147a*/ 	.byte	0x3f
	.zero		1


	//   ....[81]....
        /*147c*/ 	.word	0x00022ff0
        /*1480*/ 	.word	0x00000016
        /*1484*/ 	.word	0x00030820
        /*1488*/ 	.short	0x010a
        /*148a*/ 	.byte	0x3f
	.zero		1


	//   ....[82]....
        /*148c*/ 	.word	0x00023040
        /*1490*/ 	.word	0x0000000c
        /*1494*/ 	.word	0x000308a0
        /*1498*/ 	.short	0x010a
        /*149a*/ 	.byte	0x3f
	.zero		1


	//   ....[83]....
        /*149c*/ 	.word	0x00023090
        /*14a0*/ 	.word	0x0000000c
        /*14a4*/ 	.word	0x000308c0
        /*14a8*/ 	.short	0x010a
        /*14aa*/ 	.byte	0x3f
	.zero		1


	//   ....[84]....
        /*14ac*/ 	.word	0x000230e0
        /*14b0*/ 	.word	0x0000000b
        /*14b4*/ 	.word	0x000308a0
        /*14b8*/ 	.short	0x010a
        /*14ba*/ 	.byte	0x3f
	.zero		1


	//   ....[85]....
        /*14bc*/ 	.word	0x00023130
        /*14c0*/ 	.word	0x0000000b
        /*14c4*/ 	.word	0x000308c0
        /*14c8*/ 	.short	0x010a
        /*14ca*/ 	.byte	0x3f
	.zero		1


	//   ....[86]....
        /*14cc*/ 	.word	0x00023250
        /*14d0*/ 	.word	0x00000007
        /*14d4*/ 	.word	0x00030840
        /*14d8*/ 	.short	0x010a
        /*14da*/ 	.byte	0x3f
	.zero		1


	//   ....[87]....
        /*14dc*/ 	.word	0x000245e0
        /*14e0*/ 	.word	0x00000016
        /*14e4*/ 	.word	0x00030820
        /*14e8*/ 	.short	0x010a
        /*14ea*/ 	.byte	0x3f
	.zero		1


	//   ....[88]....
        /*14ec*/ 	.word	0x00024630
        /*14f0*/ 	.word	0x00000007
        /*14f4*/ 	.word	0x00030840
        /*14f8*/ 	.short	0x010a
        /*14fa*/ 	.byte	0x3f
	.zero		1


	//   ....[89]....
        /*14fc*/ 	.word	0x00024e70
        /*1500*/ 	.word	0x00000006
        /*1504*/ 	.word	0x00030860
        /*1508*/ 	.short	0x010a
        /*150a*/ 	.byte	0x3f
	.zero		1


	//   ....[90]....
        /*150c*/ 	.word	0x00025700
        /*1510*/ 	.word	0x00000000
        /*1514*/ 	.word	0x00030860
        /*1518*/ 	.short	0x010a
        /*151a*/ 	.byte	0x3f
	.zero		1


	//   ....[91]....
        /*151c*/ 	.word	0x00026940
        /*1520*/ 	.word	0x00000007
        /*1524*/ 	.word	0x00030820
        /*1528*/ 	.short	0x010a
        /*152a*/ 	.byte	0x3f
	.zero		1


	//   ....[92]....
        /*152c*/ 	.word	0x00026ae0
        /*1530*/ 	.word	0x00000005
        /*1534*/ 	.word	0x00030840
        /*1538*/ 	.short	0x010a
        /*153a*/ 	.byte	0x3f
	.zero		1


	//   ....[93]....
        /*153c*/ 	.word	0x00026b30
        /*1540*/ 	.word	0x00000003
        /*1544*/ 	.word	0x00030840
        /*1548*/ 	.short	0x010a
        /*154a*/ 	.byte	0x3f
	.zero		1


	//   ....[94]....
        /*154c*/ 	.word	0x00026b80
        /*1550*/ 	.word	0x00000005
        /*1554*/ 	.word	0x00030860
        /*1558*/ 	.short	0x010a
        /*155a*/ 	.byte	0x3f
	.zero		1


	//----- nvinfo : EIATTR_NUM_MBARRIERS
	.align		4
.L_149:
        /*155c*/ 	.byte	0x03, 0x38
        /*155e*/ 	.short	0x0016


	//----- nvinfo : EIATTR_EXIT_INSTR_OFFSETS
	.align		4
        /*1560*/ 	.byte	0x04, 0x1c
        /*1562*/ 	.short	(.L_151 - .L_150)


	//   ....[0]....
.L_150:
        /*1564*/ 	.word	0x000220b0


	//----- nvinfo : EIATTR_MAX_THREADS
	.align		4
.L_151:
        /*1568*/ 	.byte	0x04, 0x05
        /*156a*/ 	.short	(.L_153 - .L_152)
.L_152:
        /*156c*/ 	.word	0x00000180
        /*1570*/ 	.word	0x00000001
        /*1574*/ 	.word	0x00000001


	//----- nvinfo : EIATTR_CRS_STACK_SIZE
	.align		4
.L_153:
        /*1578*/ 	.byte	0x04, 0x1e
        /*157a*/ 	.short	(.L_155 - .L_154)
.L_154:
        /*157c*/ 	.word	0x00000000


	//----- nvinfo : EIATTR_CBANK_PARAM_SIZE
	.align		4
.L_155:
        /*1580*/ 	.byte	0x03, 0x19
        /*1582*/ 	.short	0x0af0


	//----- nvinfo : EIATTR_PARAM_CBANK
	.align		4
        /*1584*/ 	.byte	0x04, 0x0a
        /*1586*/ 	.short	(.L_157 - .L_156)
	.align		4
.L_156:
        /*1588*/ 	.word	index@(.nv.constant0._ZN7cutlass13device_kernelIN5flash11enable_sm90INS1_16FlashAttnFwdSm90INS1_25CollectiveMainloopFwdSm90ILi2EN4cute5tupleIJNS5_1CILi1EEES8_S8_EEENS6_IJNS7_ILi128EEENS7_ILi96EEENS7_ILi192EEEEEELi192ENS_6half_tEfNS_4arch4Sm90ELb0ELb0ELb0ELb1ELb1ELb1ELb0ELb1ELb1ELb1ELb1ELb0EEENS1_21CollectiveEpilogueFwdINS6_IJSA_SC_SB_EEES9_SE_SG_Li256ELb1ELb1ELb1ELb0EEENS1_36VarlenDynamicPersistentTileSchedulerILi128ELi96ELi256ELi128ELb1ELb1ELb1ELb0ELb1ELb1EEEEEEEEEvNT_6ParamsE)
        /*158c*/ 	.short	0x0210
        /*158e*/ 	.short	0x0af0


	//----- nvinfo : EIATTR_SW_WAR
	.align		4
.L_157:
        /*1590*/ 	.byte	0x04, 0x36
        /*1592*/ 	.short	(.L_159 - .L_158)
.L_158:
        /*1594*/ 	.word	0x00000008
.L_159:


//--------------------- .nv.info._ZN7cutlass13device_kernelIN5flash11enable_sm90INS1_16FlashAttnFwdSm90INS1_25CollectiveMainloopFwdSm90ILi2EN4cute5tupleIJNS5_1CILi1EEES8_S8_EEENS6_IJNS7_ILi128EEENS7_ILi96EEENS7_ILi192EEEEEELi192ENS_6half_tEfNS_4arch4Sm90ELb0ELb1ELb0ELb0ELb1ELb0ELb0ELb1ELb1ELb1ELb1ELb0EEENS1_21CollectiveEpilogueFwdINS6_IJSA_SC_SB_EEES9_SE_SG_Li256ELb0ELb1ELb1ELb0EEENS1_19SingleTileSchedulerILb0ELb1ELb1ELi128EEEEEEEEEvNT_6ParamsE --------------------------
	.section	.nv.info._ZN7cutlass13device_kernelIN5flash11enable_sm90INS1_16FlashAttnFwdSm90INS1_25CollectiveMainloopFwdSm90ILi2EN4cute5tupleIJNS5_1CILi1EEES8_S8_EEENS6_IJNS7_ILi128EEENS7_ILi96EEENS7_ILi192EEEEEELi192ENS_6half_tEfNS_4arch4Sm90ELb0ELb1ELb0ELb0ELb1ELb0ELb0ELb1ELb1ELb1ELb1ELb0EEENS1_21CollectiveEpilogueFwdINS6_IJSA_SC_SB_EEES9_SE_SG_Li256ELb0ELb1ELb1ELb0EEENS1_19SingleTileSchedulerILb0ELb1ELb1ELi128EEEEEEEEEvNT_6ParamsE,"",@"SHT_CUDA_INFO"
	.sectionflags	@""
	.align	4


	//----- nvinfo : EIATTR_CUDA_API_VERSION
	.align		4
        /*0000*/ 	.byte	0x04, 0x37
        /*0002*/ 	.short	(.L_161 - .L_160)
.L_160:
        /*0004*/ 	.word	0x00000082


	//----- nvinfo : EIATTR_KPARAM_INFO
	.align		4
.L_161:
        /*0008*/ 	.byte	0x04, 0x17
        /*000a*/ 	.short	(.L_163 - .L_162)
.L_162:
        /*000c*/ 	.word	0x00000000
        /*0010*/ 	.short	0x0000
        /*0012*/ 	.short	0x0070
        /*0014*/ 	.byte	0x00, 0xf0, 0x01, 0x28


	//----- nvinfo : EIATTR_SPARSE_MMA_MASK
	.align		4
.L_163:
        /*0018*/ 	.byte	0x03, 0x50
        /*001a*/ 	.short	0x0000


	//----- nvinfo : EIATTR_MAXREG_COUNT
	.align		4
        /*001c*/ 	.byte	0x03, 0x1b
        /*001e*/ 	.short	0x00a8


	//----- nvinfo : EIATTR_NUM_BARRIERS
	.align		4
        /*0020*/ 	.byte	0x02, 0x4c
        /*0022*/ 	.byte	0x09
	.zero		1


	//----- nvinfo : EIATTR_EXTERNS
	.align		4
        /*0024*/ 	.byte	0x04, 0x0f
        /*0026*/ 	.short	(.L_165 - .L_164)


	//   ....[0]....
	.align		4
.L_164:
        /*0028*/ 	.word	index@(__assertfail)


	//----- nvinfo : EIATTR_ANNOTATIONS
	.align		4
.L_165:
        /*002c*/ 	.byte	0x04, 0x55
        /*002e*/ 	.short	(.L_167 - .L_166)


	//   ....[0]....
.L_166:
        /*0030*/ 	.word	0x00000001
        /*0034*/ 	.byte	0xb0, 0x08, 0x00, 0x00, 0x01, 0x00, 0x00, 0x00, 0xe0, 0x09, 0x00, 0x00, 0x01, 0x00, 0x00, 0x00
        /*0044*/ 	.byte	0x70, 0x18, 0x00, 0x00, 0x01, 0x00, 0x00, 0x00, 0xa0, 0xdd, 0x00, 0x00, 0x01, 0x00, 0x00, 0x00
        /*0054*/ 	.byte	0xb0, 0xf9, 0x00, 0x00, 0x01, 0x00, 0x00, 0x00, 0x70, 0x0d, 0x01, 0x00, 0x01, 0x00, 0x00, 0x00
        /*0064*/ 	.byte	0xa0, 0x0e, 0x01, 0x00, 0x01, 0x00, 0x00, 0x00, 0x90, 0x23, 0x01, 0x00, 0x01, 0x00, 0x00, 0x00
        /*0074*/ 	.byte	0xe0, 0x3a, 0x01, 0x00


	//----- nvinfo : EIATTR_MERCURY_ISA_VERSION
	.align		4
.L_167:
        /*0078*/ 	.byte	0x03, 0x5f
        /*007a*/ 	.short	0x0101


	//----- nvinfo : EIATTR_INT_WARP_WIDE_INSTR_OFFSETS
	.align		4
        /*007c*/ 	.byte	0x04, 0x31
        /*007e*/ 	.short	(.L_169 - .L_168)


	//   ....[0]....
.L_168:
        /*0080*/ 	.word	0x000000c0


	//   ....[1]....
        /*0084*/ 	.word	0x000000d0


	//   ....[2]....
        /*0088*/ 	.word	0x00000170


	//----- nvinfo : EIATTR_COOP_GROUP_MASK_REGIDS
	.align		4
.L_169:
        /*008c*/ 	.byte	0x04, 0x29
        /*008e*/ 	.short	(.L_171 - .L_170)


	//   ....[0]....
.L_170:
        /*0090*/ 	.word	0xffffffff


	//   ....[1]....
        /*0094*/ 	.word	0xffffffff


	//   ....[2]....
        /*0098*/ 	.word	0xffffffff


	//   ....[3]....
        /*009c*/ 	.word	0xffffffff


	//   ....[4]....
        /*00a0*/ 	.word	0xffffffff


	//   ....[5]....
        /*00a4*/ 	.word	0xffffffff


	//   ....[6]....
        /*00a8*/ 	.word	0xffffffff


	//   ....[7]....
        /*00ac*/ 	.word	0xffffffff


	//   ....[8]....
        /*00b0*/ 	.word	0xffffffff


	//   ....[9]....
        /*00b4*/ 	.word	0xffffffff


	//   ....[10]....
        /*00b8*/ 	.word	0xffffffff


	//   ....[11]....
        /*00bc*/ 	.word	0xffffffff


	//   ....[12]....
        /*00c0*/ 	.word	0xffffffff


	//   ....[13]....
        /*00c4*/ 	.word	0xffffffff


	//   ....[14]....
        /*00c8*/ 	.word	0xffffffff


	//   ....[15]....
        /*00cc*/ 	.word	0xffffffff


	//   ....[16]....
        /*00d0*/ 	.word	0xffffffff


	//   ....[17]....
        /*00d4*/ 	.word	0xffffffff


	//   ....[18]....
        /*00d8*/ 	.word	0xffffffff


	//   ....[19]....
        /*00dc*/ 	.word	0xffffffff


	//   ....[20]....
        /*00e0*/ 	.word	0xffffffff


	//   ....[21]....
        /*00e4*/ 	.word	0xffffffff


	//   ....[22]....
        /*00e8*/ 	.word	0xffffffff


	//   ....[23]....
        /*00ec*/ 	.word	0xffffffff


	//   ....[24]....
        /*00f0*/ 	.word	0xffffffff


	//   ....[25]....
        /*00f4*/ 	.word	0xffffffff


	//   ....[26]....
        /*00f8*/ 	.word	0xffffffff


	//   ....[27]....
        /*00fc*/ 	.word	0xffffffff


	//   ....[28]....
        /*0100*/ 	.word	0xffffffff


	//   ....[29]....
        /*0104*/ 	.word	0xffffffff


	//   ....[30]....
        /*0108*/ 	.word	0xffffffff


	//   ....[31]....
        /*010c*/ 	.word	0xffffffff


	//   ....[32]....
        /*0110*/ 	.word	0xffffffff


	//   ....[33]....
        /*0114*/ 	.word	0xffffffff


	//   ....[34]....
        /*0118*/ 	.word	0xffffffff


	//   ....[35]....
        /*011c*/ 	.word	0xffffffff


	//   ....[36]....
        /*0120*/ 	.word	0xffffffff


	//   ....[37]....
        /*0124*/ 	.word	0xffffffff


	//   ....[38]....
        /*0128*/ 	.word	0xffffffff


	//   ....[39]....
        /*012c*/ 	.word	0xffffffff


	//   ....[40]....
        /*0130*/ 	.word	0xffffffff


	//   ....[41]....
        /*0134*/ 	.word	0xffffffff


	//   ....[42]....
        /*0138*/ 	.word	0xffffffff


	//   ....[43]....
        /*013c*/ 	.word	0xffffffff


	//   ....[44]....
        /*0140*/ 	.word	0xffffffff


	//   ....[45]....
        /*0144*/ 	.word	0xffffffff


	//   ....[46]....
        /*0148*/ 	.word	0xffffffff


	//   ....[47]....
        /*014c*/ 	.word	0xffffffff


	//   ....[48]....
        /*0150*/ 	.word	0xffffffff


	//   ....[49]....
        /*0154*/ 	.word	0xffffffff


	//   ....[50]....
        /*0158*/ 	.word	0xffffffff


	//   ....[51]....
        /*015c*/ 	.word	0xffffffff


	//   ....[52]....
        /*0160*/ 	.word	0xffffffff


	//   ....[53]....
        /*0164*/ 	.word	0xffffffff


	//   ....[54]....
        /*0168*/ 	.word	0xffffffff


	//   ....[55]....
        /*016c*/ 	.word	0xffffffff


	//   ....[56]....
        /*0170*/ 	.word	0xffffffff


	//   ....[57]....
        /*0174*/ 	.word	0xffffffff


	//   ....[58]....
        /*0178*/ 	.word	0xffffffff


	//   ....[59]....
        /*017c*/ 	.word	0xffffffff


	//   ....[60]....
        /*0180*/ 	.word	0xffffffff


	//   ....[61]....
        /*0184*/ 	.word	0xffffffff


	//   ....[62]....
        /*0188*/ 	.word	0xffffffff


	//   ....[63]....
        /*018c*/ 	.word	0xffffffff


	//   ....[64]....
        /*0190*/ 	.word	0xffffffff


	//   ....[65]....
        /*0194*/ 	.word	0xffffffff


	//   ....[66]....
        /*0198*/ 	.word	0xffffffff


	//   ....[67]....
        /*019c*/ 	.word	0xffffffff


	//   ....[68]....
        /*01a0*/ 	.word	0xffffffff


	//   ....[69]....
        /*01a4*/ 	.word	0xffffffff


	//   ....[70]....
        /*01a8*/ 	.word	0xffffffff


	//   ....[71]....
        /*01ac*/ 	.word	0xffffffff


	//   ....[72]....
        /*01b0*/ 	.word	0xffffffff


	//   ....[73]....
        /*01b4*/ 	.word	0xffffffff


	//   ....[74]....
        /*01b8*/ 	.word	0xffffffff


	//   ....[75]....
        /*01bc*/ 	.word	0xffffffff


	//   ....[76]....
        /*01c0*/ 	.word	0xffffffff


	//   ....[77]....
        /*01c4*/ 	.word	0xffffffff


	//   ....[78]....
        /*01c8*/ 	.word	0xffffffff


	//   ....[79]....
        /*01cc*/ 	.word	0xffffffff


	//   ....[80]....
        /*01d0*/ 	.word	0xffffffff


	//   ....[81]....
        /*01d4*/ 	.word	0xffffffff


	//   ....[82]....
        /*01d8*/ 	.word	0xffffffff


	//   ....[83]....
        /*01dc*/ 	.word	0xffffffff


	//   ....[84]....
        /*01e0*/ 	.word	0xffffffff


	//   ....[85]....
        /*01e4*/ 	.word	0xffffffff


	//   ....[86]....
        /*01e8*/ 	.word	0xffffffff


	//   ....[87]....
        /*01ec*/ 	.word	0xffffffff


	//   ....[88]....
        /*01f0*/ 	.word	0xffffffff


	//   ....[89]....
        /*01f4*/ 	.word	0xffffffff


	//   ....[90]....
        /*01f8*/ 	.word	0xffffffff


	//   ....[91]....
        /*01fc*/ 	.word	0xffffffff


	//   ....[92]....
        /*0200*/ 	.word	0xffffffff


	//   ....[93]....
        /*0204*/ 	.word	0xffffffff


	//   ....[94]....
        /*0208*/ 	.word	0xffffffff


	//   ....[95]....
        /*020c*/ 	.word	0xffffffff


	//   ....[96]....
        /*0210*/ 	.word	0xffffffff


	//   ....[97]....
        /*0214*/ 	.word	0xffffffff


	//   ....[98]....
        /*0218*/ 	.word	0xffffffff


	//   ....[99]....
        /*021c*/ 	.word	0xffffffff


	//   ....[100]....
        /*0220*/ 	.word	0xffffffff


	//   ....[101]....
        /*0224*/ 	.word	0xffffffff


	//   ....[102]....
        /*0228*/ 	.word	0xffffffff


	//   ....[103]....
        /*022c*/ 	.word	0xffffffff


	//   ....[104]....
        /*0230*/ 	.word	0xffffffff


	//   ....[105]....
        /*0234*/ 	.word	0xffffffff


	//   ....[106]....
        /*0238*/ 	.word	0xffffffff


	//   ....[107]....
        /*023c*/ 	.word	0x0500000f


	//   ....[108]....
        /*0240*/ 	.word	0x0500000f


	//   ....[109]....
        /*0244*/ 	.word	0x0500000f


	//   ....[110]....
        /*0248*/ 	.word	0x0500000f


	//   ....[111]....
        /*024c*/ 	.word	0x0500000f


	//   ....[112]....
        /*0250*/ 	.word	0x0500000f


	//   ....[113]....
        /*0254*/ 	.word	0x0500000f


	//   ....[114]....
        /*0258*/ 	.word	0x0500000f


	//   ....[115]....
        /*025c*/ 	.word	0x0500000f


	//   ....[116]....
        /*0260*/ 	.word	0x0500000f


	//   ....[117]....
        /*0264*/ 	.word	0x0500000f


	//   ....[118]....
        /*0268*/ 	.word	0x0500000f


	//   ....[119]....
        /*026c*/ 	.word	0x0500000f


	//   ....[120]....
        /*0270*/ 	.word	0x0500000f


	//   ....[121]....
        /*0274*/ 	.word	0x0500000f


	//   ....[122]....
        /*0278*/ 	.word	0x0500000f


	//   ....[123]....
        /*027c*/ 	.word	0x0500000f


	//   ....[124]....
        /*0280*/ 	.word	0x0500000f


	//   ....[125]....
        /*0284*/ 	.word	0x0500000f


	//   ....[126]....
        /*0288*/ 	.word	0x0500000f


	//   ....[127]....
        /*028c*/ 	.word	0x0500000f


	//   ....[128]....
        /*0290*/ 	.word	0x0500000f


	//   ....[129]....
        /*0294*/ 	.word	0x0500000f


	//   ....[130]....
        /*0298*/ 	.word	0x0500000f


	//   ....[131]....
        /*029c*/ 	.word	0x0500000f


	//   ....[132]....
        /*02a0*/ 	.word	0x0500000f


	//   ....[133]....
        /*02a4*/ 	.word	0x0500000f


	//   ....[134]....
        /*02a8*/ 	.word	0x0500000f


	//   ....[135]....
        /*02ac*/ 	.word	0x0500000f


	//   ....[136]....
        /*02b0*/ 	.word	0x0500000f


	//   ....[137]....
        /*02b4*/ 	.word	0x0500000f


	//   ....[138]....
        /*02b8*/ 	.word	0x0500000f


	//   ....[139]....
        /*02bc*/ 	.word	0x0500000f


	//   ....[140]....
        /*02c0*/ 	.word	0x0500000f


	//   ....[141]....
        /*02c4*/ 	.word	0x0500000f


	//   ....[142]....
        /*02c8*/ 	.word	0x0500000f


	//   ....[143]....
        /*02cc*/ 	.word	0x0500000f


	//   ....[144]....
        /*02d0*/ 	.word	0x0500000f


	//   ....[145]....
        /*02d4*/ 	.word	0x0500000f


	//   ....[146]....
        /*02d8*/ 	.word	0x0500000f


	//   ....[147]....
        /*02dc*/ 	.word	0x0500000f


	//   ....[148]....
        /*02e0*/ 	.word	0x0500000f


	//   ....[149]....
        /*02e4*/ 	.word	0x0500000f


	//   ....[150]....
        /*02e8*/ 	.word	0x0500000f


	//   ....[151]....
        /*02ec*/ 	.word	0x0500000f


	//   ....[152]....
        /*02f0*/ 	.word	0x0500000f


	//   ....[153]....
        /*02f4*/ 	.word	0x0500000f


	//   ....[154]....
        /*02f8*/ 	.word	0x0500000f


	//   ....[155]....
        /*02fc*/ 	.word	0x0500000f


	//   ....[156]....
        /*0300*/ 	.word	0x0500000f


	//   ....[157]....
        /*0304*/ 	.word	0x0500000f


	//   ....[158]....
        /*0308*/ 	.word	0x0500000f


	//   ....[159]....
        /*030c*/ 	.word	0x0500000f


	//   ....[160]....
        /*0310*/ 	.word	0x0500000f


	//   ....[161]....
        /*0314*/ 	.word	0x0500000f


	//   ....[162]....
        /*0318*/ 	.word	0x0500000f


	//   ....[163]....
        /*031c*/ 	.word	0x0500000f


	//   ....[164]....
        /*0320*/ 	.word	0x0500000f


	//   ....[165]....
        /*0324*/ 	.word	0x0500000f


	//   ....[166]....
        /*0328*/ 	.word	0x0500000f


	//   ....[167]....
        /*032c*/ 	.word	0x0500000f


	//   ....[168]....
        /*0330*/ 	.word	0x0500000f


	//   ....[169]....
        /*0334*/ 	.word	0x0500000f


	//   ....[170]....
        /*0338*/ 	.word	0x0500000f


	//   ....[171]....
        /*033c*/ 	.word	0x0500000f


	//   ....[172]....
        /*0340*/ 	.word	0x0500000f


	//----- nvinfo : EIATTR_COOP_GROUP_INSTR_OFFSETS
	.align		4
.L_171:
        /*0344*/ 	.byte	0x04, 0x28
        /*0346*/ 	.short	(.L_173 - .L_172)


	//   ....[0]....
.L_172:
        /*0348*/ 	.word	0x00000070


	//   ....[1]....
        /*034c*/ 	.word	0x000000b0


	//   ....[2]....
        /*0350*/ 	.word	0x000002d0


	//   ....[3]....
        /*0354*/ 	.word	0x00000430


	//   ....[4]....
        /*0358*/ 	.word	0x00000550


	//   ....[5]....
        /*035c*/ 	.word	0x000006b0


	//   ....[6]....
        /*0360*/ 	.word	0x00001670


	//   ....[7]....
        /*0364*/ 	.word	0x000022e0


	//   ....[8]....
        /*0368*/ 	.word	0x00002c90


	//   ....[9]....
        /*036c*/ 	.word	0x000032c0


	//   ....[10]....
        /*0370*/ 	.word	0x00003400


	//   ....[11]....
        /*0374*/ 	.word	0x000039f0


	//   ....[12]....
        /*0378*/ 	.word	0x00003ad0


	//   ....[13]....
        /*037c*/ 	.word	0x000057b0


	//   ....[14]....
        /*0380*/ 	.word	0x00005a20


	//   ....[15]....
        /*0384*/ 	.word	0x00006900


	//   ....[16]....
        /*0388*/ 	.word	0x00006a20


	//   ....[17]....
        /*038c*/ 	.word	0x00006fd0


	//   ....[18]....
        /*0390*/ 	.word	0x00007030


	//   ....[19]....
        /*0394*/ 	.word	0x00008e60


	//   ....[20]....
        /*0398*/ 	.word	0x00008e70


	//   ....[21]....
        /*039c*/ 	.word	0x00008eb0


	//   ....[22]....
        /*03a0*/ 	.word	0x00008ec0


	//   ....[23]....
        /*03a4*/ 	.word	0x0000aa60


	//   ....[24]....
        /*03a8*/ 	.word	0x0000b4f0


	//   ....[25]....
        /*03ac*/ 	.word	0x0000bbb0


	//   ....[26]....
        /*03b0*/ 	.word	0x0000bcd0


	//   ....[27]....
        /*03b4*/ 	.word	0x0000c280


	//   ....[28]....
        /*03b8*/ 	.word	0x0000c2e0


	//   ....[29]....
        /*03bc*/ 	.word	0x0000d390


	//   ....[30]....
        /*03c0*/ 	.word	0x0000d3b0


	//   ....[31]....
        /*03c4*/ 	.word	0x0000d460


	//   ....[32]....
        /*03c8*/ 	.word	0x0000d470


	//   ....[33]....
        /*03cc*/ 	.word	0x0000e520


	//   ....[34]....
        /*03d0*/ 	.word	0x0000e570


	//   ....[35]....
        /*03d4*/ 	.word	0x0000e5b0


	//   ....[36]....
        /*03d8*/ 	.word	0x0000e5f0


	//   ....[37]....
        /*03dc*/ 	.word	0x0000e630


	//   ....[38]....
        /*03e0*/ 	.word	0x0000e650


	//   ....[39]....
        /*03e4*/ 	.word	0x0000efc0


	//   ....[40]....
        /*03e8*/ 	.word	0x0000efd0


	//   ....[41]....
        /*03ec*/ 	.word	0x0000fd20


	//   ....[42]....
        /*03f0*/ 	.word	0x00011370


	//   ....[43]....
        /*03f4*/ 	.word	0x00011390


	//   ....[44]....
        /*03f8*/ 	.word	0x000113a0


	//   ....[45]....
        /*03fc*/ 	.word	0x000113b0


	//   ....[46]....
        /*0400*/ 	.word	0x000113c0


	//   ....[47]....
        /*0404*/ 	.word	0x000113d0


	//   ....[48]....
        /*0408*/ 	.word	0x000113e0


	//   ....[49]....
        /*040c*/ 	.word	0x00011440


	//   ....[50]....
        /*0410*/ 	.word	0x00011480


	//   ....[51]....
        /*0414*/ 	.word	0x000114e0


	//   ....[52]....
        /*0418*/ 	.word	0x000114f0


	//   ....[53]....
        /*041c*/ 	.word	0x000115b0


	//   ....[54]....
        /*0420*/ 	.word	0x00011c00


	//   ....[55]....
        /*0424*/ 	.word	0x00011c30


	//   ....[56]....
        /*0428*/ 	.word	0x00011c60


	//   ....[57]....
        /*042c*/ 	.word	0x00011c80


	//   ....[58]....
        /*0430*/ 	.word	0x00011c90


	//   ....[59]....
        /*0434*/ 	.word	0x00011d10


	//   ....[60]....
        /*0438*/ 	.word	0x00011d50


	//   ....[61]....
        /*043c*/ 	.word	0x00011da0


	//   ....[62]....
        /*0440*/ 	.word	0x00011dd0


	//   ....[63]....
        /*0444*/ 	.word	0x00011e30


	//   ....[64]....
        /*0448*/ 	.word	0x00011e70


	//   ....[65]....
        /*044c*/ 	.word	0x00011ec0


	//   ....[66]....
        /*0450*/ 	.word	0x00011ef0


	//   ....[67]....
        /*0454*/ 	.word	0x00011f40


	//   ....[68]....
        /*0458*/ 	.word	0x00011f80


	//   ....[69]....
        /*045c*/ 	.word	0x00011fd0


	//   ....[70]....
        /*0460*/ 	.word	0x000127a0


	//   ....[71]....
        /*0464*/ 	.word	0x000127d0


	//   ....[72]....
        /*0468*/ 	.word	0x000127f0


	//   ....[73]....
        /*046c*/ 	.word	0x00012800


	//   ....[74]....
        /*0470*/ 	.word	0x00012820


	//   ....[75]....
        /*0474*/ 	.word	0x00012880


	//   ....[76]....
        /*0478*/ 	.word	0x000128a0


	//   ....[77]....
        /*047c*/ 	.word	0x000128c0


	//   ....[78]....
        /*0480*/ 	.word	0x000128d0


	//   ....[79]....
        /*0484*/ 	.word	0x00012930


	//   ....[80]....
        /*0488*/ 	.word	0x00012960


	//   ....[81]....
        /*048c*/ 	.word	0x000129e0


	//   ....[82]....
        /*0490*/ 	.word	0x00012c50


	//   ....[83]....
        /*0494*/ 	.word	0x00012c70


	//   ....[84]....
        /*0498*/ 	.word	0x00012c80


	//   ....[85]....
        /*049c*/ 	.word	0x00012ca0


	//   ....[86]....
        /*04a0*/ 	.word	0x00012d30


	//   ....[87]....
        /*04a4*/ 	.word	0x00012d60


	//   ....[88]....
        /*04a8*/ 	.word	0x00012dd0


	//   ....[89]....
        /*04ac*/ 	.word	0x00012e00


	//   ....[90]....
        /*04b0*/ 	.word	0x00012e70


	//   ....[91]....
        /*04b4*/ 	.word	0x00012ea0


	//   ....[92]....
        /*04b8*/ 	.word	0x00012f10


	//   ....[93]....
        /*04bc*/ 	.word	0x00012f40


	//   ....[94]....
        /*04c0*/ 	.word	0x00013410


	//   ....[95]....
        /*04c4*/ 	.word	0x00013440


	//   ....[96]....
        /*04c8*/ 	.word	0x00013470


	//   ....[97]....
        /*04cc*/ 	.word	0x000134a0


	//   ....[98]....
        /*04d0*/ 	.word	0x000134d0


	//   ....[99]....
        /*04d4*/ 	.word	0x000134e0


	//   ....[100]....
        /*04d8*/ 	.word	0x00013580


	//   ....[101]....
        /*04dc*/ 	.word	0x000135a0


	//   ....[102]....
        /*04e0*/ 	.word	0x00013630


	//   ....[103]....
        /*04e4*/ 	.word	0x00013650


	//   ....[104]....
        /*04e8*/ 	.word	0x000136c0


	//   ....[105]....
        /*04ec*/ 	.word	0x000136f0


	//   ....[106]....
        /*04f0*/ 	.word	0x00013a70


	//   ....[107]....
        /*04f4*/ 	.word	0x000140b0


	//   ....[108]....
        /*04f8*/ 	.word	0x000141a0


	//   ....[109]....
        /*04fc*/ 	.word	0x00014240


	//   ....[110]....
        /*0500*/ 	.word	0x000142a0


	//   ....[111]....
        /*0504*/ 	.word	0x00014370


	//   ....[112]....
        /*0508*/ 	.word	0x000143e0


	//   ....[113]....
        /*050c*/ 	.word	0x000144b0


	//   ....[114]....
        /*0510*/ 	.word	0x00014530


	//   ....[115]....
        /*0514*/ 	.word	0x00014600


	//   ....[116]....
        /*0518*/ 	.word	0x00014680


	//   ....[117]....
        /*051c*/ 	.word	0x00014760


	//   ....[118]....
        /*0520*/ 	.word	0x000147e0


	//   ....[119]....
        /*0524*/ 	.word	0x000148a0


	//   ....[120]....
        /*0528*/ 	.word	0x00014930


	//   ....[121]....
        /*052c*/ 	.word	0x00014990


	//   ....[122]....
        /*0530*/ 	.word	0x00014a30


	//   ....[123]....
        /*0534*/ 	.word	0x00014b00


	//   ....[124]....
        /*0538*/ 	.word	0x00014b80


	//   ....[125]....
        /*053c*/ 	.word	0x00014c50


	//   ....[126]....
        /*0540*/ 	.word	0x00014cd0


	//   ....[127]....
        /*0544*/ 	.word	0x00014da0


	//   ....[128]....
        /*0548*/ 	.word	0x00014e20


	//   ....[129]....
        /*054c*/ 	.word	0x00014ef0


	//   ....[130]....
        /*0550*/ 	.word	0x00014f70


	//   ....[131]....
        /*0554*/ 	.word	0x00015040


	//   ....[132]....
        /*0558*/ 	.word	0x000150c0


	//   ....[133]....
        /*055c*/ 	.word	0x00015190


	//   ....[134]....
        /*0560*/ 	.word	0x00015200


	//   ....[135]....
        /*0564*/ 	.word	0x000152c0


	//   ....[136]....
        /*0568*/ 	.word	0x00015400


	//   ....[137]....
        /*056c*/ 	.word	0x000154d0


	//   ....[138]....
        /*0570*/ 	.word	0x00015530


	//   ....[139]....
        /*0574*/ 	.word	0x000155f0


	//   ....[140]....
        /*0578*/ 	.word	0x00015650


	//   ....[141]....
        /*057c*/ 	.word	0x00015710


	//   ....[142]....
        /*0580*/ 	.word	0x00015770


	//   ....[143]....
        /*0584*/ 	.word	0x00015840


	//   ....[144]....
        /*0588*/ 	.word	0x000158a0


	//   ....[145]....
        /*058c*/ 	.word	0x00015970


	//   ....[146]....
        /*0590*/ 	.word	0x000159d0


	//   ....[147]....
        /*0594*/ 	.word	0x00015ab0


	//   ....[148]....
        /*0598*/ 	.word	0x00015b90


	//   ....[149]....
        /*059c*/ 	.word	0x00015c30


	//   ....[150]....
        /*05a0*/ 	.word	0x00015c90


	//   ....[151]....
        /*05a4*/ 	.word	0x00015d50


	//   ....[152]....
        /*05a8*/ 	.word	0x00015e10


	//   ....[153]....
        /*05ac*/ 	.word	0x00015ed0


	//   ....[154]....
        /*05b0*/ 	.word	0x00015f90


	//   ....[155]....
        /*05b4*/ 	.word	0x00016050


	//   ....[156]....
        /*05b8*/ 	.word	0x00016110


	//   ....[157]....
        /*05bc*/ 	.word	0x000161d0


	//   ....[158]....
        /*05c0*/ 	.word	0x00016290


	//   ....[159]....
        /*05c4*/ 	.word	0x00016350


	//   ....[160]....
        /*05c8*/ 	.word	0x00016490


	//   ....[161]....
        /*05cc*/ 	.word	0x00016530


	//   ....[162]....
        /*05d0*/ 	.word	0x00016600


	//   ....[163]....
        /*05d4*/ 	.word	0x000166f0


	//   ....[164]....
        /*05d8*/ 	.word	0x00016760


	//   ....[165]....
        /*05dc*/ 	.word	0x00016850


	//   ....[166]....
        /*05e0*/ 	.word	0x000168c0


	//   ....[167]....
        /*05e4*/ 	.word	0x000169c0


	//   ....[168]....
        /*05e8*/ 	.word	0x00016a40


	//   ....[169]....
        /*05ec*/ 	.word	0x00016b30


	//   ....[170]....
        /*05f0*/ 	.word	0x00016ba0


	//   ....[171]....
        /*05f4*/ 	.word	0x00016c70


	//   ....[172]....
        /*05f8*/ 	.word	0x00016d80


	//----- nvinfo : EIATTR_REG_RECONFIG
	.align		4
.L_173:
        /*05fc*/ 	.byte	0x01, 0x54
	.zero		2


	//----- nvinfo : EIATTR_SYSCALL_OFFSETS
	.align		4
        /*0600*/ 	.byte	0x04, 0x46
        /*0602*/ 	.short	(.L_175 - .L_174)


	//   ....[0]....
.L_174:
        /*0604*/ 	.word	0x00001830


	//   ....[1]....
        /*0608*/ 	.word	0x000108e0


	//   ....[2]....
        /*060c*/ 	.word	0x00010a20


	//   ....[3]....
        /*0610*/ 	.word	0x00010b10


	//   ....[4]....
        /*0614*/ 	.word	0x00011950


	//----- nvinfo : EIATTR_MBARRIER_INSTR_OFFSETS
	.align		4
.L_175:
        /*0618*/ 	.byte	0x04, 0x39
        /*061a*/ 	.short	(.L_177 - .L_176)


	//   ....[0]....
.L_176:
        /*061c*/ 	.word	0x00000180
        /*0620*/ 	.word	0x000000ff
        /*0624*/ 	.word	0x00030800
        /*0628*/ 	.short	0x0100
        /*062a*/ 	.byte	0x08
	.zero		1


	//   ....[1]....
        /*062c*/ 	.word	0x00000190
        /*0630*/ 	.word	0x000000ff
        /*0634*/ 	.word	0x00030820
        /*0638*/ 	.short	0x0100
        /*063a*/ 	.byte	0x08
	.zero		1


	//   ....[2]....
        /*063c*/ 	.word	0x00000280
        /*0640*/ 	.word	0x000000ff
        /*0644*/ 	.word	0x00030830
        /*0648*/ 	.short	0x0100
        /*064a*/ 	.byte	0x08
	.zero		1


	//   ....[3]....
        /*064c*/ 	.word	0x00000290
        /*0650*/ 	.word	0x000000ff
        /*0654*/ 	.word	0x00030840
        /*0658*/ 	.short	0x0100
        /*065a*/ 	.byte	0x08
	.zero		1


	//   ....[4]....
        /*065c*/ 	.word	0x000002a0
        /*0660*/ 	.word	0x000000ff
        /*0664*/ 	.word	0x00030838
        /*0668*/ 	.short	0x0100
        /*066a*/ 	.byte	0x08
	.zero		1


	//   ....[5]....
        /*066c*/ 	.word	0x000002b0
        /*0670*/ 	.word	0x000000ff
        /*0674*/ 	.word	0x00030848
        /*0678*/ 	.short	0x0100
        /*067a*/ 	.byte	0x08
	.zero		1


	//   ....[6]....
        /*067c*/ 	.word	0x000003e0
        /*0680*/ 	.word	0x000000ff
        /*0684*/ 	.word	0x00030850
        /*0688*/ 	.short	0x0100
        /*068a*/ 	.byte	0x08
	.zero		1


	//   ....[7]....
        /*068c*/ 	.word	0x000003f0
        /*0690*/ 	.word	0x000000ff
        /*0694*/ 	.word	0x00030860
        /*0698*/ 	.short	0x0100
        /*069a*/ 	.byte	0x08
	.zero		1


	//   ....[8]....
        /*069c*/ 	.word	0x00000400
        /*06a0*/ 	.word	0x000000ff
        /*06a4*/ 	.word	0x00030858
        /*06a8*/ 	.short	0x0100
        /*06aa*/ 	.byte	0x08
	.zero		1


	//   ....[9]....
        /*06ac*/ 	.word	0x00000410
        /*06b0*/ 	.word	0x000000ff
        /*06b4*/ 	.word	0x00030868
        /*06b8*/ 	.short	0x0100
        /*06ba*/ 	.byte	0x08
	.zero		1


	//   ....[10]....
        /*06bc*/ 	.word	0x00000500
        /*06c0*/ 	.word	0x000000ff
        /*06c4*/ 	.word	0x00030870
        /*06c8*/ 	.short	0x0100
        /*06ca*/ 	.byte	0x06
	.zero		1


	//   ....[11]....
        /*06cc*/ 	.word	0x00000510
        /*06d0*/ 	.word	0x000000ff
        /*06d4*/ 	.word	0x00030880
        /*06d8*/ 	.short	0x0100
        /*06da*/ 	.byte	0x06
	.zero		1


	//   ....[12]....
        /*06dc*/ 	.word	0x00000520
        /*06e0*/ 	.word	0x000000ff
        /*06e4*/ 	.word	0x00030878
        /*06e8*/ 	.short	0x0100
        /*06ea*/ 	.byte	0x06
	.zero		1


	//   ....[13]....
        /*06ec*/ 	.word	0x00000530
        /*06f0*/ 	.word	0x000000ff
        /*06f4*/ 	.word	0x00030888
        /*06f8*/ 	.short	0x0100
        /*06fa*/ 	.byte	0x06
	.zero		1


	//   ....[14]....
        /*06fc*/ 	.word	0x00000660
        /*0700*/ 	.word	0x000000ff
        /*0704*/ 	.word	0x00030890
        /*0708*/ 	.short	0x0100
        /*070a*/ 	.byte	0x08
	.zero		1


	//   ....[15]....
        /*070c*/ 	.word	0x00000670
        /*0710*/ 	.word	0x000000ff
        /*0714*/ 	.word	0x000308a0
        /*0718*/ 	.short	0x0100
        /*071a*/ 	.byte	0x08
	.zero		1


	//   ....[16]....
        /*071c*/ 	.word	0x00000680
        /*0720*/ 	.word	0x000000ff
        /*0724*/ 	.word	0x00030898
        /*0728*/ 	.short	0x0100
        /*072a*/ 	.byte	0x08
	.zero		1


	//   ....[17]....
        /*072c*/ 	.word	0x00000690
        /*0730*/ 	.word	0x000000ff
        /*0734*/ 	.word	0x000308a8
        /*0738*/ 	.short	0x0100
        /*073a*/ 	.byte	0x08
	.zero		1


	//   ....[18]....
        /*073c*/ 	.word	0x000007d0
        /*0740*/ 	.word	0x000000ff
        /*0744*/ 	.word	0x000308b0
        /*0748*/ 	.short	0x0100
        /*074a*/ 	.byte	0x08
	.zero		1


	//   ....[19]....
        /*074c*/ 	.word	0x000007e0
        /*0750*/ 	.word	0x000000ff
        /*0754*/ 	.word	0x000308c0
        /*0758*/ 	.short	0x0100
        /*075a*/ 	.byte	0x08
	.zero		1


	//   ....[20]....
        /*075c*/ 	.word	0x000007f0
        /*0760*/ 	.word	0x000000ff
        /*0764*/ 	.word	0x000308b8
        /*0768*/ 	.short	0x0100
        /*076a*/ 	.byte	0x08
	.zero		1


	//   ....[21]....
        /*076c*/ 	.word	0x00000800
        /*0770*/ 	.word	0x000000ff
        /*0774*/ 	.word	0x000308c8
        /*0778*/ 	.short	0x0100
        /*077a*/ 	.byte	0x08
	.zero		1


	//   ....[22]....
        /*077c*/ 	.word	0x00001850
        /*0780*/ 	.word	0x000000ff
        /*0784*/ 	.word	0x00030800
        /*0788*/ 	.short	0x010a
        /*078a*/ 	.byte	0x26
	.zero		1


	//   ....[23]....
        /*078c*/ 	.word	0x000018e0
        /*0790*/ 	.word	0x000000ff
        /*0794*/ 	.word	0x00030830
        /*0798*/ 	.short	0x010a
        /*079a*/ 	.byte	0x26
	.zero		1


	//   ....[24]....
        /*079c*/ 	.word	0x00001940
        /*07a0*/ 	.word	0x000000ff
        /*07a4*/ 	.word	0x00030830
        /*07a8*/ 	.short	0x010a
        /*07aa*/ 	.byte	0x26
	.zero		1


	//   ....[25]....
        /*07ac*/ 	.word	0x00002330
        /*07b0*/ 	.word	0x000000ff
        /*07b4*/ 	.word	0x00000000
        /*07b8*/ 	.short	0x0101
        /*07ba*/ 	.byte	0x04
	.zero		1


	//   ....[26]....
        /*07bc*/ 	.word	0x00004930
        /*07c0*/ 	.word	0x000000ff
        /*07c4*/ 	.word	0x00030830
        /*07c8*/ 	.short	0x010a
        /*07ca*/ 	.byte	0x27
	.zero		1


	//   ....[27]....
        /*07cc*/ 	.word	0x00004970
        /*07d0*/ 	.word	0x000000ff
        /*07d4*/ 	.word	0x00030830
        /*07d8*/ 	.short	0x010a
        /*07da*/ 	.byte	0x27
	.zero		1


	//   ....[28]....
        /*07dc*/ 	.word	0x000053d0
        /*07e0*/ 	.word	0x000000ff
        /*07e4*/ 	.word	0x00030850
        /*07e8*/ 	.short	0x010a
        /*07ea*/ 	.byte	0x0e
	.zero		1


	//   ....[29]....
        /*07ec*/ 	.word	0x00005410
        /*07f0*/ 	.word	0x000000ff
        /*07f4*/ 	.word	0x00030850
        /*07f8*/ 	.short	0x010a
        /*07fa*/ 	.byte	0x0e
	.zero		1


	//   ....[30]....
        /*07fc*/ 	.word	0x00005800
        /*0800*/ 	.word	0x000000ff
        /*0804*/ 	.word	0x00000000
        /*0808*/ 	.short	0x0101
        /*080a*/ 	.byte	0x27
	.zero		1


	//   ....[31]....
        /*080c*/ 	.word	0x00007920
        /*0810*/ 	.word	0x000000ff
        /*0814*/ 	.word	0x00000000
        /*0818*/ 	.short	0x0101
        /*081a*/ 	.byte	0x0e
	.zero		1


	//   ....[32]....
        /*081c*/ 	.word	0x00007dc0
        /*0820*/ 	.word	0x000000ff
        /*0824*/ 	.word	0x00030830
        /*0828*/ 	.short	0x010a
        /*082a*/ 	.byte	0x05
	.zero		1


	//   ....[33]....
        /*082c*/ 	.word	0x00007e00
        /*0830*/ 	.word	0x000000ff
        /*0834*/ 	.word	0x00030830
        /*0838*/ 	.short	0x010a
        /*083a*/ 	.byte	0x05
	.zero		1


	//   ....[34]....
        /*083c*/ 	.word	0x00008860
        /*0840*/ 	.word	0x000000ff
        /*0844*/ 	.word	0x00030850
        /*0848*/ 	.short	0x010a
        /*084a*/ 	.byte	0x05
	.zero		1


	//   ....[35]....
        /*084c*/ 	.word	0x000088a0
        /*0850*/ 	.word	0x000000ff
        /*0854*/ 	.word	0x00030850
        /*0858*/ 	.short	0x010a
        /*085a*/ 	.byte	0x05
	.zero		1


	//   ....[36]....
        /*085c*/ 	.word	0x00008c70
        /*0860*/ 	.word	0x000000ff
        /*0864*/ 	.word	0x00000000
        /*0868*/ 	.short	0x0101
        /*086a*/ 	.byte	0x07
	.zero		1


	//   ....[37]....
        /*086c*/ 	.word	0x00009a00
        /*0870*/ 	.word	0x000000ff
        /*0874*/ 	.word	0x00000000
        /*0878*/ 	.short	0x0101
        /*087a*/ 	.byte	0x05
	.zero		1


	//   ....[38]....
        /*087c*/ 	.word	0x00009be0
        /*0880*/ 	.word	0x000000ff
        /*0884*/ 	.word	0x00030830
        /*0888*/ 	.short	0x010a
        /*088a*/ 	.byte	0x27
	.zero		1


	//   ....[39]....
        /*088c*/ 	.word	0x00009c20
        /*0890*/ 	.word	0x000000ff
        /*0894*/ 	.word	0x00030830
        /*0898*/ 	.short	0x010a
        /*089a*/ 	.byte	0x27
	.zero		1


	//   ....[40]....
        /*089c*/ 	.word	0x0000a680
        /*08a0*/ 	.word	0x000000ff
        /*08a4*/ 	.word	0x00030850
        /*08a8*/ 	.short	0x010a
        /*08aa*/ 	.byte	0x05
	.zero		1


	//   ....[41]....
        /*08ac*/ 	.word	0x0000a6c0
        /*08b0*/ 	.word	0x000000ff
        /*08b4*/ 	.word	0x00030850
        /*08b8*/ 	.short	0x010a
        /*08ba*/ 	.byte	0x05
	.zero		1


	//   ....[42]....
        /*08bc*/ 	.word	0x0000aab0
        /*08c0*/ 	.word	0x000000ff
        /*08c4*/ 	.word	0x00000000
        /*08c8*/ 	.short	0x0101
        /*08ca*/ 	.byte	0x27
	.zero		1


	//   ....[43]....
        /*08cc*/ 	.word	0x0000cbe0
        /*08d0*/ 	.word	0x000000ff
        /*08d4*/ 	.word	0x00000000
        /*08d8*/ 	.short	0x0101
        /*08da*/ 	.byte	0x05
	.zero		1


	//   ....[44]....
        /*08dc*/ 	.word	0x0000d300
        /*08e0*/ 	.word	0x000000ff
        /*08e4*/ 	.word	0x00030850
        /*08e8*/ 	.short	0x010a
        /*08ea*/ 	.byte	0x05
	.zero		1


	//   ....[45]....
        /*08ec*/ 	.word	0x0000d340
        /*08f0*/ 	.word	0x000000ff
        /*08f4*/ 	.word	0x00030850
        /*08f8*/ 	.short	0x010a
        /*08fa*/ 	.byte	0x05
	.zero		1


	//   ....[46]....
        /*08fc*/ 	.word	0x0000d950
        /*0900*/ 	.word	0x000000ff
        /*0904*/ 	.word	0x00000000
        /*0908*/ 	.short	0x0101
        /*090a*/ 	.byte	0x04
	.zero		1


	//   ....[47]....
        /*090c*/ 	.word	0x0000e660
        /*0910*/ 	.word	0x000000ff
        /*0914*/ 	.word	0x00000000
        /*0918*/ 	.short	0x0101
        /*091a*/ 	.byte	0x04
	.zero		1


	//   ....[48]....
        /*091c*/ 	.word	0x00011120
        /*0920*/ 	.word	0x000000ff
        /*0924*/ 	.word	0x00030840
        /*0928*/ 	.short	0x010a
        /*092a*/ 	.byte	0x30
	.zero		1


	//   ....[49]....
        /*092c*/ 	.word	0x00011710
        /*0930*/ 	.word	0x000000ff
        /*0934*/ 	.word	0x00030830
        /*0938*/ 	.short	0x0107
        /*093a*/ 	.byte	0x30
	.zero		1


	//   ....[50]....
        /*093c*/ 	.word	0x00011780
        /*0940*/ 	.word	0x000000ff
        /*0944*/ 	.word	0x00030830
        /*0948*/ 	.short	0x0101
        /*094a*/ 	.byte	0x30
	.zero		1


	//   ....[51]....
        /*094c*/ 	.word	0x00012120
        /*0950*/ 	.word	0x000000ff
        /*0954*/ 	.word	0x00030800
        /*0958*/ 	.short	0x0107
        /*095a*/ 	.byte	0x30
	.zero		1


	//   ....[52]....
        /*095c*/ 	.word	0x00012180
        /*0960*/ 	.word	0x000000ff
        /*0964*/ 	.word	0x00030800
        /*0968*/ 	.short	0x0101
        /*096a*/ 	.byte	0x30
	.zero		1


	//   ....[53]....
        /*096c*/ 	.word	0x000121a0
        /*0970*/ 	.word	0x000000ff
        /*0974*/ 	.word	0x00030820
        /*0978*/ 	.short	0x010a
        /*097a*/ 	.byte	0x30
	.zero		1


	//   ....[54]....
        /*097c*/ 	.word	0x00012590
        /*0980*/ 	.word	0x00000013
        /*0984*/ 	.word	0x00030840
        /*0988*/ 	.short	0x010a
        /*098a*/ 	.byte	0x3f
	.zero		1


	//   ....[55]....
        /*098c*/ 	.word	0x00012ad0
        /*0990*/ 	.word	0x00000013
        /*0994*/ 	.word	0x00030830
        /*0998*/ 	.short	0x0107
        /*099a*/ 	.byte	0x3f
	.zero		1


	//   ....[56]....
        /*099c*/ 	.word	0x00012b80
        /*09a0*/ 	.word	0x00000013
        /*09a4*/ 	.word	0x00030830
        /*09a8*/ 	.short	0x0101
        /*09aa*/ 	.byte	0x3f
	.zero		1


	//   ....[57]....
        /*09ac*/ 	.word	0x00012be0
        /*09b0*/ 	.word	0x00000006
        /*09b4*/ 	.word	0x00030860
        /*09b8*/ 	.short	0x010a
        /*09ba*/ 	.byte	0x3f
	.zero		1


	//   ....[58]....
        /*09bc*/ 	.word	0x00013090
        /*09c0*/ 	.word	0x00000006
        /*09c4*/ 	.word	0x00030850
        /*09c8*/ 	.short	0x0107
        /*09ca*/ 	.byte	0x3f
	.zero		1


	//   ....[59]....
        /*09cc*/ 	.word	0x000131e0
        /*09d0*/ 	.word	0x00000006
        /*09d4*/ 	.word	0x00030850
        /*09d8*/ 	.short	0x0101
        /*09da*/ 	.byte	0x3f
	.zero		1


	//   ....[60]....
        /*09dc*/ 	.word	0x00013380
        /*09e0*/ 	.word	0x00000000
        /*09e4*/ 	.word	0x00030860
        /*09e8*/ 	.short	0x010a
        /*09ea*/ 	.byte	0x3f
	.zero		1


	//   ....[61]....
        /*09ec*/ 	.word	0x000138b0
        /*09f0*/ 	.word	0x00000000
        /*09f4*/ 	.word	0x00030850
        /*09f8*/ 	.short	0x0107
        /*09fa*/ 	.byte	0x3f
	.zero		1


	//   ....[62]....
        /*09fc*/ 	.word	0x00013960
        /*0a00*/ 	.word	0x00000000
        /*0a04*/ 	.word	0x00030850
        /*0a08*/ 	.short	0x0101
        /*0a0a*/ 	.byte	0x3f
	.zero		1


	//   ....[63]....
        /*0a0c*/ 	.word	0x00013a00
        /*0a10*/ 	.word	0x00000007
        /*0a14*/ 	.word	0x00030820
        /*0a18*/ 	.short	0x010a
        /*0a1a*/ 	.byte	0x3f
	.zero		1


	//   ....[64]....
        /*0a1c*/ 	.word	0x00013b80
        /*0a20*/ 	.word	0x00000005
        /*0a24*/ 	.word	0x00030840
        /*0a28*/ 	.short	0x010a
        /*0a2a*/ 	.byte	0x3f
	.zero		1


	//   ....[65]....
        /*0a2c*/ 	.word	0x00013c20
        /*0a30*/ 	.word	0x00000007
        /*0a34*/ 	.word	0x00030840
        /*0a38*/ 	.short	0x010a
        /*0a3a*/ 	.byte	0x3f
	.zero		1


	//   ....[66]....
        /*0a3c*/ 	.word	0x00013c60
        /*0a40*/ 	.word	0x00000005
        /*0a44*/ 	.word	0x00030860
        /*0a48*/ 	.short	0x010a
        /*0a4a*/ 	.byte	0x3f
	.zero		1


	//   ....[67]....
        /*0a4c*/ 	.word	0x00013ca0
        /*0a50*/ 	.word	0x00000007
        /*0a54*/ 	.word	0x00030860
        /*0a58*/ 	.short	0x010a
        /*0a5a*/ 	.byte	0x3f
	.zero		1


	//   ....[68]....
        /*0a5c*/ 	.word	0x00013d10
        /*0a60*/ 	.word	0x00000003
        /*0a64*/ 	.word	0x00030800
        /*0a68*/ 	.short	0x010a
        /*0a6a*/ 	.byte	0x3f
	.zero		1


	//   ....[69]....
        /*0a6c*/ 	.word	0x00013d70
        /*0a70*/ 	.word	0x00000003
        /*0a74*/ 	.word	0x00030830
        /*0a78*/ 	.short	0x010a
        /*0a7a*/ 	.byte	0x3f
	.zero		1


	//   ....[70]....
        /*0a7c*/ 	.word	0x00013dd0
        /*0a80*/ 	.word	0x00000005
        /*0a84*/ 	.word	0x00030830
        /*0a88*/ 	.short	0x010a
        /*0a8a*/ 	.byte	0x3f
	.zero		1


	//   ....[71]....
        /*0a8c*/ 	.word	0x00013e30
        /*0a90*/ 	.word	0x00000003
        /*0a94*/ 	.word	0x00030850
        /*0a98*/ 	.short	0x010a
        /*0a9a*/ 	.byte	0x3f
	.zero		1


	//   ....[72]....
        /*0a9c*/ 	.word	0x00013e90
        /*0aa0*/ 	.word	0x00000005
        /*0aa4*/ 	.word	0x00030830
        /*0aa8*/ 	.short	0x010a
        /*0aaa*/ 	.byte	0x3f
	.zero		1


	//   ....[73]....
        /*0aac*/ 	.word	0x00013ef0
        /*0ab0*/ 	.word	0x00000003
        /*0ab4*/ 	.word	0x00030850
        /*0ab8*/ 	.short	0x010a
        /*0aba*/ 	.byte	0x3f
	.zero		1


	//   ....[74]....
        /*0abc*/ 	.word	0x00013f50
        /*0ac0*/ 	.word	0x00000005
        /*0ac4*/ 	.word	0x00030830
        /*0ac8*/ 	.short	0x010a
        /*0aca*/ 	.byte	0x3f
	.zero		1


	//   ....[75]....
        /*0acc*/ 	.word	0x00013fb0
        /*0ad0*/ 	.word	0x00000003
        /*0ad4*/ 	.word	0x00030850
        /*0ad8*/ 	.short	0x010a
        /*0ada*/ 	.byte	0x3f
	.zero		1


	//   ....[76]....
        /*0adc*/ 	.word	0x00014010
        /*0ae0*/ 	.word	0x00000003
        /*0ae4*/ 	.word	0x00030850
        /*0ae8*/ 	.short	0x010a
        /*0aea*/ 	.byte	0x3f
	.zero		1


	//   ....[77]....
        /*0aec*/ 	.word	0x000140f0
        /*0af0*/ 	.word	0x00000003
        /*0af4*/ 	.word	0x00030840
        /*0af8*/ 	.short	0x010a
        /*0afa*/ 	.byte	0x3f
	.zero		1


	//   ....[78]....
        /*0afc*/ 	.word	0x00015300
        /*0b00*/ 	.word	0x00000003
        /*0b04*/ 	.word	0x00030820
        /*0b08*/ 	.short	0x010a
        /*0b0a*/ 	.byte	0x3f
	.zero		1


	//   ....[79]....
        /*0b0c*/ 	.word	0x00015350
        /*0b10*/ 	.word	0x00000013
        /*0b14*/ 	.word	0x00030840
        /*0b18*/ 	.short	0x010a
        /*0b1a*/ 	.byte	0x3f
	.zero		1


	//   ....[80]....
        /*0b1c*/ 	.word	0x00015ae0
        /*0b20*/ 	.word	0x00000006
        /*0b24*/ 	.word	0x00030860
        /*0b28*/ 	.short	0x010a
        /*0b2a*/ 	.byte	0x3f
	.zero		1


	//   ....[81]....
        /*0b2c*/ 	.word	0x000163e0
        /*0b30*/ 	.word	0x00000000
        /*0b34*/ 	.word	0x00030860
        /*0b38*/ 	.short	0x010a
        /*0b3a*/ 	.byte	0x3f
	.zero		1


	//   ....[82]....
        /*0b3c*/ 	.word	0x00016ca0
        /*0b40*/ 	.word	0x00000007
        /*0b44*/ 	.word	0x00030820
        /*0b48*/ 	.short	0x010a
        /*0b4a*/ 	.byte	0x3f
	.zero		1


	//   ....[83]....
        /*0b4c*/ 	.word	0x00016e40
        /*0b50*/ 	.word	0x00000005
        /*0b54*/ 	.word	0x00030840
        /*0b58*/ 	.short	0x010a
        /*0b5a*/ 	.byte	0x3f
	.zero		1


	//   ....[84]....
        /*0b5c*/ 	.word	0x00016e90
        /*0b60*/ 	.word	0x00000007
        /*0b64*/ 	.word	0x00030840
        /*0b68*/ 	.short	0x010a
        /*0b6a*/ 	.byte	0x3f
	.zero		1


	//   ....[85]....
        /*0b6c*/ 	.word	0x00016ee0
        /*0b70*/ 	.word	0x00000005
        /*0b74*/ 	.word	0x00030860
        /*0b78*/ 	.short	0x010a
        /*0b7a*/ 	.byte	0x3f
	.zero		1


	//----- nvinfo : EIATTR_NUM_MBARRIERS
	.align		4
.L_177:
        /*0b7c*/ 	.byte	0x03, 0x38
        /*0b7e*/ 	.short	0x0016


	//----- nvinfo : EIATTR_EXIT_INSTR_OFFSETS
	.align		4
        /*0b80*/ 	.byte	0x04, 0x1c
        /*0b82*/ 	.short	(.L_179 - .L_178)


	//   ....[0]....
.L_178:
        /*0b84*/ 	.word	0x00013cf0


	//----- nvinfo : EIATTR_MAX_THREADS
	.align		4
.L_179:
        /*0b88*/ 	.byte	0x04, 0x05
        /*0b8a*/ 	.short	(.L_181 - .L_180)
.L_180:
        /*0b8c*/ 	.word	0x00000180
        /*0b90*/ 	.word	0x00000001
        /*0b94*/ 	.word	0x00000001


	//----- nvinfo : EIATTR_CRS_STACK_SIZE
	.align		4
.L_181:
        /*0b98*/ 	.byte	0x04, 0x1e
        /*0b9a*/ 	.short	(.L_183 - .L_182)
.L_182:
        /*0b9c*/ 	.word	0x00000000


	//----- nvinfo : EIATTR_CBANK_PARAM_SIZE
	.align		4
.L_183:
        /*0ba0*/ 	.byte	0x03, 0x19
        /*0ba2*/ 	.short	0x0a70


	//----- nvinfo : EIATTR_PARAM_CBANK
	.align		4
        /*0ba4*/ 	.byte	0x04, 0x0a
        /*0ba6*/ 	.short	(.L_185 - .L_184)
	.align		4
.L_184:
        /*0ba8*/ 	.word	index@(.nv.constant0._ZN7cutlass13device_kernelIN5flash11enable_sm90INS1_16FlashAttnFwdSm90INS1_25CollectiveMainloopFwdSm90ILi2EN4cute5tupleIJNS5_1CILi1EEES8_S8_EEENS6_IJNS7_ILi128EEENS7_ILi96EEENS7_ILi192EEEEEELi192ENS_6half_tEfNS_4arch4Sm90ELb0ELb1ELb0ELb0ELb1ELb0ELb0ELb1ELb1ELb1ELb1ELb0EEENS1_21CollectiveEpilogueFwdINS6_IJSA_SC_SB_EEES9_SE_SG_Li256ELb0ELb1ELb1ELb0EEENS1_19SingleTileSchedulerILb0ELb1ELb1ELi128EEEEEEEEEvNT_6ParamsE)
        /*0bac*/ 	.short	0x0210
        /*0bae*/ 	.short	0x0a70


	//----- nvinfo : EIATTR_SW_WAR
	.align		4
.L_185:
        /*0bb0*/ 	.byte	0x04, 0x36
        /*0bb2*/ 	.short	(.L_187 - .L_186)
.L_186:
        /*0bb4*/ 	.word	0x00000008
.L_187:


//--------------------- .nv.info._ZN7cutlass13device_kernelIN5flash11enable_sm90INS1_16FlashAttnFwdSm90INS1_25CollectiveMainloopFwdSm90ILi2EN4cute5tupleIJNS5_1CILi1EEES8_S8_EEENS6_IJNS7_ILi128EEENS7_ILi96EEENS7_ILi192EEEEEELi192ENS_6half_tEfNS_4arch4Sm90ELb0ELb1ELb0ELb1ELb1ELb0ELb0ELb1ELb1ELb1ELb1ELb0EEENS1_21CollectiveEpilogueFwdINS6_IJSA_SC_SB_EEES9_SE_SG_Li256ELb1ELb1ELb1ELb0EEENS1_36VarlenDynamicPersistentTileSchedulerILi128ELi96ELi256ELi128ELb1ELb1ELb1ELb1ELb0ELb1EEEEEEEEEvNT_6ParamsE --------------------------
	.section	.nv.info._ZN7cutlass13device_kernelIN5flash11enable_sm90INS1_16FlashAttnFwdSm90INS1_25CollectiveMainloopFwdSm90ILi2EN4cute5tupleIJNS5_1CILi1EEES8_S8_EEENS6_IJNS7_ILi128EEENS7_ILi96EEENS7_ILi192EEEEEELi192ENS_6half_tEfNS_4arch4Sm90ELb0ELb1ELb0ELb1ELb1ELb0ELb0ELb1ELb1ELb1ELb1ELb0EEENS1_21CollectiveEpilogueFwdINS6_IJSA_SC_SB_EEES9_SE_SG_Li256ELb1ELb1ELb1ELb0EEENS1_36VarlenDynamicPersistentTileSchedulerILi128ELi96ELi256ELi128ELb1ELb1ELb1ELb1ELb0ELb1EEEEEEEEEvNT_6ParamsE,"",@"SHT_CUDA_INFO"
	.sectionflags	@""
	.align	4


	//----- nvinfo : EIATTR_CUDA_API_VERSION
	.align		4
        /*0000*/ 	.byte	0x04, 0x37
        /*0002*/ 	.short	(.L_189 - .L_188)
.L_188:
        /*0004*/ 	.word	0x00000082


	//----- nvinfo : EIATTR_KPARAM_INFO
	.align		4
.L_189:
        /*0008*/ 	.byte	0x04, 0x17
        /*000a*/ 	.short	(.L_191 - .L_190)
.L_190:
        /*000c*/ 	.word	0x00000000
        /*0010*/ 	.short	0x0000
        /*0012*/ 	.short	0x0070
        /*0014*/ 	.byte	0x00, 0xf0, 0x01, 0x2a


	//----- nvinfo : EIATTR_SPARSE_MMA_MASK
	.align		4
.L_191:
        /*0018*/ 	.byte	0x03, 0x50
        /*001a*/ 	.short	0x0000


	//----- nvinfo : EIATTR_MAXREG_COUNT
	.align		4
        /*001c*/ 	.byte	0x03, 0x1b
        /*001e*/ 	.short	0x00a8


	//----- nvinfo : EIATTR_NUM_BARRIERS
	.align		4
        /*0020*/ 	.byte	0x02, 0x4c
        /*0022*/ 	.byte	0x09
	.zero		1


	//----- nvinfo : EIATTR_EXTERNS
	.align		4
        /*0024*/ 	.byte	0x04, 0x0f
        /*0026*/ 	.short	(.L_193 - .L_192)


	//   ....[0]....
	.align		4
.L_192:
        /*0028*/ 	.word	index@(__assertfail)


	//----- nvinfo : EIATTR_ANNOTATIONS
	.align		4
.L_193:
        /*002c*/ 	.byte	0x04, 0x55
        /*002e*/ 	.short	(.L_195 - .L_194)


	//   ....[0]....
.L_194:
        /* <DEDUP_REMOVED lines=14> */


	//----- nvinfo : EIATTR_MERCURY_ISA_VERSION
	.align		4
.L_195:
        /*0100*/ 	.byte	0x03, 0x5f
        /*0102*/ 	.short	0x0101


	//----- nvinfo : EIATTR_UNUSED_LOAD_BYTE_OFFSET
	.align		4
        /*0104*/ 	.byte	0x04, 0x44
        /*0106*/ 	.short	(.L_197 - .L_196)


	//   ....[0]....
.L_196:
        /*0108*/ 	.word	0x00000950
        /*010c*/ 	.word	0x0000fff0


	//   ....[1]....
        /*0110*/ 	.word	0x0000e550
        /*0114*/ 	.word	0x0000fff0


	//----- nvinfo : EIATTR_INT_WARP_WIDE_INSTR_OFFSETS
	.align		4
.L_197:
        /*0118*/ 	.byte	0x04, 0x31
        /*011a*/ 	.short	(.L_199 - .L_198)


	//   ....[0]....
.L_198:
        /*011c*/ 	.word	0x000000c0


	//   ....[1]....
        /*0120*/ 	.word	0x000000d0


	//   ....[2]....
        /*0124*/ 	.word	0x00000170


	//   ....[3]....
        /*0128*/ 	.word	0x00013fc0


	//   ....[4]....
        /*012c*/ 	.word	0x00014050


	//   ....[5]....
        /*0130*/ 	.word	0x00016df0


	//   ....[6]....
        /*0134*/ 	.word	0x00016e80


	//----- nvinfo : EIATTR_COOP_GROUP_MASK_REGIDS
	.align		4
.L_199:
        /*0138*/ 	.byte	0x04, 0x29
        /*013a*/ 	.short	(.L_201 - .L_200)


	//   ....[0]....
.L_200:
        /*013c*/ 	.word	0xffffffff


	//   ....[1]....
        /*0140*/ 	.word	0xffffffff


	//   ....[2]....
        /*0144*/ 	.word	0xffffffff


	//   ....[3]....
        /*0148*/ 	.word	0xffffffff


	//   ....[4]....
        /*014c*/ 	.word	0xffffffff


	//   ....[5]....
        /*0150*/ 	.word	0xffffffff


	//   ....[6]....
        /*0154*/ 	.word	0xffffffff


	//   ....[7]....
        /*0158*/ 	.word	0xffffffff


	//   ....[8]....
        /*015c*/ 	.word	0xffffffff


	//   ....[9]....
        /*0160*/ 	.word	0xffffffff


	//   ....[10]....
        /*0164*/ 	.word	0xffffffff


	//   ....[11]....
        /*0168*/ 	.word	0xffffffff


	//   ....[12]....
        /*016c*/ 	.word	0xffffffff


	//   ....[13]....
        /*0170*/ 	.word	0xffffffff


	//   ....[14]....
        /*0174*/ 	.word	0xffffffff


	//   ....[15]....
        /*0178*/ 	.word	0xffffffff


	//   ....[16]....
        /*017c*/ 	.word	0xffffffff


	//   ....[17]....
        /*0180*/ 	.word	0xffffffff


	//   ....[18]....
        /*0184*/ 	.word	0xffffffff


	//   ....[19]....
        /*0188*/ 	.word	0xffffffff


	//   ....[20]....
        /*018c*/ 	.word	0xffffffff


	//   ....[21]....
        /*0190*/ 	.word	0xffffffff


	//   ....[22]....
        /*0194*/ 	.word	0xffffffff


	//   ....[23]....
        /*0198*/ 	.word	0xffffffff


	//   ....[24]....
        /*019c*/ 	.word	0xffffffff


	//   ....[25]....
        /*01a0*/ 	.word	0xffffffff


	//   ....[26]....
        /*01a4*/ 	.word	0xffffffff


	//   ....[27]....
        /*01a8*/ 	.word	0xffffffff


	//   ....[28]....
        /*01ac*/ 	.word	0xffffffff


	//   ....[29]....
        /*01b0*/ 	.word	0xffffffff


	//   ....[30]....
        /*01b4*/ 	.word	0xffffffff


	//   ....[31]....
        /*01b8*/ 	.word	0xffffffff


	//   ....[32]....
        /*01bc*/ 	.word	0xffffffff


	//   ....[33]....
        /*01c0*/ 	.word	0xffffffff


	//   ....[34]....
        /*01c4*/ 	.word	0xffffffff


	//   ....[35]....
        /*01c8*/ 	.word	0xffffffff


	//   ....[36]....
        /*01cc*/ 	.word	0xffffffff


	//   ....[37]....
        /*01d0*/ 	.word	0xffffffff


	//   ....[38]....
        /*01d4*/ 	.word	0xffffffff


	//   ....[39]....
        /*01d8*/ 	.word	0xffffffff


	//   ....[40]....
        /*01dc*/ 	.word	0xffffffff


	//   ....[41]....
        /*01e0*/ 	.word	0xffffffff


	//   ....[42]....
        /*01e4*/ 	.word	0xffffffff


	//   ....[43]....
        /*01e8*/ 	.word	0xffffffff


	//   ....[44]....
        /*01ec*/ 	.word	0xffffffff


	//   ....[45]....
        /*01f0*/ 	.word	0xffffffff


	//   ....[46]....
        /*01f4*/ 	.word	0xffffffff


	//   ....[47]....
        /*01f8*/ 	.word	0xffffffff


	//   ....[48]....
        /*01fc*/ 	.word	0xffffffff


	//   ....[49]....
        /*0200*/ 	.word	0xffffffff


	//   ....[50]....
        /*0204*/ 	.word	0xffffffff


	//   ....[51]....
        /*0208*/ 	.word	0xffffffff


	//   ....[52]....
        /*020c*/ 	.word	0xffffffff


	//   ....[53]....
        /*0210*/ 	.word	0xffffffff


	//   ....[54]....
        /*0214*/ 	.word	0xffffffff


	//   ....[55]....
        /*0218*/ 	.word	0xffffffff


	//   ....[56]....
        /*021c*/ 	.word	0xffffffff


	//   ....[57]....
        /*0220*/ 	.word	0xffffffff


	//   ....[58]....
        /*0224*/ 	.word	0xffffffff


	//   ....[59]....
        /*0228*/ 	.word	0xffffffff


	//   ....[60]....
        /*022c*/ 	.word	0xffffffff


	//   ....[61]....
        /*0230*/ 	.word	0xffffffff


	//   ....[62]....
        /*0234*/ 	.word	0xffffffff


	//   ....[63]....
        /*0238*/ 	.word	0xffffffff


	//   ....[64]....
        /*023c*/ 	.word	0xffffffff


	//   ....[65]....
        /*0240*/ 	.word	0xffffffff


	//   ....[66]....
        /*0244*/ 	.word	0xffffffff


	//   ....[67]....
        /*0248*/ 	.word	0xffffffff


	//   ....[68]....
        /*024c*/ 	.word	0xffffffff


	//   ....[69]....
        /*0250*/ 	.word	0xffffffff


	//   ....[70]....
        /*0254*/ 	.word	0xffffffff


	//   ....[71]....
        /*0258*/ 	.word	0xffffffff


	//   ....[72]....
        /*025c*/ 	.word	0xffffffff


	//   ....[73]....
        /*0260*/ 	.word	0xffffffff


	//   ....[74]....
        /*0264*/ 	.word	0xffffffff


	//   ....[75]....
        /*0268*/ 	.word	0xffffffff


	//   ....[76]....
        /*026c*/ 	.word	0xffffffff


	//   ....[77]....
        /*0270*/ 	.word	0xffffffff


	//   ....[78]....
        /*0274*/ 	.word	0xffffffff


	//   ....[79]....
        /*0278*/ 	.word	0xffffffff


	//   ....[80]....
        /*027c*/ 	.word	0xffffffff


	//   ....[81]....
        /*0280*/ 	.word	0xffffffff


	//   ....[82]....
        /*0284*/ 	.word	0xffffffff


	//   ....[83]....
        /*0288*/ 	.word	0xffffffff


	//   ....[84]....
        /*028c*/ 	.word	0xffffffff


	//   ....[85]....
        /*0290*/ 	.word	0xffffffff


	//   ....[86]....
        /*0294*/ 	.word	0xffffffff


	//   ....[87]....
        /*0298*/ 	.word	0xffffffff


	//   ....[88]....
        /*029c*/ 	.word	0xffffffff


	//   ....[89]....
        /*02a0*/ 	.word	0xffffffff


	//   ....[90]....
        /*02a4*/ 	.word	0xffffffff


	//   ....[91]....
        /*02a8*/ 	.word	0xffffffff


	//   ....[92]....
        /*02ac*/ 	.word	0xffffffff


	//   ....[93]....
        /*02b0*/ 	.word	0xffffffff


	//   ....[94]....
        /*02b4*/ 	.word	0xffffffff


	//   ....[95]....
        /*02b8*/ 	.word	0xffffffff


	//   ....[96]....
        /*02bc*/ 	.word	0xffffffff


	//   ....[97]....
        /*02c0*/ 	.word	0xffffffff


	//   ....[98]....
        /*02c4*/ 	.word	0xffffffff


	//   ....[99]....
        /*02c8*/ 	.word	0xffffffff


	//   ....[100]....
        /*02cc*/ 	.word	0xffffffff


	//   ....[101]....
        /*02d0*/ 	.word	0xffffffff


	//   ....[102]....
        /*02d4*/ 	.word	0xffffffff


	//   ....[103]....
        /*02d8*/ 	.word	0xffffffff


	//   ....[104]....
        /*02dc*/ 	.word	0xffffffff


	//   ....[105]....
        /*02e0*/ 	.word	0xffffffff


	//   ....[106]....
        /*02e4*/ 	.word	0xffffffff


	//   ....[107]....
        /*02e8*/ 	.word	0xffffffff


	//   ....[108]....
        /*02ec*/ 	.word	0xffffffff


	//   ....[109]....
        /*02f0*/ 	.word	0xffffffff


	//   ....[110]....
        /*02f4*/ 	.word	0xffffffff


	//   ....[111]....
        /*02f8*/ 	.word	0xffffffff


	//   ....[112]....
        /*02fc*/ 	.word	0xffffffff


	//   ....[113]....
        /*0300*/ 	.word	0xffffffff


	//   ....[114]....
        /*0304*/ 	.word	0xffffffff


	//   ....[115]....
        /*0308*/ 	.word	0xffffffff


	//   ....[116]....
        /*030c*/ 	.word	0xffffffff


	//   ....[117]....
        /*0310*/ 	.word	0xffffffff


	//   ....[118]....
        /*0314*/ 	.word	0xffffffff


	//   ....[119]....
        /*0318*/ 	.word	0xffffffff


	//   ....[120]....
        /*031c*/ 	.word	0xffffffff


	//   ....[121]....
        /*0320*/ 	.word	0xffffffff


	//   ....[122]....
        /*0324*/ 	.word	0xffffffff


	//   ....[123]....
        /*0328*/ 	.word	0xffffffff


	//   ....[124]....
        /*032c*/ 	.word	0xffffffff


	//   ....[125]....
        /*0330*/ 	.word	0xffffffff


	//   ....[126]....
        /*0334*/ 	.word	0xffffffff


	//   ....[127]....
        /*0338*/ 	.word	0xffffffff


	//   ....[128]....
        /*033c*/ 	.word	0xffffffff


	//   ....[129]....
        /*0340*/ 	.word	0xffffffff


	//   ....[130]....
        /*0344*/ 	.word	0xffffffff


	//   ....[131]....
        /*0348*/ 	.word	0xffffffff


	//   ....[132]....
        /*034c*/ 	.word	0xffffffff


	//   ....[133]....
        /*0350*/ 	.word	0xffffffff


	//   ....[134]....
        /*0354*/ 	.word	0xffffffff


	//   ....[135]....
        /*0358*/ 	.word	0xffffffff


	//   ....[136]....
        /*035c*/ 	.word	0xffffffff


	//   ....[137]....
        /*0360*/ 	.word	0xffffffff


	//   ....[138]....
        /*0364*/ 	.word	0xffffffff


	//   ....[139]....
        /*0368*/ 	.word	0xffffffff


	//   ....[140]....
        /*036c*/ 	.word	0xffffffff


	//   ....[141]....
        /*0370*/ 	.word	0xffffffff


	//   ....[142]....
        /*0374*/ 	.word	0xffffffff


	//   ....[143]....
        /*0378*/ 	.word	0xffffffff


	//   ....[144]....
        /*037c*/ 	.word	0xffffffff


	//   ....[145]....
        /*0380*/ 	.word	0xffffffff


	//   ....[146]....
        /*0384*/ 	.word	0xffffffff


	//   ....[147]....
        /*0388*/ 	.word	0xffffffff


	//   ....[148]....
        /*038c*/ 	.word	0xffffffff


	//   ....[149]....
        /*0390*/ 	.word	0xffffffff


	//   ....[150]....
        /*0394*/ 	.word	0xffffffff


	//   ....[151]....
        /*0398*/ 	.word	0xffffffff


	//   ....[152]....
        /*039c*/ 	.word	0xffffffff


	//   ....[153]....
        /*03a0*/ 	.word	0xffffffff


	//   ....[154]....
        /*03a4*/ 	.word	0xffffffff


	//   ....[155]....
        /*03a8*/ 	.word	0xffffffff


	//   ....[156]....
        /*03ac*/ 	.word	0xffffffff


	//   ....[157]....
        /*03b0*/ 	.word	0x0500000f


	//   ....[158]....
        /*03b4*/ 	.word	0x0500000f


	//   ....[159]....
        /*03b8*/ 	.word	0x0500000f


	//   ....[160]....
        /*03bc*/ 	.word	0x0500000f


	//   ....[161]....
        /*03c0*/ 	.word	0x0500000f


	//   ....[162]....
        /*03c4*/ 	.word	0x0500000f


	//   ....[163]....
        /*03c8*/ 	.word	0x0500000f


	//   ....[164]....
        /*03cc*/ 	.word	0x0500000f


	//   ....[165]....
        /*03d0*/ 	.word	0x0500000f


	//   ....[166]....
        /*03d4*/ 	.word	0x0500000f


	//   ....[167]....
        /*03d8*/ 	.word	0x0500000f


	//   ....[168]....
        /*03dc*/ 	.word	0x0500000f


	//   ....[169]....
        /*03e0*/ 	.word	0x0500000f


	//   ....[170]....
        /*03e4*/ 	.word	0x0500000f


	//   ....[171]....
        /*03e8*/ 	.word	0x0500000f


	//   ....[172]....
        /*03ec*/ 	.word	0x0500000f


	//   ....[173]....
        /*03f0*/ 	.word	0x0500000f


	//   ....[174]....
        /*03f4*/ 	.word	0x0500000f


	//   ....[175]....
        /*03f8*/ 	.word	0x0500000f


	//   ....[176]....
        /*03fc*/ 	.word	0x0500000f


	//   ....[177]....
        /*0400*/ 	.word	0x0500000f


	//   ....[178]....
        /*0404*/ 	.word	0x0500000f


	//   ....[179]....
        /*0408*/ 	.word	0x0500000f


	//   ....[180]....
        /*040c*/ 	.word	0x0500000f


	//   ....[181]....
        /*0410*/ 	.word	0x0500000f


	//   ....[182]....
        /*0414*/ 	.word	0x0500000f


	//   ....[183]....
        /*0418*/ 	.word	0x0500000f


	//   ....[184]....
        /*041c*/ 	.word	0x0500000f


	//   ....[185]....
        /*0420*/ 	.word	0x0500000f


	//   ....[186]....
        /*0424*/ 	.word	0x0500000f


	//   ....[187]....
        /*0428*/ 	.word	0x0500000f


	//   ....[188]....
        /*042c*/ 	.word	0x0500000f


	//   ....[189]....
        /*0430*/ 	.word	0x0500000f


	//   ....[190]....
        /*0434*/ 	.word	0x0500000f


	//   ....[191]....
        /*0438*/ 	.word	0x0500000f


	//   ....[192]....
        /*043c*/ 	.word	0x0500000f


	//   ....[193]....
        /*0440*/ 	.word	0x0500000f


	//   ....[194]....
        /*0444*/ 	.word	0x0500000f


	//   ....[195]....
        /*0448*/ 	.word	0x0500000f


	//   ....[196]....
        /*044c*/ 	.word	0x0500000f


	//   ....[197]....
        /*0450*/ 	.word	0x0500000f


	//   ....[198]....
        /*0454*/ 	.word	0x0500000f


	//   ....[199]....
        /*0458*/ 	.word	0x0500000f


	//   ....[200]....
        /*045c*/ 	.word	0x0500000f


	//   ....[201]....
        /*0460*/ 	.word	0x0500000f


	//   ....[202]....
        /*0464*/ 	.word	0x0500000f


	//   ....[203]....
        /*0468*/ 	.word	0x0500000f


	//   ....[204]....
        /*046c*/ 	.word	0x0500000f


	//   ....[205]....
        /*0470*/ 	.word	0x0500000f


	//   ....[206]....
        /*0474*/ 	.word	0x0500000f


	//   ....[207]....
        /*0478*/ 	.word	0x0500000f


	//   ....[208]....
        /*047c*/ 	.word	0x0500000f


	//   ....[209]....
        /*0480*/ 	.word	0x0500000f


	//   ....[210]....
        /*0484*/ 	.word	0x0500000f


	//   ....[211]....
        /*0488*/ 	.word	0x0500000f


	//   ....[212]....
        /*048c*/ 	.word	0x0500000f


	//   ....[213]....
        /*0490*/ 	.word	0x0500000f


	//   ....[214]....
        /*0494*/ 	.word	0x0500000f


	//   ....[215]....
        /*0498*/ 	.word	0x0500000f


	//   ....[216]....
        /*049c*/ 	.word	0x0500000f


	//   ....[217]....
        /*04a0*/ 	.word	0x0500000f


	//   ....[218]....
        /*04a4*/ 	.word	0x0500000f


	//   ....[219]....
        /*04a8*/ 	.word	0x0500000f


	//   ....[220]....
        /*04ac*/ 	.word	0x0500000f


	//   ....[221]....
        /*04b0*/ 	.word	0x0500000f


	//   ....[222]....
        /*04b4*/ 	.word	0x0500000f


	//   ....[223]....
        /*04b8*/ 	.word	0x0500000f


	//   ....[224]....
        /*04bc*/ 	.word	0x0500000f


	//   ....[225]....
        /*04c0*/ 	.word	0x0500000f


	//   ....[226]....
        /*04c4*/ 	.word	0x0500000f


	//   ....[227]....
        /*04c8*/ 	.word	0x0500000f


	//   ....[228]....
        /*04cc*/ 	.word	0x0500000f


	//   ....[229]....
        /*04d0*/ 	.word	0x0500000f


	//   ....[230]....
        /*04d4*/ 	.word	0x0500000f


	//   ....[231]....
        /*04d8*/ 	.word	0x0500000f


	//   ....[232]....
        /*04dc*/ 	.word	0x0500000f


	//   ....[233]....
        /*04e0*/ 	.word	0x0500000f


	//   ....[234]....
        /*04e4*/ 	.word	0x0500000f


	//   ....[235]....
        /*04e8*/ 	.word	0x0500000f


	//   ....[236]....
        /*04ec*/ 	.word	0x0500000f


	//   ....[237]....
        /*04f0*/ 	.word	0x0500000f


	//   ....[238]....
        /*04f4*/ 	.word	0x0500000f


	//   ....[239]....
        /*04f8*/ 	.word	0x0500000f


	//   ....[240]....
        /*04fc*/ 	.word	0x0500000f


	//----- nvinfo : EIATTR_COOP_GROUP_INSTR_OFFSETS
	.align		4
.L_201:
        /*0500*/ 	.byte	0x04, 0x28
        /*0502*/ 	.short	(.L_203 - .L_202)


	//   ....[0]....
.L_202:
        /*0504*/ 	.word	0x00000070


	//   ....[1]....
        /*0508*/ 	.word	0x000000b0


	//   ....[2]....
        /*050c*/ 	.word	0x000002d0


	//   ....[3]....
        /*0510*/ 	.word	0x00000430


	//   ....[4]....
        /*0514*/ 	.word	0x00000550


	//   ....[5]....
        /*0518*/ 	.word	0x000006b0


	//   ....[6]....
        /*051c*/ 	.word	0x00001fe0


	//   ....[7]....
        /*0520*/ 	.word	0x00002a60


	//   ....[8]....
        /*0524*/ 	.word	0x00002ca0


	//   ....[9]....
        /*0528*/ 	.word	0x000039f0


	//   ....[10]....
        /*052c*/ 	.word	0x00003b00


	//   ....[11]....
        /*0530*/ 	.word	0x00004190


	//   ....[12]....
        /*0534*/ 	.word	0x00004230


	//   ....[13]....
        /*0538*/ 	.word	0x00005f60


	//   ....[14]....
        /*053c*/ 	.word	0x000069a0


	//   ....[15]....
        /*0540*/ 	.word	0x00006fc0


	//   ....[16]....
        /*0544*/ 	.word	0x000070d0


	//   ....[17]....
        /*0548*/ 	.word	0x00007680


	//   ....[18]....
        /*054c*/ 	.word	0x000076e0


	//   ....[19]....
        /*0550*/ 	.word	0x00009580


	//   ....[20]....
        /*0554*/ 	.word	0x00009590


	//   ....[21]....
        /*0558*/ 	.word	0x000095c0


	//   ....[22]....
        /*055c*/ 	.word	0x000095d0


	//   ....[23]....
        /*0560*/ 	.word	0x0000b210


	//   ....[24]....
        /*0564*/ 	.word	0x0000bc50


	//   ....[25]....
        /*0568*/ 	.word	0x0000c270


	//   ....[26]....
        /*056c*/ 	.word	0x0000c380


	//   ....[27]....
        /*0570*/ 	.word	0x0000c930


	//   ....[28]....
        /*0574*/ 	.word	0x0000c990


	//   ....[29]....
        /*0578*/ 	.word	0x0000da70


	//   ....[30]....
        /*057c*/ 	.word	0x0000da90


	//   ....[31]....
        /*0580*/ 	.word	0x0000db40


	//   ....[32]....
        /*0584*/ 	.word	0x0000db50


	//   ....[33]....
        /*0588*/ 	.word	0x0000f400


	//   ....[34]....
        /*058c*/ 	.word	0x0000f420


	//   ....[35]....
        /*0590*/ 	.word	0x0000f430


	//   ....[36]....
        /*0594*/ 	.word	0x0000f440


	//   ....[37]....
        /*0598*/ 	.word	0x0000fd50


	//   ....[38]....
        /*059c*/ 	.word	0x0000fd70


	//   ....[39]....
        /*05a0*/ 	.word	0x0000fea0


	//   ....[40]....
        /*05a4*/ 	.word	0x0000fec0


	//   ....[41]....
        /*05a8*/ 	.word	0x0000ffc0


	//   ....[42]....
        /*05ac*/ 	.word	0x0000ffe0


	//   ....[43]....
        /*05b0*/ 	.word	0x000100f0


	//   ....[44]....
        /*05b4*/ 	.word	0x00010110


	//   ....[45]....
        /*05b8*/ 	.word	0x00010540


	//   ....[46]....
        /*05bc*/ 	.word	0x00010550


	//   ....[47]....
        /*05c0*/ 	.word	0x00010c80


	//   ....[48]....
        /*05c4*/ 	.word	0x00010c90


	//   ....[49]....
        /*05c8*/ 	.word	0x00011e30


	//   ....[50]....
        /*05cc*/ 	.word	0x00011e60


	//   ....[51]....
        /*05d0*/ 	.word	0x00011f80


	//   ....[52]....
        /*05d4*/ 	.word	0x00011fa0


	//   ....[53]....
        /*05d8*/ 	.word	0x000120a0


	//   ....[54]....
        /*05dc*/ 	.word	0x000120c0


	//   ....[55]....
        /*05e0*/ 	.word	0x000121d0


	//   ....[56]....
        /*05e4*/ 	.word	0x000121f0


	//   ....[57]....
        /*05e8*/ 	.word	0x00012390


	//   ....[58]....
        /*05ec*/ 	.word	0x00012580


	//   ....[59]....
        /*05f0*/ 	.word	0x000125b0


	//   ....[60]....
        /*05f4*/ 	.word	0x000125e0


	//   ....[61]....
        /*05f8*/ 	.word	0x00012610


	//   ....[62]....
        /*05fc*/ 	.word	0x00012640


	//   ....[63]....
        /*0600*/ 	.word	0x00012670


	//   ....[64]....
        /*0604*/ 	.word	0x000127e0


	//   ....[65]....
        /*0608*/ 	.word	0x00012810


	//   ....[66]....
        /*060c*/ 	.word	0x00012840


	//   ....[67]....
        /*0610*/ 	.word	0x00012870


	//   ....[68]....
        /*0614*/ 	.word	0x000128a0


	//   ....[69]....
        /*0618*/ 	.word	0x000128d0


	//   ....[70]....
        /*061c*/ 	.word	0x00012960


	//   ....[71]....
        /*0620*/ 	.word	0x00012990


	//   ....[72]....
        /*0624*/ 	.word	0x000129a0


	//   ....[73]....
        /*0628*/ 	.word	0x000129e0


	//   ....[74]....
        /*062c*/ 	.word	0x00014b50


	//   ....[75]....
        /*0630*/ 	.word	0x00014b70


	//   ....[76]....
        /*0634*/ 	.word	0x00014c20


	//   ....[77]....
        /*0638*/ 	.word	0x00014c40


	//   ....[78]....
        /*063c*/ 	.word	0x00014ce0


	//   ....[79]....
        /*0640*/ 	.word	0x00014d00


	//   ....[80]....
        /*0644*/ 	.word	0x00014da0


	//   ....[81]....
        /*0648*/ 	.word	0x00014dc0


	//   ....[82]....
        /*064c*/ 	.word	0x00014e60


	//   ....[83]....
        /*0650*/ 	.word	0x00014e80


	//   ....[84]....
        /*0654*/ 	.word	0x00014e90


	//   ....[85]....
        /*0658*/ 	.word	0x00014f20


	//   ....[86]....
        /*065c*/ 	.word	0x00015600


	//   ....[87]....
        /*0660*/ 	.word	0x00015630


	//   ....[88]....
        /*0664*/ 	.word	0x00015690


	//   ....[89]....
        /*0668*/ 	.word	0x000156f0


	//   ....[90]....
        /*066c*/ 	.word	0x00015740


	//   ....[91]....
        /*0670*/ 	.word	0x000157a0


	//   ....[92]....
        /*0674*/ 	.word	0x000157f0


	//   ....[93]....
        /*0678*/ 	.word	0x00015850


	//   ....[94]....
        /*067c*/ 	.word	0x000158a0


	//   ....[95]....
        /*0680*/ 	.word	0x00015900


	//   ....[96]....
        /*0684*/ 	.word	0x00015950


	//   ....[97]....
        /*0688*/ 	.word	0x000159b0


	//   ....[98]....
        /*068c*/ 	.word	0x00015a00


	//   ....[99]....
        /*0690*/ 	.word	0x00015a50


	//   ....[100]....
        /*0694*/ 	.word	0x00015a70


	//   ....[101]....
        /*0698*/ 	.word	0x00015ab0


	//   ....[102]....
        /*069c*/ 	.word	0x00016260


	//   ....[103]....
        /*06a0*/ 	.word	0x000162a0


	//   ....[104]....
        /*06a4*/ 	.word	0x000162b0


	//   ....[105]....
        /*06a8*/ 	.word	0x00016310


	//   ....[106]....
        /*06ac*/ 	.word	0x00016320


	//   ....[107]....
        /*06b0*/ 	.word	0x00016380


	//   ....[108]....
        /*06b4*/ 	.word	0x000163b0


	//   ....[109]....
        /*06b8*/ 	.word	0x000163f0


	//   ....[110]....
        /*06bc*/ 	.word	0x00016420


	//   ....[111]....
        /*06c0*/ 	.word	0x00016460


	//   ....[112]....
        /*06c4*/ 	.word	0x00016490


	//   ....[113]....
        /*06c8*/ 	.word	0x000164d0


	//   ....[114]....
        /*06cc*/ 	.word	0x00016740


	//   ....[115]....
        /*06d0*/ 	.word	0x00016760


	//   ....[116]....
        /*06d4*/ 	.word	0x00016770


	//   ....[117]....
        /*06d8*/ 	.word	0x00016800


	//   ....[118]....
        /*06dc*/ 	.word	0x00016810


	//   ....[119]....
        /*06e0*/ 	.word	0x000168a0


	//   ....[120]....
        /*06e4*/ 	.word	0x000168b0


	//   ....[121]....
        /*06e8*/ 	.word	0x00016940


	//   ....[122]....
        /*06ec*/ 	.word	0x00016950


	//   ....[123]....
        /*06f0*/ 	.word	0x000169e0


	//   ....[124]....
        /*06f4*/ 	.word	0x000169f0


	//   ....[125]....
        /*06f8*/ 	.word	0x00016a00


	//   ....[126]....
        /*06fc*/ 	.word	0x00016fc0


	//   ....[127]....
        /*0700*/ 	.word	0x00017000


	//   ....[128]....
        /*0704*/ 	.word	0x00017040


	//   ....[129]....
        /*0708*/ 	.word	0x00017070


	//   ....[130]....
        /*070c*/ 	.word	0x00017100


	//   ....[131]....
        /*0710*/ 	.word	0x00017130


	//   ....[132]....
        /*0714*/ 	.word	0x000171a0


	//   ....[133]....
        /*0718*/ 	.word	0x000171d0


	//   ....[134]....
        /*071c*/ 	.word	0x00017240


	//   ....[135]....
        /*0720*/ 	.word	0x00017270


	//   ....[136]....
        /*0724*/ 	.word	0x000172a0


	//   ....[137]....
        /*0728*/ 	.word	0x000172f0


	//   ....[138]....
        /*072c*/ 	.word	0x00017730


	//   ....[139]....
        /*0730*/ 	.word	0x00017740


	//   ....[140]....
        /*0734*/ 	.word	0x00017780


	//   ....[141]....
        /*0738*/ 	.word	0x000177c0


	//   ....[142]....
        /*073c*/ 	.word	0x000177f0


	//   ....[143]....
        /*0740*/ 	.word	0x00017820


	//   ....[144]....
        /*0744*/ 	.word	0x00017850


	//   ....[145]....
        /*0748*/ 	.word	0x00017880


	//   ....[146]....
        /*074c*/ 	.word	0x00017a30


	//   ....[147]....
        /*0750*/ 	.word	0x00017a60


	//   ....[148]....
        /*0754*/ 	.word	0x00017a90


	//   ....[149]....
        /*0758*/ 	.word	0x00017ac0


	//   ....[150]....
        /*075c*/ 	.word	0x00017af0


	//   ....[151]....
        /*0760*/ 	.word	0x00017b20


	//   ....[152]....
        /*0764*/ 	.word	0x00017be0


	//   ....[153]....
        /*0768*/ 	.word	0x00017c00


	//   ....[154]....
        /*076c*/ 	.word	0x00017c20


	//   ....[155]....
        /*0770*/ 	.word	0x00017c80


	//   ....[156]....
        /*0774*/ 	.word	0x000186a0


	//   ....[157]....
        /*0778*/ 	.word	0x00018d20


	//   ....[158]....
        /*077c*/ 	.word	0x00018e10


	//   ....[159]....
        /*0780*/ 	.word	0x00018eb0


	//   ....[160]....
        /*0784*/ 	.word	0x00018f10


	//   ....[161]....
        /*0788*/ 	.word	0x00019020


	//   ....[162]....
        /*078c*/ 	.word	0x00019090


	//   ....[163]....
        /*0790*/ 	.word	0x000191a0


	//   ....[164]....
        /*0794*/ 	.word	0x00019210


	//   ....[165]....
        /*0798*/ 	.word	0x00019320


	//   ....[166]....
        /*079c*/ 	.word	0x00019390


	//   ....[167]....
        /*07a0*/ 	.word	0x000194a0


	//   ....[168]....
        /*07a4*/ 	.word	0x00019510


	//   ....[169]....
        /*07a8*/ 	.word	0x000195b0


	//   ....[170]....
        /*07ac*/ 	.word	0x000196c0


	//   ....[171]....
        /*07b0*/ 	.word	0x00019730


	//   ....[172]....
        /*07b4*/ 	.word	0x000197b0


	//   ....[173]....
        /*07b8*/ 	.word	0x00019880


	//   ....[174]....
        /*07bc*/ 	.word	0x00019900


	//   ....[175]....
        /*07c0*/ 	.word	0x000199e0


	//   ....[176]....
        /*07c4*/ 	.word	0x00019a60


	//   ....[177]....
        /*07c8*/ 	.word	0x00019b40


	//   ....[178]....
        /*07cc*/ 	.word	0x00019bc0


	//   ....[179]....
        /*07d0*/ 	.word	0x00019ca0


	//   ....[180]....
        /*07d4*/ 	.word	0x00019d20


	//   ....[181]....
        /*07d8*/ 	.word	0x00019e00


	//   ....[182]....
        /*07dc*/ 	.word	0x00019e80


	//   ....[183]....
        /*07e0*/ 	.word	0x00019f50


	//   ....[184]....
        /*07e4*/ 	.word	0x00019fd0


	//   ....[185]....
        /*07e8*/ 	.word	0x0001a090


	//   ....[186]....
        /*07ec*/ 	.word	0x0001a1c0


	//   ....[187]....
        /*07f0*/ 	.word	0x0001a290


	//   ....[188]....
        /*07f4*/ 	.word	0x0001a300


	//   ....[189]....
        /*07f8*/ 	.word	0x0001a3d0


	//   ....[190]....
        /*07fc*/ 	.word	0x0001a430


	//   ....[191]....
        /*0800*/ 	.word	0x0001a500


	//   ....[192]....
        /*0804*/ 	.word	0x0001a560


	//   ....[193]....
        /*0808*/ 	.word	0x0001a630


	//   ....[194]....
        /*080c*/ 	.word	0x0001a690


	//   ....[195]....
        /*0810*/ 	.word	0x0001a760


	//   ....[196]....
        /*0814*/ 	.word	0x0001a7c0


	//   ....[197]....
        /*0818*/ 	.word	0x0001a8a0


	//   ....[198]....
        /*081c*/ 	.word	0x0001a990


	//   ....[199]....
        /*0820*/ 	.word	0x0001aa30


	//   ....[200]....
        /*0824*/ 	.word	0x0001aa90


	//   ....[201]....
        /*0828*/ 	.word	0x0001ab90


	//   ....[202]....
        /*082c*/ 	.word	0x0001abf0


	//   ....[203]....
        /*0830*/ 	.word	0x0001acf0


	//   ....[204]....
        /*0834*/ 	.word	0x0001ad50


	//   ....[205]....
        /*0838*/ 	.word	0x0001ae50


	//   ....[206]....
        /*083c*/ 	.word	0x0001aeb0


	//   ....[207]....
        /*0840*/ 	.word	0x0001afb0


	//   ....[208]....
        /*0844*/ 	.word	0x0001b010


	//   ....[209]....
        /*0848*/ 	.word	0x0001b0e0


	//   ....[210]....
        /*084c*/ 	.word	0x0001b220


	//   ....[211]....
        /*0850*/ 	.word	0x0001b2c0


	//   ....[212]....
        /*0854*/ 	.word	0x0001b3a0


	//   ....[213]....
        /*0858*/ 	.word	0x0001b470


	//   ....[214]....
        /*085c*/ 	.word	0x0001b4d0


	//   ....[215]....
        /*0860*/ 	.word	0x0001b5c0


	//   ....[216]....
        /*0864*/ 	.word	0x0001b620


	//   ....[217]....
        /*0868*/ 	.word	0x0001b710


	//   ....[218]....
        /*086c*/ 	.word	0x0001b770


	//   ....[219]....
        /*0870*/ 	.word	0x0001b860


	//   ....[220]....
        /*0874*/ 	.word	0x0001b8c0


	//   ....[221]....
        /*0878*/ 	.word	0x0001b9a0


	//   ....[222]....
        /*087c*/ 	.word	0x0001ba30


	//   ....[223]....
        /*0880*/ 	.word	0x0001bad0


	//   ....[224]....
        /*0884*/ 	.word	0x0001bc40


	//   ....[225]....
        /*0888*/ 	.word	0x0001bcb0


	//   ....[226]....
        /*088c*/ 	.word	0x0001bd30


	//   ....[227]....
        /*0890*/ 	.word	0x0001bda0


	//   ....[228]....
        /*0894*/ 	.word	0x0001be10


	//   ....[229]....
        /*0898*/ 	.word	0x0001be90


	//   ....[230]....
        /*089c*/ 	.word	0x0001bf10


	//   ....[231]....
        /*08a0*/ 	.word	0x0001bfa0


	//   ....[232]....
        /*08a4*/ 	.word	0x0001c010


	//   ....[233]....
        /*08a8*/ 	.word	0x0001c080


	//   ....[234]....
        /*08ac*/ 	.word	0x0001c0f0


	//   ....[235]....
        /*08b0*/ 	.word	0x0001c170


	//   ....[236]....
        /*08b4*/ 	.word	0x0001c1e0


	//   ....[237]....
        /*08b8*/ 	.word	0x0001c270


	//   ....[238]....
        /*08bc*/ 	.word	0x0001c2d0


	//   ....[239]....
        /*08c0*/ 	.word	0x0001c360


	//   ....[240]....
        /*08c4*/ 	.word	0x0001c490


	//----- nvinfo : EIATTR_REG_RECONFIG
	.align		4
.L_203:
        /*08c8*/ 	.byte	0x01, 0x54
	.zero		2


	//----- nvinfo : EIATTR_SYSCALL_OFFSETS
	.align		4
        /*08cc*/ 	.byte	0x04, 0x46
        /*08ce*/ 	.short	(.L_205 - .L_204)


	//   ....[0]....
.L_204:
        /*08d0*/ 	.word	0x00002160


	//   ....[1]....
        /*08d4*/ 	.word	0x000141b0


	//   ....[2]....
        /*08d8*/ 	.word	0x00014300


	//   ....[3]....
        /*08dc*/ 	.word	0x000143f0


	//   ....[4]....
        /*08e0*/ 	.word	0x00015260


	//----- nvinfo : EIATTR_MBARRIER_INSTR_OFFSETS
	.align		4
.L_205:
        /*08e4*/ 	.byte	0x04, 0x39
        /*08e6*/ 	.short	(.L_207 - .L_206)


	//   ....[0]....
.L_206:
        /*08e8*/ 	.word	0x00000180
        /*08ec*/ 	.word	0x000000ff
        /*08f0*/ 	.word	0x00030800
        /*08f4*/ 	.short	0x0100
        /*08f6*/ 	.byte	0x08
	.zero		1


	//   ....[1]....
        /*08f8*/ 	.word	0x00000190
        /*08fc*/ 	.word	0x000000ff
        /*0900*/ 	.word	0x00030820
        /*0904*/ 	.short	0x0100
        /*0906*/ 	.byte	0x08
	.zero		1


	//   ....[2]....
        /*0908*/ 	.word	0x00000280
        /*090c*/ 	.word	0x000000ff
        /*0910*/ 	.word	0x00030830
        /*0914*/ 	.short	0x0100
        /*0916*/ 	.byte	0x08
	.zero		1


	//   ....[3]....
        /*0918*/ 	.word	0x00000290
        /*091c*/ 	.word	0x000000ff
        /*0920*/ 	.word	0x00030840
        /*0924*/ 	.short	0x0100
        /*0926*/ 	.byte	0x08
	.zero		1


	//   ....[4]....
        /*0928*/ 	.word	0x000002a0
        /*092c*/ 	.word	0x000000ff
        /*0930*/ 	.word	0x00030838
        /*0934*/ 	.short	0x0100
        /*0936*/ 	.byte	0x08
	.zero		1


	//   ....[5]....
        /*0938*/ 	.word	0x000002b0
        /*093c*/ 	.word	0x000000ff
        /*0940*/ 	.word	0x00030848
        /*0944*/ 	.short	0x0100
        /*0946*/ 	.byte	0x08
	.zero		1


	//   ....[6]....
        /*0948*/ 	.word	0x000003e0
        /*094c*/ 	.word	0x000000ff
        /*0950*/ 	.word	0x00030850
        /*0954*/ 	.short	0x0100
        /*0956*/ 	.byte	0x08
	.zero		1


	//   ....[7]....
        /*0958*/ 	.word	0x000003f0
        /*095c*/ 	.word	0x000000ff
        /*0960*/ 	.word	0x00030860
        /*0964*/ 	.short	0x0100
        /*0966*/ 	.byte	0x08
	.zero		1


	//   ....[8]....
        /*0968*/ 	.word	0x00000400
        /*096c*/ 	.word	0x000000ff
        /*0970*/ 	.word	0x00030858
        /*0974*/ 	.short	0x0100
        /*0976*/ 	.byte	0x08
	.zero		1


	//   ....[9]....
        /*0978*/ 	.word	0x00000410
        /*097c*/ 	.word	0x000000ff
        /*0980*/ 	.word	0x00030868
        /*0984*/ 	.short	0x0100
        /*0986*/ 	.byte	0x08
	.zero		1


	//   ....[10]....
        /*0988*/ 	.word	0x00000500
        /*098c*/ 	.word	0x000000ff
        /*0990*/ 	.word	0x00030870
        /*0994*/ 	.short	0x0100
        /*0996*/ 	.byte	0x06
	.zero		1


	//   ....[11]....
        /*0998*/ 	.word	0x00000510
        /*099c*/ 	.word	0x000000ff
        /*09a0*/ 	.word	0x00030880
        /*09a4*/ 	.short	0x0100
        /*09a6*/ 	.byte	0x06
	.zero		1


	//   ....[12]....
        /*09a8*/ 	.word	0x00000520
        /*09ac*/ 	.word	0x000000ff
        /*09b0*/ 	.word	0x00030878
        /*09b4*/ 	.short	0x0100
        /*09b6*/ 	.byte	0x06
	.zero		1


	//   ....[13]....
        /*09b8*/ 	.word	0x00000530
        /*09bc*/ 	.word	0x000000ff
        /*09c0*/ 	.word	0x00030888
        /*09c4*/ 	.short	0x0100
        /*09c6*/ 	.byte	0x06
	.zero		1


	//   ....[14]....
        /*09c8*/ 	.word	0x00000660
        /*09cc*/ 	.word	0x000000ff
        /*09d0*/ 	.word	0x00030890
        /*09d4*/ 	.short	0x0100
        /*09d6*/ 	.byte	0x08
	.zero		1


	//   ....[15]....
        /*09d8*/ 	.word	0x00000670
        /*09dc*/ 	.word	0x000000ff
        /*09e0*/ 	.word	0x000308a0
        /*09e4*/ 	.short	0x0100
        /*09e6*/ 	.byte	0x08
	.zero		1


	//   ....[16]....
        /*09e8*/ 	.word	0x00000680
        /*09ec*/ 	.word	0x000000ff
        /*09f0*/ 	.word	0x00030898
        /*09f4*/ 	.short	0x0100
        /*09f6*/ 	.byte	0x08
	.zero		1


	//   ....[17]....
        /*09f8*/ 	.word	0x00000690
        /*09fc*/ 	.word	0x000000ff
        /*0a00*/ 	.word	0x000308a8
        /*0a04*/ 	.short	0x0100
        /*0a06*/ 	.byte	0x08
	.zero		1


	//   ....[18]....
        /*0a08*/ 	.word	0x000007d0
        /*0a0c*/ 	.word	0x000000ff
        /*0a10*/ 	.word	0x000308b0
        /*0a14*/ 	.short	0x0100
        /*0a16*/ 	.byte	0x08
	.zero		1


	//   ....[19]....
        /*0a18*/ 	.word	0x000007e0
        /*0a1c*/ 	.word	0x000000ff
        /*0a20*/ 	.word	0x000308c0
        /*0a24*/ 	.short	0x0100
        /*0a26*/ 	.byte	0x08
	.zero		1


	//   ....[20]....
        /*0a28*/ 	.word	0x000007f0
        /*0a2c*/ 	.word	0x000000ff
        /*0a30*/ 	.word	0x000308b8
        /*0a34*/ 	.short	0x0100
        /*0a36*/ 	.byte	0x08
	.zero		1


	//   ....[21]....
        /*0a38*/ 	.word	0x00000800
        /*0a3c*/ 	.word	0x000000ff
        /*0a40*/ 	.word	0x000308c8
        /*0a44*/ 	.short	0x0100
        /*0a46*/ 	.byte	0x08
	.zero		1


	//   ....[22]....
        /*0a48*/ 	.word	0x000021e0
        /*0a4c*/ 	.word	0x000000ff
        /*0a50*/ 	.word	0x00030800
        /*0a54*/ 	.short	0x010a
        /*0a56*/ 	.byte	0x3c
	.zero		1


	//   ....[23]....
        /*0a58*/ 	.word	0x00002290
        /*0a5c*/ 	.word	0x00000003
        /*0a60*/ 	.word	0x00030830
        /*0a64*/ 	.short	0x010a
        /*0a66*/ 	.byte	0x3f
	.zero		1


	//   ....[24]....
        /*0a68*/ 	.word	0x000022d0
        /*0a6c*/ 	.word	0x00000003
        /*0a70*/ 	.word	0x00030830
        /*0a74*/ 	.short	0x010a
        /*0a76*/ 	.byte	0x3f
	.zero		1


	//   ....[25]....
        /*0a78*/ 	.word	0x00002a40
        /*0a7c*/ 	.word	0x000000ff
        /*0a80*/ 	.word	0x00000000
        /*0a84*/ 	.short	0x0101
        /*0a86*/ 	.byte	0x04
	.zero		1


	//   ....[26]....
        /*0a88*/ 	.word	0x00005070
        /*0a8c*/ 	.word	0x000000ff
        /*0a90*/ 	.word	0x00030830
        /*0a94*/ 	.short	0x010a
        /*0a96*/ 	.byte	0x05
	.zero		1


	//   ....[27]....
        /*0a98*/ 	.word	0x000050b0
        /*0a9c*/ 	.word	0x000000ff
        /*0aa0*/ 	.word	0x00030830
        /*0aa4*/ 	.short	0x010a
        /*0aa6*/ 	.byte	0x05
	.zero		1


	//   ....[28]....
        /*0aa8*/ 	.word	0x00005b80
        /*0aac*/ 	.word	0x000000ff
        /*0ab0*/ 	.word	0x00030850
        /*0ab4*/ 	.short	0x010a
        /*0ab6*/ 	.byte	0x0a
	.zero		1


	//   ....[29]....
        /*0ab8*/ 	.word	0x00005bc0
        /*0abc*/ 	.word	0x000000ff
        /*0ac0*/ 	.word	0x00030850
        /*0ac4*/ 	.short	0x010a
        /*0ac6*/ 	.byte	0x0a
	.zero		1


	//   ....[30]....
        /*0ac8*/ 	.word	0x00005f80
        /*0acc*/ 	.word	0x000000ff
        /*0ad0*/ 	.word	0x00000000
        /*0ad4*/ 	.short	0x0101
        /*0ad6*/ 	.byte	0x05
	.zero		1


	//   ....[31]....
        /*0ad8*/ 	.word	0x00008000
        /*0adc*/ 	.word	0x000000ff
        /*0ae0*/ 	.word	0x00000000
        /*0ae4*/ 	.short	0x0101
        /*0ae6*/ 	.byte	0x0a
	.zero		1


	//   ....[32]....
        /*0ae8*/ 	.word	0x00008470
        /*0aec*/ 	.word	0x000000ff
        /*0af0*/ 	.word	0x00030830
        /*0af4*/ 	.short	0x010a
        /*0af6*/ 	.byte	0x05
	.zero		1


	//   ....[33]....
        /*0af8*/ 	.word	0x000084b0
        /*0afc*/ 	.word	0x000000ff
        /*0b00*/ 	.word	0x00030830
        /*0b04*/ 	.short	0x010a
        /*0b06*/ 	.byte	0x05
	.zero		1


	//   ....[34]....
        /*0b08*/ 	.word	0x00008f80
        /*0b0c*/ 	.word	0x000000ff
        /*0b10*/ 	.word	0x00030850
        /*0b14*/ 	.short	0x010a
        /*0b16*/ 	.byte	0x0a
	.zero		1


	//   ....[35]....
        /*0b18*/ 	.word	0x00008fc0
        /*0b1c*/ 	.word	0x000000ff
        /*0b20*/ 	.word	0x00030850
        /*0b24*/ 	.short	0x010a
        /*0b26*/ 	.byte	0x0a
	.zero		1


	//   ....[36]....
        /*0b28*/ 	.word	0x000093a0
        /*0b2c*/ 	.word	0x000000ff
        /*0b30*/ 	.word	0x00000000
        /*0b34*/ 	.short	0x0101
        /*0b36*/ 	.byte	0x05
	.zero		1


	//   ....[37]....
        /*0b38*/ 	.word	0x0000a110
        /*0b3c*/ 	.word	0x000000ff
        /*0b40*/ 	.word	0x00000000
        /*0b44*/ 	.short	0x0101
        /*0b46*/ 	.byte	0x0a
	.zero		1


	//   ....[38]....
        /*0b48*/ 	.word	0x0000a330
        /*0b4c*/ 	.word	0x000000ff
        /*0b50*/ 	.word	0x00030830
        /*0b54*/ 	.short	0x010a
        /*0b56*/ 	.byte	0x05
	.zero		1


	//   ....[39]....
        /*0b58*/ 	.word	0x0000a370
        /*0b5c*/ 	.word	0x000000ff
        /*0b60*/ 	.word	0x00030830
        /*0b64*/ 	.short	0x010a
        /*0b66*/ 	.byte	0x05
	.zero		1


	//   ....[40]....
        /*0b68*/ 	.word	0x0000ae40
        /*0b6c*/ 	.word	0x000000ff
        /*0b70*/ 	.word	0x00030850
        /*0b74*/ 	.short	0x010a
        /*0b76*/ 	.byte	0x0a
	.zero		1


	//   ....[41]....
        /*0b78*/ 	.word	0x0000ae80
        /*0b7c*/ 	.word	0x000000ff
        /*0b80*/ 	.word	0x00030850
        /*0b84*/ 	.short	0x010a
        /*0b86*/ 	.byte	0x0a
	.zero		1


	//   ....[42]....
        /*0b88*/ 	.word	0x0000b230
        /*0b8c*/ 	.word	0x000000ff
        /*0b90*/ 	.word	0x00000000
        /*0b94*/ 	.short	0x0101
        /*0b96*/ 	.byte	0x05
	.zero		1


	//   ....[43]....
        /*0b98*/ 	.word	0x0000d2c0
        /*0b9c*/ 	.word	0x000000ff
        /*0ba0*/ 	.word	0x00000000
        /*0ba4*/ 	.short	0x0101
        /*0ba6*/ 	.byte	0x0a
	.zero		1


	//   ....[44]....
        /*0ba8*/ 	.word	0x0000d9e0
        /*0bac*/ 	.word	0x000000ff
        /*0bb0*/ 	.word	0x00030850
        /*0bb4*/ 	.short	0x010a
        /*0bb6*/ 	.byte	0x05
	.zero		1


	//   ....[45]....
        /*0bb8*/ 	.word	0x0000da20
        /*0bbc*/ 	.word	0x000000ff
        /*0bc0*/ 	.word	0x00030850
        /*0bc4*/ 	.short	0x010a
        /*0bc6*/ 	.byte	0x05
	.zero		1


	//   ....[46]....
        /*0bc8*/ 	.word	0x0000e1c0
        /*0bcc*/ 	.word	0x000000ff
        /*0bd0*/ 	.word	0x00000000
        /*0bd4*/ 	.short	0x0101
        /*0bd6*/ 	.byte	0x04
	.zero		1


	//   ....[47]....
        /*0bd8*/ 	.word	0x0000fd40
        /*0bdc*/ 	.word	0x000000ff
        /*0be0*/ 	.word	0x00000000
        /*0be4*/ 	.short	0x0101
        /*0be6*/ 	.byte	0x08
	.zero		1


	//   ....[48]....
        /*0be8*/ 	.word	0x000103a0
        /*0bec*/ 	.word	0x000000ff
        /*0bf0*/ 	.word	0x00000000
        /*0bf4*/ 	.short	0x0101
        /*0bf6*/ 	.byte	0x08
	.zero		1


	//   ....[49]....
        /*0bf8*/ 	.word	0x00014960
        /*0bfc*/ 	.word	0x00000007
        /*0c00*/ 	.word	0x00030840
        /*0c04*/ 	.short	0x010a
        /*0c06*/ 	.byte	0x3f
	.zero		1


	//   ....[50]....
        /*0c08*/ 	.word	0x00014fe0
        /*0c0c*/ 	.word	0x00000007
        /*0c10*/ 	.word	0x00030830
        /*0c14*/ 	.short	0x0107
        /*0c16*/ 	.byte	0x3f
	.zero		1


	//   ....[51]....
        /*0c18*/ 	.word	0x00015090
        /*0c1c*/ 	.word	0x00000007
        /*0c20*/ 	.word	0x00030830
        /*0c24*/ 	.short	0x0101
        /*0c26*/ 	.byte	0x3f
	.zero		1


	//   ....[52]....
        /*0c28*/ 	.word	0x00015bc0
        /*0c2c*/ 	.word	0x00000011
        /*0c30*/ 	.word	0x00030800
        /*0c34*/ 	.short	0x0107
        /*0c36*/ 	.byte	0x3f
	.zero		1


	//   ....[53]....
        /*0c38*/ 	.word	0x00015ce0
        /*0c3c*/ 	.word	0x00000011
        /*0c40*/ 	.word	0x00030800
        /*0c44*/ 	.short	0x0101
        /*0c46*/ 	.byte	0x3f
	.zero		1


	//   ....[54]....
        /*0c48*/ 	.word	0x00015d00
        /*0c4c*/ 	.word	0x00000011
        /*0c50*/ 	.word	0x00030820
        /*0c54*/ 	.short	0x010a
        /*0c56*/ 	.byte	0x3f
	.zero		1


	//   ....[55]....
        /*0c58*/ 	.word	0x000160c0
        /*0c5c*/ 	.word	0x00000006
        /*0c60*/ 	.word	0x00030840
        /*0c64*/ 	.short	0x010a
        /*0c66*/ 	.byte	0x3f
	.zero		1


	//   ....[56]....
        /*0c68*/ 	.word	0x00016580
        /*0c6c*/ 	.word	0x00000006
        /*0c70*/ 	.word	0x00030830
        /*0c74*/ 	.short	0x0107
        /*0c76*/ 	.byte	0x3f
	.zero		1


	//   ....[57]....
        /*0c78*/ 	.word	0x00016630
        /*0c7c*/ 	.word	0x00000006
        /*0c80*/ 	.word	0x00030830
        /*0c84*/ 	.short	0x0101
        /*0c86*/ 	.byte	0x3f
	.zero		1


	//   ....[58]....
        /*0c88*/ 	.word	0x000166a0
        /*0c8c*/ 	.word	0x00000006
        /*0c90*/ 	.word	0x00030860
        /*0c94*/ 	.short	0x010a
        /*0c96*/ 	.byte	0x3f
	.zero		1


	//   ....[59]....
        /*0c98*/ 	.word	0x00016bf0
        /*0c9c*/ 	.word	0x00000006
        /*0ca0*/ 	.word	0x00030850
        /*0ca4*/ 	.short	0x0107
        /*0ca6*/ 	.byte	0x3f
	.zero		1


	//   ....[60]....
        /*0ca8*/ 	.word	0x00016d10
        /*0cac*/ 	.word	0x00000006
        /*0cb0*/ 	.word	0x00030850
        /*0cb4*/ 	.short	0x0101
        /*0cb6*/ 	.byte	0x3f
	.zero		1


	//   ....[61]....
        /*0cb8*/ 	.word	0x00016f20
        /*0cbc*/ 	.word	0x00000000
        /*0cc0*/ 	.word	0x00030860
        /*0cc4*/ 	.short	0x010a
        /*0cc6*/ 	.byte	0x3f
	.zero		1


	//   ....[62]....
        /*0cc8*/ 	.word	0x00017420
        /*0ccc*/ 	.word	0x00000000
        /*0cd0*/ 	.word	0x00030850
        /*0cd4*/ 	.short	0x0107
        /*0cd6*/ 	.byte	0x3f
	.zero		1


	//   ....[63]....
        /*0cd8*/ 	.word	0x000174d0
        /*0cdc*/ 	.word	0x00000000
        /*0ce0*/ 	.word	0x00030850
        /*0ce4*/ 	.short	0x0101
        /*0ce6*/ 	.byte	0x3f
	.zero		1


	//   ....[64]....
        /*0ce8*/ 	.word	0x00018620
        /*0cec*/ 	.word	0x00000004
        /*0cf0*/ 	.word	0x00030820
        /*0cf4*/ 	.short	0x010a
        /*0cf6*/ 	.byte	0x3f
	.zero		1


	//   ....[65]....
        /*0cf8*/ 	.word	0x000187c0
        /*0cfc*/ 	.word	0x00000005
        /*0d00*/ 	.word	0x00030840
        /*0d04*/ 	.short	0x010a
        /*0d06*/ 	.byte	0x3f
	.zero		1


	//   ....[66]....
        /*0d08*/ 	.word	0x00018860
        /*0d0c*/ 	.word	0x00000017
        /*0d10*/ 	.word	0x00030840
        /*0d14*/ 	.short	0x010a
        /*0d16*/ 	.byte	0x3f
	.zero		1


	//   ....[67]....
        /*0d18*/ 	.word	0x000188a0
        /*0d1c*/ 	.word	0x00000005
        /*0d20*/ 	.word	0x00030860
        /*0d24*/ 	.short	0x010a
        /*0d26*/ 	.byte	0x3f
	.zero		1


	//   ....[68]....
        /*0d28*/ 	.word	0x000188e0
        /*0d2c*/ 	.word	0x00000017
        /*0d30*/ 	.word	0x00030860
        /*0d34*/ 	.short	0x010a
        /*0d36*/ 	.byte	0x3f
	.zero		1


	//   ....[69]....
        /*0d38*/ 	.word	0x00018950
        /*0d3c*/ 	.word	0x00000003
        /*0d40*/ 	.word	0x00030800
        /*0d44*/ 	.short	0x010a
        /*0d46*/ 	.byte	0x3f
	.zero		1


	//   ....[70]....
        /*0d48*/ 	.word	0x000189a0
        /*0d4c*/ 	.word	0x00000003
        /*0d50*/ 	.word	0x00030830
        /*0d54*/ 	.short	0x010a
        /*0d56*/ 	.byte	0x3f
	.zero		1


	//   ....[71]....
        /*0d58*/ 	.word	0x00018a00
        /*0d5c*/ 	.word	0x00000004
        /*0d60*/ 	.word	0x00030830
        /*0d64*/ 	.short	0x010a
        /*0d66*/ 	.byte	0x3f
	.zero		1


	//   ....[72]....
        /*0d68*/ 	.word	0x00018a60
        /*0d6c*/ 	.word	0x00000002
        /*0d70*/ 	.word	0x00030850
        /*0d74*/ 	.short	0x010a
        /*0d76*/ 	.byte	0x3f
	.zero		1


	//   ....[73]....
        /*0d78*/ 	.word	0x00018ac0
        /*0d7c*/ 	.word	0x00000004
        /*0d80*/ 	.word	0x00030830
        /*0d84*/ 	.short	0x010a
        /*0d86*/ 	.byte	0x3f
	.zero		1


	//   ....[74]....
        /*0d88*/ 	.word	0x00018b20
        /*0d8c*/ 	.word	0x00000002
        /*0d90*/ 	.word	0x00030850
        /*0d94*/ 	.short	0x010a
        /*0d96*/ 	.byte	0x3f
	.zero		1


	//   ....[75]....
        /*0d98*/ 	.word	0x00018b80
        /*0d9c*/ 	.word	0x00000004
        /*0da0*/ 	.word	0x00030830
        /*0da4*/ 	.short	0x010a
        /*0da6*/ 	.byte	0x3f
	.zero		1


	//   ....[76]....
        /*0da8*/ 	.word	0x00018be0
        /*0dac*/ 	.word	0x00000002
        /*0db0*/ 	.word	0x00030850
        /*0db4*/ 	.short	0x010a
        /*0db6*/ 	.byte	0x3f
	.zero		1


	//   ....[77]....
        /*0db8*/ 	.word	0x00018c40
        /*0dbc*/ 	.word	0x00000007
        /*0dc0*/ 	.word	0x00030850
        /*0dc4*/ 	.short	0x010a
        /*0dc6*/ 	.byte	0x3f
	.zero		1


	//   ....[78]....
        /*0dc8*/ 	.word	0x00018d60
        /*0dcc*/ 	.word	0x00000007
        /*0dd0*/ 	.word	0x00030840
        /*0dd4*/ 	.short	0x010a
        /*0dd6*/ 	.byte	0x3f
	.zero		1


	//   ....[79]....
        /*0dd8*/ 	.word	0x0001a0c0
        /*0ddc*/ 	.word	0x00000011
        /*0de0*/ 	.word	0x00030820
        /*0de4*/ 	.short	0x010a
        /*0de6*/ 	.byte	0x3f
	.zero		1


	//   ....[80]....
        /*0de8*/ 	.word	0x0001a110
        /*0dec*/ 	.word	0x00000006
        /*0df0*/ 	.word	0x00030840
        /*0df4*/ 	.short	0x010a
        /*0df6*/ 	.byte	0x3f
	.zero		1


	//   ....[81]....
        /*0df8*/ 	.word	0x0001a8e0
        /*0dfc*/ 	.word	0x00000006
        /*0e00*/ 	.word	0x00030860
        /*0e04*/ 	.short	0x010a
        /*0e06*/ 	.byte	0x3f
	.zero		1


	//   ....[82]....
        /*0e08*/ 	.word	0x0001b170
        /*0e0c*/ 	.word	0x00000000
        /*0e10*/ 	.word	0x00030860
        /*0e14*/ 	.short	0x010a
        /*0e16*/ 	.byte	0x3f
	.zero		1


	//   ....[83]....
        /*0e18*/ 	.word	0x0001c3b0
        /*0e1c*/ 	.word	0x00000004
        /*0e20*/ 	.word	0x00030820
        /*0e24*/ 	.short	0x010a
        /*0e26*/ 	.byte	0x3f
	.zero		1


	//   ....[84]....
        /*0e28*/ 	.word	0x0001c550
        /*0e2c*/ 	.word	0x00000005
        /*0e30*/ 	.word	0x00030840
        /*0e34*/ 	.short	0x010a
        /*0e36*/ 	.byte	0x3f
	.zero		1


	//   ....[85]....
        /*0e38*/ 	.word	0x0001c5a0
        /*0e3c*/ 	.word	0x00000017
        /*0e40*/ 	.word	0x00030840
        /*0e44*/ 	.short	0x010a
        /*0e46*/ 	.byte	0x3f
	.zero		1


	//   ....[86]....
        /*0e48*/ 	.word	0x0001c5f0
        /*0e4c*/ 	.word	0x00000005
        /*0e50*/ 	.word	0x00030860
        /*0e54*/ 	.short	0x010a
        /*0e56*/ 	.byte	0x3f
	.zero		1


	//----- nvinfo : EIATTR_NUM_MBARRIERS
	.align		4
.L_207:
        /*0e58*/ 	.byte	0x03, 0x38
        /*0e5a*/ 	.short	0x0016


	//----- nvinfo : EIATTR_EXIT_INSTR_OFFSETS
	.align		4
        /*0e5c*/ 	.byte	0x04, 0x1c
        /*0e5e*/ 	.short	(.L_209 - .L_208)


	//   ....[0]....
.L_208:
        /*0e60*/ 	.word	0x00000990


	//   ....[1]....
        /*0e64*/ 	.word	0x00012330


	//   ....[2]....
        /*0e68*/ 	.word	0x00018930


	//----- nvinfo : EIATTR_MAX_THREADS
	.align		4
.L_209:
        /*0e6c*/ 	.byte	0x04, 0x05
        /*0e6e*/ 	.short	(.L_211 - .L_210)
.L_210:
        /*0e70*/ 	.word	0x00000180
        /*0e74*/ 	.word	0x00000001
        /*0e78*/ 	.word	0x00000001


	//----- nvinfo : EIATTR_CRS_STACK_SIZE
	.align		4
.L_211:
        /*0e7c*/ 	.byte	0x04, 0x1e
        /*0e7e*/ 	.short	(.L_213 - .L_212)
.L_212:
        /*0e80*/ 	.word	0x00000000


	//----- nvinfo : EIATTR_CBANK_PARAM_SIZE
	.align		4
.L_213:
        /*0e84*/ 	.byte	0x03, 0x19
        /*0e86*/ 	.short	0x0af0


	//----- nvinfo : EIATTR_PARAM_CBANK
	.align		4
        /*0e88*/ 	.byte	0x04, 0x0a
        /*0e8a*/ 	.short	(.L_215 - .L_214)
	.align		4
.L_214:
        /*0e8c*/ 	.word	index@(.nv.constant0._ZN7cutlass13device_kernelIN5flash11enable_sm90INS1_16FlashAttnFwdSm90INS1_25CollectiveMainloopFwdSm90ILi2EN4cute5tupleIJNS5_1CILi1EEES8_S8_EEENS6_IJNS7_ILi128EEENS7_ILi96EEENS7_ILi192EEEEEELi192ENS_6half_tEfNS_4arch4Sm90ELb0ELb1ELb0ELb1ELb1ELb0ELb0ELb1ELb1ELb1ELb1ELb0EEENS1_21CollectiveEpilogueFwdINS6_IJSA_SC_SB_EEES9_SE_SG_Li256ELb1ELb1ELb1ELb0EEENS1_36VarlenDynamicPersistentTileSchedulerILi128ELi96ELi256ELi128ELb1ELb1ELb1ELb1ELb0ELb1EEEEEEEEEvNT_6ParamsE)
        /*0e90*/ 	.short	0x0210
        /*0e92*/ 	.short	0x0af0


	//----- nvinfo : EIATTR_SW_WAR
	.align		4
.L_215:
        /*0e94*/ 	.byte	0x04, 0x36
        /*0e96*/ 	.short	(.L_217 - .L_216)
.L_216:
        /*0e98*/ 	.word	0x00000008
.L_217:


//--------------------- .nv.info._ZN7cutlass13device_kernelIN5flash11enable_sm90INS1_16FlashAttnFwdSm90INS1_25CollectiveMainloopFwdSm90ILi2EN4cute5tupleIJNS5_1CILi1EEES8_S8_EEENS6_IJNS7_ILi128EEENS7_ILi96EEENS7_ILi192EEEEEELi192ENS_6half_tEfNS_4arch4Sm90ELb0ELb1ELb0ELb1ELb1ELb1ELb0ELb1ELb1ELb1ELb1ELb0EEENS1_21CollectiveEpilogueFwdINS6_IJSA_SC_SB_EEES9_SE_SG_Li256ELb1ELb1ELb1ELb0EEENS1_36VarlenDynamicPersistentTileSchedulerILi128ELi96ELi256ELi128ELb1ELb1ELb1ELb1ELb0ELb1EEEEEEEEEvNT_6ParamsE --------------------------
	.section	.nv.info._ZN7cutlass13device_kernelIN5flash11enable_sm90INS1_16FlashAttnFwdSm90INS1_25CollectiveMainloopFwdSm90ILi2EN4cute5tupleIJNS5_1CILi1EEES8_S8_EEENS6_IJNS7_ILi128EEENS7_ILi96EEENS7_ILi192EEEEEELi192ENS_6half_tEfNS_4arch4Sm90ELb0ELb1ELb0ELb1ELb1ELb1ELb0ELb1ELb1ELb1ELb1ELb0EEENS1_21CollectiveEpilogueFwdINS6_IJSA_SC_SB_EEES9_SE_SG_Li256ELb1ELb1ELb1ELb0EEENS1_36VarlenDynamicPersistentTileSchedulerILi128ELi96ELi256ELi128ELb1ELb1ELb1ELb1ELb0ELb1EEEEEEEEEvNT_6ParamsE,"",@"SHT_CUDA_INFO"
	.sectionflags	@""
	.align	4


	//----- nvinfo : EIATTR_CUDA_API_VERSION
	.align		4
        /*0000*/ 	.byte	0x04, 0x37
        /*0002*/ 	.short	(.L_219 - .L_218)
.L_218:
        /*0004*/ 	.word	0x00000082


	//----- nvinfo : EIATTR_KPARAM_INFO
	.align		4
.L_219:
        /*0008*/ 	.byte	0x04, 0x17
        /*000a*/ 	.short	(.L_221 - .L_220)
.L_220:
        /*000c*/ 	.word	0x00000000
        /*0010*/ 	.short	0x0000
        /*0012*/ 	.short	0x0070
        /*0014*/ 	.byte	0x00, 0xf0, 0x01, 0x2a


	//----- nvinfo : EIATTR_SPARSE_MMA_MASK
	.align		4
.L_221:
        /*0018*/ 	.byte	0x03, 0x50
        /*001a*/ 	.short	0x0000


	//----- nvinfo : EIATTR_MAXREG_COUNT
	.align		4
        /*001c*/ 	.byte	0x03, 0x1b
        /*001e*/ 	.short	0x00a8


	//----- nvinfo : EIATTR_NUM_BARRIERS
	.align		4
        /*0020*/ 	.byte	0x02, 0x4c
        /*0022*/ 	.byte	0x10
	.zero		1


	//----- nvinfo : EIATTR_EXTERNS
	.align		4
        /*0024*/ 	.byte	0x04, 0x0f
        /*0026*/ 	.short	(.L_223 - .L_222)


	//   ....[0]....
	.align		4
.L_222:
        /*0028*/ 	.word	index@(__assertfail)


	//----- nvinfo : EIATTR_ANNOTATIONS
	.align		4
.L_223:
        /*002c*/ 	.byte	0x04, 0x55
        /*002e*/ 	.short	(.L_225 - .L_224)


	//   ....[0]....
.L_224:
        /* <DEDUP_REMOVED lines=64> */


	//----- nvinfo : EIATTR_MERCURY_ISA_VERSION
	.align		4
.L_225:
        /*0420*/ 	.byte	0x03, 0x5f
        /*0422*/ 	.short	0x0101


	//----- nvinfo : EIATTR_UNUSED_LOAD_BYTE_OFFSET
	.align		4
        /*0424*/ 	.byte	0x04, 0x44
        /*0426*/ 	.short	(.L_227 - .L_226)


	//   ....[0]....
.L_226:
        /*0428*/ 	.word	0x00000a50
        /*042c*/ 	.word	0x0000fff0


	//   ....[1]....
        /*0430*/ 	.word	0x00020840
        /*0434*/ 	.word	0x0000fff0


	//----- nvinfo : EIATTR_INT_WARP_WIDE_INSTR_OFFSETS
	.align		4
.L_227:
        /*0438*/ 	.byte	0x04, 0x31
        /*043a*/ 	.short	(.L_229 - .L_228)


	//   ....[0]....
.L_228:
        /*043c*/ 	.word	0x00000130


	//   ....[1]....
        /*0440*/ 	.word	0x00000170


	//   ....[2]....
        /*0444*/ 	.word	0x000001e0


	//   ....[3]....
        /*0448*/ 	.word	0x00027ee0


	//   ....[4]....
        /*044c*/ 	.word	0x00027f70


	//   ....[5]....
        /*0450*/ 	.word	0x0002ad60


	//   ....[6]....
        /*0454*/ 	.word	0x0002adf0


	//----- nvinfo : EIATTR_COOP_GROUP_MASK_REGIDS
	.align		4
.L_229:
        /*0458*/ 	.byte	0x04, 0x29
        /*045a*/ 	.short	(.L_231 - .L_230)


	//   ....[0]....
.L_230:
        /*045c*/ 	.word	0xffffffff


	//   ....[1]....
        /*0460*/ 	.word	0xffffffff


	//   ....[2]....
        /*0464*/ 	.word	0xffffffff


	//   ....[3]....
        /*0468*/ 	.word	0xffffffff


	//   ....[4]....
        /*046c*/ 	.word	0xffffffff


	//   ....[5]....
        /*0470*/ 	.word	0xffffffff


	//   ....[6]....
        /*0474*/ 	.word	0xffffffff


	//   ....[7]....
        /*0478*/ 	.word	0xffffffff


	//   ....[8]....
        /*047c*/ 	.word	0xffffffff


	//   ....[9]....
        /*0480*/ 	.word	0xffffffff


	//   ....[10]....
        /*0484*/ 	.word	0xffffffff


	//   ....[11]....
        /*0488*/ 	.word	0xffffffff


	//   ....[12]....
        /*048c*/ 	.word	0xffffffff


	//   ....[13]....
        /*0490*/ 	.word	0xffffffff


	//   ....[14]....
        /*0494*/ 	.word	0xffffffff


	//   ....[15]....
        /*0498*/ 	.word	0xffffffff


	//   ....[16]....
        /*049c*/ 	.word	0xffffffff


	//   ....[17]....
        /*04a0*/ 	.word	0xffffffff


	//   ....[18]....
        /*04a4*/ 	.word	0xffffffff


	//   ....[19]....
        /*04a8*/ 	.word	0xffffffff


	//   ....[20]....
        /*04ac*/ 	.word	0xffffffff


	//   ....[21]....
        /*04b0*/ 	.word	0xffffffff


	//   ....[22]....
        /*04b4*/ 	.word	0xffffffff


	//   ....[23]....
        /*04b8*/ 	.word	0xffffffff


	//   ....[24]....
        /*04bc*/ 	.word	0xffffffff


	//   ....[25]....
        /*04c0*/ 	.word	0xffffffff


	//   ....[26]....
        /*04c4*/ 	.word	0xffffffff


	//   ....[27]....
        /*04c8*/ 	.word	0xffffffff


	//   ....[28]....
        /*04cc*/ 	.word	0xffffffff


	//   ....[29]....
        /*04d0*/ 	.word	0xffffffff


	//   ....[30]....
        /*04d4*/ 	.word	0xffffffff


	//   ....[31]....
        /*04d8*/ 	.word	0xffffffff


	//   ....[32]....
        /*04dc*/ 	.word	0xffffffff


	//   ....[33]....
        /*04e0*/ 	.word	0xffffffff


	//   ....[34]....
        /*04e4*/ 	.word	0xffffffff


	//   ....[35]....
        /*04e8*/ 	.word	0xffffffff


	//   ....[36]....
        /*04ec*/ 	.word	0xffffffff


	//   ....[37]....
        /*04f0*/ 	.word	0xffffffff


	//   ....[38]....
        /*04f4*/ 	.word	0xffffffff


	//   ....[39]....
        /*04f8*/ 	.word	0xffffffff


	//   ....[40]....
        /*04fc*/ 	.word	0xffffffff


	//   ....[41]....
        /*0500*/ 	.word	0xffffffff


	//   ....[42]....
        /*0504*/ 	.word	0xffffffff


	//   ....[43]....
        /*0508*/ 	.word	0xffffffff


	//   ....[44]....
        /*050c*/ 	.word	0xffffffff


	//   ....[45]....
        /*0510*/ 	.word	0xffffffff


	//   ....[46]....
        /*0514*/ 	.word	0xffffffff


	//   ....[47]....
        /*0518*/ 	.word	0xffffffff


	//   ....[48]....
        /*051c*/ 	.word	0xffffffff


	//   ....[49]....
        /*0520*/ 	.word	0xffffffff


	//   ....[50]....
        /*0524*/ 	.word	0xffffffff


	//   ....[51]....
        /*0528*/ 	.word	0xffffffff


	//   ....[52]....
        /*052c*/ 	.word	0xffffffff


	//   ....[53]....
        /*0530*/ 	.word	0xffffffff


	//   ....[54]....
        /*0534*/ 	.word	0xffffffff


	//   ....[55]....
        /*0538*/ 	.word	0xffffffff


	//   ....[56]....
        /*053c*/ 	.word	0xffffffff


	//   ....[57]....
        /*0540*/ 	.word	0xffffffff


	//   ....[58]....
        /*0544*/ 	.word	0xffffffff


	//   ....[59]....
        /*0548*/ 	.word	0xffffffff


	//   ....[60]....
        /*054c*/ 	.word	0xffffffff


	//   ....[61]....
        /*0550*/ 	.word	0xffffffff


	//   ....[62]....
        /*0554*/ 	.word	0xffffffff


	//   ....[63]....
        /*0558*/ 	.word	0xffffffff


	//   ....[64]....
        /*055c*/ 	.word	0xffffffff


	//   ....[65]....
        /*0560*/ 	.word	0xffffffff


	//   ....[66]....
        /*0564*/ 	.word	0xffffffff


	//   ....[67]....
        /*0568*/ 	.word	0xffffffff


	//   ....[68]....
        /*056c*/ 	.word	0xffffffff


	//   ....[69]....
        /*0570*/ 	.word	0xffffffff


	//   ....[70]....
        /*0574*/ 	.word	0xffffffff


	//   ....[71]....
        /*0578*/ 	.word	0xffffffff


	//   ....[72]....
        /*057c*/ 	.word	0xffffffff


	//   ....[73]....
        /*0580*/ 	.word	0xffffffff


	//   ....[74]....
        /*0584*/ 	.word	0xffffffff


	//   ....[75]....
        /*0588*/ 	.word	0xffffffff


	//   ....[76]....
        /*058c*/ 	.word	0xffffffff


	//   ....[77]....
        /*0590*/ 	.word	0xffffffff


	//   ....[78]....
        /*0594*/ 	.word	0xffffffff


	//   ....[79]....
        /*0598*/ 	.word	0xffffffff


	//   ....[80]....
        /*059c*/ 	.word	0xffffffff


	//   ....[81]....
        /*05a0*/ 	.word	0xffffffff


	//   ....[82]....
        /*05a4*/ 	.word	0xffffffff


	//   ....[83]....
        /*05a8*/ 	.word	0xffffffff


	//   ....[84]....
        /*05ac*/ 	.word	0xffffffff


	//   ....[85]....
        /*05b0*/ 	.word	0xffffffff


	//   ....[86]....
        /*05b4*/ 	.word	0xffffffff


	//   ....[87]....
        /*05b8*/ 	.word	0xffffffff


	//   ....[88]....
        /*05bc*/ 	.word	0xffffffff


	//   ....[89]....
        /*05c0*/ 	.word	0xffffffff


	//   ....[90]....
        /*05c4*/ 	.word	0xffffffff


	//   ....[91]....
        /*05c8*/ 	.word	0xffffffff


	//   ....[92]....
        /*05cc*/ 	.word	0xffffffff


	//   ....[93]....
        /*05d0*/ 	.word	0xffffffff


	//   ....[94]....
        /*05d4*/ 	.word	0xffffffff


	//   ....[95]....
        /*05d8*/ 	.word	0xffffffff


	//   ....[96]....
        /*05dc*/ 	.word	0xffffffff


	//   ....[97]....
        /*05e0*/ 	.word	0xffffffff


	//   ....[98]....
        /*05e4*/ 	.word	0xffffffff


	//   ....[99]....
        /*05e8*/ 	.word	0xffffffff


	//   ....[100]....
        /*05ec*/ 	.word	0xffffffff


	//   ....[101]....
        /*05f0*/ 	.word	0xffffffff


	//   ....[102]....
        /*05f4*/ 	.word	0xffffffff


	//   ....[103]....
        /*05f8*/ 	.word	0xffffffff


	//   ....[104]....
        /*05fc*/ 	.word	0xffffffff


	//   ....[105]....
        /*0600*/ 	.word	0xffffffff


	//   ....[106]....
        /*0604*/ 	.word	0xffffffff


	//   ....[107]....
        /*0608*/ 	.word	0xffffffff


	//   ....[108]....
        /*060c*/ 	.word	0xffffffff


	//   ....[109]....
        /*0610*/ 	.word	0xffffffff


	//   ....[110]....
        /*0614*/ 	.word	0xffffffff


	//   ....[111]....
        /*0618*/ 	.word	0xffffffff


	//   ....[112]....
        /*061c*/ 	.word	0xffffffff


	//   ....[113]....
        /*0620*/ 	.word	0xffffffff


	//   ....[114]....
        /*0624*/ 	.word	0xffffffff


	//   ....[115]....
        /*0628*/ 	.word	0xffffffff


	//   ....[116]....
        /*062c*/ 	.word	0xffffffff


	//   ....[117]....
        /*0630*/ 	.word	0xffffffff


	//   ....[118]....
        /*0634*/ 	.word	0xffffffff


	//   ....[119]....
        /*0638*/ 	.word	0xffffffff


	//   ....[120]....
        /*063c*/ 	.word	0xffffffff


	//   ....[121]....
        /*0640*/ 	.word	0xffffffff


	//   ....[122]....
        /*0644*/ 	.word	0xffffffff


	//   ....[123]....
        /*0648*/ 	.word	0xffffffff


	//   ....[124]....
        /*064c*/ 	.word	0xffffffff


	//   ....[125]....
        /*0650*/ 	.word	0xffffffff


	//   ....[126]....
        /*0654*/ 	.word	0xffffffff


	//   ....[127]....
        /*0658*/ 	.word	0xffffffff


	//   ....[128]....
        /*065c*/ 	.word	0xffffffff


	//   ....[129]....
        /*0660*/ 	.word	0xffffffff


	//   ....[130]....
        /*0664*/ 	.word	0xffffffff


	//   ....[131]....
        /*0668*/ 	.word	0xffffffff


	//   ....[132]....
        /*066c*/ 	.word	0xffffffff


	//   ....[133]....
        /*0670*/ 	.word	0xffffffff


	//   ....[134]....
        /*0674*/ 	.word	0xffffffff


	//   ....[135]....
        /*0678*/ 	.word	0xffffffff


	//   ....[136]....
        /*067c*/ 	.word	0xffffffff


	//   ....[137]....
        /*0680*/ 	.word	0xffffffff


	//   ....[138]....
        /*0684*/ 	.word	0xffffffff


	//   ....[139]....
        /*0688*/ 	.word	0xffffffff


	//   ....[140]....
        /*068c*/ 	.word	0xffffffff


	//   ....[141]....
        /*0690*/ 	.word	0xffffffff


	//   ....[142]....
        /*0694*/ 	.word	0xffffffff


	//   ....[143]....
        /*0698*/ 	.word	0xffffffff


	//   ....[144]....
        /*069c*/ 	.word	0xffffffff


	//   ....[145]....
        /*06a0*/ 	.word	0xffffffff


	//   ....[146]....
        /*06a4*/ 	.word	0xffffffff


	//   ....[147]....
        /*06a8*/ 	.word	0xffffffff


	//   ....[148]....
        /*06ac*/ 	.word	0xffffffff


	//   ....[149]....
        /*06b0*/ 	.word	0xffffffff


	//   ....[150]....
        /*06b4*/ 	.word	0xffffffff


	//   ....[151]....
        /*06b8*/ 	.word	0xffffffff


	//   ....[152]....
        /*06bc*/ 	.word	0xffffffff


	//   ....[153]....
        /*06c0*/ 	.word	0xffffffff


	//   ....[154]....
        /*06c4*/ 	.word	0xffffffff


	//   ....[155]....
        /*06c8*/ 	.word	0xffffffff


	//   ....[156]....
        /*06cc*/ 	.word	0xffffffff


	//   ....[157]....
        /*06d0*/ 	.word	0xffffffff


	//   ....[158]....
        /*06d4*/ 	.word	0xffffffff


	//   ....[159]....
        /*06d8*/ 	.word	0xffffffff


	//   ....[160]....
        /*06dc*/ 	.word	0xffffffff


	//   ....[161]....
        /*06e0*/ 	.word	0xffffffff


	//   ....[162]....
        /*06e4*/ 	.word	0xffffffff


	//   ....[163]....
        /*06e8*/ 	.word	0xffffffff


	//   ....[164]....
        /*06ec*/ 	.word	0xffffffff


	//   ....[165]....
        /*06f0*/ 	.word	0xffffffff


	//   ....[166]....
        /*06f4*/ 	.word	0xffffffff


	//   ....[167]....
        /*06f8*/ 	.word	0xffffffff


	//   ....[168]....
        /*06fc*/ 	.word	0xffffffff


	//   ....[169]....
        /*0700*/ 	.word	0xffffffff


	//   ....[170]....
        /*0704*/ 	.word	0xffffffff


	//   ....[171]....
        /*0708*/ 	.word	0xffffffff


	//   ....[172]....
        /*070c*/ 	.word	0xffffffff


	//   ....[173]....
        /*0710*/ 	.word	0xffffffff


	//   ....[174]....
        /*0714*/ 	.word	0xffffffff


	//   ....[175]....
        /*0718*/ 	.word	0xffffffff


	//   ....[176]....
        /*071c*/ 	.word	0xffffffff


	//   ....[177]....
        /*0720*/ 	.word	0xffffffff


	//   ....[178]....
        /*0724*/ 	.word	0xffffffff


	//   ....[179]....
        /*0728*/ 	.word	0xffffffff


	//   ....[180]....
        /*072c*/ 	.word	0xffffffff


	//   ....[181]....
        /*0730*/ 	.word	0xffffffff


	//   ....[182]....
        /*0734*/ 	.word	0xffffffff


	//   ....[183]....
        /*0738*/ 	.word	0xffffffff


	//   ....[184]....
        /*073c*/ 	.word	0xffffffff


	//   ....[185]....
        /*0740*/ 	.word	0xffffffff


	//   ....[186]....
        /*0744*/ 	.word	0xffffffff


	//   ....[187]....
        /*0748*/ 	.word	0xffffffff


	//   ....[188]....
        /*074c*/ 	.word	0xffffffff


	//   ....[189]....
        /*0750*/ 	.word	0xffffffff


	//   ....[190]....
        /*0754*/ 	.word	0xffffffff


	//   ....[191]....
        /*0758*/ 	.word	0x0500000f


	//   ....[192]....
        /*075c*/ 	.word	0x0500000f


	//   ....[193]....
        /*0760*/ 	.word	0x0500000f


	//   ....[194]....
        /*0764*/ 	.word	0x0500000f


	//   ....[195]....
        /*0768*/ 	.word	0x0500000f


	//   ....[196]....
        /*076c*/ 	.word	0x0500000f


	//   ....[197]....
        /*0770*/ 	.word	0x0500000f


	//   ....[198]....
        /*0774*/ 	.word	0x0500000f


	//   ....[199]....
        /*0778*/ 	.word	0x0500000f


	//   ....[200]....
        /*077c*/ 	.word	0x0500000f


	//   ....[201]....
        /*0780*/ 	.word	0x0500000f


	//   ....[202]....
        /*0784*/ 	.word	0x0500000f


	//   ....[203]....
        /*0788*/ 	.word	0x0500000f


	//   ....[204]....
        /*078c*/ 	.word	0x0500000f


	//   ....[205]....
        /*0790*/ 	.word	0x0500000f


	//   ....[206]....
        /*0794*/ 	.word	0x0500000f


	//   ....[207]....
        /*0798*/ 	.word	0x0500000f


	//   ....[208]....
        /*079c*/ 	.word	0x0500000f


	//   ....[209]....
        /*07a0*/ 	.word	0x0500000f


	//   ....[210]....
        /*07a4*/ 	.word	0x0500000f


	//   ....[211]....
        /*07a8*/ 	.word	0x0500000f


	//   ....[212]....
        /*07ac*/ 	.word	0x0500000f


	//   ....[213]....
        /*07b0*/ 	.word	0x0500000f


	//   ....[214]....
        /*07b4*/ 	.word	0x0500000f


	//   ....[215]....
        /*07b8*/ 	.word	0x0500000f


	//   ....[216]....
        /*07bc*/ 	.word	0x0500000f


	//   ....[217]....
        /*07c0*/ 	.word	0x0500000f


	//   ....[218]....
        /*07c4*/ 	.word	0x0500000f


	//   ....[219]....
        /*07c8*/ 	.word	0x0500000f


	//   ....[220]....
        /*07cc*/ 	.word	0x0500000f


	//   ....[221]....
        /*07d0*/ 	.word	0x0500000f


	//   ....[222]....
        /*07d4*/ 	.word	0x0500000f


	//   ....[223]....
        /*07d8*/ 	.word	0x0500000f


	//   ....[224]....
        /*07dc*/ 	.word	0x0500000f


	//   ....[225]....
        /*07e0*/ 	.word	0x0500000f


	//   ....[226]....
        /*07e4*/ 	.word	0x0500000f


	//   ....[227]....
        /*07e8*/ 	.word	0x0500000f


	//   ....[228]....
        /*07ec*/ 	.word	0x0500000f


	//   ....[229]....
        /*07f0*/ 	.word	0x0500000f


	//   ....[230]....
        /*07f4*/ 	.word	0x0500000f


	//   ....[231]....
        /*07f8*/ 	.word	0x0500000f


	//   ....[232]....
        /*07fc*/ 	.word	0x0500000f


	//   ....[233]....
        /*0800*/ 	.word	0x0500000f


	//   ....[234]....
        /*0804*/ 	.word	0x0500000f


	//   ....[235]....
        /*0808*/ 	.word	0x0500000f


	//   ....[236]....
        /*080c*/ 	.word	0x0500000f


	//   ....[237]....
        /*0810*/ 	.word	0x0500000f


	//   ....[238]....
        /*0814*/ 	.word	0x0500000f


	//   ....[239]....
        /*0818*/ 	.word	0x0500000f


	//   ....[240]....
        /*081c*/ 	.word	0x0500000f


	//   ....[241]....
        /*0820*/ 	.word	0x0500000f


	//   ....[242]....
        /*0824*/ 	.word	0x0500000f


	//   ....[243]....
        /*0828*/ 	.word	0x0500000f


	//   ....[244]....
        /*082c*/ 	.word	0x0500000f


	//   ....[245]....
        /*0830*/ 	.word	0x0500000f


	//   ....[246]....
        /*0834*/ 	.word	0x0500000f


	//   ....[247]....
        /*0838*/ 	.word	0x0500000f


	//   ....[248]....
        /*083c*/ 	.word	0x0500000f


	//   ....[249]....
        /*0840*/ 	.word	0x0500000f


	//   ....[250]....
        /*0844*/ 	.word	0x0500000f


	//   ....[251]....
        /*0848*/ 	.word	0x0500000f


	//   ....[252]....
        /*084c*/ 	.word	0x0500000f


	//   ....[253]....
        /*0850*/ 	.word	0x0500000f


	//   ....[254]....
        /*0854*/ 	.word	0x0500000f


	//   ....[255]....
        /*0858*/ 	.word	0x0500000f


	//   ....[0]....
        /*085c*/ 	.word	0x0500000f


	//   ....[1]....
        /*0860*/ 	.word	0x0500000f


	//   ....[2]....
        /*0864*/ 	.word	0x0500000f


	//   ....[3]....
        /*0868*/ 	.word	0x0500000f


	//   ....[4]....
        /*086c*/ 	.word	0x0500000f


	//   ....[5]....
        /*0870*/ 	.word	0x0500000f


	//   ....[6]....
        /*0874*/ 	.word	0x0500000f


	//   ....[7]....
        /*0878*/ 	.word	0x0500000f


	//   ....[8]....
        /*087c*/ 	.word	0x0500000f


	//   ....[9]....
        /*0880*/ 	.word	0x0500000f


	//   ....[10]....
        /*0884*/ 	.word	0x0500000f


	//   ....[11]....
        /*0888*/ 	.word	0x0500000f


	//   ....[12]....
        /*088c*/ 	.word	0x0500000f


	//   ....[13]....
        /*0890*/ 	.word	0x0500000f


	//   ....[14]....
        /*0894*/ 	.word	0x0500000f


	//   ....[15]....
        /*0898*/ 	.word	0x0500000f


	//   ....[16]....
        /*089c*/ 	.word	0x0500000f


	//   ....[17]....
        /*08a0*/ 	.word	0x0500000f


	//   ....[18]....
        /*08a4*/ 	.word	0x0500000f


	//   ....[19]....
        /*08a8*/ 	.word	0x0500000f


	//   ....[20]....
        /*08ac*/ 	.word	0x0500000f


	//   ....[21]....
        /*08b0*/ 	.word	0x0500000f


	//   ....[22]....
        /*08b4*/ 	.word	0x0500000f


	//   ....[23]....
        /*08b8*/ 	.word	0x0500000f


	//   ....[24]....
        /*08bc*/ 	.word	0x0500000f


	//   ....[25]....
        /*08c0*/ 	.word	0x0500000f


	//   ....[26]....
        /*08c4*/ 	.word	0x0500000f


	//   ....[27]....
        /*08c8*/ 	.word	0x0500000f


	//   ....[28]....
        /*08cc*/ 	.word	0x0500000f


	//   ....[29]....
        /*08d0*/ 	.word	0x0500000f


	//   ....[30]....
        /*08d4*/ 	.word	0x0500000f


	//   ....[31]....
        /*08d8*/ 	.word	0x0500000f


	//   ....[32]....
        /*08dc*/ 	.word	0x0500000f


	//   ....[33]....
        /*08e0*/ 	.word	0x0500000f


	//   ....[34]....
        /*08e4*/ 	.word	0x0500000f


	//   ....[35]....
        /*08e8*/ 	.word	0x0500000f


	//   ....[36]....
        /*08ec*/ 	.word	0x0500000f


	//   ....[37]....
        /*08f0*/ 	.word	0x0500000f


	//   ....[38]....
        /*08f4*/ 	.word	0x0500000f


	//   ....[39]....
        /*08f8*/ 	.word	0x0500000f


	//   ....[40]....
        /*08fc*/ 	.word	0x0500000f


	//   ....[41]....
        /*0900*/ 	.word	0x0500000f


	//   ....[42]....
        /*0904*/ 	.word	0x0500000f


	//   ....[43]....
        /*0908*/ 	.word	0x0500000f


	//   ....[44]....
        /*090c*/ 	.word	0x0500000f


	//   ....[45]....
        /*0910*/ 	.word	0x0500000f


	//   ....[46]....
        /*0914*/ 	.word	0x0500000f


	//   ....[47]....
        /*0918*/ 	.word	0x0500000f


	//----- nvinfo : EIATTR_COOP_GROUP_INSTR_OFFSETS
	.align		4
.L_231:
        /*091c*/ 	.byte	0x04, 0x28
        /*091e*/ 	.short	(.L_233 - .L_232)


	//   ....[0]....
.L_232:
        /*0920*/ 	.word	0x00000060


	//   ....[1]....
        /*0924*/ 	.word	0x00000140


	//   ....[2]....
        /*0928*/ 	.word	0x00000190


	//   ....[3]....
        /*092c*/ 	.word	0x000003c0


	//   ....[4]....
        /*0930*/ 	.word	0x00000520


	//   ....[5]....
        /*0934*/ 	.word	0x00000640


	//   ....[6]....
        /*0938*/ 	.word	0x000007a0


	//   ....[7]....
        /*093c*/ 	.word	0x00003de0


	//   ....[8]....
        /*0940*/ 	.word	0x00003df0


	//   ....[9]....
        /*0944*/ 	.word	0x00005360


	//   ....[10]....
        /*0948*/ 	.word	0x00005370


	//   ....[11]....
        /*094c*/ 	.word	0x000073b0


	//   ....[12]....
        /*0950*/ 	.word	0x000073c0


	//   ....[13]....
        /*0954*/ 	.word	0x00008b30


	//   ....[14]....
        /*0958*/ 	.word	0x00008b40


	//   ....[15]....
        /*095c*/ 	.word	0x0000a440


	//   ....[16]....
        /*0960*/ 	.word	0x0000a450


	//   ....[17]....
        /*0964*/ 	.word	0x0000a6e0


	//   ....[18]....
        /*0968*/ 	.word	0x0000a6f0


	//   ....[19]....
        /*096c*/ 	.word	0x0000abe0


	//   ....[20]....
        /*0970*/ 	.word	0x0000ac00


	//   ....[21]....
        /*0974*/ 	.word	0x0000ae50


	//   ....[22]....
        /*0978*/ 	.word	0x0000ae70


	//   ....[23]....
        /*097c*/ 	.word	0x0000bcb0


	//   ....[24]....
        /*0980*/ 	.word	0x0000c3d0


	//   ....[25]....
        /*0984*/ 	.word	0x0000c3e0


	//   ....[26]....
        /*0988*/ 	.word	0x0000c3f0


	//   ....[27]....
        /*098c*/ 	.word	0x0000c400


	//   ....[28]....
        /*0990*/ 	.word	0x0000cc40


	//   ....[29]....
        /*0994*/ 	.word	0x0000cc50


	//   ....[30]....
        /*0998*/ 	.word	0x0000cc60


	//   ....[31]....
        /*099c*/ 	.word	0x0000cc70


	//   ....[32]....
        /*09a0*/ 	.word	0x0000fae0


	//   ....[33]....
        /*09a4*/ 	.word	0x0000faf0


	//   ....[34]....
        /*09a8*/ 	.word	0x0000fb00


	//   ....[35]....
        /*09ac*/ 	.word	0x0000fb10


	//   ....[36]....
        /*09b0*/ 	.word	0x00010130


	//   ....[37]....
        /*09b4*/ 	.word	0x00010140


	//   ....[38]....
        /*09b8*/ 	.word	0x00010150


	//   ....[39]....
        /*09bc*/ 	.word	0x00010160


	//   ....[40]....
        /*09c0*/ 	.word	0x00013bd0


	//   ....[41]....
        /*09c4*/ 	.word	0x00013e10


	//   ....[42]....
        /*09c8*/ 	.word	0x00014b20


	//   ....[43]....
        /*09cc*/ 	.word	0x00014c30


	//   ....[44]....
        /*09d0*/ 	.word	0x00015190


	//   ....[45]....
        /*09d4*/ 	.word	0x00015220


	//   ....[46]....
        /*09d8*/ 	.word	0x00017550


	//   ....[47]....
        /*09dc*/ 	.word	0x00017730


	//   ....[48]....
        /*09e0*/ 	.word	0x00018680


	//   ....[49]....
        /*09e4*/ 	.word	0x000187b0


	//   ....[50]....
        /*09e8*/ 	.word	0x00018da0


	//   ....[51]....
        /*09ec*/ 	.word	0x00018e00


	//   ....[52]....
        /*09f0*/ 	.word	0x0001b050


	//   ....[53]....
        /*09f4*/ 	.word	0x0001b080


	//   ....[54]....
        /*09f8*/ 	.word	0x0001b220


	//   ....[55]....
        /*09fc*/ 	.word	0x0001b250


	//   ....[56]....
        /*0a00*/ 	.word	0x0001d380


	//   ....[57]....
        /*0a04*/ 	.word	0x0001d530


	//   ....[58]....
        /*0a08*/ 	.word	0x0001e450


	//   ....[59]....
        /*0a0c*/ 	.word	0x0001e570


	//   ....[60]....
        /*0a10*/ 	.word	0x0001ebe0


	//   ....[61]....
        /*0a14*/ 	.word	0x0001ec40


	//   ....[62]....
        /*0a18*/ 	.word	0x0001fd10


	//   ....[63]....
        /*0a1c*/ 	.word	0x0001ff30


	//   ....[64]....
        /*0a20*/ 	.word	0x0001ffa0


	//   ....[65]....
        /*0a24*/ 	.word	0x0001ffb0


	//   ....[66]....
        /*0a28*/ 	.word	0x00021610


	//   ....[67]....
        /*0a2c*/ 	.word	0x00021620


	//   ....[68]....
        /*0a30*/ 	.word	0x00021630


	//   ....[69]....
        /*0a34*/ 	.word	0x00021640


	//   ....[70]....
        /*0a38*/ 	.word	0x00021f30


	//   ....[71]....
        /*0a3c*/ 	.word	0x00021f50


	//   ....[72]....
        /*0a40*/ 	.word	0x00022090


	//   ....[73]....
        /*0a44*/ 	.word	0x000220b0


	//   ....[74]....
        /*0a48*/ 	.word	0x000221b0


	//   ....[75]....
        /*0a4c*/ 	.word	0x000221d0


	//   ....[76]....
        /*0a50*/ 	.word	0x000222e0


	//   ....[77]....
        /*0a54*/ 	.word	0x00022300


	//   ....[78]....
        /*0a58*/ 	.word	0x000227d0


	//   ....[79]....
        /*0a5c*/ 	.word	0x00022810


	//   ....[80]....
        /*0a60*/ 	.word	0x00023150


	//   ....[81]....
        /*0a64*/ 	.word	0x00023160


	//   ....[82]....
        /*0a68*/ 	.word	0x00024100


	//   ....[83]....
        /*0a6c*/ 	.word	0x00024120


	//   ....[84]....
        /*0a70*/ 	.word	0x00024220


	//   ....[85]....
        /*0a74*/ 	.word	0x00024240


	//   ....[86]....
        /*0a78*/ 	.word	0x00024340


	//   ....[87]....
        /*0a7c*/ 	.word	0x00024360


	//   ....[88]....
        /*0a80*/ 	.word	0x00024470


	//   ....[89]....
        /*0a84*/ 	.word	0x00024490


	//   ....[90]....
        /*0a88*/ 	.word	0x00024620


	//   ....[91]....
        /*0a8c*/ 	.word	0x00024810


	//   ....[92]....
        /*0a90*/ 	.word	0x00024840


	//   ....[93]....
        /*0a94*/ 	.word	0x00024870


	//   ....[94]....
        /*0a98*/ 	.word	0x000248a0


	//   ....[95]....
        /*0a9c*/ 	.word	0x000248d0


	//   ....[96]....
        /*0aa0*/ 	.word	0x00024900


	//   ....[97]....
        /*0aa4*/ 	.word	0x00024a90


	//   ....[98]....
        /*0aa8*/ 	.word	0x00024ac0


	//   ....[99]....
        /*0aac*/ 	.word	0x00024af0


	//   ....[100]....
        /*0ab0*/ 	.word	0x00024b20


	//   ....[101]....
        /*0ab4*/ 	.word	0x00024b50


	//   ....[102]....
        /*0ab8*/ 	.word	0x00024b80


	//   ....[103]....
        /*0abc*/ 	.word	0x00024c10


	//   ....[104]....
        /*0ac0*/ 	.word	0x00024c40


	//   ....[105]....
        /*0ac4*/ 	.word	0x00024c50


	//   ....[106]....
        /*0ac8*/ 	.word	0x00024c90


	//   ....[107]....
        /*0acc*/ 	.word	0x00026420


	//   ....[108]....
        /*0ad0*/ 	.word	0x00028a70


	//   ....[109]....
        /*0ad4*/ 	.word	0x00028a90


	//   ....[110]....
        /*0ad8*/ 	.word	0x00028b40


	//   ....[111]....
        /*0adc*/ 	.word	0x00028b60


	//   ....[112]....
        /*0ae0*/ 	.word	0x00028c00


	//   ....[113]....
        /*0ae4*/ 	.word	0x00028c20


	//   ....[114]....
        /*0ae8*/ 	.word	0x00028cc0


	//   ....[115]....
        /*0aec*/ 	.word	0x00028ce0


	//   ....[116]....
        /*0af0*/ 	.word	0x00028d80


	//   ....[117]....
        /*0af4*/ 	.word	0x00028da0


	//   ....[118]....
        /*0af8*/ 	.word	0x00028db0


	//   ....[119]....
        /*0afc*/ 	.word	0x00028e40


	//   ....[120]....
        /*0b00*/ 	.word	0x00029570


	//   ....[121]....
        /*0b04*/ 	.word	0x000295a0


	//   ....[122]....
        /*0b08*/ 	.word	0x00029600


	//   ....[123]....
        /*0b0c*/ 	.word	0x00029660


	//   ....[124]....
        /*0b10*/ 	.word	0x000296a0


	//   ....[125]....
        /*0b14*/ 	.word	0x00029710


	//   ....[126]....
        /*0b18*/ 	.word	0x00029760


	//   ....[127]....
        /*0b1c*/ 	.word	0x000297c0


	//   ....[128]....
        /*0b20*/ 	.word	0x00029800


	//   ....[129]....
        /*0b24*/ 	.word	0x00029870


	//   ....[130]....
        /*0b28*/ 	.word	0x000298c0


	//   ....[131]....
        /*0b2c*/ 	.word	0x00029920


	//   ....[132]....
        /*0b30*/ 	.word	0x00029970


	//   ....[133]....
        /*0b34*/ 	.word	0x000299c0


	//   ....[134]....
        /*0b38*/ 	.word	0x000299e0


	//   ....[135]....
        /*0b3c*/ 	.word	0x00029a20


	//   ....[136]....
        /*0b40*/ 	.word	0x0002a1c0


	//   ....[137]....
        /*0b44*/ 	.word	0x0002a200


	//   ....[138]....
        /*0b48*/ 	.word	0x0002a210


	//   ....[139]....
        /*0b4c*/ 	.word	0x0002a270


	//   ....[140]....
        /*0b50*/ 	.word	0x0002a280


	//   ....[141]....
        /*0b54*/ 	.word	0x0002a2e0


	//   ....[142]....
        /*0b58*/ 	.word	0x0002a310


	//   ....[143]....
        /*0b5c*/ 	.word	0x0002a350


	//   ....[144]....
        /*0b60*/ 	.word	0x0002a380


	//   ....[145]....
        /*0b64*/ 	.word	0x0002a3c0


	//   ....[146]....
        /*0b68*/ 	.word	0x0002a3f0


	//   ....[147]....
        /*0b6c*/ 	.word	0x0002a430


	//   ....[148]....
        /*0b70*/ 	.word	0x0002a6b0


	//   ....[149]....
        /*0b74*/ 	.word	0x0002a6d0


	//   ....[150]....
        /*0b78*/ 	.word	0x0002a6e0


	//   ....[151]....
        /*0b7c*/ 	.word	0x0002a770


	//   ....[152]....
        /*0b80*/ 	.word	0x0002a780


	//   ....[153]....
        /*0b84*/ 	.word	0x0002a810


	//   ....[154]....
        /*0b88*/ 	.word	0x0002a820


	//   ....[155]....
        /*0b8c*/ 	.word	0x0002a8b0


	//   ....[156]....
        /*0b90*/ 	.word	0x0002a8c0


	//   ....[157]....
        /*0b94*/ 	.word	0x0002a950


	//   ....[158]....
        /*0b98*/ 	.word	0x0002a960


	//   ....[159]....
        /*0b9c*/ 	.word	0x0002a970


	//   ....[160]....
        /*0ba0*/ 	.word	0x0002af40


	//   ....[161]....
        /*0ba4*/ 	.word	0x0002af80


	//   ....[162]....
        /*0ba8*/ 	.word	0x0002afc0


	//   ....[163]....
        /*0bac*/ 	.word	0x0002aff0


	//   ....[164]....
        /*0bb0*/ 	.word	0x0002b080


	//   ....[165]....
        /*0bb4*/ 	.word	0x0002b0b0


	//   ....[166]....
        /*0bb8*/ 	.word	0x0002b120


	//   ....[167]....
        /*0bbc*/ 	.word	0x0002b150


	//   ....[168]....
        /*0bc0*/ 	.word	0x0002b1c0


	//   ....[169]....
        /*0bc4*/ 	.word	0x0002b1e0


	//   ....[170]....
        /*0bc8*/ 	.word	0x0002b220


	//   ....[171]....
        /*0bcc*/ 	.word	0x0002b270


	//   ....[172]....
        /*0bd0*/ 	.word	0x0002b690


	//   ....[173]....
        /*0bd4*/ 	.word	0x0002b6c0


	//   ....[174]....
        /*0bd8*/ 	.word	0x0002b720


	//   ....[175]....
        /*0bdc*/ 	.word	0x0002b750


	//   ....[176]....
        /*0be0*/ 	.word	0x0002b780


	//   ....[177]....
        /*0be4*/ 	.word	0x0002b7b0


	//   ....[178]....
        /*0be8*/ 	.word	0x0002b7e0


	//   ....[179]....
        /*0bec*/ 	.word	0x0002b810


	//   ....[180]....
        /*0bf0*/ 	.word	0x0002b9b0


	//   ....[181]....
        /*0bf4*/ 	.word	0x0002b9e0


	//   ....[182]....
        /*0bf8*/ 	.word	0x0002ba10


	//   ....[183]....
        /*0bfc*/ 	.word	0x0002ba40


	//   ....[184]....
        /*0c00*/ 	.word	0x0002ba70


	//   ....[185]....
        /*0c04*/ 	.word	0x0002baa0


	//   ....[186]....
        /*0c08*/ 	.word	0x0002bb60


	//   ....[187]....
        /*0c0c*/ 	.word	0x0002bb80


	//   ....[188]....
        /*0c10*/ 	.word	0x0002bba0


	//   ....[189]....
        /*0c14*/ 	.word	0x0002bc00


	//   ....[190]....
        /*0c18*/ 	.word	0x0002c620


	//   ....[191]....
        /*0c1c*/ 	.word	0x0002c960


	//   ....[192]....
        /*0c20*/ 	.word	0x0002c9f0


	//   ....[193]....
        /*0c24*/ 	.word	0x0002ca90


	//   ....[194]....
        /*0c28*/ 	.word	0x0002cb20


	//   ....[195]....
        /*0c2c*/ 	.word	0x0002cc10


	//   ....[196]....
        /*0c30*/ 	.word	0x0002cca0


	//   ....[197]....
        /*0c34*/ 	.word	0x0002cd40


	//   ....[198]....
        /*0c38*/ 	.word	0x0002cdd0


	//   ....[199]....
        /*0c3c*/ 	.word	0x0002cec0


	//   ....[200]....
        /*0c40*/ 	.word	0x0002cf50


	//   ....[201]....
        /*0c44*/ 	.word	0x0002cff0


	//   ....[202]....
        /*0c48*/ 	.word	0x0002d080


	//   ....[203]....
        /*0c4c*/ 	.word	0x0002d170


	//   ....[204]....
        /*0c50*/ 	.word	0x0002d200


	//   ....[205]....
        /*0c54*/ 	.word	0x0002d250


	//   ....[206]....
        /*0c58*/ 	.word	0x0002d2a0


	//   ....[207]....
        /*0c5c*/ 	.word	0x0002d340


	//   ....[208]....
        /*0c60*/ 	.word	0x0002d3d0


	//   ....[209]....
        /*0c64*/ 	.word	0x0002d420


	//   ....[210]....
        /*0c68*/ 	.word	0x0002d470


	//   ....[211]....
        /*0c6c*/ 	.word	0x0002d560


	//   ....[212]....
        /*0c70*/ 	.word	0x0002d5f0


	//   ....[213]....
        /*0c74*/ 	.word	0x0002d640


	//   ....[214]....
        /*0c78*/ 	.word	0x0002d690


	//   ....[215]....
        /*0c7c*/ 	.word	0x0002d730


	//   ....[216]....
        /*0c80*/ 	.word	0x0002d7c0


	//   ....[217]....
        /*0c84*/ 	.word	0x0002d810


	//   ....[218]....
        /*0c88*/ 	.word	0x0002d860


	//   ....[219]....
        /*0c8c*/ 	.word	0x0002dc00


	//   ....[220]....
        /*0c90*/ 	.word	0x0002dee0


	//   ....[221]....
        /*0c94*/ 	.word	0x0002dfd0


	//   ....[222]....
        /*0c98*/ 	.word	0x0002e070


	//   ....[223]....
        /*0c9c*/ 	.word	0x0002e0d0


	//   ....[224]....
        /*0ca0*/ 	.word	0x0002e1e0


	//   ....[225]....
        /*0ca4*/ 	.word	0x0002e250


	//   ....[226]....
        /*0ca8*/ 	.word	0x0002e360


	//   ....[227]....
        /*0cac*/ 	.word	0x0002e3d0


	//   ....[228]....
        /*0cb0*/ 	.word	0x0002e4e0


	//   ....[229]....
        /*0cb4*/ 	.word	0x0002e550


	//   ....[230]....
        /*0cb8*/ 	.word	0x0002e660


	//   ....[231]....
        /*0cbc*/ 	.word	0x0002e6d0


	//   ....[232]....
        /*0cc0*/ 	.word	0x0002e770


	//   ....[233]....
        /*0cc4*/ 	.word	0x0002e880


	//   ....[234]....
        /*0cc8*/ 	.word	0x0002e8f0


	//   ....[235]....
        /*0ccc*/ 	.word	0x0002e970


	//   ....[236]....
        /*0cd0*/ 	.word	0x0002ea40


	//   ....[237]....
        /*0cd4*/ 	.word	0x0002eac0


	//   ....[238]....
        /*0cd8*/ 	.word	0x0002eba0


	//   ....[239]....
        /*0cdc*/ 	.word	0x0002ec20


	//   ....[240]....
        /*0ce0*/ 	.word	0x0002ed00


	//   ....[241]....
        /*0ce4*/ 	.word	0x0002ed80


	//   ....[242]....
        /*0ce8*/ 	.word	0x0002ee60


	//   ....[243]....
        /*0cec*/ 	.word	0x0002eee0


	//   ....[244]....
        /*0cf0*/ 	.word	0x0002efc0


	//   ....[245]....
        /*0cf4*/ 	.word	0x0002f040


	//   ....[246]....
        /*0cf8*/ 	.word	0x0002f110


	//   ....[247]....
        /*0cfc*/ 	.word	0x0002f190


	//   ....[248]....
        /*0d00*/ 	.word	0x0002f250


	//   ....[249]....
        /*0d04*/ 	.word	0x0002f380


	//   ....[250]....
        /*0d08*/ 	.word	0x0002f460


	//   ....[251]....
        /*0d0c*/ 	.word	0x0002f4c0


	//   ....[252]....
        /*0d10*/ 	.word	0x0002f590


	//   ....[253]....
        /*0d14*/ 	.word	0x0002f5f0


	//   ....[254]....
        /*0d18*/ 	.word	0x0002f6c0


	//   ....[255]....
        /*0d1c*/ 	.word	0x0002f720


	//   ....[0]....
        /*0d20*/ 	.word	0x0002f7f0


	//   ....[1]....
        /*0d24*/ 	.word	0x0002f850


	//   ....[2]....
        /*0d28*/ 	.word	0x0002f920


	//   ....[3]....
        /*0d2c*/ 	.word	0x0002f980


	//   ....[4]....
        /*0d30*/ 	.word	0x0002fa60


	//   ....[5]....
        /*0d34*/ 	.word	0x0002fb50


	//   ....[6]....
        /*0d38*/ 	.word	0x0002fbf0


	//   ....[7]....
        /*0d3c*/ 	.word	0x0002fc50


	//   ....[8]....
        /*0d40*/ 	.word	0x0002fd50


	//   ....[9]....
        /*0d44*/ 	.word	0x0002fdb0


	//   ....[10]....
        /*0d48*/ 	.word	0x0002feb0


	//   ....[11]....
        /*0d4c*/ 	.word	0x0002ff10


	//   ....[12]....
        /*0d50*/ 	.word	0x00030010


	//   ....[13]....
        /*0d54*/ 	.word	0x00030070


	//   ....[14]....
        /*0d58*/ 	.word	0x00030170


	//   ....[15]....
        /*0d5c*/ 	.word	0x000301d0


	//   ....[16]....
        /*0d60*/ 	.word	0x000302a0


	//   ....[17]....
        /*0d64*/ 	.word	0x000303e0


	//   ....[18]....
        /*0d68*/ 	.word	0x00030490


	//   ....[19]....
        /*0d6c*/ 	.word	0x00030560


	//   ....[20]....
        /*0d70*/ 	.word	0x00030630


	//   ....[21]....
        /*0d74*/ 	.word	0x00030690


	//   ....[22]....
        /*0d78*/ 	.word	0x00030780


	//   ....[23]....
        /*0d7c*/ 	.word	0x000307e0


	//   ....[24]....
        /*0d80*/ 	.word	0x000308d0


	//   ....[25]....
        /*0d84*/ 	.word	0x00030930


	//   ....[26]....
        /*0d88*/ 	.word	0x00030a20


	//   ....[27]....
        /*0d8c*/ 	.word	0x00030a80


	//   ....[28]....
        /*0d90*/ 	.word	0x00030b60


	//   ....[29]....
        /*0d94*/ 	.word	0x00030bf0


	//   ....[30]....
        /*0d98*/ 	.word	0x00030c90


	//   ....[31]....
        /*0d9c*/ 	.word	0x00030e10


	//   ....[32]....
        /*0da0*/ 	.word	0x00030e80


	//   ....[33]....
        /*0da4*/ 	.word	0x00030ef0


	//   ....[34]....
        /*0da8*/ 	.word	0x00030f60


	//   ....[35]....
        /*0dac*/ 	.word	0x00030fd0


	//   ....[36]....
        /*0db0*/ 	.word	0x00031050


	//   ....[37]....
        /*0db4*/ 	.word	0x000310d0


	//   ....[38]....
        /*0db8*/ 	.word	0x00031160


	//   ....[39]....
        /*0dbc*/ 	.word	0x000311d0


	//   ....[40]....
        /*0dc0*/ 	.word	0x00031240


	//   ....[41]....
        /*0dc4*/ 	.word	0x000312b0


	//   ....[42]....
        /*0dc8*/ 	.word	0x00031330


	//   ....[43]....
        /*0dcc*/ 	.word	0x000313a0


	//   ....[44]....
        /*0dd0*/ 	.word	0x00031430


	//   ....[45]....
        /*0dd4*/ 	.word	0x00031490


	//   ....[46]....
        /*0dd8*/ 	.word	0x00031520


	//   ....[47]....
        /*0ddc*/ 	.word	0x00031650


	//----- nvinfo : EIATTR_REG_RECONFIG
	.align		4
.L_233:
        /*0de0*/ 	.byte	0x01, 0x54
	.zero		2


	//----- nvinfo : EIATTR_SYSCALL_OFFSETS
	.align		4
        /*0de4*/ 	.byte	0x04, 0x46
        /*0de6*/ 	.short	(.L_235 - .L_234)


	//   ....[0]....
.L_234:
        /*0de8*/ 	.word	0x000021b0


	//   ....[1]....
        /*0dec*/ 	.word	0x00002300


	//   ....[2]....
        /*0df0*/ 	.word	0x0000be20


	//   ....[3]....
        /*0df4*/ 	.word	0x0000c150


	//   ....[4]....
        /*0df8*/ 	.word	0x000280d0


	//   ....[5]....
        /*0dfc*/ 	.word	0x00028220


	//   ....[6]....
        /*0e00*/ 	.word	0x00028310


	//   ....[7]....
        /*0e04*/ 	.word	0x00029200


	//----- nvinfo : EIATTR_MBARRIER_INSTR_OFFSETS
	.align		4
.L_235:
        /*0e08*/ 	.byte	0x04, 0x39
        /*0e0a*/ 	.short	(.L_237 - .L_236)


	//   ....[0]....
.L_236:
        /*0e0c*/ 	.word	0x00000270
        /*0e10*/ 	.word	0x000000ff
        /*0e14*/ 	.word	0x00030800
        /*0e18*/ 	.short	0x0100
        /*0e1a*/ 	.byte	0x08
	.zero		1


	//   ....[1]....
        /*0e1c*/ 	.word	0x00000280
        /*0e20*/ 	.word	0x000000ff
        /*0e24*/ 	.word	0x00030820
        /*0e28*/ 	.short	0x0100
        /*0e2a*/ 	.byte	0x08
	.zero		1


	//   ....[2]....
        /*0e2c*/ 	.word	0x00000370
        /*0e30*/ 	.word	0x000000ff
        /*0e34*/ 	.word	0x00030830
        /*0e38*/ 	.short	0x0100
        /*0e3a*/ 	.byte	0x08
	.zero		1


	//   ....[3]....
        /*0e3c*/ 	.word	0x00000380
        /*0e40*/ 	.word	0x000000ff
        /*0e44*/ 	.word	0x00030840
        /*0e48*/ 	.short	0x0100
        /*0e4a*/ 	.byte	0x08
	.zero		1


	//   ....[4]....
        /*0e4c*/ 	.word	0x00000390
        /*0e50*/ 	.word	0x000000ff
        /*0e54*/ 	.word	0x00030838
        /*0e58*/ 	.short	0x0100
        /*0e5a*/ 	.byte	0x08
	.zero		1


	//   ....[5]....
        /*0e5c*/ 	.word	0x000003a0
        /*0e60*/ 	.word	0x000000ff
        /*0e64*/ 	.word	0x00030848
        /*0e68*/ 	.short	0x0100
        /*0e6a*/ 	.byte	0x08
	.zero		1


	//   ....[6]....
        /*0e6c*/ 	.word	0x000004d0
        /*0e70*/ 	.word	0x000000ff
        /*0e74*/ 	.word	0x00030850
        /*0e78*/ 	.short	0x0100
        /*0e7a*/ 	.byte	0x08
	.zero		1


	//   ....[7]....
        /*0e7c*/ 	.word	0x000004e0
        /*0e80*/ 	.word	0x000000ff
        /*0e84*/ 	.word	0x00030860
        /*0e88*/ 	.short	0x0100
        /*0e8a*/ 	.byte	0x08
	.zero		1


	//   ....[8]....
        /*0e8c*/ 	.word	0x000004f0
        /*0e90*/ 	.word	0x000000ff
        /*0e94*/ 	.word	0x00030858
        /*0e98*/ 	.short	0x0100
        /*0e9a*/ 	.byte	0x08
	.zero		1


	//   ....[9]....
        /*0e9c*/ 	.word	0x00000500
        /*0ea0*/ 	.word	0x000000ff
        /*0ea4*/ 	.word	0x00030868
        /*0ea8*/ 	.short	0x0100
        /*0eaa*/ 	.byte	0x08
	.zero		1


	//   ....[10]....
        /*0eac*/ 	.word	0x000005f0
        /*0eb0*/ 	.word	0x000000ff
        /*0eb4*/ 	.word	0x00030870
        /*0eb8*/ 	.short	0x0100
        /*0eba*/ 	.byte	0x06
	.zero		1


	//   ....[11]....
        /*0ebc*/ 	.word	0x00000600
        /*0ec0*/ 	.word	0x000000ff
        /*0ec4*/ 	.word	0x00030880
        /*0ec8*/ 	.short	0x0100
        /*0eca*/ 	.byte	0x06
	.zero		1


	//   ....[12]....
        /*0ecc*/ 	.word	0x00000610
        /*0ed0*/ 	.word	0x000000ff
        /*0ed4*/ 	.word	0x00030878
        /*0ed8*/ 	.short	0x0100
        /*0eda*/ 	.byte	0x06
	.zero		1


	//   ....[13]....
        /*0edc*/ 	.word	0x00000620
        /*0ee0*/ 	.word	0x000000ff
        /*0ee4*/ 	.word	0x00030888
        /*0ee8*/ 	.short	0x0100
        /*0eea*/ 	.byte	0x06
	.zero		1


	//   ....[14]....
        /*0eec*/ 	.word	0x00000750
        /*0ef0*/ 	.word	0x000000ff
        /*0ef4*/ 	.word	0x00030890
        /*0ef8*/ 	.short	0x0100
        /*0efa*/ 	.byte	0x08
	.zero		1


	//   ....[15]....
        /*0efc*/ 	.word	0x00000760
        /*0f00*/ 	.word	0x000000ff
        /*0f04*/ 	.word	0x000308a0
        /*0f08*/ 	.short	0x0100
        /*0f0a*/ 	.byte	0x08
	.zero		1


	//   ....[16]....
        /*0f0c*/ 	.word	0x00000770
        /*0f10*/ 	.word	0x000000ff
        /*0f14*/ 	.word	0x00030898
        /*0f18*/ 	.short	0x0100
        /*0f1a*/ 	.byte	0x08
	.zero		1


	//   ....[17]....
        /*0f1c*/ 	.word	0x00000780
        /*0f20*/ 	.word	0x000000ff
        /*0f24*/ 	.word	0x000308a8
        /*0f28*/ 	.short	0x0100
        /*0f2a*/ 	.byte	0x08
	.zero		1


	//   ....[18]....
        /*0f2c*/ 	.word	0x000008b0
        /*0f30*/ 	.word	0x000000ff
        /*0f34*/ 	.word	0x000308b0
        /*0f38*/ 	.short	0x0100
        /*0f3a*/ 	.byte	0x08
	.zero		1


	//   ....[19]....
        /*0f3c*/ 	.word	0x000008c0
        /*0f40*/ 	.word	0x000000ff
        /*0f44*/ 	.word	0x000308c0
        /*0f48*/ 	.short	0x0100
        /*0f4a*/ 	.byte	0x08
	.zero		1


	//   ....[20]....
        /*0f4c*/ 	.word	0x000008d0
        /*0f50*/ 	.word	0x000000ff
        /*0f54*/ 	.word	0x000308b8
        /*0f58*/ 	.short	0x0100
        /*0f5a*/ 	.byte	0x08
	.zero		1


	//   ....[21]....
        /*0f5c*/ 	.word	0x000008e0
        /*0f60*/ 	.word	0x000000ff
        /*0f64*/ 	.word	0x000308c8
        /*0f68*/ 	.short	0x0100
        /*0f6a*/ 	.byte	0x08
	.zero		1


	//   ....[22]....
        /*0f6c*/ 	.word	0x00003d90
        /*0f70*/ 	.word	0x00000056
        /*0f74*/ 	.word	0x00030890
        /*0f78*/ 	.short	0x010a
        /*0f7a*/ 	.byte	0x3f
	.zero		1


	//   ....[23]....
        /*0f7c*/ 	.word	0x00007340
        /*0f80*/ 	.word	0x00000056
        /*0f84*/ 	.word	0x00030890
        /*0f88*/ 	.short	0x010a
        /*0f8a*/ 	.byte	0x3f
	.zero		1


	//   ....[24]....
        /*0f8c*/ 	.word	0x0000a2a0
        /*0f90*/ 	.word	0x00000056
        /*0f94*/ 	.word	0x00030890
        /*0f98*/ 	.short	0x010a
        /*0f9a*/ 	.byte	0x3f
	.zero		1


	//   ....[25]....
        /*0f9c*/ 	.word	0x0000aa40
        /*0fa0*/ 	.word	0x0000000b
        /*0fa4*/ 	.word	0x00000000
        /*0fa8*/ 	.short	0x0101
        /*0faa*/ 	.byte	0x3f
	.zero		1


	//   ....[26]....
        /*0fac*/ 	.word	0x0000aa80
        /*0fb0*/ 	.word	0x00000056
        /*0fb4*/ 	.word	0x000308b0
        /*0fb8*/ 	.short	0x010a
        /*0fba*/ 	.byte	0x3f
	.zero		1


	//   ....[27]....
        /*0fbc*/ 	.word	0x0000b170
        /*0fc0*/ 	.word	0x00000056
        /*0fc4*/ 	.word	0x00000000
        /*0fc8*/ 	.short	0x0101
        /*0fca*/ 	.byte	0x3f
	.zero		1


	//   ....[28]....
        /*0fcc*/ 	.word	0x0000beb0
        /*0fd0*/ 	.word	0x00000011
        /*0fd4*/ 	.word	0x00030800
        /*0fd8*/ 	.short	0x010a
        /*0fda*/ 	.byte	0x3f
	.zero		1


	//   ....[29]....
        /*0fdc*/ 	.word	0x0000bf00
        /*0fe0*/ 	.word	0x00000011
        /*0fe4*/ 	.word	0x00030800
        /*0fe8*/ 	.short	0x010a
        /*0fea*/ 	.byte	0x3f
	.zero		1


	//   ....[30]....
        /*0fec*/ 	.word	0x0000d570
        /*0ff0*/ 	.word	0x00000011
        /*0ff4*/ 	.word	0x00030800
        /*0ff8*/ 	.short	0x010a
        /*0ffa*/ 	.byte	0x3f
	.zero		1


	//   ....[31]....
        /*0ffc*/ 	.word	0x000106a0
        /*1000*/ 	.word	0x00000011
        /*1004*/ 	.word	0x00030800
        /*1008*/ 	.short	0x010a
        /*100a*/ 	.byte	0x3f
	.zero		1


	//   ....[32]....
        /*100c*/ 	.word	0x00013180
        /*1010*/ 	.word	0x00000003
        /*1014*/ 	.word	0x00030830
        /*1018*/ 	.short	0x010a
        /*101a*/ 	.byte	0x3f
	.zero		1


	//   ....[33]....
        /*101c*/ 	.word	0x000131c0
        /*1020*/ 	.word	0x00000003
        /*1024*/ 	.word	0x00030830
        /*1028*/ 	.short	0x010a
        /*102a*/ 	.byte	0x3f
	.zero		1


	//   ....[34]....
        /*102c*/ 	.word	0x00013c00
        /*1030*/ 	.word	0x00000000
        /*1034*/ 	.word	0x00000000
        /*1038*/ 	.short	0x0101
        /*103a*/ 	.byte	0x3f
	.zero		1


	//   ....[35]....
        /*103c*/ 	.word	0x00016160
        /*1040*/ 	.word	0x00000000
        /*1044*/ 	.word	0x00030830
        /*1048*/ 	.short	0x010a
        /*104a*/ 	.byte	0x3f
	.zero		1


	//   ....[36]....
        /*104c*/ 	.word	0x000161e0
        /*1050*/ 	.word	0x00000000
        /*1054*/ 	.word	0x00030830
        /*1058*/ 	.short	0x010a
        /*105a*/ 	.byte	0x3f
	.zero		1


	//   ....[37]....
        /*105c*/ 	.word	0x000170c0
        /*1060*/ 	.word	0x00000014
        /*1064*/ 	.word	0x00030850
        /*1068*/ 	.short	0x010a
        /*106a*/ 	.byte	0x3f
	.zero		1


	//   ....[38]....
        /*106c*/ 	.word	0x00017110
        /*1070*/ 	.word	0x00000014
        /*1074*/ 	.word	0x00030850
        /*1078*/ 	.short	0x010a
        /*107a*/ 	.byte	0x3f
	.zero		1


	//   ....[39]....
        /*107c*/ 	.word	0x00017500
        /*1080*/ 	.word	0x00000000
        /*1084*/ 	.word	0x00000000
        /*1088*/ 	.short	0x0101
        /*108a*/ 	.byte	0x3f
	.zero		1


	//   ....[40]....
        /*108c*/ 	.word	0x00019620
        /*1090*/ 	.word	0x00000014
        /*1094*/ 	.word	0x00000000
        /*1098*/ 	.short	0x0101
        /*109a*/ 	.byte	0x3f
	.zero		1


	//   ....[41]....
        /*109c*/ 	.word	0x00019bc0
        /*10a0*/ 	.word	0x00000000
        /*10a4*/ 	.word	0x00030830
        /*10a8*/ 	.short	0x010a
        /*10aa*/ 	.byte	0x3f
	.zero		1


	//   ....[42]....
        /*10ac*/ 	.word	0x00019c40
        /*10b0*/ 	.word	0x00000000
        /*10b4*/ 	.word	0x00030830
        /*10b8*/ 	.short	0x010a
        /*10ba*/ 	.byte	0x3f
	.zero		1


	//   ....[43]....
        /*10bc*/ 	.word	0x0001ab20
        /*10c0*/ 	.word	0x0000000b
        /*10c4*/ 	.word	0x00030850
        /*10c8*/ 	.short	0x010a
        /*10ca*/ 	.byte	0x3f
	.zero		1


	//   ....[44]....
        /*10cc*/ 	.word	0x0001ab70
        /*10d0*/ 	.word	0x0000000b
        /*10d4*/ 	.word	0x00030850
        /*10d8*/ 	.short	0x010a
        /*10da*/ 	.byte	0x3f
	.zero		1


	//   ....[45]....
        /*10dc*/ 	.word	0x0001aec0
        /*10e0*/ 	.word	0x00000000
        /*10e4*/ 	.word	0x00000000
        /*10e8*/ 	.short	0x0101
        /*10ea*/ 	.byte	0x3f
	.zero		1


	//   ....[46]....
        /*10ec*/ 	.word	0x0001bc90
        /*10f0*/ 	.word	0x0000000b
        /*10f4*/ 	.word	0x00000000
        /*10f8*/ 	.short	0x0101
        /*10fa*/ 	.byte	0x3f
	.zero		1


	//   ....[47]....
        /*10fc*/ 	.word	0x0001bf60
        /*1100*/ 	.word	0x00000000
        /*1104*/ 	.word	0x00030830
        /*1108*/ 	.short	0x010a
        /*110a*/ 	.byte	0x3f
	.zero		1


	//   ....[48]....
        /*110c*/ 	.word	0x0001bfe0
        /*1110*/ 	.word	0x00000000
        /*1114*/ 	.word	0x00030830
        /*1118*/ 	.short	0x010a
        /*111a*/ 	.byte	0x3f
	.zero		1


	//   ....[49]....
        /*111c*/ 	.word	0x0001cec0
        /*1120*/ 	.word	0x0000000b
        /*1124*/ 	.word	0x00030850
        /*1128*/ 	.short	0x010a
        /*112a*/ 	.byte	0x3f
	.zero		1


	//   ....[50]....
        /*112c*/ 	.word	0x0001cf10
        /*1130*/ 	.word	0x0000000b
        /*1134*/ 	.word	0x00030850
        /*1138*/ 	.short	0x010a
        /*113a*/ 	.byte	0x3f
	.zero		1


	//   ....[51]....
        /*113c*/ 	.word	0x0001d320
        /*1140*/ 	.word	0x00000000
        /*1144*/ 	.word	0x00000000
        /*1148*/ 	.short	0x0101
        /*114a*/ 	.byte	0x3f
	.zero		1


	//   ....[52]....
        /*114c*/ 	.word	0x0001f3f0
        /*1150*/ 	.word	0x0000000b
        /*1154*/ 	.word	0x00000000
        /*1158*/ 	.short	0x0101
        /*115a*/ 	.byte	0x3f
	.zero		1


	//   ....[53]....
        /*115c*/ 	.word	0x0001fc10
        /*1160*/ 	.word	0x00000006
        /*1164*/ 	.word	0x00030850
        /*1168*/ 	.short	0x010a
        /*116a*/ 	.byte	0x3f
	.zero		1


	//   ....[54]....
        /*116c*/ 	.word	0x0001fcb0
        /*1170*/ 	.word	0x00000006
        /*1174*/ 	.word	0x00030850
        /*1178*/ 	.short	0x010a
        /*117a*/ 	.byte	0x3f
	.zero		1


	//   ....[55]....
        /*117c*/ 	.word	0x000201c0
        /*1180*/ 	.word	0x00000006
        /*1184*/ 	.word	0x00000000
        /*1188*/ 	.short	0x0101
        /*118a*/ 	.byte	0x3f
	.zero		1


	//   ....[56]....
        /*118c*/ 	.word	0x00021f20
        /*1190*/ 	.word	0x00000000
        /*1194*/ 	.word	0x00000000
        /*1198*/ 	.short	0x0101
        /*119a*/ 	.byte	0x3f
	.zero		1


	//   ....[57]....
        /*119c*/ 	.word	0x00022540
        /*11a0*/ 	.word	0x00000004
        /*11a4*/ 	.word	0x00000000
        /*11a8*/ 	.short	0x0101
        /*11aa*/ 	.byte	0x3f
	.zero		1


	//   ....[58]....
        /*11ac*/ 	.word	0x00026500
        /*11b0*/ 	.word	0x00000011
        /*11b4*/ 	.word	0x00030820
        /*11b8*/ 	.short	0x010a
        /*11ba*/ 	.byte	0x3f
	.zero		1


	//   ....[59]....
        /*11bc*/ 	.word	0x00026590
        /*11c0*/ 	.word	0x0000000c
        /*11c4*/ 	.word	0x000308a0
        /*11c8*/ 	.short	0x010a
        /*11ca*/ 	.byte	0x3f
	.zero		1


	//   ....[60]....
        /*11cc*/ 	.word	0x000269e0
        /*11d0*/ 	.word	0x0000000c
        /*11d4*/ 	.word	0x000308c0
        /*11d8*/ 	.short	0x010a
        /*11da*/ 	.byte	0x3f
	.zero		1


	//   ....[61]....
        /*11dc*/ 	.word	0x00026ef0
        /*11e0*/ 	.word	0x00000007
        /*11e4*/ 	.word	0x000308a0
        /*11e8*/ 	.short	0x010a
        /*11ea*/ 	.byte	0x3f
	.zero		1


	//   ....[62]....
        /*11ec*/ 	.word	0x00027330
        /*11f0*/ 	.word	0x00000007
        /*11f4*/ 	.word	0x000308c0
        /*11f8*/ 	.short	0x010a
        /*11fa*/ 	.byte	0x3f
	.zero		1


	//   ....[63]....
        /*11fc*/ 	.word	0x00028870
        /*1200*/ 	.word	0x00000007
        /*1204*/ 	.word	0x00030840
        /*1208*/ 	.short	0x010a
        /*120a*/ 	.byte	0x3f
	.zero		1


	//   ....[64]....
        /*120c*/ 	.word	0x00028f00
        /*1210*/ 	.word	0x00000007
        /*1214*/ 	.word	0x00030830
        /*1218*/ 	.short	0x0107
        /*121a*/ 	.byte	0x3f
	.zero		1


	//   ....[65]....
        /*121c*/ 	.word	0x00028fb0
        /*1220*/ 	.word	0x00000007
        /*1224*/ 	.word	0x00030830
        /*1228*/ 	.short	0x0101
        /*122a*/ 	.byte	0x3f
	.zero		1


	//   ....[66]....
        /*122c*/ 	.word	0x00029b30
        /*1230*/ 	.word	0x00000011
        /*1234*/ 	.word	0x00030800
        /*1238*/ 	.short	0x0107
        /*123a*/ 	.byte	0x3f
	.zero		1


	//   ....[67]....
        /*123c*/ 	.word	0x00029c40
        /*1240*/ 	.word	0x00000011
        /*1244*/ 	.word	0x00030800
        /*1248*/ 	.short	0x0101
        /*124a*/ 	.byte	0x3f
	.zero		1


	//   ....[68]....
        /*124c*/ 	.word	0x00029c60
        /*1250*/ 	.word	0x00000011
        /*1254*/ 	.word	0x00030820
        /*1258*/ 	.short	0x010a
        /*125a*/ 	.byte	0x3f
	.zero		1


	//   ....[69]....
        /*125c*/ 	.word	0x0002a020
        /*1260*/ 	.word	0x00000007
        /*1264*/ 	.word	0x00030840
        /*1268*/ 	.short	0x010a
        /*126a*/ 	.byte	0x3f
	.zero		1


	//   ....[70]....
        /*126c*/ 	.word	0x0002a4e0
        /*1270*/ 	.word	0x00000007
        /*1274*/ 	.word	0x00030830
        /*1278*/ 	.short	0x0107
        /*127a*/ 	.byte	0x3f
	.zero		1


	//   ....[71]....
        /*127c*/ 	.word	0x0002a590
        /*1280*/ 	.word	0x00000007
        /*1284*/ 	.word	0x00030830
        /*1288*/ 	.short	0x0101
        /*128a*/ 	.byte	0x3f
	.zero		1


	//   ....[72]....
        /*128c*/ 	.word	0x0002a5f0
        /*1290*/ 	.word	0x00000006
        /*1294*/ 	.word	0x00030860
        /*1298*/ 	.short	0x010a
        /*129a*/ 	.byte	0x3f
	.zero		1


	//   ....[73]....
        /*129c*/ 	.word	0x0002ab60
        /*12a0*/ 	.word	0x00000006
        /*12a4*/ 	.word	0x00030850
        /*12a8*/ 	.short	0x0107
        /*12aa*/ 	.byte	0x3f
	.zero		1


	//   ....[74]....
        /*12ac*/ 	.word	0x0002ac80
        /*12b0*/ 	.word	0x00000006
        /*12b4*/ 	.word	0x00030850
        /*12b8*/ 	.short	0x0101
        /*12ba*/ 	.byte	0x3f
	.zero		1


	//   ....[75]....
        /*12bc*/ 	.word	0x0002ae90
        /*12c0*/ 	.word	0x00000000
        /*12c4*/ 	.word	0x00030860
        /*12c8*/ 	.short	0x010a
        /*12ca*/ 	.byte	0x3f
	.zero		1


	//   ....[76]....
        /*12cc*/ 	.word	0x0002b3a0
        /*12d0*/ 	.word	0x00000000
        /*12d4*/ 	.word	0x00030850
        /*12d8*/ 	.short	0x0107
        /*12da*/ 	.byte	0x3f
	.zero		1


	//   ....[77]....
        /*12dc*/ 	.word	0x0002b460
        /*12e0*/ 	.word	0x00000000
        /*12e4*/ 	.word	0x00030850
        /*12e8*/ 	.short	0x0101
        /*12ea*/ 	.byte	0x3f
	.zero		1


	//   ....[78]....
        /*12ec*/ 	.word	0x0002c5a0
        /*12f0*/ 	.word	0x00000005
        /*12f4*/ 	.word	0x00030820
        /*12f8*/ 	.short	0x010a
        /*12fa*/ 	.byte	0x3f
	.zero		1


	//   ....[79]....
        /*12fc*/ 	.word	0x0002c730
        /*1300*/ 	.word	0x00000003
        /*1304*/ 	.word	0x00030840
        /*1308*/ 	.short	0x010a
        /*130a*/ 	.byte	0x3f
	.zero		1


	//   ....[80]....
        /*130c*/ 	.word	0x0002c7d0
        /*1310*/ 	.word	0x00000017
        /*1314*/ 	.word	0x00030840
        /*1318*/ 	.short	0x010a
        /*131a*/ 	.byte	0x3f
	.zero		1


	//   ....[81]....
        /*131c*/ 	.word	0x0002c810
        /*1320*/ 	.word	0x00000003
        /*1324*/ 	.word	0x00030860
        /*1328*/ 	.short	0x010a
        /*132a*/ 	.byte	0x3f
	.zero		1


	//   ....[82]....
        /*132c*/ 	.word	0x0002c850
        /*1330*/ 	.word	0x00000017
        /*1334*/ 	.word	0x00030860
        /*1338*/ 	.short	0x010a
        /*133a*/ 	.byte	0x3f
	.zero		1


	//   ....[83]....
        /*133c*/ 	.word	0x0002c8b0
        /*1340*/ 	.word	0x00000056
        /*1344*/ 	.word	0x00030890
        /*1348*/ 	.short	0x010a
        /*134a*/ 	.byte	0x3f
	.zero		1


	//   ....[84]....
        /*134c*/ 	.word	0x0002cb60
        /*1350*/ 	.word	0x00000056
        /*1354*/ 	.word	0x00030890
        /*1358*/ 	.short	0x010a
        /*135a*/ 	.byte	0x3f
	.zero		1


	//   ....[85]....
        /*135c*/ 	.word	0x0002ce10
        /*1360*/ 	.word	0x00000056
        /*1364*/ 	.word	0x00030890
        /*1368*/ 	.short	0x010a
        /*136a*/ 	.byte	0x3f
	.zero		1


	//   ....[86]....
        /*136c*/ 	.word	0x0002d0c0
        /*1370*/ 	.word	0x00000056
        /*1374*/ 	.word	0x000308b0
        /*1378*/ 	.short	0x010a
        /*137a*/ 	.byte	0x3f
	.zero		1


	//   ....[87]....
        /*137c*/ 	.word	0x0002d4b0
        /*1380*/ 	.word	0x00000011
        /*1384*/ 	.word	0x00030800
        /*1388*/ 	.short	0x010a
        /*138a*/ 	.byte	0x3f
	.zero		1


	//   ....[88]....
        /*138c*/ 	.word	0x0002d8a0
        /*1390*/ 	.word	0x00000011
        /*1394*/ 	.word	0x00030800
        /*1398*/ 	.short	0x010a
        /*139a*/ 	.byte	0x3f
	.zero		1


	//   ....[89]....
        /*139c*/ 	.word	0x0002d8f0
        /*13a0*/ 	.word	0x00000003
        /*13a4*/ 	.word	0x00030830
        /*13a8*/ 	.short	0x010a
        /*13aa*/ 	.byte	0x3f
	.zero		1


	//   ....[90]....
        /*13ac*/ 	.word	0x0002d940
        /*13b0*/ 	.word	0x00000000
        /*13b4*/ 	.word	0x00030830
        /*13b8*/ 	.short	0x010a
        /*13ba*/ 	.byte	0x3f
	.zero		1


	//   ....[91]....
        /*13bc*/ 	.word	0x0002d990
        /*13c0*/ 	.word	0x00000014
        /*13c4*/ 	.word	0x00030850
        /*13c8*/ 	.short	0x010a
        /*13ca*/ 	.byte	0x3f
	.zero		1


	//   ....[92]....
        /*13cc*/ 	.word	0x0002d9e0
        /*13d0*/ 	.word	0x00000000
        /*13d4*/ 	.word	0x00030830
        /*13d8*/ 	.short	0x010a
        /*13da*/ 	.byte	0x3f
	.zero		1


	//   ....[93]....
        /*13dc*/ 	.word	0x0002da30
        /*13e0*/ 	.word	0x0000000b
        /*13e4*/ 	.word	0x00030850
        /*13e8*/ 	.short	0x010a
        /*13ea*/ 	.byte	0x3f
	.zero		1


	//   ....[94]....
        /*13ec*/ 	.word	0x0002da80
        /*13f0*/ 	.word	0x00000000
        /*13f4*/ 	.word	0x00030830
        /*13f8*/ 	.short	0x010a
        /*13fa*/ 	.byte	0x3f
	.zero		1


	//   ....[95]....
        /*13fc*/ 	.word	0x0002dad0
        /*1400*/ 	.word	0x0000000b
        /*1404*/ 	.word	0x00030850
        /*1408*/ 	.short	0x010a
        /*140a*/ 	.byte	0x3f
	.zero		1


	//   ....[96]....
        /*140c*/ 	.word	0x0002db20
        /*1410*/ 	.word	0x00000006
        /*1414*/ 	.word	0x00030850
        /*1418*/ 	.short	0x010a
        /*141a*/ 	.byte	0x3f
	.zero		1


	//   ....[97]....
        /*141c*/ 	.word	0x0002dcc0
        /*1420*/ 	.word	0x00000011
        /*1424*/ 	.word	0x00030820
        /*1428*/ 	.short	0x010a
        /*142a*/ 	.byte	0x3f
	.zero		1


	//   ....[98]....
        /*142c*/ 	.word	0x0002dd10
        /*1430*/ 	.word	0x0000000c
        /*1434*/ 	.word	0x000308a0
        /*1438*/ 	.short	0x010a
        /*143a*/ 	.byte	0x3f
	.zero		1


	//   ....[99]....
        /*143c*/ 	.word	0x0002dd60
        /*1440*/ 	.word	0x0000000c
        /*1444*/ 	.word	0x000308c0
        /*1448*/ 	.short	0x010a
        /*144a*/ 	.byte	0x3f
	.zero		1


	//   ....[100]....
        /*144c*/ 	.word	0x0002ddb0
        /*1450*/ 	.word	0x00000007
        /*1454*/ 	.word	0x000308a0
        /*1458*/ 	.short	0x010a
        /*145a*/ 	.byte	0x3f
	.zero		1


	//   ....[101]....
        /*145c*/ 	.word	0x0002de00
        /*1460*/ 	.word	0x00000007
        /*1464*/ 	.word	0x000308c0
        /*1468*/ 	.short	0x010a
        /*146a*/ 	.byte	0x3f
	.zero		1


	//   ....[102]....
        /*146c*/ 	.word	0x0002df20
        /*1470*/ 	.word	0x00000007
        /*1474*/ 	.word	0x00030840
        /*1478*/ 	.short	0x010a
        /*147a*/ 	.byte	0x3f
	.zero		1


	//   ....[103]....
        /*147c*/ 	.word	0x0002f280
        /*1480*/ 	.word	0x00000011
        /*1484*/ 	.word	0x00030820
        /*1488*/ 	.short	0x010a
        /*148a*/ 	.byte	0x3f
	.zero		1


	//   ....[104]....
        /*148c*/ 	.word	0x0002f2d0
        /*1490*/ 	.word	0x00000007
        /*1494*/ 	.word	0x00030840
        /*1498*/ 	.short	0x010a
        /*149a*/ 	.byte	0x3f
	.zero		1


	//   ....[105]....
        /*149c*/ 	.word	0x0002faa0
        /*14a0*/ 	.word	0x00000006
        /*14a4*/ 	.word	0x00030860
        /*14a8*/ 	.short	0x010a
        /*14aa*/ 	.byte	0x3f
	.zero		1


	//   ....[106]....
        /*14ac*/ 	.word	0x00030330
        /*14b0*/ 	.word	0x00000000
        /*14b4*/ 	.word	0x00030860
        /*14b8*/ 	.short	0x010a
        /*14ba*/ 	.byte	0x3f
	.zero		1


	//   ....[107]....
        /*14bc*/ 	.word	0x00031570
        /*14c0*/ 	.word	0x00000005
        /*14c4*/ 	.word	0x00030820
        /*14c8*/ 	.short	0x010a
        /*14ca*/ 	.byte	0x3f
	.zero		1


	//   ....[108]....
        /*14cc*/ 	.word	0x00031710
        /*14d0*/ 	.word	0x00000003
        /*14d4*/ 	.word	0x00030840
        /*14d8*/ 	.short	0x010a
        /*14da*/ 	.byte	0x3f
	.zero		1


	//   ....[109]....
        /*14dc*/ 	.word	0x00031760
        /*14e0*/ 	.word	0x00000017
        /*14e4*/ 	.word	0x00030840
        /*14e8*/ 	.short	0x010a
        /*14ea*/ 	.byte	0x3f
	.zero		1


	//   ....[110]....
        /*14ec*/ 	.word	0x000317b0
        /*14f0*/ 	.word	0x00000003
        /*14f4*/ 	.word	0x00030860
        /*14f8*/ 	.short	0x010a
        /*14fa*/ 	.byte	0x3f
	.zero		1


	//----- nvinfo : EIATTR_NUM_MBARRIERS
	.align		4
.L_237:
        /*14fc*/ 	.byte	0x03, 0x38
        /*14fe*/ 	.short	0x0016


	//----- nvinfo : EIATTR_EXIT_INSTR_OFFSETS
	.align		4
        /*1500*/ 	.byte	0x04, 0x1c
        /*1502*/ 	.short	(.L_239 - .L_238)


	//   ....[0]....
.L_238:
        /*1504*/ 	.word	0x0002c8a0


	//----- nvinfo : EIATTR_MAX_THREADS
	.align		4
.L_239:
        /*1508*/ 	.byte	0x04, 0x05
        /*150a*/ 	.short	(.L_241 - .L_240)
.L_240:
        /*150c*/ 	.word	0x00000180
        /*1510*/ 	.word	0x00000001
        /*1514*/ 	.word	0x00000001


	//----- nvinfo : EIATTR_CRS_STACK_SIZE
	.align		4
.L_241:
        /*1518*/ 	.byte	0x04, 0x1e
        /*151a*/ 	.short	(.L_243 - .L_242)
.L_242:
        /*151c*/ 	.word	0x00000000


	//----- nvinfo : EIATTR_CBANK_PARAM_SIZE
	.align		4
.L_243:
        /*1520*/ 	.byte	0x03, 0x19
        /*1522*/ 	.short	0x0af0


	//----- nvinfo : EIATTR_PARAM_CBANK
	.align		4
        /*1524*/ 	.byte	0x04, 0x0a
        /*1526*/ 	.short	(.L_245 - .L_244)
	.align		4
.L_244:
        /*1528*/ 	.word	index@(.nv.constant0._ZN7cutlass13device_kernelIN5flash11enable_sm90INS1_16FlashAttnFwdSm90INS1_25CollectiveMainloopFwdSm90ILi2EN4cute5tupleIJNS5_1CILi1EEES8_S8_EEENS6_IJNS7_ILi128EEENS7_ILi96EEENS7_ILi192EEEEEELi192ENS_6half_tEfNS_4arch4Sm90ELb0ELb1ELb0ELb1ELb1ELb1ELb0ELb1ELb1ELb1ELb1ELb0EEENS1_21CollectiveEpilogueFwdINS6_IJSA_SC_SB_EEES9_SE_SG_Li256ELb1ELb1ELb1ELb0EEENS1_36VarlenDynamicPersistentTileSchedulerILi128ELi96ELi256ELi128ELb1ELb1ELb1ELb1ELb0ELb1EEEEEEEEEvNT_6ParamsE)
        /*152c*/ 	.short	0x0210
        /*152e*/ 	.short	0x0af0


	//----- nvinfo : EIATTR_SW_WAR
	.align		4
.L_245:
        /*1530*/ 	.byte	0x04, 0x36
        /*1532*/ 	.short	(.L_247 - .L_246)
.L_246:
        /*1534*/ 	.word	0x00000008
.L_247:


//--------------------- .nv.info._ZN7cutlass13device_kernelIN5flash11enable_sm90INS1_16FlashAttnFwdSm90INS1_25CollectiveMainloopFwdSm90ILi2EN4cute5tupleIJNS5_1CILi1EEES8_S8_EEENS6_IJNS7_ILi128EEENS7_ILi96EEENS7_ILi192EEEEEELi192ENS_6half_tEfNS_4arch4Sm90ELb1ELb0ELb0ELb0ELb1ELb0ELb0ELb1ELb1ELb1ELb1ELb0EEENS1_21CollectiveEpilogueFwdINS6_IJSA_SC_SB_EEES9_SE_SG_Li256ELb0ELb1ELb1ELb0EEENS1_19SingleTileSchedulerILb0ELb1ELb1ELi128EEEEEEEEEvNT_6ParamsE --------------------------
	.section	.nv.info._ZN7cutlass13device_kernelIN5flash11enable_sm90INS1_16FlashAttnFwdSm90INS1_25CollectiveMainloopFwdSm90ILi2EN4cute5tupleIJNS5_1CILi1EEES8_S8_EEENS6_IJNS7_ILi128EEENS7_ILi96EEENS7_ILi192EEEEEELi192ENS_6half_tEfNS_4arch4Sm90ELb1ELb0ELb0ELb0ELb1ELb0ELb0ELb1ELb1ELb1ELb1ELb0EEENS1_21CollectiveEpilogueFwdINS6_IJSA_SC_SB_EEES9_SE_SG_Li256ELb0ELb1ELb1ELb0EEENS1_19SingleTileSchedulerILb0ELb1ELb1ELi128EEEEEEEEEvNT_6ParamsE,"",@"SHT_CUDA_INFO"
	.sectionflags	@""
	.align	4


	//----- nvinfo : EIATTR_CUDA_API_VERSION
	.align		4
        /*0000*/ 	.byte	0x04, 0x37
        /*0002*/ 	.short	(.L_249 - .L_248)
.L_248:
        /*0004*/ 	.word	0x00000082


	//----- nvinfo : EIATTR_KPARAM_INFO
	.align		4
.L_249:
        /*0008*/ 	.byte	0x04, 0x17
        /*000a*/ 	.short	(.L_251 - .L_250)
.L_250:
        /*000c*/ 	.word	0x00000000
        /*0010*/ 	.short	0x0000
        /*0012*/ 	.short	0x0070
        /*0014*/ 	.byte	0x00, 0xf0, 0x01, 0x28


	//----- nvinfo : EIATTR_SPARSE_MMA_MASK
	.align		4
.L_251:
        /*0018*/ 	.byte	0x03, 0x50
        /*001a*/ 	.short	0x0000


	//----- nvinfo : EIATTR_MAXREG_COUNT
	.align		4
        /*001c*/ 	.byte	0x03, 0x1b
        /*001e*/ 	.short	0x00a8


	//----- nvinfo : EIATTR_NUM_BARRIERS
	.align		4
        /*0020*/ 	.byte	0x02, 0x4c
        /*0022*/ 	.byte	0x09
	.zero		1


	//----- nvinfo : EIATTR_EXTERNS
	.align		4
        /*0024*/ 	.byte	0x04, 0x0f
        /*0026*/ 	.short	(.L_253 - .L_252)


	//   ....[0]....
	.align		4
.L_252:
        /*0028*/ 	.word	index@(__assertfail)


	//----- nvinfo : EIATTR_ANNOTATIONS
	.align		4
.L_253:
        /*002c*/ 	.byte	0x04, 0x55
        /*002e*/ 	.short	(.L_255 - .L_254)


	//   ....[0]....
.L_254:
        /*0030*/ 	.word	0x00000001
        /*0034*/ 	.byte	0xb0, 0x08, 0x00, 0x00, 0x01, 0x00, 0x00, 0x00, 0xd0, 0x14, 0x00, 0x00, 0x01, 0x00, 0x00, 0x00
        /*0044*/ 	.byte	0xc0, 0xb9, 0x00, 0x00, 0x01, 0x00, 0x00, 0x00, 0xf0, 0xba, 0x00, 0x00, 0x01, 0x00, 0x00, 0x00
        /*0054*/ 	.byte	0xf0, 0xcf, 0x00, 0x00, 0x01, 0x00, 0x00, 0x00, 0x40, 0xe7, 0x00, 0x00


	//----- nvinfo : EIATTR_MERCURY_ISA_VERSION
	.align		4
.L_255:
        /*0060*/ 	.byte	0x03, 0x5f
        /*0062*/ 	.short	0x0101


	//----- nvinfo : EIATTR_INT_WARP_WIDE_INSTR_OFFSETS
	.align		4
        /*0064*/ 	.byte	0x04, 0x31
        /*0066*/ 	.short	(.L_257 - .L_256)


	//   ....[0]....
.L_256:
        /*0068*/ 	.word	0x000000c0


	//   ....[1]....
        /*006c*/ 	.word	0x000000d0


	//   ....[2]....
        /*0070*/ 	.word	0x00000170


	//----- nvinfo : EIATTR_COOP_GROUP_MASK_REGIDS
	.align		4
.L_257:
        /*0074*/ 	.byte	0x04, 0x29
        /*0076*/ 	.short	(.L_259 - .L_258)


	//   ....[0]....
.L_258:
        /*0078*/ 	.word	0xffffffff


	//   ....[1]....
        /*007c*/ 	.word	0xffffffff


	//   ....[2]....
        /*0080*/ 	.word	0xffffffff


	//   ....[3]....
        /*0084*/ 	.word	0xffffffff


	//   ....[4]....
        /*0088*/ 	.word	0xffffffff


	//   ....[5]....
        /*008c*/ 	.word	0xffffffff


	//   ....[6]....
        /*0090*/ 	.word	0xffffffff


	//   ....[7]....
        /*0094*/ 	.word	0xffffffff


	//   ....[8]....
        /*0098*/ 	.word	0xffffffff


	//   ....[9]....
        /*009c*/ 	.word	0xffffffff


	//   ....[10]....
        /*00a0*/ 	.word	0xffffffff


	//   ....[11]....
        /*00a4*/ 	.word	0xffffffff


	//   ....[12]....
        /*00a8*/ 	.word	0xffffffff


	//   ....[13]....
        /*00ac*/ 	.word	0xffffffff


	//   ....[14]....
        /*00b0*/ 	.word	0xffffffff


	//   ....[15]....
        /*00b4*/ 	.word	0xffffffff


	//   ....[16]....
        /*00b8*/ 	.word	0xffffffff


	//   ....[17]....
        /*00bc*/ 	.word	0xffffffff


	//   ....[18]....
        /*00c0*/ 	.word	0xffffffff


	//   ....[19]....
        /*00c4*/ 	.word	0xffffffff


	//   ....[20]....
        /*00c8*/ 	.word	0xffffffff


	//   ....[21]....
        /*00cc*/ 	.word	0xffffffff


	//   ....[22]....
        /*00d0*/ 	.word	0xffffffff


	//   ....[23]....
        /*00d4*/ 	.word	0xffffffff


	//   ....[24]....
        /*00d8*/ 	.word	0xffffffff


	//   ....[25]....
        /*00dc*/ 	.word	0xffffffff


	//   ....[26]....
        /*00e0*/ 	.word	0xffffffff


	//   ....[27]....
        /*00e4*/ 	.word	0xffffffff


	//   ....[28]....
        /*00e8*/ 	.word	0xffffffff


	//   ....[29]....
        /*00ec*/ 	.word	0xffffffff


	//   ....[30]....
        /*00f0*/ 	.word	0xffffffff


	//   ....[31]....
        /*00f4*/ 	.word	0xffffffff


	//   ....[32]....
        /*00f8*/ 	.word	0xffffffff


	//   ....[33]....
        /*00fc*/ 	.word	0xffffffff


	//   ....[34]....
        /*0100*/ 	.word	0xffffffff


	//   ....[35]....
        /*0104*/ 	.word	0xffffffff


	//   ....[36]....
        /*0108*/ 	.word	0xffffffff


	//   ....[37]....
        /*010c*/ 	.word	0xffffffff


	//   ....[38]....
        /*0110*/ 	.word	0xffffffff


	//   ....[39]....
        /*0114*/ 	.word	0xffffffff


	//   ....[40]....
        /*0118*/ 	.word	0xffffffff


	//   ....[41]....
        /*011c*/ 	.word	0xffffffff


	//   ....[42]....
        /*0120*/ 	.word	0xffffffff


	//   ....[43]....
        /*0124*/ 	.word	0xffffffff


	//   ....[44]....
        /*0128*/ 	.word	0xffffffff


	//   ....[45]....
        /*012c*/ 	.word	0xffffffff


	//   ....[46]....
        /*0130*/ 	.word	0xffffffff


	//   ....[47]....
        /*0134*/ 	.word	0xffffffff


	//   ....[48]....
        /*0138*/ 	.word	0xffffffff


	//   ....[49]....
        /*013c*/ 	.word	0xffffffff


	//   ....[50]....
        /*0140*/ 	.word	0xffffffff


	//   ....[51]....
        /*0144*/ 	.word	0xffffffff


	//   ....[52]....
        /*0148*/ 	.word	0xffffffff


	//   ....[53]....
        /*014c*/ 	.word	0xffffffff


	//   ....[54]....
        /*0150*/ 	.word	0xffffffff


	//   ....[55]....
        /*0154*/ 	.word	0xffffffff


	//   ....[56]....
        /*0158*/ 	.word	0xffffffff


	//   ....[57]....
        /*015c*/ 	.word	0xffffffff


	//   ....[58]....
        /*0160*/ 	.word	0xffffffff


	//   ....[59]....
        /*0164*/ 	.word	0xffffffff


	//   ....[60]....
        /*0168*/ 	.word	0xffffffff


	//   ....[61]....
        /*016c*/ 	.word	0xffffffff


	//   ....[62]....
        /*0170*/ 	.word	0xffffffff


	//   ....[63]....
        /*0174*/ 	.word	0xffffffff


	//   ....[64]....
        /*0178*/ 	.word	0xffffffff


	//   ....[65]....
        /*017c*/ 	.word	0xffffffff


	//   ....[66]....
        /*0180*/ 	.word	0xffffffff


	//   ....[67]....
        /*0184*/ 	.word	0xffffffff


	//   ....[68]....
        /*0188*/ 	.word	0xffffffff


	//   ....[69]....
        /*018c*/ 	.word	0xffffffff


	//   ....[70]....
        /*0190*/ 	.word	0xffffffff


	//   ....[71]....
        /*0194*/ 	.word	0xffffffff


	//   ....[72]....
        /*0198*/ 	.word	0xffffffff


	//   ....[73]....
        /*019c*/ 	.word	0xffffffff


	//   ....[74]....
        /*01a0*/ 	.word	0xffffffff


	//   ....[75]....
        /*01a4*/ 	.word	0xffffffff


	//   ....[76]....
        /*01a8*/ 	.word	0xffffffff


	//   ....[77]....
        /*01ac*/ 	.word	0xffffffff


	//   ....[78]....
        /*01b0*/ 	.word	0xffffffff


	//   ....[79]....
        /*01b4*/ 	.word	0xffffffff


	//   ....[80]....
        /*01b8*/ 	.word	0xffffffff


	//   ....[81]....
        /*01bc*/ 	.word	0xffffffff


	//   ....[82]....
        /*01c0*/ 	.word	0xffffffff


	//   ....[83]....
        /*01c4*/ 	.word	0xffffffff


	//   ....[84]....
        /*01c8*/ 	.word	0xffffffff


	//   ....[85]....
        /*01cc*/ 	.word	0xffffffff


	//   ....[86]....
        /*01d0*/ 	.word	0xffffffff


	//   ....[87]....
        /*01d4*/ 	.word	0xffffffff


	//   ....[88]....
        /*01d8*/ 	.word	0xffffffff


	//   ....[89]....
        /*01dc*/ 	.word	0xffffffff


	//   ....[90]....
        /*01e0*/ 	.word	0xffffffff


	//   ....[91]....
        /*01e4*/ 	.word	0xffffffff


	//   ....[92]....
        /*01e8*/ 	.word	0xffffffff


	//   ....[93]....
        /*01ec*/ 	.word	0xffffffff


	//   ....[94]....
        /*01f0*/ 	.word	0xffffffff


	//   ....[95]....
        /*01f4*/ 	.word	0xffffffff


	//   ....[96]....
        /*01f8*/ 	.word	0xffffffff


	//   ....[97]....
        /*01fc*/ 	.word	0xffffffff


	//   ....[98]....
        /*0200*/ 	.word	0xffffffff


	//   ....[99]....
        /*0204*/ 	.word	0xffffffff


	//   ....[100]....
        /*0208*/ 	.word	0xffffffff


	//   ....[101]....
        /*020c*/ 	.word	0x0500000f


	//   ....[102]....
        /*0210*/ 	.word	0x0500000f


	//   ....[103]....
        /*0214*/ 	.word	0x0500000f


	//   ....[104]....
        /*0218*/ 	.word	0x0500000f


	//   ....[105]....
        /*021c*/ 	.word	0x0500000f


	//   ....[106]....
        /*0220*/ 	.word	0x0500000f


	//   ....[107]....
        /*0224*/ 	.word	0x0500000f


	//   ....[108]....
        /*0228*/ 	.word	0x0500000f


	//   ....[109]....
        /*022c*/ 	.word	0x0500000f


	//   ....[110]....
        /*0230*/ 	.word	0x0500000f


	//   ....[111]....
        /*0234*/ 	.word	0x0500000f


	//   ....[112]....
        /*0238*/ 	.word	0x0500000f


	//   ....[113]....
        /*023c*/ 	.word	0x0500000f


	//   ....[114]....
        /*0240*/ 	.word	0x0500000f


	//   ....[115]....
        /*0244*/ 	.word	0x0500000f


	//   ....[116]....
        /*0248*/ 	.word	0x0500000f


	//   ....[117]....
        /*024c*/ 	.word	0x0500000f


	//   ....[118]....
        /*0250*/ 	.word	0x0500000f


	//   ....[119]....
        /*0254*/ 	.word	0x0500000f


	//   ....[120]....
        /*0258*/ 	.word	0x0500000f


	//   ....[121]....
        /*025c*/ 	.word	0x0500000f


	//   ....[122]....
        /*0260*/ 	.word	0x0500000f


	//   ....[123]....
        /*0264*/ 	.word	0x0500000f


	//   ....[124]....
        /*0268*/ 	.word	0x0500000f


	//   ....[125]....
        /*026c*/ 	.word	0x0500000f


	//   ....[126]....
        /*0270*/ 	.word	0x0500000f


	//   ....[127]....
        /*0274*/ 	.word	0x0500000f


	//   ....[128]....
        /*0278*/ 	.word	0x0500000f


	//   ....[129]....
        /*027c*/ 	.word	0x0500000f


	//   ....[130]....
        /*0280*/ 	.word	0x0500000f


	//   ....[131]....
        /*0284*/ 	.word	0x0500000f


	//   ....[132]....
        /*0288*/ 	.word	0x0500000f


	//   ....[133]....
        /*028c*/ 	.word	0x0500000f


	//   ....[134]....
        /*0290*/ 	.word	0x0500000f


	//   ....[135]....
        /*0294*/ 	.word	0x0500000f


	//   ....[136]....
        /*0298*/ 	.word	0x0500000f


	//   ....[137]....
        /*029c*/ 	.word	0x0500000f


	//   ....[138]....
        /*02a0*/ 	.word	0x0500000f


	//   ....[139]....
        /*02a4*/ 	.word	0x0500000f


	//   ....[140]....
        /*02a8*/ 	.word	0x0500000f


	//   ....[141]....
        /*02ac*/ 	.word	0x0500000f


	//   ....[142]....
        /*02b0*/ 	.word	0x0500000f


	//   ....[143]....
        /*02b4*/ 	.word	0x0500000f


	//   ....[144]....
        /*02b8*/ 	.word	0x0500000f


	//   ....[145]....
        /*02bc*/ 	.word	0x0500000f


	//   ....[146]....
        /*02c0*/ 	.word	0x0500000f


	//   ....[147]....
        /*02c4*/ 	.word	0x0500000f


	//   ....[148]....
        /*02c8*/ 	.word	0x0500000f


	//   ....[149]....
        /*02cc*/ 	.word	0x0500000f


	//   ....[150]....
        /*02d0*/ 	.word	0x0500000f


	//   ....[151]....
        /*02d4*/ 	.word	0x0500000f


	//   ....[152]....
        /*02d8*/ 	.word	0x0500000f


	//   ....[153]....
        /*02dc*/ 	.word	0x0500000f


	//   ....[154]....
        /*02e0*/ 	.word	0x0500000f


	//   ....[155]....
        /*02e4*/ 	.word	0x0500000f


	//   ....[156]....
        /*02e8*/ 	.word	0x0500000f


	//   ....[157]....
        /*02ec*/ 	.word	0x0500000f


	//   ....[158]....
        /*02f0*/ 	.word	0x0500000f


	//   ....[159]....
        /*02f4*/ 	.word	0x0500000f


	//   ....[160]....
        /*02f8*/ 	.word	0x0500000f


	//   ....[161]....
        /*02fc*/ 	.word	0x0500000f


	//   ....[162]....
        /*0300*/ 	.word	0x0500000f


	//   ....[163]....
        /*0304*/ 	.word	0x0500000f


	//   ....[164]....
        /*0308*/ 	.word	0x0500000f


	//   ....[165]....
        /*030c*/ 	.word	0x0500000f


	//   ....[166]....
        /*0310*/ 	.word	0x0500000f


	//----- nvinfo : EIATTR_COOP_GROUP_INSTR_OFFSETS
	.align		4
.L_259:
        /*0314*/ 	.byte	0x04, 0x28
        /*0316*/ 	.short	(.L_261 - .L_260)


	//   ....[0]....
.L_260:
        /*0318*/ 	.word	0x00000070


	//   ....[1]....
        /*031c*/ 	.word	0x000000b0


	//   ....[2]....
        /*0320*/ 	.word	0x000002d0


	//   ....[3]....
        /*0324*/ 	.word	0x00000430


	//   ....[4]....
        /*0328*/ 	.word	0x00000550


	//   ....[5]....
        /*032c*/ 	.word	0x000006b0


	//   ....[6]....
        /*0330*/ 	.word	0x000012d0


	//   ....[7]....
        /*0334*/ 	.word	0x00002080


	//   ....[8]....
        /*0338*/ 	.word	0x000020a0


	//   ....[9]....
        /*033c*/ 	.word	0x000025c0


	//   ....[10]....
        /*0340*/ 	.word	0x000026c0


	//   ....[11]....
        /*0344*/ 	.word	0x00002df0


	//   ....[12]....
        /*0348*/ 	.word	0x00002e90


	//   ....[13]....
        /*034c*/ 	.word	0x00004810


	//   ....[14]....
        /*0350*/ 	.word	0x00004850


	//   ....[15]....
        /*0354*/ 	.word	0x00004d60


	//   ....[16]....
        /*0358*/ 	.word	0x00004e40


	//   ....[17]....
        /*035c*/ 	.word	0x00005420


	//   ....[18]....
        /*0360*/ 	.word	0x00005480


	//   ....[19]....
        /*0364*/ 	.word	0x00007030


	//   ....[20]....
        /*0368*/ 	.word	0x00007040


	//   ....[21]....
        /*036c*/ 	.word	0x00007070


	//   ....[22]....
        /*0370*/ 	.word	0x00007090


	//   ....[23]....
        /*0374*/ 	.word	0x000083a0


	//   ....[24]....
        /*0378*/ 	.word	0x000083c0


	//   ....[25]....
        /*037c*/ 	.word	0x00008470


	//   ....[26]....
        /*0380*/ 	.word	0x00008480


	//   ....[27]....
        /*0384*/ 	.word	0x00009530


	//   ....[28]....
        /*0388*/ 	.word	0x00009570


	//   ....[29]....
        /*038c*/ 	.word	0x000095b0


	//   ....[30]....
        /*0390*/ 	.word	0x000095f0


	//   ....[31]....
        /*0394*/ 	.word	0x00009630


	//   ....[32]....
        /*0398*/ 	.word	0x00009650


	//   ....[33]....
        /*039c*/ 	.word	0x00009fc0


	//   ....[34]....
        /*03a0*/ 	.word	0x00009fd0


	//   ....[35]....
        /*03a4*/ 	.word	0x0000ad10


	//   ....[36]....
        /*03a8*/ 	.word	0x0000bfc0


	//   ....[37]....
        /*03ac*/ 	.word	0x0000bfe0


	//   ....[38]....
        /*03b0*/ 	.word	0x0000bff0


	//   ....[39]....
        /*03b4*/ 	.word	0x0000c000


	//   ....[40]....
        /*03b8*/ 	.word	0x0000c010


	//   ....[41]....
        /*03bc*/ 	.word	0x0000c020


	//   ....[42]....
        /*03c0*/ 	.word	0x0000c030


	//   ....[43]....
        /*03c4*/ 	.word	0x0000c090


	//   ....[44]....
        /*03c8*/ 	.word	0x0000c0d0


	//   ....[45]....
        /*03cc*/ 	.word	0x0000c130


	//   ....[46]....
        /*03d0*/ 	.word	0x0000c140


	//   ....[47]....
        /*03d4*/ 	.word	0x0000c210


	//   ....[48]....
        /*03d8*/ 	.word	0x0000c860


	//   ....[49]....
        /*03dc*/ 	.word	0x0000c890


	//   ....[50]....
        /*03e0*/ 	.word	0x0000c8c0


	//   ....[51]....
        /*03e4*/ 	.word	0x0000c8f0


	//   ....[52]....
        /*03e8*/ 	.word	0x0000c900


	//   ....[53]....
        /*03ec*/ 	.word	0x0000c980


	//   ....[54]....
        /*03f0*/ 	.word	0x0000c9c0


	//   ....[55]....
        /*03f4*/ 	.word	0x0000ca10


	//   ....[56]....
        /*03f8*/ 	.word	0x0000ca40


	//   ....[57]....
        /*03fc*/ 	.word	0x0000caa0


	//   ....[58]....
        /*0400*/ 	.word	0x0000cae0


	//   ....[59]....
        /*0404*/ 	.word	0x0000cb30


	//   ....[60]....
        /*0408*/ 	.word	0x0000cb60


	//   ....[61]....
        /*040c*/ 	.word	0x0000cbb0


	//   ....[62]....
        /*0410*/ 	.word	0x0000cbf0


	//   ....[63]....
        /*0414*/ 	.word	0x0000cc40


	//   ....[64]....
        /*0418*/ 	.word	0x0000d400


	//   ....[65]....
        /*041c*/ 	.word	0x0000d430


	//   ....[66]....
        /*0420*/ 	.word	0x0000d450


	//   ....[67]....
        /*0424*/ 	.word	0x0000d460


	//   ....[68]....
        /*0428*/ 	.word	0x0000d480


	//   ....[69]....
        /*042c*/ 	.word	0x0000d4e0


	//   ....[70]....
        /*0430*/ 	.word	0x0000d500


	//   ....[71]....
        /*0434*/ 	.word	0x0000d520


	//   ....[72]....
        /*0438*/ 	.word	0x0000d530


	//   ....[73]....
        /*043c*/ 	.word	0x0000d590


	//   ....[74]....
        /*0440*/ 	.word	0x0000d5c0


	//   ....[75]....
        /*0444*/ 	.word	0x0000d640


	//   ....[76]....
        /*0448*/ 	.word	0x0000d8b0


	//   ....[77]....
        /*044c*/ 	.word	0x0000d8d0


	//   ....[78]....
        /*0450*/ 	.word	0x0000d8e0


	//   ....[79]....
        /*0454*/ 	.word	0x0000d900


	//   ....[80]....
        /*0458*/ 	.word	0x0000d990


	//   ....[81]....
        /*045c*/ 	.word	0x0000d9c0


	//   ....[82]....
        /*0460*/ 	.word	0x0000da30


	//   ....[83]....
        /*0464*/ 	.word	0x0000da60


	//   ....[84]....
        /*0468*/ 	.word	0x0000dad0


	//   ....[85]....
        /*046c*/ 	.word	0x0000db00


	//   ....[86]....
        /*0470*/ 	.word	0x0000db70


	//   ....[87]....
        /*0474*/ 	.word	0x0000dba0


	//   ....[88]....
        /*0478*/ 	.word	0x0000e070


	//   ....[89]....
        /*047c*/ 	.word	0x0000e0a0


	//   ....[90]....
        /*0480*/ 	.word	0x0000e0d0


	//   ....[91]....
        /*0484*/ 	.word	0x0000e100


	//   ....[92]....
        /*0488*/ 	.word	0x0000e130


	//   ....[93]....
        /*048c*/ 	.word	0x0000e140


	//   ....[94]....
        /*0490*/ 	.word	0x0000e1e0


	//   ....[95]....
        /*0494*/ 	.word	0x0000e200


	//   ....[96]....
        /*0498*/ 	.word	0x0000e290


	//   ....[97]....
        /*049c*/ 	.word	0x0000e2b0


	//   ....[98]....
        /*04a0*/ 	.word	0x0000e320


	//   ....[99]....
        /*04a4*/ 	.word	0x0000e350


	//   ....[100]....
        /*04a8*/ 	.word	0x0000e6d0


	//   ....[101]....
        /*04ac*/ 	.word	0x0000ec50


	//   ....[102]....
        /*04b0*/ 	.word	0x0000ed40


	//   ....[103]....
        /*04b4*/ 	.word	0x0000ede0


	//   ....[104]....
        /*04b8*/ 	.word	0x0000ee40


	//   ....[105]....
        /*04bc*/ 	.word	0x0000ef10


	//   ....[106]....
        /*04c0*/ 	.word	0x0000ef80


	//   ....[107]....
        /*04c4*/ 	.word	0x0000f050


	//   ....[108]....
        /*04c8*/ 	.word	0x0000f0d0


	//   ....[109]....
        /*04cc*/ 	.word	0x0000f1a0


	//   ....[110]....
        /*04d0*/ 	.word	0x0000f220


	//   ....[111]....
        /*04d4*/ 	.word	0x0000f300


	//   ....[112]....
        /*04d8*/ 	.word	0x0000f380


	//   ....[113]....
        /*04dc*/ 	.word	0x0000f440


	//   ....[114]....
        /*04e0*/ 	.word	0x0000f4d0


	//   ....[115]....
        /*04e4*/ 	.word	0x0000f540


	//   ....[116]....
        /*04e8*/ 	.word	0x0000f5e0


	//   ....[117]....
        /*04ec*/ 	.word	0x0000f6b0


	//   ....[118]....
        /*04f0*/ 	.word	0x0000f730


	//   ....[119]....
        /*04f4*/ 	.word	0x0000f800


	//   ....[120]....
        /*04f8*/ 	.word	0x0000f880


	//   ....[121]....
        /*04fc*/ 	.word	0x0000f950


	//   ....[122]....
        /*0500*/ 	.word	0x0000f9d0


	//   ....[123]....
        /*0504*/ 	.word	0x0000faa0


	//   ....[124]....
        /*0508*/ 	.word	0x0000fb20


	//   ....[125]....
        /*050c*/ 	.word	0x0000fbf0


	//   ....[126]....
        /*0510*/ 	.word	0x0000fc70


	//   ....[127]....
        /*0514*/ 	.word	0x0000fd40


	//   ....[128]....
        /*0518*/ 	.word	0x0000fdb0


	//   ....[129]....
        /*051c*/ 	.word	0x0000fe70


	//   ....[130]....
        /*0520*/ 	.word	0x0000ffb0


	//   ....[131]....
        /*0524*/ 	.word	0x00010080


	//   ....[132]....
        /*0528*/ 	.word	0x000100e0


	//   ....[133]....
        /*052c*/ 	.word	0x000101a0


	//   ....[134]....
        /*0530*/ 	.word	0x00010200


	//   ....[135]....
        /*0534*/ 	.word	0x000102c0


	//   ....[136]....
        /*0538*/ 	.word	0x00010320


	//   ....[137]....
        /*053c*/ 	.word	0x000103f0


	//   ....[138]....
        /*0540*/ 	.word	0x00010450


	//   ....[139]....
        /*0544*/ 	.word	0x00010520


	//   ....[140]....
        /*0548*/ 	.word	0x00010580


	//   ....[141]....
        /*054c*/ 	.word	0x00010660


	//   ....[142]....
        /*0550*/ 	.word	0x00010740


	//   ....[143]....
        /*0554*/ 	.word	0x000107e0


	//   ....[144]....
        /*0558*/ 	.word	0x00010840


	//   ....[145]....
        /*055c*/ 	.word	0x00010900


	//   ....[146]....
        /*0560*/ 	.word	0x000109c0


	//   ....[147]....
        /*0564*/ 	.word	0x00010a80


	//   ....[148]....
        /*0568*/ 	.word	0x00010b40


	//   ....[149]....
        /*056c*/ 	.word	0x00010c00


	//   ....[150]....
        /*0570*/ 	.word	0x00010cc0


	//   ....[151]....
        /*0574*/ 	.word	0x00010d80


	//   ....[152]....
        /*0578*/ 	.word	0x00010e40


	//   ....[153]....
        /*057c*/ 	.word	0x00010f00


	//   ....[154]....
        /*0580*/ 	.word	0x00011040


	//   ....[155]....
        /*0584*/ 	.word	0x000110e0


	//   ....[156]....
        /*0588*/ 	.word	0x000111b0


	//   ....[157]....
        /*058c*/ 	.word	0x000112a0


	//   ....[158]....
        /*0590*/ 	.word	0x00011310


	//   ....[159]....
        /*0594*/ 	.word	0x00011400


	//   ....[160]....
        /*0598*/ 	.word	0x00011470


	//   ....[161]....
        /*059c*/ 	.word	0x00011570


	//   ....[162]....
        /*05a0*/ 	.word	0x000115f0


	//   ....[163]....
        /*05a4*/ 	.word	0x000116e0


	//   ....[164]....
        /*05a8*/ 	.word	0x00011750


	//   ....[165]....
        /*05ac*/ 	.word	0x00011820


	//   ....[166]....
        /*05b0*/ 	.word	0x00011930


	//----- nvinfo : EIATTR_REG_RECONFIG
	.align		4
.L_261:
        /*05b4*/ 	.byte	0x01, 0x54
	.zero		2


	//----- nvinfo : EIATTR_SYSCALL_OFFSETS
	.align		4
        /*05b8*/ 	.byte	0x04, 0x46
        /*05ba*/ 	.short	(.L_263 - .L_262)


	//   ....[0]....
.L_262:
        /*05bc*/ 	.word	0x00001490


	//   ....[1]....
        /*05c0*/ 	.word	0x0000b530


	//   ....[2]....
        /*05c4*/ 	.word	0x0000b670


	//   ....[3]....
        /*05c8*/ 	.word	0x0000b760


	//   ....[4]....
        /*05cc*/ 	.word	0x0000c5a0


	//----- nvinfo : EIATTR_MBARRIER_INSTR_OFFSETS
	.align		4
.L_263:
        /*05d0*/ 	.byte	0x04, 0x39
        /*05d2*/ 	.short	(.L_265 - .L_264)


	//   ....[0]....
.L_264:
        /*05d4*/ 	.word	0x00000180
        /*05d8*/ 	.word	0x000000ff
        /*05dc*/ 	.word	0x00030800
        /*05e0*/ 	.short	0x0100
        /*05e2*/ 	.byte	0x08
	.zero		1


	//   ....[1]....
        /*05e4*/ 	.word	0x00000190
        /*05e8*/ 	.word	0x000000ff
        /*05ec*/ 	.word	0x00030820
        /*05f0*/ 	.short	0x0100
        /*05f2*/ 	.byte	0x08
	.zero		1


	//   ....[2]....
        /*05f4*/ 	.word	0x00000280
        /*05f8*/ 	.word	0x000000ff
        /*05fc*/ 	.word	0x00030830
        /*0600*/ 	.short	0x0100
        /*0602*/ 	.byte	0x08
	.zero		1


	//   ....[3]....
        /*0604*/ 	.word	0x00000290
        /*0608*/ 	.word	0x000000ff
        /*060c*/ 	.word	0x00030840
        /*0610*/ 	.short	0x0100
        /*0612*/ 	.byte	0x08
	.zero		1


	//   ....[4]....
        /*0614*/ 	.word	0x000002a0
        /*0618*/ 	.word	0x000000ff
        /*061c*/ 	.word	0x00030838
        /*0620*/ 	.short	0x0100
        /*0622*/ 	.byte	0x08
	.zero		1


	//   ....[5]....
        /*0624*/ 	.word	0x000002b0
        /*0628*/ 	.word	0x000000ff
        /*062c*/ 	.word	0x00030848
        /*0630*/ 	.short	0x0100
        /*0632*/ 	.byte	0x08
	.zero		1


	//   ....[6]....
        /*0634*/ 	.word	0x000003e0
        /*0638*/ 	.word	0x000000ff
        /*063c*/ 	.word	0x00030850
        /*0640*/ 	.short	0x0100
        /*0642*/ 	.byte	0x08
	.zero		1


	//   ....[7]....
        /*0644*/ 	.word	0x000003f0
        /*0648*/ 	.word	0x000000ff
        /*064c*/ 	.word	0x00030860
        /*0650*/ 	.short	0x0100
        /*0652*/ 	.byte	0x08
	.zero		1


	//   ....[8]....
        /*0654*/ 	.word	0x00000400
        /*0658*/ 	.word	0x000000ff
        /*065c*/ 	.word	0x00030858
        /*0660*/ 	.short	0x0100
        /*0662*/ 	.byte	0x08
	.zero		1


	//   ....[9]....
        /*0664*/ 	.word	0x00000410
        /*0668*/ 	.word	0x000000ff
        /*066c*/ 	.word	0x00030868
        /*0670*/ 	.short	0x0100
        /*0672*/ 	.byte	0x08
	.zero		1


	//   ....[10]....
        /*0674*/ 	.word	0x00000500
        /*0678*/ 	.word	0x000000ff
        /*067c*/ 	.word	0x00030870
        /*0680*/ 	.short	0x0100
        /*0682*/ 	.byte	0x06
	.zero		1


	//   ....[11]....
        /*0684*/ 	.word	0x00000510
        /*0688*/ 	.word	0x000000ff
        /*068c*/ 	.word	0x00030880
        /*0690*/ 	.short	0x0100
        /*0692*/ 	.byte	0x06
	.zero		1


	//   ....[12]....
        /*0694*/ 	.word	0x00000520
        /*0698*/ 	.word	0x000000ff
        /*069c*/ 	.word	0x00030878
        /*06a0*/ 	.short	0x0100
        /*06a2*/ 	.byte	0x06
	.zero		1


	//   ....[13]....
        /*06a4*/ 	.word	0x00000530
        /*06a8*/ 	.word	0x000000ff
        /*06ac*/ 	.word	0x00030888
        /*06b0*/ 	.short	0x0100
        /*06b2*/ 	.byte	0x06
	.zero		1


	//   ....[14]....
        /*06b4*/ 	.word	0x00000660
        /*06b8*/ 	.word	0x000000ff
        /*06bc*/ 	.word	0x00030890
        /*06c0*/ 	.short	0x0100
        /*06c2*/ 	.byte	0x08
	.zero		1


	//   ....[15]....
        /*06c4*/ 	.word	0x00000670
        /*06c8*/ 	.word	0x000000ff
        /*06cc*/ 	.word	0x000308a0
        /*06d0*/ 	.short	0x0100
        /*06d2*/ 	.byte	0x08
	.zero		1


	//   ....[16]....
        /*06d4*/ 	.word	0x00000680
        /*06d8*/ 	.word	0x000000ff
        /*06dc*/ 	.word	0x00030898
        /*06e0*/ 	.short	0x0100
        /*06e2*/ 	.byte	0x08
	.zero		1


	//   ....[17]....
        /*06e4*/ 	.word	0x00000690
        /*06e8*/ 	.word	0x000000ff
        /*06ec*/ 	.word	0x000308a8
        /*06f0*/ 	.short	0x0100
        /*06f2*/ 	.byte	0x08
	.zero		1


	//   ....[18]....
        /*06f4*/ 	.word	0x000007d0
        /*06f8*/ 	.word	0x000000ff
        /*06fc*/ 	.word	0x000308b0
        /*0700*/ 	.short	0x0100
        /*0702*/ 	.byte	0x08
	.zero		1


	//   ....[19]....
        /*0704*/ 	.word	0x000007e0
        /*0708*/ 	.word	0x000000ff
        /*070c*/ 	.word	0x000308c0
        /*0710*/ 	.short	0x0100
        /*0712*/ 	.byte	0x08
	.zero		1


	//   ....[20]....
        /*0714*/ 	.word	0x000007f0
        /*0718*/ 	.word	0x000000ff
        /*071c*/ 	.word	0x000308b8
        /*0720*/ 	.short	0x0100
        /*0722*/ 	.byte	0x08
	.zero		1


	//   ....[21]....
        /*0724*/ 	.word	0x00000800
        /*0728*/ 	.word	0x000000ff
        /*072c*/ 	.word	0x000308c8
        /*0730*/ 	.short	0x0100
        /*0732*/ 	.byte	0x08
	.zero		1


	//   ....[22]....
        /*0734*/ 	.word	0x000014b0
        /*0738*/ 	.word	0x000000ff
        /*073c*/ 	.word	0x00030800
        /*0740*/ 	.short	0x010a
        /*0742*/ 	.byte	0x27
	.zero		1


	//   ....[23]....
        /*0744*/ 	.word	0x00001540
        /*0748*/ 	.word	0x000000ff
        /*074c*/ 	.word	0x00030830
        /*0750*/ 	.short	0x010a
        /*0752*/ 	.byte	0x27
	.zero		1


	//   ....[24]....
        /*0754*/ 	.word	0x000015a0
        /*0758*/ 	.word	0x000000ff
        /*075c*/ 	.word	0x00030830
        /*0760*/ 	.short	0x010a
        /*0762*/ 	.byte	0x27
	.zero		1


	//   ....[25]....
        /*0764*/ 	.word	0x00001f90
        /*0768*/ 	.word	0x000000ff
        /*076c*/ 	.word	0x00000000
        /*0770*/ 	.short	0x0101
        /*0772*/ 	.byte	0x06
	.zero		1


	//   ....[26]....
        /*0774*/ 	.word	0x000039b0
        /*0778*/ 	.word	0x000000ff
        /*077c*/ 	.word	0x00030830
        /*0780*/ 	.short	0x010a
        /*0782*/ 	.byte	0x26
	.zero		1


	//   ....[27]....
        /*0784*/ 	.word	0x000039f0
        /*0788*/ 	.word	0x000000ff
        /*078c*/ 	.word	0x00030830
        /*0790*/ 	.short	0x010a
        /*0792*/ 	.byte	0x26
	.zero		1


	//   ....[28]....
        /*0794*/ 	.word	0x00004460
        /*0798*/ 	.word	0x000000ff
        /*079c*/ 	.word	0x00030850
        /*07a0*/ 	.short	0x010a
        /*07a2*/ 	.byte	0x0e
	.zero		1


	//   ....[29]....
        /*07a4*/ 	.word	0x000044a0
        /*07a8*/ 	.word	0x000000ff
        /*07ac*/ 	.word	0x00030850
        /*07b0*/ 	.short	0x010a
        /*07b2*/ 	.byte	0x0e
	.zero		1


	//   ....[30]....
        /*07b4*/ 	.word	0x00004910
        /*07b8*/ 	.word	0x000000ff
        /*07bc*/ 	.word	0x00000000
        /*07c0*/ 	.short	0x0101
        /*07c2*/ 	.byte	0x26
	.zero		1


	//   ....[31]....
        /*07c4*/ 	.word	0x00005dc0
        /*07c8*/ 	.word	0x000000ff
        /*07cc*/ 	.word	0x00000000
        /*07d0*/ 	.short	0x0101
        /*07d2*/ 	.byte	0x0e
	.zero		1


	//   ....[32]....
        /*07d4*/ 	.word	0x00005fa0
        /*07d8*/ 	.word	0x000000ff
        /*07dc*/ 	.word	0x00030830
        /*07e0*/ 	.short	0x010a
        /*07e2*/ 	.byte	0x26
	.zero		1


	//   ....[33]....
        /*07e4*/ 	.word	0x00005fe0
        /*07e8*/ 	.word	0x000000ff
        /*07ec*/ 	.word	0x00030830
        /*07f0*/ 	.short	0x010a
        /*07f2*/ 	.byte	0x26
	.zero		1


	//   ....[34]....
        /*07f4*/ 	.word	0x00006a50
        /*07f8*/ 	.word	0x000000ff
        /*07fc*/ 	.word	0x00030850
        /*0800*/ 	.short	0x010a
        /*0802*/ 	.byte	0x05
	.zero		1


	//   ....[35]....
        /*0804*/ 	.word	0x00006a90
        /*0808*/ 	.word	0x000000ff
        /*080c*/ 	.word	0x00030850
        /*0810*/ 	.short	0x010a
        /*0812*/ 	.byte	0x05
	.zero		1


	//   ....[36]....
        /*0814*/ 	.word	0x00006e40
        /*0818*/ 	.word	0x000000ff
        /*081c*/ 	.word	0x00000000
        /*0820*/ 	.short	0x0101
        /*0822*/ 	.byte	0x26
	.zero		1


	//   ....[37]....
        /*0824*/ 	.word	0x00007be0
        /*0828*/ 	.word	0x000000ff
        /*082c*/ 	.word	0x00000000
        /*0830*/ 	.short	0x0101
        /*0832*/ 	.byte	0x05
	.zero		1


	//   ....[38]....
        /*0834*/ 	.word	0x00008310
        /*0838*/ 	.word	0x000000ff
        /*083c*/ 	.word	0x00030850
        /*0840*/ 	.short	0x010a
        /*0842*/ 	.byte	0x05
	.zero		1


	//   ....[39]....
        /*0844*/ 	.word	0x00008350
        /*0848*/ 	.word	0x000000ff
        /*084c*/ 	.word	0x00030850
        /*0850*/ 	.short	0x010a
        /*0852*/ 	.byte	0x05
	.zero		1


	//   ....[40]....
        /*0854*/ 	.word	0x00008960
        /*0858*/ 	.word	0x000000ff
        /*085c*/ 	.word	0x00000000
        /*0860*/ 	.short	0x0101
        /*0862*/ 	.byte	0x04
	.zero		1


	//   ....[41]....
        /*0864*/ 	.word	0x00009660
        /*0868*/ 	.word	0x000000ff
        /*086c*/ 	.word	0x00000000
        /*0870*/ 	.short	0x0101
        /*0872*/ 	.byte	0x04
	.zero		1


	//   ....[42]....
        /*0874*/ 	.word	0x0000bd70
        /*0878*/ 	.word	0x000000ff
        /*087c*/ 	.word	0x00030840
        /*0880*/ 	.short	0x010a
        /*0882*/ 	.byte	0x2e
	.zero		1


	//   ....[43]....
        /*0884*/ 	.word	0x0000c360
        /*0888*/ 	.word	0x000000ff
        /*088c*/ 	.word	0x00030830
        /*0890*/ 	.short	0x0107
        /*0892*/ 	.byte	0x2e
	.zero		1


	//   ....[44]....
        /*0894*/ 	.word	0x0000c3d0
        /*0898*/ 	.word	0x000000ff
        /*089c*/ 	.word	0x00030830
        /*08a0*/ 	.short	0x0101
        /*08a2*/ 	.byte	0x2e
	.zero		1


	//   ....[45]....
        /*08a4*/ 	.word	0x0000cd90
        /*08a8*/ 	.word	0x000000ff
        /*08ac*/ 	.word	0x00030800
        /*08b0*/ 	.short	0x0107
        /*08b2*/ 	.byte	0x2e
	.zero		1


	//   ....[46]....
        /*08b4*/ 	.word	0x0000cdf0
        /*08b8*/ 	.word	0x000000ff
        /*08bc*/ 	.word	0x00030800
        /*08c0*/ 	.short	0x0101
        /*08c2*/ 	.byte	0x2e
	.zero		1


	//   ....[47]....
        /*08c4*/ 	.word	0x0000ce10
        /*08c8*/ 	.word	0x000000ff
        /*08cc*/ 	.word	0x00030820
        /*08d0*/ 	.short	0x010a
        /*08d2*/ 	.byte	0x2e
	.zero		1


	//   ....[48]....
        /*08d4*/ 	.word	0x0000d1f0
        /*08d8*/ 	.word	0x00000013
        /*08dc*/ 	.word	0x00030840
        /*08e0*/ 	.short	0x010a
        /*08e2*/ 	.byte	0x3f
	.zero		1


	//   ....[49]....
        /*08e4*/ 	.word	0x0000d730
        /*08e8*/ 	.word	0x00000013
        /*08ec*/ 	.word	0x00030830
        /*08f0*/ 	.short	0x0107
        /*08f2*/ 	.byte	0x3f
	.zero		1


	//   ....[50]....
        /*08f4*/ 	.word	0x0000d7e0
        /*08f8*/ 	.word	0x00000013
        /*08fc*/ 	.word	0x00030830
        /*0900*/ 	.short	0x0101
        /*0902*/ 	.byte	0x3f
	.zero		1


	//   ....[51]....
        /*0904*/ 	.word	0x0000d840
        /*0908*/ 	.word	0x00000006
        /*090c*/ 	.word	0x00030860
        /*0910*/ 	.short	0x010a
        /*0912*/ 	.byte	0x3f
	.zero		1


	//   ....[52]....
        /*0914*/ 	.word	0x0000dcf0
        /*0918*/ 	.word	0x00000006
        /*091c*/ 	.word	0x00030850
        /*0920*/ 	.short	0x0107
        /*0922*/ 	.byte	0x3f
	.zero		1


	//   ....[53]....
        /*0924*/ 	.word	0x0000de40
        /*0928*/ 	.word	0x00000006
        /*092c*/ 	.word	0x00030850
        /*0930*/ 	.short	0x0101
        /*0932*/ 	.byte	0x3f
	.zero		1


	//   ....[54]....
        /*0934*/ 	.word	0x0000dfe0
        /*0938*/ 	.word	0x00000000
        /*093c*/ 	.word	0x00030860
        /*0940*/ 	.short	0x010a
        /*0942*/ 	.byte	0x3f
	.zero		1


	//   ....[55]....
        /*0944*/ 	.word	0x0000e510
        /*0948*/ 	.word	0x00000000
        /*094c*/ 	.word	0x00030850
        /*0950*/ 	.short	0x0107
        /*0952*/ 	.byte	0x3f
	.zero		1


	//   ....[56]....
        /*0954*/ 	.word	0x0000e5c0
        /*0958*/ 	.word	0x00000000
        /*095c*/ 	.word	0x00030850
        /*0960*/ 	.short	0x0101
        /*0962*/ 	.byte	0x3f
	.zero		1


	//   ....[57]....
        /*0964*/ 	.word	0x0000e660
        /*0968*/ 	.word	0x00000007
        /*096c*/ 	.word	0x00030820
        /*0970*/ 	.short	0x010a
        /*0972*/ 	.byte	0x3f
	.zero		1


	//   ....[58]....
        /*0974*/ 	.word	0x0000e7e0
        /*0978*/ 	.word	0x00000005
        /*097c*/ 	.word	0x00030840
        /*0980*/ 	.short	0x010a
        /*0982*/ 	.byte	0x3f
	.zero		1


	//   ....[59]....
        /*0984*/ 	.word	0x0000e880
        /*0988*/ 	.word	0x00000007
        /*098c*/ 	.word	0x00030840
        /*0990*/ 	.short	0x010a
        /*0992*/ 	.byte	0x3f
	.zero		1


	//   ....[60]....
        /*0994*/ 	.word	0x0000e8c0
        /*0998*/ 	.word	0x00000005
        /*099c*/ 	.word	0x00030860
        /*09a0*/ 	.short	0x010a
        /*09a2*/ 	.byte	0x3f
	.zero		1


	//   ....[61]....
        /*09a4*/ 	.word	0x0000e900
        /*09a8*/ 	.word	0x00000007
        /*09ac*/ 	.word	0x00030860
        /*09b0*/ 	.short	0x010a
        /*09b2*/ 	.byte	0x3f
	.zero		1


	//   ....[62]....
        /*09b4*/ 	.word	0x0000e970
        /*09b8*/ 	.word	0x00000003
        /*09bc*/ 	.word	0x00030800
        /*09c0*/ 	.short	0x010a
        /*09c2*/ 	.byte	0x3f
	.zero		1


	//   ....[63]....
        /*09c4*/ 	.word	0x0000e9d0
        /*09c8*/ 	.word	0x00000003
        /*09cc*/ 	.word	0x00030830
        /*09d0*/ 	.short	0x010a
        /*09d2*/ 	.byte	0x3f
	.zero		1


	//   ....[64]....
        /*09d4*/ 	.word	0x0000ea30
        /*09d8*/ 	.word	0x00000005
        /*09dc*/ 	.word	0x00030830
        /*09e0*/ 	.short	0x010a
        /*09e2*/ 	.byte	0x3f
	.zero		1


	//   ....[65]....
        /*09e4*/ 	.word	0x0000ea90
        /*09e8*/ 	.word	0x00000003
        /*09ec*/ 	.word	0x00030850
        /*09f0*/ 	.short	0x010a
        /*09f2*/ 	.byte	0x3f
	.zero		1


	//   ....[66]....
        /*09f4*/ 	.word	0x0000eaf0
        /*09f8*/ 	.word	0x00000005
        /*09fc*/ 	.word	0x00030830
        /*0a00*/ 	.short	0x010a
        /*0a02*/ 	.byte	0x3f
	.zero		1


	//   ....[67]....
        /*0a04*/ 	.word	0x0000eb50
        /*0a08*/ 	.word	0x00000003
        /*0a0c*/ 	.word	0x00030850
        /*0a10*/ 	.short	0x010a
        /*0a12*/ 	.byte	0x3f
	.zero		1


	//   ....[68]....
        /*0a14*/ 	.word	0x0000ebb0
        /*0a18*/ 	.word	0x00000003
        /*0a1c*/ 	.word	0x00030850
        /*0a20*/ 	.short	0x010a
        /*0a22*/ 	.byte	0x3f
	.zero		1


	//   ....[69]....
        /*0a24*/ 	.word	0x0000ec90
        /*0a28*/ 	.word	0x00000003
        /*0a2c*/ 	.word	0x00030840
        /*0a30*/ 	.short	0x010a
        /*0a32*/ 	.byte	0x3f
	.zero		1


	//   ....[70]....
        /*0a34*/ 	.word	0x0000feb0
        /*0a38*/ 	.word	0x00000003
        /*0a3c*/ 	.word	0x00030820
        /*0a40*/ 	.short	0x010a
        /*0a42*/ 	.byte	0x3f
	.zero		1


	//   ....[71]....
        /*0a44*/ 	.word	0x0000ff00
        /*0a48*/ 	.word	0x00000013
        /*0a4c*/ 	.word	0x00030840
        /*0a50*/ 	.short	0x010a
        /*0a52*/ 	.byte	0x3f
	.zero		1


	//   ....[72]....
        /*0a54*/ 	.word	0x00010690
        /*0a58*/ 	.word	0x00000006
        /*0a5c*/ 	.word	0x00030860
        /*0a60*/ 	.short	0x010a
        /*0a62*/ 	.byte	0x3f
	.zero		1


	//   ....[73]....
        /*0a64*/ 	.word	0x00010f90
        /*0a68*/ 	.word	0x00000000
        /*0a6c*/ 	.word	0x00030860
        /*0a70*/ 	.short	0x010a
        /*0a72*/ 	.byte	0x3f
	.zero		1


	//   ....[74]....
        /*0a74*/ 	.word	0x00011850
        /*0a78*/ 	.word	0x00000007
        /*0a7c*/ 	.word	0x00030820
        /*0a80*/ 	.short	0x010a
        /*0a82*/ 	.byte	0x3f
	.zero		1


	//   ....[75]....
        /*0a84*/ 	.word	0x000119f0
        /*0a88*/ 	.word	0x00000005
        /*0a8c*/ 	.word	0x00030840
        /*0a90*/ 	.short	0x010a
        /*0a92*/ 	.byte	0x3f
	.zero		1


	//   ....[76]....
        /*0a94*/ 	.word	0x00011a40
        /*0a98*/ 	.word	0x00000007
        /*0a9c*/ 	.word	0x00030840
        /*0aa0*/ 	.short	0x010a
        /*0aa2*/ 	.byte	0x3f
	.zero		1


	//   ....[77]....
        /*0aa4*/ 	.word	0x00011a90
        /*0aa8*/ 	.word	0x00000005
        /*0aac*/ 	.word	0x00030860
        /*0ab0*/ 	.short	0x010a
        /*0ab2*/ 	.byte	0x3f
	.zero		1


	//----- nvinfo : EIATTR_NUM_MBARRIERS
	.align		4
.L_265:
        /*0ab4*/ 	.byte	0x03, 0x38
        /*0ab6*/ 	.short	0x0016


	//----- nvinfo : EIATTR_EXIT_INSTR_OFFSETS
	.align		4
        /*0ab8*/ 	.byte	0x04, 0x1c
        /*0aba*/ 	.short	(.L_267 - .L_266)


	//   ....[0]....
.L_266:
        /*0abc*/ 	.word	0x0000e950


	//----- nvinfo : EIATTR_MAX_THREADS
	.align		4
.L_267:
        /*0ac0*/ 	.byte	0x04, 0x05
        /*0ac2*/ 	.short	(.L_269 - .L_268)
.L_268:
        /*0ac4*/ 	.word	0x00000180
        /*0ac8*/ 	.word	0x00000001
        /*0acc*/ 	.word	0x00000001


	//----- nvinfo : EIATTR_CRS_STACK_SIZE
	.align		4
.L_269:
        /*0ad0*/ 	.byte	0x04, 0x1e
        /*0ad2*/ 	.short	(.L_271 - .L_270)
.L_270:
        /*0ad4*/ 	.word	0x00000000


	//----- nvinfo : EIATTR_CBANK_PARAM_SIZE
	.align		4
.L_271:
        /*0ad8*/ 	.byte	0x03, 0x19
        /*0ada*/ 	.short	0x0a70


	//----- nvinfo : EIATTR_PARAM_CBANK
	.align		4
        /*0adc*/ 	.byte	0x04, 0x0a
        /*0ade*/ 	.short	(.L_273 - .L_272)
	.align		4
.L_272:
        /*0ae0*/ 	.word	index@(.nv.constant0._ZN7cutlass13device_kernelIN5flash11enable_sm90INS1_16FlashAttnFwdSm90INS1_25CollectiveMainloopFwdSm90ILi2EN4cute5tupleIJNS5_1CILi1EEES8_S8_EEENS6_IJNS7_ILi128EEENS7_ILi96EEENS7_ILi192EEEEEELi192ENS_6half_tEfNS_4arch4Sm90ELb1ELb0ELb0ELb0ELb1ELb0ELb0ELb1ELb1ELb1ELb1ELb0EEENS1_21CollectiveEpilogueFwdINS6_IJSA_SC_SB_EEES9_SE_SG_Li256ELb0ELb1ELb1ELb0EEENS1_19SingleTileSchedulerILb0ELb1ELb1ELi128EEEEEEEEEvNT_6ParamsE)
        /*0ae4*/ 	.short	0x0210
        /*0ae6*/ 	.short	0x0a70


	//----- nvinfo : EIATTR_SW_WAR
	.align		4
.L_273:
        /*0ae8*/ 	.byte	0x04, 0x36
        /*0aea*/ 	.short	(.L_275 - .L_274)
.L_274:
        /*0aec*/ 	.word	0x00000008
.L_275:


//--------------------- .nv.info._ZN7cutlass13device_kernelIN5flash11enable_sm90INS1_16FlashAttnFwdSm90INS1_25CollectiveMainloopFwdSm90ILi2EN4cute5tupleIJNS5_1CILi1EEES8_S8_EEENS6_IJNS7_ILi128EEENS7_ILi96EEENS7_ILi192EEEEEELi192ENS_6half_tEfNS_4arch4Sm90ELb1ELb0ELb0ELb1ELb1ELb0ELb0ELb1ELb1ELb1ELb1ELb0EEENS1_21CollectiveEpilogueFwdINS6_IJSA_SC_SB_EEES9_SE_SG_Li256ELb1ELb1ELb1ELb0EEENS1_36VarlenDynamicPersistentTileSchedulerILi128ELi96ELi256ELi128ELb1ELb1ELb1ELb1ELb1ELb1EEEEEEEEEvNT_6ParamsE --------------------------
	.section	.nv.info._ZN7cutlass13device_kernelIN5flash11enable_sm90INS1_16FlashAttnFwdSm90INS1_25CollectiveMainloopFwdSm90ILi2EN4cute5tupleIJNS5_1CILi1EEES8_S8_EEENS6_IJNS7_ILi128EEENS7_ILi96EEENS7_ILi192EEEEEELi192ENS_6half_tEfNS_4arch4Sm90ELb1ELb0ELb0ELb1ELb1ELb0ELb0ELb1ELb1ELb1ELb1ELb0EEENS1_21CollectiveEpilogueFwdINS6_IJSA_SC_SB_EEES9_SE_SG_Li256ELb1ELb1ELb1ELb0EEENS1_36VarlenDynamicPersistentTileSchedulerILi128ELi96ELi256ELi128ELb1ELb1ELb1ELb1ELb1ELb1EEEEEEEEEvNT_6ParamsE,"",@"SHT_CUDA_INFO"
	.sectionflags	@""
	.align	4


	//----- nvinfo : EIATTR_CUDA_API_VERSION
	.align		4
        /*0000*/ 	.byte	0x04, 0x37
        /*0002*/ 	.short	(.L_277 - .L_276)
.L_276:
        /*0004*/ 	.word	0x00000082


	//----- nvinfo : EIATTR_KPARAM_INFO
	.align		4
.L_277:
        /*0008*/ 	.byte	0x04, 0x17
        /*000a*/ 	.short	(.L_279 - .L_278)
.L_278:
        /*000c*/ 	.word	0x00000000
        /*0010*/ 	.short	0x0000
        /*0012*/ 	.short	0x0070
        /*0014*/ 	.byte	0x00, 0xf0, 0x01, 0x2a


	//----- nvinfo : EIATTR_SPARSE_MMA_MASK
	.align		4
.L_279:
        /*0018*/ 	.byte	0x03, 0x50
        /*001a*/ 	.short	0x0000


	//----- nvinfo : EIATTR_MAXREG_COUNT
	.align		4
        /*001c*/ 	.byte	0x03, 0x1b
        /*001e*/ 	.short	0x00a8


	//----- nvinfo : EIATTR_NUM_BARRIERS
	.align		4
        /*0020*/ 	.byte	0x02, 0x4c
        /*0022*/ 	.byte	0x09
	.zero		1


	//----- nvinfo : EIATTR_EXTERNS
	.align		4
        /*0024*/ 	.byte	0x04, 0x0f
        /*0026*/ 	.short	(.L_281 - .L_280)


	//   ....[0]....
	.align		4
.L_280:
        /*0028*/ 	.word	index@(__assertfail)


	//----- nvinfo : EIATTR_ANNOTATIONS
	.align		4
.L_281:
        /*002c*/ 	.byte	0x04, 0x55
        /*002e*/ 	.short	(.L_283 - .L_282)


	//   ....[0]....
.L_282:
        /* <DEDUP_REMOVED lines=19> */
        /*0154*/ 	.byte	0x40, 0x36, 0x01, 0x00


	//----- nvinfo : EIATTR_MERCURY_ISA_VERSION
	.align		4
.L_283:
        /*0158*/ 	.byte	0x03, 0x5f
        /*015a*/ 	.short	0x0101


	//----- nvinfo : EIATTR_UNUSED_LOAD_BYTE_OFFSET
	.align		4
        /*015c*/ 	.byte	0x04, 0x44
        /*015e*/ 	.short	(.L_285 - .L_284)


	//   ....[0]....
.L_284:
        /*0160*/ 	.word	0x00000950
        /*0164*/ 	.word	0x0000fff0


	//   ....[1]....
        /*0168*/ 	.word	0x00009860
        /*016c*/ 	.word	0x0000fff0


	//----- nvinfo : EIATTR_INT_WARP_WIDE_INSTR_OFFSETS
	.align		4
.L_285:
        /*0170*/ 	.byte	0x04, 0x31
        /*0172*/ 	.short	(.L_287 - .L_286)


	//   ....[0]....
.L_286:
        /*0174*/ 	.word	0x000000c0


	//   ....[1]....
        /*0178*/ 	.word	0x000000d0


	//   ....[2]....
        /*017c*/ 	.word	0x00000170


	//   ....[3]....
        /*0180*/ 	.word	0x0000eeb0


	//   ....[4]....
        /*0184*/ 	.word	0x0000ef40


	//   ....[5]....
        /*0188*/ 	.word	0x00011d10


	//   ....[6]....
        /*018c*/ 	.word	0x00011da0


	//----- nvinfo : EIATTR_COOP_GROUP_MASK_REGIDS
	.align		4
.L_287:
        /*0190*/ 	.byte	0x04, 0x29
        /*0192*/ 	.short	(.L_289 - .L_288)


	//   ....[0]....
.L_288:
        /*0194*/ 	.word	0xffffffff


	//   ....[1]....
        /*0198*/ 	.word	0xffffffff


	//   ....[2]....
        /*019c*/ 	.word	0xffffffff


	//   ....[3]....
        /*01a0*/ 	.word	0xffffffff


	//   ....[4]....
        /*01a4*/ 	.word	0xffffffff


	//   ....[5]....
        /*01a8*/ 	.word	0xffffffff


	//   ....[6]....
        /*01ac*/ 	.word	0xffffffff


	//   ....[7]....
        /*01b0*/ 	.word	0xffffffff


	//   ....[8]....
        /*01b4*/ 	.word	0xffffffff


	//   ....[9]....
        /*01b8*/ 	.word	0xffffffff


	//   ....[10]....
        /*01bc*/ 	.word	0xffffffff


	//   ....[11]....
        /*01c0*/ 	.word	0xffffffff


	//   ....[12]....
        /*01c4*/ 	.word	0xffffffff


	//   ....[13]....
        /*01c8*/ 	.word	0xffffffff


	//   ....[14]....
        /*01cc*/ 	.word	0xffffffff


	//   ....[15]....
        /*01d0*/ 	.word	0xffffffff


	//   ....[16]....
        /*01d4*/ 	.word	0xffffffff


	//   ....[17]....
        /*01d8*/ 	.word	0xffffffff


	//   ....[18]....
        /*01dc*/ 	.word	0xffffffff


	//   ....[19]....
        /*01e0*/ 	.word	0xffffffff


	//   ....[20]....
        /*01e4*/ 	.word	0xffffffff


	//   ....[21]....
        /*01e8*/ 	.word	0xffffffff


	//   ....[22]....
        /*01ec*/ 	.word	0xffffffff


	//   ....[23]....
        /*01f0*/ 	.word	0xffffffff


	//   ....[24]....
        /*01f4*/ 	.word	0xffffffff


	//   ....[25]....
        /*01f8*/ 	.word	0xffffffff


	//   ....[26]....
        /*01fc*/ 	.word	0xffffffff


	//   ....[27]....
        /*0200*/ 	.word	0xffffffff


	//   ....[28]....
        /*0204*/ 	.word	0xffffffff


	//   ....[29]....
        /*0208*/ 	.word	0xffffffff


	//   ....[30]....
        /*020c*/ 	.word	0xffffffff


	//   ....[31]....
        /*0210*/ 	.word	0xffffffff


	//   ....[32]....
        /*0214*/ 	.word	0xffffffff


	//   ....[33]....
        /*0218*/ 	.word	0xffffffff


	//   ....[34]....
        /*021c*/ 	.word	0xffffffff


	//   ....[35]....
        /*0220*/ 	.word	0xffffffff


	//   ....[36]....
        /*0224*/ 	.word	0xffffffff


	//   ....[37]....
        /*0228*/ 	.word	0xffffffff


	//   ....[38]....
        /*022c*/ 	.word	0xffffffff


	//   ....[39]....
        /*0230*/ 	.word	0xffffffff


	//   ....[40]....
        /*0234*/ 	.word	0xffffffff


	//   ....[41]....
        /*0238*/ 	.word	0xffffffff


	//   ....[42]....
        /*023c*/ 	.word	0xffffffff


	//   ....[43]....
        /*0240*/ 	.word	0xffffffff


	//   ....[44]....
        /*0244*/ 	.word	0xffffffff


	//   ....[45]....
        /*0248*/ 	.word	0xffffffff


	//   ....[46]....
        /*024c*/ 	.word	0xffffffff


	//   ....[47]....
        /*0250*/ 	.word	0xffffffff


	//   ....[48]....
        /*0254*/ 	.word	0xffffffff


	//   ....[49]....
        /*0258*/ 	.word	0xffffffff


	//   ....[50]....
        /*025c*/ 	.word	0xffffffff


	//   ....[51]....
        /*0260*/ 	.word	0xffffffff


	//   ....[52]....
        /*0264*/ 	.word	0xffffffff


	//   ....[53]....
        /*0268*/ 	.word	0xffffffff


	//   ....[54]....
        /*026c*/ 	.word	0xffffffff


	//   ....[55]....
        /*0270*/ 	.word	0xffffffff


	//   ....[56]....
        /*0274*/ 	.word	0xffffffff


	//   ....[57]....
        /*0278*/ 	.word	0xffffffff


	//   ....[58]....
        /*027c*/ 	.word	0xffffffff


	//   ....[59]....
        /*0280*/ 	.word	0xffffffff


	//   ....[60]....
        /*0284*/ 	.word	0xffffffff


	//   ....[61]....
        /*0288*/ 	.word	0xffffffff


	//   ....[62]....
        /*028c*/ 	.word	0xffffffff


	//   ....[63]....
        /*0290*/ 	.word	0xffffffff


	//   ....[64]....
        /*0294*/ 	.word	0xffffffff


	//   ....[65]....
        /*0298*/ 	.word	0xffffffff


	//   ....[66]....
        /*029c*/ 	.word	0xffffffff


	//   ....[67]....
        /*02a0*/ 	.word	0xffffffff


	//   ....[68]....
        /*02a4*/ 	.word	0xffffffff


	//   ....[69]....
        /*02a8*/ 	.word	0xffffffff


	//   ....[70]....
        /*02ac*/ 	.word	0xffffffff


	//   ....[71]....
        /*02b0*/ 	.word	0xffffffff


	//   ....[72]....
        /*02b4*/ 	.word	0xffffffff


	//   ....[73]....
        /*02b8*/ 	.word	0xffffffff


	//   ....[74]....
        /*02bc*/ 	.word	0xffffffff


	//   ....[75]....
        /*02c0*/ 	.word	0xffffffff


	//   ....[76]....
        /*02c4*/ 	.word	0xffffffff


	//   ....[77]....
        /*02c8*/ 	.word	0xffffffff


	//   ....[78]....
        /*02cc*/ 	.word	0xffffffff


	//   ....[79]....
        /*02d0*/ 	.word	0xffffffff


	//   ....[80]....
        /*02d4*/ 	.word	0xffffffff


	//   ....[81]....
        /*02d8*/ 	.word	0xffffffff


	//   ....[82]....
        /*02dc*/ 	.word	0xffffffff


	//   ....[83]....
        /*02e0*/ 	.word	0xffffffff


	//   ....[84]....
        /*02e4*/ 	.word	0xffffffff


	//   ....[85]....
        /*02e8*/ 	.word	0xffffffff


	//   ....[86]....
        /*02ec*/ 	.word	0xffffffff


	//   ....[87]....
        /*02f0*/ 	.word	0xffffffff


	//   ....[88]....
        /*02f4*/ 	.word	0xffffffff


	//   ....[89]....
        /*02f8*/ 	.word	0xffffffff


	//   ....[90]....
        /*02fc*/ 	.word	0xffffffff


	//   ....[91]....
        /*0300*/ 	.word	0xffffffff


	//   ....[92]....
        /*0304*/ 	.word	0xffffffff


	//   ....[93]....
        /*0308*/ 	.word	0xffffffff


	//   ....[94]....
        /*030c*/ 	.word	0xffffffff


	//   ....[95]....
        /*0310*/ 	.word	0xffffffff


	//   ....[96]....
        /*0314*/ 	.word	0xffffffff


	//   ....[97]....
        /*0318*/ 	.word	0xffffffff


	//   ....[98]....
        /*031c*/ 	.word	0xffffffff


	//   ....[99]....
        /*0320*/ 	.word	0xffffffff


	//   ....[100]....
        /*0324*/ 	.word	0xffffffff


	//   ....[101]....
        /*0328*/ 	.word	0xffffffff


	//   ....[102]....
        /*032c*/ 	.word	0xffffffff


	//   ....[103]....
        /*0330*/ 	.word	0xffffffff


	//   ....[104]....
        /*0334*/ 	.word	0xffffffff


	//   ....[105]....
        /*0338*/ 	.word	0xffffffff


	//   ....[106]....
        /*033c*/ 	.word	0xffffffff


	//   ....[107]....
        /*0340*/ 	.word	0xffffffff


	//   ....[108]....
        /*0344*/ 	.word	0xffffffff


	//   ....[109]....
        /*0348*/ 	.word	0xffffffff


	//   ....[110]....
        /*034c*/ 	.word	0xffffffff


	//   ....[111]....
        /*0350*/ 	.word	0xffffffff


	//   ....[112]....
        /*0354*/ 	.word	0xffffffff


	//   ....[113]....
        /*0358*/ 	.word	0xffffffff


	//   ....[114]....
        /*035c*/ 	.word	0xffffffff


	//   ....[115]....
        /*0360*/ 	.word	0xffffffff


	//   ....[116]....
        /*0364*/ 	.word	0xffffffff


	//   ....[117]....
        /*0368*/ 	.word	0xffffffff


	//   ....[118]....
        /*036c*/ 	.word	0xffffffff


	//   ....[119]....
        /*0370*/ 	.word	0xffffffff


	//   ....[120]....
        /*0374*/ 	.word	0xffffffff


	//   ....[121]....
        /*0378*/ 	.word	0xffffffff


	//   ....[122]....
        /*037c*/ 	.word	0xffffffff


	//   ....[123]....
        /*0380*/ 	.word	0xffffffff


	//   ....[124]....
        /*0384*/ 	.word	0xffffffff


	//   ....[125]....
        /*0388*/ 	.word	0xffffffff


	//   ....[126]....
        /*038c*/ 	.word	0xffffffff


	//   ....[127]....
        /*0390*/ 	.word	0xffffffff


	//   ....[128]....
        /*0394*/ 	.word	0xffffffff


	//   ....[129]....
        /*0398*/ 	.word	0xffffffff


	//   ....[130]....
        /*039c*/ 	.word	0xffffffff


	//   ....[131]....
        /*03a0*/ 	.word	0xffffffff


	//   ....[132]....
        /*03a4*/ 	.word	0xffffffff


	//   ....[133]....
        /*03a8*/ 	.word	0xffffffff


	//   ....[134]....
        /*03ac*/ 	.word	0xffffffff


	//   ....[135]....
        /*03b0*/ 	.word	0xffffffff


	//   ....[136]....
        /*03b4*/ 	.word	0xffffffff


	//   ....[137]....
        /*03b8*/ 	.word	0xffffffff


	//   ....[138]....
        /*03bc*/ 	.word	0xffffffff


	//   ....[139]....
        /*03c0*/ 	.word	0xffffffff


	//   ....[140]....
        /*03c4*/ 	.word	0xffffffff


	//   ....[141]....
        /*03c8*/ 	.word	0xffffffff


	//   ....[142]....
        /*03cc*/ 	.word	0xffffffff


	//   ....[143]....
        /*03d0*/ 	.word	0xffffffff


	//   ....[144]....
        /*03d4*/ 	.word	0xffffffff


	//   ....[145]....
        /*03d8*/ 	.word	0xffffffff


	//   ....[146]....
        /*03dc*/ 	.word	0xffffffff


	//   ....[147]....
        /*03e0*/ 	.word	0xffffffff


	//   ....[148]....
        /*03e4*/ 	.word	0xffffffff


	//   ....[149]....
        /*03e8*/ 	.word	0xffffffff


	//   ....[150]....
        /*03ec*/ 	.word	0xffffffff


	//   ....[151]....
        /*03f0*/ 	.word	0x0500000f


	//   ....[152]....
        /*03f4*/ 	.word	0x0500000f


	//   ....[153]....
        /*03f8*/ 	.word	0x0500000f


	//   ....[154]....
        /*03fc*/ 	.word	0x0500000f


	//   ....[155]....
        /*0400*/ 	.word	0x0500000f


	//   ....[156]....
        /*0404*/ 	.word	0x0500000f


	//   ....[157]....
        /*0408*/ 	.word	0x0500000f


	//   ....[158]....
        /*040c*/ 	.word	0x0500000f


	//   ....[159]....
        /*0410*/ 	.word	0x0500000f


	//   ....[160]....
        /*0414*/ 	.word	0x0500000f


	//   ....[161]....
        /*0418*/ 	.word	0x0500000f


	//   ....[162]....
        /*041c*/ 	.word	0x0500000f


	//   ....[163]....
        /*0420*/ 	.word	0x0500000f


	//   ....[164]....
        /*0424*/ 	.word	0x0500000f


	//   ....[165]....
        /*0428*/ 	.word	0x0500000f


	//   ....[166]....
        /*042c*/ 	.word	0x0500000f


	//   ....[167]....
        /*0430*/ 	.word	0x0500000f


	//   ....[168]....
        /*0434*/ 	.word	0x0500000f


	//   ....[169]....
        /*0438*/ 	.word	0x0500000f


	//   ....[170]....
        /*043c*/ 	.word	0x0500000f


	//   ....[171]....
        /*0440*/ 	.word	0x0500000f


	//   ....[172]....
        /*0444*/ 	.word	0x0500000f


	//   ....[173]....
        /*0448*/ 	.word	0x0500000f


	//   ....[174]....
        /*044c*/ 	.word	0x0500000f


	//   ....[175]....
        /*0450*/ 	.word	0x0500000f


	//   ....[176]....
        /*0454*/ 	.word	0x0500000f


	//   ....[177]....
        /*0458*/ 	.word	0x0500000f


	//   ....[178]....
        /*045c*/ 	.word	0x0500000f


	//   ....[179]....
        /*0460*/ 	.word	0x0500000f


	//   ....[180]....
        /*0464*/ 	.word	0x0500000f


	//   ....[181]....
        /*0468*/ 	.word	0x0500000f


	//   ....[182]....
        /*046c*/ 	.word	0x0500000f


	//   ....[183]....
        /*0470*/ 	.word	0x0500000f


	//   ....[184]....
        /*0474*/ 	.word	0x0500000f


	//   ....[185]....
        /*0478*/ 	.word	0x0500000f


	//   ....[186]....
        /*047c*/ 	.word	0x0500000f


	//   ....[187]....
        /*0480*/ 	.word	0x0500000f


	//   ....[188]....
        /*0484*/ 	.word	0x0500000f


	//   ....[189]....
        /*0488*/ 	.word	0x0500000f


	//   ....[190]....
        /*048c*/ 	.word	0x0500000f


	//   ....[191]....
        /*0490*/ 	.word	0x0500000f


	//   ....[192]....
        /*0494*/ 	.word	0x0500000f


	//   ....[193]....
        /*0498*/ 	.word	0x0500000f


	//   ....[194]....
        /*049c*/ 	.word	0x0500000f


	//   ....[195]....
        /*04a0*/ 	.word	0x0500000f


	//   ....[196]....
        /*04a4*/ 	.word	0x0500000f


	//   ....[197]....
        /*04a8*/ 	.word	0x0500000f


	//   ....[198]....
        /*04ac*/ 	.word	0x0500000f


	//   ....[199]....
        /*04b0*/ 	.word	0x0500000f


	//   ....[200]....
        /*04b4*/ 	.word	0x0500000f


	//   ....[201]....
        /*04b8*/ 	.word	0x0500000f


	//   ....[202]....
        /*04bc*/ 	.word	0x0500000f


	//   ....[203]....
        /*04c0*/ 	.word	0x0500000f


	//   ....[204]....
        /*04c4*/ 	.word	0x0500000f


	//   ....[205]....
        /*04c8*/ 	.word	0x0500000f


	//   ....[206]....
        /*04cc*/ 	.word	0x0500000f


	//   ....[207]....
        /*04d0*/ 	.word	0x0500000f


	//   ....[208]....
        /*04d4*/ 	.word	0x0500000f


	//   ....[209]....
        /*04d8*/ 	.word	0x0500000f


	//   ....[210]....
        /*04dc*/ 	.word	0x0500000f


	//   ....[211]....
        /*04e0*/ 	.word	0x0500000f


	//   ....[212]....
        /*04e4*/ 	.word	0x0500000f


	//   ....[213]....
        /*04e8*/ 	.word	0x0500000f


	//   ....[214]....
        /*04ec*/ 	.word	0x0500000f


	//   ....[215]....
        /*04f0*/ 	.word	0x0500000f


	//   ....[216]....
        /*04f4*/ 	.word	0x0500000f


	//   ....[217]....
        /*04f8*/ 	.word	0x0500000f


	//   ....[218]....
        /*04fc*/ 	.word	0x0500000f


	//   ....[219]....
        /*0500*/ 	.word	0x0500000f


	//   ....[220]....
        /*0504*/ 	.word	0x0500000f


	//   ....[221]....
        /*0508*/ 	.word	0x0500000f


	//   ....[222]....
        /*050c*/ 	.word	0x0500000f


	//   ....[223]....
        /*0510*/ 	.word	0x0500000f


	//   ....[224]....
        /*0514*/ 	.word	0x0500000f


	//   ....[225]....
        /*0518*/ 	.word	0x0500000f


	//   ....[226]....
        /*051c*/ 	.word	0x0500000f


	//   ....[227]....
        /*0520*/ 	.word	0x0500000f


	//   ....[228]....
        /*0524*/ 	.word	0x0500000f


	//   ....[229]....
        /*0528*/ 	.word	0x0500000f


	//   ....[230]....
        /*052c*/ 	.word	0x0500000f


	//   ....[231]....
        /*0530*/ 	.word	0x0500000f


	//   ....[232]....
        /*0534*/ 	.word	0x0500000f


	//   ....[233]....
        /*0538*/ 	.word	0x0500000f


	//   ....[234]....
        /*053c*/ 	.word	0x0500000f


	//----- nvinfo : EIATTR_COOP_GROUP_INSTR_OFFSETS
	.align		4
.L_289:
        /*0540*/ 	.byte	0x04, 0x28
        /*0542*/ 	.short	(.L_291 - .L_290)


	//   ....[0]....
.L_290:
        /*0544*/ 	.word	0x00000070


	//   ....[1]....
        /*0548*/ 	.word	0x000000b0


	//   ....[2]....
        /*054c*/ 	.word	0x000002d0


	//   ....[3]....
        /*0550*/ 	.word	0x00000430


	//   ....[4]....
        /*0554*/ 	.word	0x00000550


	//   ....[5]....
        /*0558*/ 	.word	0x000006b0


	//   ....[6]....
        /*055c*/ 	.word	0x00001dc0


	//   ....[7]....
        /*0560*/ 	.word	0x00002930


	//   ....[8]....
        /*0564*/ 	.word	0x00002960


	//   ....[9]....
        /*0568*/ 	.word	0x00002f10


	//   ....[10]....
        /*056c*/ 	.word	0x00002f90


	//   ....[11]....
        /*0570*/ 	.word	0x00003700


	//   ....[12]....
        /*0574*/ 	.word	0x00003770


	//   ....[13]....
        /*0578*/ 	.word	0x00005140


	//   ....[14]....
        /*057c*/ 	.word	0x00005600


	//   ....[15]....
        /*0580*/ 	.word	0x00005620


	//   ....[16]....
        /*0584*/ 	.word	0x00005680


	//   ....[17]....
        /*0588*/ 	.word	0x00005c80


	//   ....[18]....
        /*058c*/ 	.word	0x00005d10


	//   ....[19]....
        /*0590*/ 	.word	0x00007a30


	//   ....[20]....
        /*0594*/ 	.word	0x00007a40


	//   ....[21]....
        /*0598*/ 	.word	0x00007a70


	//   ....[22]....
        /*059c*/ 	.word	0x00007a80


	//   ....[23]....
        /*05a0*/ 	.word	0x00008d80


	//   ....[24]....
        /*05a4*/ 	.word	0x00008db0


	//   ....[25]....
        /*05a8*/ 	.word	0x00008e70


	//   ....[26]....
        /*05ac*/ 	.word	0x00008e80


	//   ....[27]....
        /*05b0*/ 	.word	0x0000a700


	//   ....[28]....
        /*05b4*/ 	.word	0x0000a720


	//   ....[29]....
        /*05b8*/ 	.word	0x0000a730


	//   ....[30]....
        /*05bc*/ 	.word	0x0000a740


	//   ....[31]....
        /*05c0*/ 	.word	0x0000b020


	//   ....[32]....
        /*05c4*/ 	.word	0x0000b040


	//   ....[33]....
        /*05c8*/ 	.word	0x0000b180


	//   ....[34]....
        /*05cc*/ 	.word	0x0000b1a0


	//   ....[35]....
        /*05d0*/ 	.word	0x0000b2a0


	//   ....[36]....
        /*05d4*/ 	.word	0x0000b2c0


	//   ....[37]....
        /*05d8*/ 	.word	0x0000b3d0


	//   ....[38]....
        /*05dc*/ 	.word	0x0000b3f0


	//   ....[39]....
        /*05e0*/ 	.word	0x0000b850


	//   ....[40]....
        /*05e4*/ 	.word	0x0000b860


	//   ....[41]....
        /*05e8*/ 	.word	0x0000bf20


	//   ....[42]....
        /*05ec*/ 	.word	0x0000bf30


	//   ....[43]....
        /*05f0*/ 	.word	0x0000cfc0


	//   ....[44]....
        /*05f4*/ 	.word	0x0000cff0


	//   ....[45]....
        /*05f8*/ 	.word	0x0000d110


	//   ....[46]....
        /*05fc*/ 	.word	0x0000d130


	//   ....[47]....
        /*0600*/ 	.word	0x0000d230


	//   ....[48]....
        /*0604*/ 	.word	0x0000d250


	//   ....[49]....
        /*0608*/ 	.word	0x0000d360


	//   ....[50]....
        /*060c*/ 	.word	0x0000d380


	//   ....[51]....
        /*0610*/ 	.word	0x0000d520


	//   ....[52]....
        /*0614*/ 	.word	0x0000d710


	//   ....[53]....
        /*0618*/ 	.word	0x0000d740


	//   ....[54]....
        /*061c*/ 	.word	0x0000d770


	//   ....[55]....
        /*0620*/ 	.word	0x0000d7a0


	//   ....[56]....
        /*0624*/ 	.word	0x0000d7d0


	//   ....[57]....
        /*0628*/ 	.word	0x0000d800


	//   ....[58]....
        /*062c*/ 	.word	0x0000d970


	//   ....[59]....
        /*0630*/ 	.word	0x0000d9a0


	//   ....[60]....
        /*0634*/ 	.word	0x0000d9d0


	//   ....[61]....
        /*0638*/ 	.word	0x0000da00


	//   ....[62]....
        /*063c*/ 	.word	0x0000da30


	//   ....[63]....
        /*0640*/ 	.word	0x0000da60


	//   ....[64]....
        /*0644*/ 	.word	0x0000daf0


	//   ....[65]....
        /*0648*/ 	.word	0x0000db20


	//   ....[66]....
        /*064c*/ 	.word	0x0000db30


	//   ....[67]....
        /*0650*/ 	.word	0x0000db70


	//   ....[68]....
        /*0654*/ 	.word	0x0000fa50


	//   ....[69]....
        /*0658*/ 	.word	0x0000fa70


	//   ....[70]....
        /*065c*/ 	.word	0x0000fb20


	//   ....[71]....
        /*0660*/ 	.word	0x0000fb40


	//   ....[72]....
        /*0664*/ 	.word	0x0000fbe0


	//   ....[73]....
        /*0668*/ 	.word	0x0000fc00


	//   ....[74]....
        /*066c*/ 	.word	0x0000fca0


	//   ....[75]....
        /*0670*/ 	.word	0x0000fcc0


	//   ....[76]....
        /*0674*/ 	.word	0x0000fd60


	//   ....[77]....
        /*0678*/ 	.word	0x0000fd80


	//   ....[78]....
        /*067c*/ 	.word	0x0000fd90


	//   ....[79]....
        /*0680*/ 	.word	0x0000fe20


	//   ....[80]....
        /*0684*/ 	.word	0x00010520


	//   ....[81]....
        /*0688*/ 	.word	0x00010550


	//   ....[82]....
        /*068c*/ 	.word	0x000105b0


	//   ....[83]....
        /*0690*/ 	.word	0x00010610


	//   ....[84]....
        /*0694*/ 	.word	0x00010660


	//   ....[85]....
        /*0698*/ 	.word	0x000106c0


	//   ....[86]....
        /*069c*/ 	.word	0x00010710


	//   ....[87]....
        /*06a0*/ 	.word	0x00010770


	//   ....[88]....
        /*06a4*/ 	.word	0x000107c0


	//   ....[89]....
        /*06a8*/ 	.word	0x00010820


	//   ....[90]....
        /*06ac*/ 	.word	0x00010870


	//   ....[91]....
        /*06b0*/ 	.word	0x000108d0


	//   ....[92]....
        /*06b4*/ 	.word	0x00010920


	//   ....[93]....
        /*06b8*/ 	.word	0x00010970


	//   ....[94]....
        /*06bc*/ 	.word	0x00010990


	//   ....[95]....
        /*06c0*/ 	.word	0x000109d0


	//   ....[96]....
        /*06c4*/ 	.word	0x00011180


	//   ....[97]....
        /*06c8*/ 	.word	0x000111c0


	//   ....[98]....
        /*06cc*/ 	.word	0x000111d0


	//   ....[99]....
        /*06d0*/ 	.word	0x00011230


	//   ....[100]....
        /*06d4*/ 	.word	0x00011240


	//   ....[101]....
        /*06d8*/ 	.word	0x000112a0


	//   ....[102]....
        /*06dc*/ 	.word	0x000112d0


	//   ....[103]....
        /*06e0*/ 	.word	0x00011310


	//   ....[104]....
        /*06e4*/ 	.word	0x00011340


	//   ....[105]....
        /*06e8*/ 	.word	0x00011380


	//   ....[106]....
        /*06ec*/ 	.word	0x000113b0


	//   ....[107]....
        /*06f0*/ 	.word	0x000113f0


	//   ....[108]....
        /*06f4*/ 	.word	0x00011660


	//   ....[109]....
        /*06f8*/ 	.word	0x00011680


	//   ....[110]....
        /*06fc*/ 	.word	0x00011690


	//   ....[111]....
        /*0700*/ 	.word	0x00011720


	//   ....[112]....
        /*0704*/ 	.word	0x00011730


	//   ....[113]....
        /*0708*/ 	.word	0x000117c0


	//   ....[114]....
        /*070c*/ 	.word	0x000117d0


	//   ....[115]....
        /*0710*/ 	.word	0x00011860


	//   ....[116]....
        /*0714*/ 	.word	0x00011870


	//   ....[117]....
        /*0718*/ 	.word	0x00011900


	//   ....[118]....
        /*071c*/ 	.word	0x00011910


	//   ....[119]....
        /*0720*/ 	.word	0x00011920


	//   ....[120]....
        /*0724*/ 	.word	0x00011ee0


	//   ....[121]....
        /*0728*/ 	.word	0x00011f20


	//   ....[122]....
        /*072c*/ 	.word	0x00011f60


	//   ....[123]....
        /*0730*/ 	.word	0x00011f90


	//   ....[124]....
        /*0734*/ 	.word	0x00012020


	//   ....[125]....
        /*0738*/ 	.word	0x00012050


	//   ....[126]....
        /*073c*/ 	.word	0x000120c0


	//   ....[127]....
        /*0740*/ 	.word	0x000120f0


	//   ....[128]....
        /*0744*/ 	.word	0x00012160


	//   ....[129]....
        /*0748*/ 	.word	0x00012190


	//   ....[130]....
        /*074c*/ 	.word	0x000121c0


	//   ....[131]....
        /*0750*/ 	.word	0x00012210


	//   ....[132]....
        /*0754*/ 	.word	0x00012650


	//   ....[133]....
        /*0758*/ 	.word	0x00012660


	//   ....[134]....
        /*075c*/ 	.word	0x000126a0


	//   ....[135]....
        /*0760*/ 	.word	0x000126e0


	//   ....[136]....
        /*0764*/ 	.word	0x00012710


	//   ....[137]....
        /*0768*/ 	.word	0x00012740


	//   ....[138]....
        /*076c*/ 	.word	0x00012770


	//   ....[139]....
        /*0770*/ 	.word	0x000127a0


	//   ....[140]....
        /*0774*/ 	.word	0x00012950


	//   ....[141]....
        /*0778*/ 	.word	0x00012980


	//   ....[142]....
        /*077c*/ 	.word	0x000129b0


	//   ....[143]....
        /*0780*/ 	.word	0x000129e0


	//   ....[144]....
        /*0784*/ 	.word	0x00012a10


	//   ....[145]....
        /*0788*/ 	.word	0x00012a40


	//   ....[146]....
        /*078c*/ 	.word	0x00012b00


	//   ....[147]....
        /*0790*/ 	.word	0x00012b20


	//   ....[148]....
        /*0794*/ 	.word	0x00012b40


	//   ....[149]....
        /*0798*/ 	.word	0x00012ba0


	//   ....[150]....
        /*079c*/ 	.word	0x000135c0


	//   ....[151]....
        /*07a0*/ 	.word	0x00013b80


	//   ....[152]....
        /*07a4*/ 	.word	0x00013c70


	//   ....[153]....
        /*07a8*/ 	.word	0x00013d10


	//   ....[154]....
        /*07ac*/ 	.word	0x00013d70


	//   ....[155]....
        /*07b0*/ 	.word	0x00013e80


	//   ....[156]....
        /*07b4*/ 	.word	0x00013ef0


	//   ....[157]....
        /*07b8*/ 	.word	0x00014000


	//   ....[158]....
        /*07bc*/ 	.word	0x00014070


	//   ....[159]....
        /*07c0*/ 	.word	0x00014180


	//   ....[160]....
        /*07c4*/ 	.word	0x000141f0


	//   ....[161]....
        /*07c8*/ 	.word	0x00014300


	//   ....[162]....
        /*07cc*/ 	.word	0x00014370


	//   ....[163]....
        /*07d0*/ 	.word	0x00014410


	//   ....[164]....
        /*07d4*/ 	.word	0x00014520


	//   ....[165]....
        /*07d8*/ 	.word	0x00014590


	//   ....[166]....
        /*07dc*/ 	.word	0x00014610


	//   ....[167]....
        /*07e0*/ 	.word	0x000146e0


	//   ....[168]....
        /*07e4*/ 	.word	0x00014760


	//   ....[169]....
        /*07e8*/ 	.word	0x00014840


	//   ....[170]....
        /*07ec*/ 	.word	0x000148c0


	//   ....[171]....
        /*07f0*/ 	.word	0x000149a0


	//   ....[172]....
        /*07f4*/ 	.word	0x00014a20


	//   ....[173]....
        /*07f8*/ 	.word	0x00014b00


	//   ....[174]....
        /*07fc*/ 	.word	0x00014b80


	//   ....[175]....
        /*0800*/ 	.word	0x00014c60


	//   ....[176]....
        /*0804*/ 	.word	0x00014ce0


	//   ....[177]....
        /*0808*/ 	.word	0x00014db0


	//   ....[178]....
        /*080c*/ 	.word	0x00014e30


	//   ....[179]....
        /*0810*/ 	.word	0x00014ef0


	//   ....[180]....
        /*0814*/ 	.word	0x00015020


	//   ....[181]....
        /*0818*/ 	.word	0x000150f0


	//   ....[182]....
        /*081c*/ 	.word	0x00015160


	//   ....[183]....
        /*0820*/ 	.word	0x00015230


	//   ....[184]....
        /*0824*/ 	.word	0x00015290


	//   ....[185]....
        /*0828*/ 	.word	0x00015360


	//   ....[186]....
        /*082c*/ 	.word	0x000153c0


	//   ....[187]....
        /*0830*/ 	.word	0x00015490


	//   ....[188]....
        /*0834*/ 	.word	0x000154f0


	//   ....[189]....
        /*0838*/ 	.word	0x000155c0


	//   ....[190]....
        /*083c*/ 	.word	0x00015620


	//   ....[191]....
        /*0840*/ 	.word	0x00015700


	//   ....[192]....
        /*0844*/ 	.word	0x000157f0


	//   ....[193]....
        /*0848*/ 	.word	0x00015890


	//   ....[194]....
        /*084c*/ 	.word	0x000158f0


	//   ....[195]....
        /*0850*/ 	.word	0x000159f0


	//   ....[196]....
        /*0854*/ 	.word	0x00015a50


	//   ....[197]....
        /*0858*/ 	.word	0x00015b50


	//   ....[198]....
        /*085c*/ 	.word	0x00015bb0


	//   ....[199]....
        /*0860*/ 	.word	0x00015cb0


	//   ....[200]....
        /*0864*/ 	.word	0x00015d10


	//   ....[201]....
        /*0868*/ 	.word	0x00015e10


	//   ....[202]....
        /*086c*/ 	.word	0x00015e70


	//   ....[203]....
        /*0870*/ 	.word	0x00015f40


	//   ....[204]....
        /*0874*/ 	.word	0x00016080


	//   ....[205]....
        /*0878*/ 	.word	0x00016120


	//   ....[206]....
        /*087c*/ 	.word	0x00016200


	//   ....[207]....
        /*0880*/ 	.word	0x000162d0


	//   ....[208]....
        /*0884*/ 	.word	0x00016330


	//   ....[209]....
        /*0888*/ 	.word	0x00016420


	//   ....[210]....
        /*088c*/ 	.word	0x00016480


	//   ....[211]....
        /*0890*/ 	.word	0x00016570


	//   ....[212]....
        /*0894*/ 	.word	0x000165d0


	//   ....[213]....
        /*0898*/ 	.word	0x000166c0


	//   ....[214]....
        /*089c*/ 	.word	0x00016720


	//   ....[215]....
        /*08a0*/ 	.word	0x00016800


	//   ....[216]....
        /*08a4*/ 	.word	0x00016890


	//   ....[217]....
        /*08a8*/ 	.word	0x00016930


	//   ....[218]....
        /*08ac*/ 	.word	0x00016aa0


	//   ....[219]....
        /*08b0*/ 	.word	0x00016b10


	//   ....[220]....
        /*08b4*/ 	.word	0x00016b90


	//   ....[221]....
        /*08b8*/ 	.word	0x00016c00


	//   ....[222]....
        /*08bc*/ 	.word	0x00016c70


	//   ....[223]....
        /*08c0*/ 	.word	0x00016cf0


	//   ....[224]....
        /*08c4*/ 	.word	0x00016d70


	//   ....[225]....
        /*08c8*/ 	.word	0x00016e00


	//   ....[226]....
        /*08cc*/ 	.word	0x00016e70


	//   ....[227]....
        /*08d0*/ 	.word	0x00016ee0


	//   ....[228]....
        /*08d4*/ 	.word	0x00016f50


	//   ....[229]....
        /*08d8*/ 	.word	0x00016fd0


	//   ....[230]....
        /*08dc*/ 	.word	0x00017040


	//   ....[231]....
        /*08e0*/ 	.word	0x000170d0


	//   ....[232]....
        /*08e4*/ 	.word	0x00017130


	//   ....[233]....
        /*08e8*/ 	.word	0x000171c0


	//   ....[234]....
        /*08ec*/ 	.word	0x000172f0


	//----- nvinfo : EIATTR_REG_RECONFIG
	.align		4
.L_291:
        /*08f0*/ 	.byte	0x01, 0x54
	.zero		2


	//----- nvinfo : EIATTR_SYSCALL_OFFSETS
	.align		4
        /*08f4*/ 	.byte	0x04, 0x46
        /*08f6*/ 	.short	(.L_293 - .L_292)


	//   ....[0]....
.L_292:
        /*08f8*/ 	.word	0x00001f40


	//   ....[1]....
        /*08fc*/ 	.word	0x0000f0a0


	//   ....[2]....
        /*0900*/ 	.word	0x0000f1f0


	//   ....[3]....
        /*0904*/ 	.word	0x0000f2e0


	//   ....[4]....
        /*0908*/ 	.word	0x000101b0


	//----- nvinfo : EIATTR_MBARRIER_INSTR_OFFSETS
	.align		4
.L_293:
        /*090c*/ 	.byte	0x04, 0x39
        /*090e*/ 	.short	(.L_295 - .L_294)


	//   ....[0]....
.L_294:
        /*0910*/ 	.word	0x00000180
        /*0914*/ 	.word	0x000000ff
        /*0918*/ 	.word	0x00030800
        /*091c*/ 	.short	0x0100
        /*091e*/ 	.byte	0x08
	.zero		1


	//   ....[1]....
        /*0920*/ 	.word	0x00000190
        /*0924*/ 	.word	0x000000ff
        /*0928*/ 	.word	0x00030820
        /*092c*/ 	.short	0x0100
        /*092e*/ 	.byte	0x08
	.zero		1


	//   ....[2]....
        /*0930*/ 	.word	0x00000280
        /*0934*/ 	.word	0x000000ff
        /*0938*/ 	.word	0x00030830
        /*093c*/ 	.short	0x0100
        /*093e*/ 	.byte	0x08
	.zero		1


	//   ....[3]....
        /*0940*/ 	.word	0x00000290
        /*0944*/ 	.word	0x000000ff
        /*0948*/ 	.word	0x00030840
        /*094c*/ 	.short	0x0100
        /*094e*/ 	.byte	0x08
	.zero		1


	//   ....[4]....
        /*0950*/ 	.word	0x000002a0
        /*0954*/ 	.word	0x000000ff
        /*0958*/ 	.word	0x00030838
        /*095c*/ 	.short	0x0100
        /*095e*/ 	.byte	0x08
	.zero		1


	//   ....[5]....
        /*0960*/ 	.word	0x000002b0
        /*0964*/ 	.word	0x000000ff
        /*0968*/ 	.word	0x00030848
        /*096c*/ 	.short	0x0100
        /*096e*/ 	.byte	0x08
	.zero		1


	//   ....[6]....
        /*0970*/ 	.word	0x000003e0
        /*0974*/ 	.word	0x000000ff
        /*0978*/ 	.word	0x00030850
        /*097c*/ 	.short	0x0100
        /*097e*/ 	.byte	0x08
	.zero		1


	//   ....[7]....
        /*0980*/ 	.word	0x000003f0
        /*0984*/ 	.word	0x000000ff
        /*0988*/ 	.word	0x00030860
        /*098c*/ 	.short	0x0100
        /*098e*/ 	.byte	0x08
	.zero		1


	//   ....[8]....
        /*0990*/ 	.word	0x00000400
        /*0994*/ 	.word	0x000000ff
        /*0998*/ 	.word	0x00030858
        /*099c*/ 	.short	0x0100
        /*099e*/ 	.byte	0x08
	.zero		1


	//   ....[9]....
        /*09a0*/ 	.word	0x00000410
        /*09a4*/ 	.word	0x000000ff
        /*09a8*/ 	.word	0x00030868
        /*09ac*/ 	.short	0x0100
        /*09ae*/ 	.byte	0x08
	.zero		1


	//   ....[10]....
        /*09b0*/ 	.word	0x00000500
        /*09b4*/ 	.word	0x000000ff
        /*09b8*/ 	.word	0x00030870
        /*09bc*/ 	.short	0x0100
        /*09be*/ 	.byte	0x06
	.zero		1


	//   ....[11]....
        /*09c0*/ 	.word	0x00000510
        /*09c4*/ 	.word	0x000000ff
        /*09c8*/ 	.word	0x00030880
        /*09cc*/ 	.short	0x0100
        /*09ce*/ 	.byte	0x06
	.zero		1


	//   ....[12]....
        /*09d0*/ 	.word	0x00000520
        /*09d4*/ 	.word	0x000000ff
        /*09d8*/ 	.word	0x00030878
        /*09dc*/ 	.short	0x0100
        /*09de*/ 	.byte	0x06
	.zero		1


	//   ....[13]....
        /*09e0*/ 	.word	0x00000530
        /*09e4*/ 	.word	0x000000ff
        /*09e8*/ 	.word	0x00030888
        /*09ec*/ 	.short	0x0100
        /*09ee*/ 	.byte	0x06
	.zero		1


	//   ....[14]....
        /*09f0*/ 	.word	0x00000660
        /*09f4*/ 	.word	0x000000ff
        /*09f8*/ 	.word	0x00030890
        /*09fc*/ 	.short	0x0100
        /*09fe*/ 	.byte	0x08
	.zero		1


	//   ....[15]....
        /*0a00*/ 	.word	0x00000670
        /*0a04*/ 	.word	0x000000ff
        /*0a08*/ 	.word	0x000308a0
        /*0a0c*/ 	.short	0x0100
        /*0a0e*/ 	.byte	0x08
	.zero		1


	//   ....[16]....
        /*0a10*/ 	.word	0x00000680
        /*0a14*/ 	.word	0x000000ff
        /*0a18*/ 	.word	0x00030898
        /*0a1c*/ 	.short	0x0100
        /*0a1e*/ 	.byte	0x08
	.zero		1


	//   ....[17]....
        /*0a20*/ 	.word	0x00000690
        /*0a24*/ 	.word	0x000000ff
        /*0a28*/ 	.word	0x000308a8
        /*0a2c*/ 	.short	0x0100
        /*0a2e*/ 	.byte	0x08
	.zero		1


	//   ....[18]....
        /*0a30*/ 	.word	0x000007d0
        /*0a34*/ 	.word	0x000000ff
        /*0a38*/ 	.word	0x000308b0
        /*0a3c*/ 	.short	0x0100
        /*0a3e*/ 	.byte	0x08
	.zero		1


	//   ....[19]....
        /*0a40*/ 	.word	0x000007e0
        /*0a44*/ 	.word	0x000000ff
        /*0a48*/ 	.word	0x000308c0
        /*0a4c*/ 	.short	0x0100
        /*0a4e*/ 	.byte	0x08
	.zero		1


	//   ....[20]....
        /*0a50*/ 	.word	0x000007f0
        /*0a54*/ 	.word	0x000000ff
        /*0a58*/ 	.word	0x000308b8
        /*0a5c*/ 	.short	0x0100
        /*0a5e*/ 	.byte	0x08
	.zero		1


	//   ....[21]....
        /*0a60*/ 	.word	0x00000800
        /*0a64*/ 	.word	0x000000ff
        /*0a68*/ 	.word	0x000308c8
        /*0a6c*/ 	.short	0x0100
        /*0a6e*/ 	.byte	0x08
	.zero		1


	//   ....[22]....
        /*0a70*/ 	.word	0x00001fc0
        /*0a74*/ 	.word	0x000000ff
        /*0a78*/ 	.word	0x00030800
        /*0a7c*/ 	.short	0x010a
        /*0a7e*/ 	.byte	0x28
	.zero		1


	//   ....[23]....
        /*0a80*/ 	.word	0x00002070
        /*0a84*/ 	.word	0x00000000
        /*0a88*/ 	.word	0x00030830
        /*0a8c*/ 	.short	0x010a
        /*0a8e*/ 	.byte	0x3f
	.zero		1


	//   ....[24]....
        /*0a90*/ 	.word	0x000020b0
        /*0a94*/ 	.word	0x00000000
        /*0a98*/ 	.word	0x00030830
        /*0a9c*/ 	.short	0x010a
        /*0a9e*/ 	.byte	0x3f
	.zero		1


	//   ....[25]....
        /*0aa0*/ 	.word	0x00002a50
        /*0aa4*/ 	.word	0x000000ff
        /*0aa8*/ 	.word	0x00000000
        /*0aac*/ 	.short	0x0101
        /*0aae*/ 	.byte	0x05
	.zero		1


	//   ....[26]....
        /*0ab0*/ 	.word	0x00004210
        /*0ab4*/ 	.word	0x000000ff
        /*0ab8*/ 	.word	0x00030830
        /*0abc*/ 	.short	0x010a
        /*0abe*/ 	.byte	0x07
	.zero		1


	//   ....[27]....
        /*0ac0*/ 	.word	0x00004250
        /*0ac4*/ 	.word	0x000000ff
        /*0ac8*/ 	.word	0x00030830
        /*0acc*/ 	.short	0x010a
        /*0ace*/ 	.byte	0x07
	.zero		1


	//   ....[28]....
        /*0ad0*/ 	.word	0x00004d90
        /*0ad4*/ 	.word	0x000000ff
        /*0ad8*/ 	.word	0x00030850
        /*0adc*/ 	.short	0x010a
        /*0ade*/ 	.byte	0x0a
	.zero		1


	//   ....[29]....
        /*0ae0*/ 	.word	0x00004dd0
        /*0ae4*/ 	.word	0x000000ff
        /*0ae8*/ 	.word	0x00030850
        /*0aec*/ 	.short	0x010a
        /*0aee*/ 	.byte	0x0a
	.zero		1


	//   ....[30]....
        /*0af0*/ 	.word	0x00005130
        /*0af4*/ 	.word	0x000000ff
        /*0af8*/ 	.word	0x00000000
        /*0afc*/ 	.short	0x0101
        /*0afe*/ 	.byte	0x07
	.zero		1


	//   ....[31]....
        /*0b00*/ 	.word	0x000066b0
        /*0b04*/ 	.word	0x000000ff
        /*0b08*/ 	.word	0x00000000
        /*0b0c*/ 	.short	0x0101
        /*0b0e*/ 	.byte	0x0a
	.zero		1


	//   ....[32]....
        /*0b10*/ 	.word	0x000068a0
        /*0b14*/ 	.word	0x000000ff
        /*0b18*/ 	.word	0x00030830
        /*0b1c*/ 	.short	0x010a
        /*0b1e*/ 	.byte	0x07
	.zero		1


	//   ....[33]....
        /*0b20*/ 	.word	0x000068e0
        /*0b24*/ 	.word	0x000000ff
        /*0b28*/ 	.word	0x00030830
        /*0b2c*/ 	.short	0x010a
        /*0b2e*/ 	.byte	0x07
	.zero		1


	//   ....[34]....
        /*0b30*/ 	.word	0x00007420
        /*0b34*/ 	.word	0x000000ff
        /*0b38*/ 	.word	0x00030850
        /*0b3c*/ 	.short	0x010a
        /*0b3e*/ 	.byte	0x0f
	.zero		1


	//   ....[35]....
        /*0b40*/ 	.word	0x00007460
        /*0b44*/ 	.word	0x000000ff
        /*0b48*/ 	.word	0x00030850
        /*0b4c*/ 	.short	0x010a
        /*0b4e*/ 	.byte	0x0f
	.zero		1


	//   ....[36]....
        /*0b50*/ 	.word	0x00007850
        /*0b54*/ 	.word	0x000000ff
        /*0b58*/ 	.word	0x00000000
        /*0b5c*/ 	.short	0x0101
        /*0b5e*/ 	.byte	0x05
	.zero		1


	//   ....[37]....
        /*0b60*/ 	.word	0x000085d0
        /*0b64*/ 	.word	0x000000ff
        /*0b68*/ 	.word	0x00000000
        /*0b6c*/ 	.short	0x0101
        /*0b6e*/ 	.byte	0x0f
	.zero		1


	//   ....[38]....
        /*0b70*/ 	.word	0x00008cf0
        /*0b74*/ 	.word	0x000000ff
        /*0b78*/ 	.word	0x00030850
        /*0b7c*/ 	.short	0x010a
        /*0b7e*/ 	.byte	0x05
	.zero		1


	//   ....[39]....
        /*0b80*/ 	.word	0x00008d30
        /*0b84*/ 	.word	0x000000ff
        /*0b88*/ 	.word	0x00030850
        /*0b8c*/ 	.short	0x010a
        /*0b8e*/ 	.byte	0x05
	.zero		1


	//   ....[40]....
        /*0b90*/ 	.word	0x000094d0
        /*0b94*/ 	.word	0x000000ff
        /*0b98*/ 	.word	0x00000000
        /*0b9c*/ 	.short	0x0101
        /*0b9e*/ 	.byte	0x04
	.zero		1


	//   ....[41]....
        /*0ba0*/ 	.word	0x0000b010
        /*0ba4*/ 	.word	0x000000ff
        /*0ba8*/ 	.word	0x00000000
        /*0bac*/ 	.short	0x0101
        /*0bae*/ 	.byte	0x08
	.zero		1


	//   ....[42]....
        /*0bb0*/ 	.word	0x0000b6b0
        /*0bb4*/ 	.word	0x000000ff
        /*0bb8*/ 	.word	0x00000000
        /*0bbc*/ 	.short	0x0101
        /*0bbe*/ 	.byte	0x08
	.zero		1


	//   ....[43]....
        /*0bc0*/ 	.word	0x0000f860
        /*0bc4*/ 	.word	0x00000007
        /*0bc8*/ 	.word	0x00030840
        /*0bcc*/ 	.short	0x010a
        /*0bce*/ 	.byte	0x3f
	.zero		1


	//   ....[44]....
        /*0bd0*/ 	.word	0x0000fee0
        /*0bd4*/ 	.word	0x00000007
        /*0bd8*/ 	.word	0x00030830
        /*0bdc*/ 	.short	0x0107
        /*0bde*/ 	.byte	0x3f
	.zero		1


	//   ....[45]....
        /*0be0*/ 	.word	0x0000ffb0
        /*0be4*/ 	.word	0x00000007
        /*0be8*/ 	.word	0x00030830
        /*0bec*/ 	.short	0x0101
        /*0bee*/ 	.byte	0x3f
	.zero		1


	//   ....[46]....
        /*0bf0*/ 	.word	0x00010ae0
        /*0bf4*/ 	.word	0x00000016
        /*0bf8*/ 	.word	0x00030800
        /*0bfc*/ 	.short	0x0107
        /*0bfe*/ 	.byte	0x3f
	.zero		1


	//   ....[47]....
        /*0c00*/ 	.word	0x00010c00
        /*0c04*/ 	.word	0x00000016
        /*0c08*/ 	.word	0x00030800
        /*0c0c*/ 	.short	0x0101
        /*0c0e*/ 	.byte	0x3f
	.zero		1


	//   ....[48]....
        /*0c10*/ 	.word	0x00010c20
        /*0c14*/ 	.word	0x00000016
        /*0c18*/ 	.word	0x00030820
        /*0c1c*/ 	.short	0x010a
        /*0c1e*/ 	.byte	0x3f
	.zero		1


	//   ....[49]....
        /*0c20*/ 	.word	0x00010fe0
        /*0c24*/ 	.word	0x00000006
        /*0c28*/ 	.word	0x00030840
        /*0c2c*/ 	.short	0x010a
        /*0c2e*/ 	.byte	0x3f
	.zero		1


	//   ....[50]....
        /*0c30*/ 	.word	0x000114a0
        /*0c34*/ 	.word	0x00000006
        /*0c38*/ 	.word	0x00030830
        /*0c3c*/ 	.short	0x0107
        /*0c3e*/ 	.byte	0x3f
	.zero		1


	//   ....[51]....
        /*0c40*/ 	.word	0x00011550
        /*0c44*/ 	.word	0x00000006
        /*0c48*/ 	.word	0x00030830
        /*0c4c*/ 	.short	0x0101
        /*0c4e*/ 	.byte	0x3f
	.zero		1


	//   ....[52]....
        /*0c50*/ 	.word	0x000115c0
        /*0c54*/ 	.word	0x00000006
        /*0c58*/ 	.word	0x00030860
        /*0c5c*/ 	.short	0x010a
        /*0c5e*/ 	.byte	0x3f
	.zero		1


	//   ....[53]....
        /*0c60*/ 	.word	0x00011b10
        /*0c64*/ 	.word	0x00000006
        /*0c68*/ 	.word	0x00030850
        /*0c6c*/ 	.short	0x0107
        /*0c6e*/ 	.byte	0x3f
	.zero		1


	//   ....[54]....
        /*0c70*/ 	.word	0x00011c30
        /*0c74*/ 	.word	0x00000006
        /*0c78*/ 	.word	0x00030850
        /*0c7c*/ 	.short	0x0101
        /*0c7e*/ 	.byte	0x3f
	.zero		1


	//   ....[55]....
        /*0c80*/ 	.word	0x00011e40
        /*0c84*/ 	.word	0x00000000
        /*0c88*/ 	.word	0x00030860
        /*0c8c*/ 	.short	0x010a
        /*0c8e*/ 	.byte	0x3f
	.zero		1


	//   ....[56]....
        /*0c90*/ 	.word	0x00012340
        /*0c94*/ 	.word	0x00000000
        /*0c98*/ 	.word	0x00030850
        /*0c9c*/ 	.short	0x0107
        /*0c9e*/ 	.byte	0x3f
	.zero		1


	//   ....[57]....
        /*0ca0*/ 	.word	0x000123f0
        /*0ca4*/ 	.word	0x00000000
        /*0ca8*/ 	.word	0x00030850
        /*0cac*/ 	.short	0x0101
        /*0cae*/ 	.byte	0x3f
	.zero		1


	//   ....[58]....
        /*0cb0*/ 	.word	0x00013540
        /*0cb4*/ 	.word	0x00000004
        /*0cb8*/ 	.word	0x00030820
        /*0cbc*/ 	.short	0x010a
        /*0cbe*/ 	.byte	0x3f
	.zero		1


	//   ....[59]....
        /*0cc0*/ 	.word	0x000136e0
        /*0cc4*/ 	.word	0x00000005
        /*0cc8*/ 	.word	0x00030840
        /*0ccc*/ 	.short	0x010a
        /*0cce*/ 	.byte	0x3f
	.zero		1


	//   ....[60]....
        /*0cd0*/ 	.word	0x00013780
        /*0cd4*/ 	.word	0x0000001b
        /*0cd8*/ 	.word	0x00030840
        /*0cdc*/ 	.short	0x010a
        /*0cde*/ 	.byte	0x3f
	.zero		1


	//   ....[61]....
        /*0ce0*/ 	.word	0x000137c0
        /*0ce4*/ 	.word	0x00000005
        /*0ce8*/ 	.word	0x00030860
        /*0cec*/ 	.short	0x010a
        /*0cee*/ 	.byte	0x3f
	.zero		1


	//   ....[62]....
        /*0cf0*/ 	.word	0x00013800
        /*0cf4*/ 	.word	0x0000001b
        /*0cf8*/ 	.word	0x00030860
        /*0cfc*/ 	.short	0x010a
        /*0cfe*/ 	.byte	0x3f
	.zero		1


	//   ....[63]....
        /*0d00*/ 	.word	0x00013870
        /*0d04*/ 	.word	0x00000003
        /*0d08*/ 	.word	0x00030800
        /*0d0c*/ 	.short	0x010a
        /*0d0e*/ 	.byte	0x3f
	.zero		1


	//   ....[64]....
        /*0d10*/ 	.word	0x000138c0
        /*0d14*/ 	.word	0x00000000
        /*0d18*/ 	.word	0x00030830
        /*0d1c*/ 	.short	0x010a
        /*0d1e*/ 	.byte	0x3f
	.zero		1


	//   ....[65]....
        /*0d20*/ 	.word	0x00013920
        /*0d24*/ 	.word	0x00000004
        /*0d28*/ 	.word	0x00030830
        /*0d2c*/ 	.short	0x010a
        /*0d2e*/ 	.byte	0x3f
	.zero		1


	//   ....[66]....
        /*0d30*/ 	.word	0x00013980
        /*0d34*/ 	.word	0x00000002
        /*0d38*/ 	.word	0x00030850
        /*0d3c*/ 	.short	0x010a
        /*0d3e*/ 	.byte	0x3f
	.zero		1


	//   ....[67]....
        /*0d40*/ 	.word	0x000139e0
        /*0d44*/ 	.word	0x00000004
        /*0d48*/ 	.word	0x00030830
        /*0d4c*/ 	.short	0x010a
        /*0d4e*/ 	.byte	0x3f
	.zero		1


	//   ....[68]....
        /*0d50*/ 	.word	0x00013a40
        /*0d54*/ 	.word	0x00000002
        /*0d58*/ 	.word	0x00030850
        /*0d5c*/ 	.short	0x010a
        /*0d5e*/ 	.byte	0x3f
	.zero		1


	//   ....[69]....
        /*0d60*/ 	.word	0x00013aa0
        /*0d64*/ 	.word	0x00000007
        /*0d68*/ 	.word	0x00030850
        /*0d6c*/ 	.short	0x010a
        /*0d6e*/ 	.byte	0x3f
	.zero		1


	//   ....[70]....
        /*0d70*/ 	.word	0x00013bc0
        /*0d74*/ 	.word	0x00000007
        /*0d78*/ 	.word	0x00030840
        /*0d7c*/ 	.short	0x010a
        /*0d7e*/ 	.byte	0x3f
	.zero		1


	//   ....[71]....
        /*0d80*/ 	.word	0x00014f20
        /*0d84*/ 	.word	0x00000016
        /*0d88*/ 	.word	0x00030820
        /*0d8c*/ 	.short	0x010a
        /*0d8e*/ 	.byte	0x3f
	.zero		1


	//   ....[72]....
        /*0d90*/ 	.word	0x00014f70
        /*0d94*/ 	.word	0x00000006
        /*0d98*/ 	.word	0x00030840
        /*0d9c*/ 	.short	0x010a
        /*0d9e*/ 	.byte	0x3f
	.zero		1


	//   ....[73]....
        /*0da0*/ 	.word	0x00015740
        /*0da4*/ 	.word	0x00000006
        /*0da8*/ 	.word	0x00030860
        /*0dac*/ 	.short	0x010a
        /*0dae*/ 	.byte	0x3f
	.zero		1


	//   ....[74]....
        /*0db0*/ 	.word	0x00015fd0
        /*0db4*/ 	.word	0x00000000
        /*0db8*/ 	.word	0x00030860
        /*0dbc*/ 	.short	0x010a
        /*0dbe*/ 	.byte	0x3f
	.zero		1


	//   ....[75]....
        /*0dc0*/ 	.word	0x00017210
        /*0dc4*/ 	.word	0x00000004
        /*0dc8*/ 	.word	0x00030820
        /*0dcc*/ 	.short	0x010a
        /*0dce*/ 	.byte	0x3f
	.zero		1


	//   ....[76]....
        /*0dd0*/ 	.word	0x000173b0
        /*0dd4*/ 	.word	0x00000005
        /*0dd8*/ 	.word	0x00030840
        /*0ddc*/ 	.short	0x010a
        /*0dde*/ 	.byte	0x3f
	.zero		1


	//   ....[77]....
        /*0de0*/ 	.word	0x00017400
        /*0de4*/ 	.word	0x0000001b
        /*0de8*/ 	.word	0x00030840
        /*0dec*/ 	.short	0x010a
        /*0dee*/ 	.byte	0x3f
	.zero		1


	//   ....[78]....
        /*0df0*/ 	.word	0x00017450
        /*0df4*/ 	.word	0x00000005
        /*0df8*/ 	.word	0x00030860
        /*0dfc*/ 	.short	0x010a
        /*0dfe*/ 	.byte	0x3f
	.zero		1


	//----- nvinfo : EIATTR_NUM_MBARRIERS
	.align		4
.L_295:
        /*0e00*/ 	.byte	0x03, 0x38
        /*0e02*/ 	.short	0x0016


	//----- nvinfo : EIATTR_EXIT_INSTR_OFFSETS
	.align		4
        /*0e04*/ 	.byte	0x04, 0x1c
        /*0e06*/ 	.short	(.L_297 - .L_296)


	//   ....[0]....
.L_296:
        /*0e08*/ 	.word	0x00000990


	//   ....[1]....
        /*0e0c*/ 	.word	0x0000d4c0


	//   ....[2]....
        /*0e10*/ 	.word	0x00013850


	//----- nvinfo : EIATTR_MAX_THREADS
	.align		4
.L_297:
        /*0e14*/ 	.byte	0x04, 0x05
        /*0e16*/ 	.short	(.L_299 - .L_298)
.L_298:
        /*0e18*/ 	.word	0x00000180
        /*0e1c*/ 	.word	0x00000001
        /*0e20*/ 	.word	0x00000001


	//----- nvinfo : EIATTR_CRS_STACK_SIZE
	.align		4
.L_299:
        /*0e24*/ 	.byte	0x04, 0x1e
        /*0e26*/ 	.short	(.L_301 - .L_300)
.L_300:
        /*0e28*/ 	.word	0x00000000


	//----- nvinfo : EIATTR_CBANK_PARAM_SIZE
	.align		4
.L_301:
        /*0e2c*/ 	.byte	0x03, 0x19
        /*0e2e*/ 	.short	0x0af0


	//----- nvinfo : EIATTR_PARAM_CBANK
	.align		4
        /*0e30*/ 	.byte	0x04, 0x0a
        /*0e32*/ 	.short	(.L_303 - .L_302)
	.align		4
.L_302:
        /*0e34*/ 	.word	index@(.nv.constant0._ZN7cutlass13device_kernelIN5flash11enable_sm90INS1_16FlashAttnFwdSm90INS1_25CollectiveMainloopFwdSm90ILi2EN4cute5tupleIJNS5_1CILi1EEES8_S8_EEENS6_IJNS7_ILi128EEENS7_ILi96EEENS7_ILi192EEEEEELi192ENS_6half_tEfNS_4arch4Sm90ELb1ELb0ELb0ELb1ELb1ELb0ELb0ELb1ELb1ELb1ELb1ELb0EEENS1_21CollectiveEpilogueFwdINS6_IJSA_SC_SB_EEES9_SE_SG_Li256ELb1ELb1ELb1ELb0EEENS1_36VarlenDynamicPersistentTileSchedulerILi128ELi96ELi256ELi128ELb1ELb1ELb1ELb1ELb1ELb1EEEEEEEEEvNT_6ParamsE)
        /*0e38*/ 	.short	0x0210
        /*0e3a*/ 	.short	0x0af0


	//----- nvinfo : EIATTR_SW_WAR
	.align		4
.L_303:
        /*0e3c*/ 	.byte	0x04, 0x36
        /*0e3e*/ 	.short	(.L_305 - .L_304)
.L_304:
        /*0e40*/ 	.word	0x00000008
.L_305:


//--------------------- .nv.info._ZN7cutlass13device_kernelIN5flash11enable_sm90INS1_16FlashAttnFwdSm90INS1_25CollectiveMainloopFwdSm90ILi2EN4cute5tupleIJNS5_1CILi1EEES8_S8_EEENS6_IJNS7_ILi128EEENS7_ILi96EEENS7_ILi192EEEEEELi192ENS_6half_tEfNS_4arch4Sm90ELb1ELb0ELb0ELb1ELb1ELb1ELb0ELb1ELb1ELb1ELb1ELb0EEENS1_21CollectiveEpilogueFwdINS6_IJSA_SC_SB_EEES9_SE_SG_Li256ELb1ELb1ELb1ELb0EEENS1_36VarlenDynamicPersistentTileSchedulerILi128ELi96ELi256ELi128ELb1ELb1ELb1ELb1ELb1ELb1EEEEEEEEEvNT_6ParamsE --------------------------
	.section	.nv.info._ZN7cutlass13device_kernelIN5flash11enable_sm90INS1_16FlashAttnFwdSm90INS1_25CollectiveMainloopFwdSm90ILi2EN4cute5tupleIJNS5_1CILi1EEES8_S8_EEENS6_IJNS7_ILi128EEENS7_ILi96EEENS7_ILi192EEEEEELi192ENS_6half_tEfNS_4arch4Sm90ELb1ELb0ELb0ELb1ELb1ELb1ELb0ELb1ELb1ELb1ELb1ELb0EEENS1_21CollectiveEpilogueFwdINS6_IJSA_SC_SB_EEES9_SE_SG_Li256ELb1ELb1ELb1ELb0EEENS1_36VarlenDynamicPersistentTileSchedulerILi128ELi96ELi256ELi128ELb1ELb1ELb1ELb1ELb1ELb1EEEEEEEEEvNT_6ParamsE,"",@"SHT_CUDA_INFO"
	.sectionflags	@""
	.align	4


	//----- nvinfo : EIATTR_CUDA_API_VERSION
	.align		4
        /*0000*/ 	.byte	0x04, 0x37
        /*0002*/ 	.short	(.L_307 - .L_306)
.L_306:
        /*0004*/ 	.word	0x00000082


	//----- nvinfo : EIATTR_KPARAM_INFO
	.align		4
.L_307:
        /*0008*/ 	.byte	0x04, 0x17
        /*000a*/ 	.short	(.L_309 - .L_308)
.L_308:
        /*000c*/ 	.word	0x00000000
        /*0010*/ 	.short	0x0000
        /*0012*/ 	.short	0x0070
        /*0014*/ 	.byte	0x00, 0xf0, 0x01, 0x2a


	//----- nvinfo : EIATTR_SPARSE_MMA_MASK
	.align		4
.L_309:
        /*0018*/ 	.byte	0x03, 0x50
        /*001a*/ 	.short	0x0000


	//----- nvinfo : EIATTR_MAXREG_COUNT
	.align		4
        /*001c*/ 	.byte	0x03, 0x1b
        /*001e*/ 	.short	0x00a8


	//----- nvinfo : EIATTR_NUM_BARRIERS
	.align		4
        /*0020*/ 	.byte	0x02, 0x4c
        /*0022*/ 	.byte	0x10
	.zero		1


	//----- nvinfo : EIATTR_EXTERNS
	.align		4
        /*0024*/ 	.byte	0x04, 0x0f
        /*0026*/ 	.short	(.L_311 - .L_310)


	//   ....[0]....
	.align		4
.L_310:
        /*0028*/ 	.word	index@(__assertfail)


	//----- nvinfo : EIATTR_ANNOTATIONS
	.align		4
.L_311:
        /*002c*/ 	.byte	0x04, 0x55
        /*002e*/ 	.short	(.L_313 - .L_312)


	//   ....[0]....
.L_312:
        /* <DEDUP_REMOVED lines=42> */


	//----- nvinfo : EIATTR_MERCURY_ISA_VERSION
	.align		4
.L_313:
        /*02c0*/ 	.byte	0x03, 0x5f
        /*02c2*/ 	.short	0x0101


	//----- nvinfo : EIATTR_UNUSED_LOAD_BYTE_OFFSET
	.align		4
        /*02c4*/ 	.byte	0x04, 0x44
        /*02c6*/ 	.short	(.L_315 - .L_314)


	//   ....[0]....
.L_314:
        /*02c8*/ 	.word	0x00000a20
        /*02cc*/ 	.word	0x0000fff0


	//   ....[1]....
        /*02d0*/ 	.word	0x0001aa70
        /*02d4*/ 	.word	0x0000fff0


	//----- nvinfo : EIATTR_INT_WARP_WIDE_INSTR_OFFSETS
	.align		4
.L_315:
        /*02d8*/ 	.byte	0x04, 0x31
        /*02da*/ 	.short	(.L_317 - .L_316)


	//   ....[0]....
.L_316:
        /*02dc*/ 	.word	0x00000130


	//   ....[1]....
        /*02e0*/ 	.word	0x00000170


	//   ....[2]....
        /*02e4*/ 	.word	0x000001e0


	//   ....[3]....
        /*02e8*/ 	.word	0x00021c30


	//   ....[4]....
        /*02ec*/ 	.word	0x00021cd0


	//   ....[5]....
        /*02f0*/ 	.word	0x00024b90


	//   ....[6]....
        /*02f4*/ 	.word	0x00024c30


	//----- nvinfo : EIATTR_COOP_GROUP_MASK_REGIDS
	.align		4
.L_317:
        /*02f8*/ 	.byte	0x04, 0x29
        /*02fa*/ 	.short	(.L_319 - .L_318)


	//   ....[0]....
.L_318:
        /*02fc*/ 	.word	0xffffffff


	//   ....[1]....
        /*0300*/ 	.word	0xffffffff


	//   ....[2]....
        /*0304*/ 	.word	0xffffffff


	//   ....[3]....
        /*0308*/ 	.word	0xffffffff


	//   ....[4]....
        /*030c*/ 	.word	0xffffffff


	//   ....[5]....
        /*0310*/ 	.word	0xffffffff


	//   ....[6]....
        /*0314*/ 	.word	0xffffffff


	//   ....[7]....
        /*0318*/ 	.word	0xffffffff


	//   ....[8]....
        /*031c*/ 	.word	0xffffffff


	//   ....[9]....
        /*0320*/ 	.word	0xffffffff


	//   ....[10]....
        /*0324*/ 	.word	0xffffffff


	//   ....[11]....
        /*0328*/ 	.word	0xffffffff


	//   ....[12]....
        /*032c*/ 	.word	0xffffffff


	//   ....[13]....
        /*0330*/ 	.word	0xffffffff


	//   ....[14]....
        /*0334*/ 	.word	0xffffffff


	//   ....[15]....
        /*0338*/ 	.word	0xffffffff


	//   ....[16]....
        /*033c*/ 	.word	0xffffffff


	//   ....[17]....
        /*0340*/ 	.word	0xffffffff


	//   ....[18]....
        /*0344*/ 	.word	0xffffffff


	//   ....[19]....
        /*0348*/ 	.word	0xffffffff


	//   ....[20]....
        /*034c*/ 	.word	0xffffffff


	//   ....[21]....
        /*0350*/ 	.word	0xffffffff


	//   ....[22]....
        /*0354*/ 	.word	0xffffffff


	//   ....[23]....
        /*0358*/ 	.word	0xffffffff


	//   ....[24]....
        /*035c*/ 	.word	0xffffffff


	//   ....[25]....
        /*0360*/ 	.word	0xffffffff


	//   ....[26]....
        /*0364*/ 	.word	0xffffffff


	//   ....[27]....
        /*0368*/ 	.word	0xffffffff


	//   ....[28]....
        /*036c*/ 	.word	0xffffffff


	//   ....[29]....
        /*0370*/ 	.word	0xffffffff


	//   ....[30]....
        /*0374*/ 	.word	0xffffffff


	//   ....[31]....
        /*0378*/ 	.word	0xffffffff


	//   ....[32]....
        /*037c*/ 	.word	0xffffffff


	//   ....[33]....
        /*0380*/ 	.word	0xffffffff


	//   ....[34]....
        /*0384*/ 	.word	0xffffffff


	//   ....[35]....
        /*0388*/ 	.word	0xffffffff


	//   ....[36]....
        /*038c*/ 	.word	0xffffffff


	//   ....[37]....
        /*0390*/ 	.word	0xffffffff


	//   ....[38]....
        /*0394*/ 	.word	0xffffffff


	//   ....[39]....
        /*0398*/ 	.word	0xffffffff


	//   ....[40]....
        /*039c*/ 	.word	0xffffffff


	//   ....[41]....
        /*03a0*/ 	.word	0xffffffff


	//   ....[42]....
        /*03a4*/ 	.word	0xffffffff


	//   ....[43]....
        /*03a8*/ 	.word	0xffffffff


	//   ....[44]....
        /*03ac*/ 	.word	0xffffffff


	//   ....[45]....
        /*03b0*/ 	.word	0xffffffff


	//   ....[46]....
        /*03b4*/ 	.word	0xffffffff


	//   ....[47]....
        /*03b8*/ 	.word	0xffffffff


	//   ....[48]....
        /*03bc*/ 	.word	0xffffffff


	//   ....[49]....
        /*03c0*/ 	.word	0xffffffff


	//   ....[50]....
        /*03c4*/ 	.word	0xffffffff


	//   ....[51]....
        /*03c8*/ 	.word	0xffffffff


	//   ....[52]....
        /*03cc*/ 	.word	0xffffffff


	//   ....[53]....
        /*03d0*/ 	.word	0xffffffff


	//   ....[54]....
        /*03d4*/ 	.word	0xffffffff


	//   ....[55]....
        /*03d8*/ 	.word	0xffffffff


	//   ....[56]....
        /*03dc*/ 	.word	0xffffffff


	//   ....[57]....
        /*03e0*/ 	.word	0xffffffff


	//   ....[58]....
        /*03e4*/ 	.word	0xffffffff


	//   ....[59]....
        /*03e8*/ 	.word	0xffffffff


	//   ....[60]....
        /*03ec*/ 	.word	0xffffffff


	//   ....[61]....
        /*03f0*/ 	.word	0xffffffff


	//   ....[62]....
        /*03f4*/ 	.word	0xffffffff


	//   ....[63]....
        /*03f8*/ 	.word	0xffffffff


	//   ....[64]....
        /*03fc*/ 	.word	0xffffffff


	//   ....[65]....
        /*0400*/ 	.word	0xffffffff


	//   ....[66]....
        /*0404*/ 	.word	0xffffffff


	//   ....[67]....
        /*0408*/ 	.word	0xffffffff


	//   ....[68]....
        /*040c*/ 	.word	0xffffffff


	//   ....[69]....
        /*0410*/ 	.word	0xffffffff


	//   ....[70]....
        /*0414*/ 	.word	0xffffffff


	//   ....[71]....
        /*0418*/ 	.word	0xffffffff


	//   ....[72]....
        /*041c*/ 	.word	0xffffffff


	//   ....[73]....
        /*0420*/ 	.word	0xffffffff


	//   ....[74]....
        /*0424*/ 	.word	0xffffffff


	//   ....[75]....
        /*0428*/ 	.word	0xffffffff


	//   ....[76]....
        /*042c*/ 	.word	0xffffffff


	//   ....[77]....
        /*0430*/ 	.word	0xffffffff


	//   ....[78]....
        /*0434*/ 	.word	0xffffffff


	//   ....[79]....
        /*0438*/ 	.word	0xffffffff


	//   ....[80]....
        /*043c*/ 	.word	0xffffffff


	//   ....[81]....
        /*0440*/ 	.word	0xffffffff


	//   ....[82]....
        /*0444*/ 	.word	0xffffffff


	//   ....[83]....
        /*0448*/ 	.word	0xffffffff


	//   ....[84]....
        /*044c*/ 	.word	0xffffffff


	//   ....[85]....
        /*0450*/ 	.word	0xffffffff


	//   ....[86]....
        /*0454*/ 	.word	0xffffffff


	//   ....[87]....
        /*0458*/ 	.word	0xffffffff


	//   ....[88]....
        /*045c*/ 	.word	0xffffffff


	//   ....[89]....
        /*0460*/ 	.word	0xffffffff


	//   ....[90]....
        /*0464*/ 	.word	0xffffffff


	//   ....[91]....
        /*0468*/ 	.word	0xffffffff


	//   ....[92]....
        /*046c*/ 	.word	0xffffffff


	//   ....[93]....
        /*0470*/ 	.word	0xffffffff


	//   ....[94]....
        /*0474*/ 	.word	0xffffffff


	//   ....[95]....
        /*0478*/ 	.word	0xffffffff


	//   ....[96]....
        /*047c*/ 	.word	0xffffffff


	//   ....[97]....
        /*0480*/ 	.word	0xffffffff


	//   ....[98]....
        /*0484*/ 	.word	0xffffffff


	//   ....[99]....
        /*0488*/ 	.word	0xffffffff


	//   ....[100]....
        /*048c*/ 	.word	0xffffffff


	//   ....[101]....
        /*0490*/ 	.word	0xffffffff


	//   ....[102]....
        /*0494*/ 	.word	0xffffffff


	//   ....[103]....
        /*0498*/ 	.word	0xffffffff


	//   ....[104]....
        /*049c*/ 	.word	0xffffffff


	//   ....[105]....
        /*04a0*/ 	.word	0xffffffff


	//   ....[106]....
        /*04a4*/ 	.word	0xffffffff


	//   ....[107]....
        /*04a8*/ 	.word	0xffffffff


	//   ....[108]....
        /*04ac*/ 	.word	0xffffffff


	//   ....[109]....
        /*04b0*/ 	.word	0xffffffff


	//   ....[110]....
        /*04b4*/ 	.word	0xffffffff


	//   ....[111]....
        /*04b8*/ 	.word	0xffffffff


	//   ....[112]....
        /*04bc*/ 	.word	0xffffffff


	//   ....[113]....
        /*04c0*/ 	.word	0xffffffff


	//   ....[114]....
        /*04c4*/ 	.word	0xffffffff


	//   ....[115]....
        /*04c8*/ 	.word	0xffffffff


	//   ....[116]....
        /*04cc*/ 	.word	0xffffffff


	//   ....[117]....
        /*04d0*/ 	.word	0xffffffff


	//   ....[118]....
        /*04d4*/ 	.word	0xffffffff


	//   ....[119]....
        /*04d8*/ 	.word	0xffffffff


	//   ....[120]....
        /*04dc*/ 	.word	0xffffffff


	//   ....[121]....
        /*04e0*/ 	.word	0xffffffff


	//   ....[122]....
        /*04e4*/ 	.word	0xffffffff


	//   ....[123]....
        /*04e8*/ 	.word	0xffffffff


	//   ....[124]....
        /*04ec*/ 	.word	0xffffffff


	//   ....[125]....
        /*04f0*/ 	.word	0xffffffff


	//   ....[126]....
        /*04f4*/ 	.word	0xffffffff


	//   ....[127]....
        /*04f8*/ 	.word	0xffffffff


	//   ....[128]....
        /*04fc*/ 	.word	0xffffffff


	//   ....[129]....
        /*0500*/ 	.word	0xffffffff


	//   ....[130]....
        /*0504*/ 	.word	0xffffffff


	//   ....[131]....
        /*0508*/ 	.word	0xffffffff


	//   ....[132]....
        /*050c*/ 	.word	0xffffffff


	//   ....[133]....
        /*0510*/ 	.word	0xffffffff


	//   ....[134]....
        /*0514*/ 	.word	0xffffffff


	//   ....[135]....
        /*0518*/ 	.word	0xffffffff


	//   ....[136]....
        /*051c*/ 	.word	0xffffffff


	//   ....[137]....
        /*0520*/ 	.word	0xffffffff


	//   ....[138]....
        /*0524*/ 	.word	0xffffffff


	//   ....[139]....
        /*0528*/ 	.word	0xffffffff


	//   ....[140]....
        /*052c*/ 	.word	0xffffffff


	//   ....[141]....
        /*0530*/ 	.word	0xffffffff


	//   ....[142]....
        /*0534*/ 	.word	0xffffffff


	//   ....[143]....
        /*0538*/ 	.word	0xffffffff


	//   ....[144]....
        /*053c*/ 	.word	0xffffffff


	//   ....[145]....
        /*0540*/ 	.word	0xffffffff


	//   ....[146]....
        /*0544*/ 	.word	0xffffffff


	//   ....[147]....
        /*0548*/ 	.word	0xffffffff


	//   ....[148]....
        /*054c*/ 	.word	0xffffffff


	//   ....[149]....
        /*0550*/ 	.word	0xffffffff


	//   ....[150]....
        /*0554*/ 	.word	0xffffffff


	//   ....[151]....
        /*0558*/ 	.word	0xffffffff


	//   ....[152]....
        /*055c*/ 	.word	0xffffffff


	//   ....[153]....
        /*0560*/ 	.word	0xffffffff


	//   ....[154]....
        /*0564*/ 	.word	0xffffffff


	//   ....[155]....
        /*0568*/ 	.word	0xffffffff


	//   ....[156]....
        /*056c*/ 	.word	0xffffffff


	//   ....[157]....
        /*0570*/ 	.word	0xffffffff


	//   ....[158]....
        /*0574*/ 	.word	0xffffffff


	//   ....[159]....
        /*0578*/ 	.word	0xffffffff


	//   ....[160]....
        /*057c*/ 	.word	0xffffffff


	//   ....[161]....
        /*0580*/ 	.word	0xffffffff


	//   ....[162]....
        /*0584*/ 	.word	0xffffffff


	//   ....[163]....
        /*0588*/ 	.word	0xffffffff


	//   ....[164]....
        /*058c*/ 	.word	0xffffffff


	//   ....[165]....
        /*0590*/ 	.word	0xffffffff


	//   ....[166]....
        /*0594*/ 	.word	0xffffffff


	//   ....[167]....
        /*0598*/ 	.word	0xffffffff


	//   ....[168]....
        /*059c*/ 	.word	0xffffffff


	//   ....[169]....
        /*05a0*/ 	.word	0xffffffff


	//   ....[170]....
        /*05a4*/ 	.word	0xffffffff


	//   ....[171]....
        /*05a8*/ 	.word	0xffffffff


	//   ....[172]....
        /*05ac*/ 	.word	0xffffffff


	//   ....[173]....
        /*05b0*/ 	.word	0xffffffff


	//   ....[174]....
        /*05b4*/ 	.word	0xffffffff


	//   ....[175]....
        /*05b8*/ 	.word	0xffffffff


	//   ....[176]....
        /*05bc*/ 	.word	0xffffffff


	//   ....[177]....
        /*05c0*/ 	.word	0xffffffff


	//   ....[178]....
        /*05c4*/ 	.word	0xffffffff


	//   ....[179]....
        /*05c8*/ 	.word	0xffffffff


	//   ....[180]....
        /*05cc*/ 	.word	0xffffffff


	//   ....[181]....
        /*05d0*/ 	.word	0xffffffff


	//   ....[182]....
        /*05d4*/ 	.word	0xffffffff


	//   ....[183]....
        /*05d8*/ 	.word	0xffffffff


	//   ....[184]....
        /*05dc*/ 	.word	0xffffffff


	//   ....[185]....
        /*05e0*/ 	.word	0x0500000f


	//   ....[186]....
        /*05e4*/ 	.word	0x0500000f


	//   ....[187]....
        /*05e8*/ 	.word	0x0500000f


	//   ....[188]....
        /*05ec*/ 	.word	0x0500000f


	//   ....[189]....
        /*05f0*/ 	.word	0x0500000f


	//   ....[190]....
        /*05f4*/ 	.word	0x0500000f


	//   ....[191]....
        /*05f8*/ 	.word	0x0500000f


	//   ....[192]....
        /*05fc*/ 	.word	0x0500000f


	//   ....[193]....
        /*0600*/ 	.word	0x0500000f


	//   ....[194]....
        /*0604*/ 	.word	0x0500000f


	//   ....[195]....
        /*0608*/ 	.word	0x0500000f


	//   ....[196]....
        /*060c*/ 	.word	0x0500000f


	//   ....[197]....
        /*0610*/ 	.word	0x0500000f


	//   ....[198]....
        /*0614*/ 	.word	0x0500000f


	//   ....[199]....
        /*0618*/ 	.word	0x0500000f


	//   ....[200]....
        /*061c*/ 	.word	0x0500000f


	//   ....[201]....
        /*0620*/ 	.word	0x0500000f


	//   ....[202]....
        /*0624*/ 	.word	0x0500000f


	//   ....[203]....
        /*0628*/ 	.word	0x0500000f


	//   ....[204]....
        /*062c*/ 	.word	0x0500000f


	//   ....[205]....
        /*0630*/ 	.word	0x0500000f


	//   ....[206]....
        /*0634*/ 	.word	0x0500000f


	//   ....[207]....
        /*0638*/ 	.word	0x0500000f


	//   ....[208]....
        /*063c*/ 	.word	0x0500000f


	//   ....[209]....
        /*0640*/ 	.word	0x0500000f


	//   ....[210]....
        /*0644*/ 	.word	0x0500000f


	//   ....[211]....
        /*0648*/ 	.word	0x0500000f


	//   ....[212]....
        /*064c*/ 	.word	0x0500000f


	//   ....[213]....
        /*0650*/ 	.word	0x0500000f


	//   ....[214]....
        /*0654*/ 	.word	0x0500000f


	//   ....[215]....
        /*0658*/ 	.word	0x0500000f


	//   ....[216]....
        /*065c*/ 	.word	0x0500000f


	//   ....[217]....
        /*0660*/ 	.word	0x0500000f


	//   ....[218]....
        /*0664*/ 	.word	0x0500000f


	//   ....[219]....
        /*0668*/ 	.word	0x0500000f


	//   ....[220]....
        /*066c*/ 	.word	0x0500000f


	//   ....[221]....
        /*0670*/ 	.word	0x0500000f


	//   ....[222]....
        /*0674*/ 	.word	0x0500000f


	//   ....[223]....
        /*0678*/ 	.word	0x0500000f


	//   ....[224]....
        /*067c*/ 	.word	0x0500000f


	//   ....[225]....
        /*0680*/ 	.word	0x0500000f


	//   ....[226]....
        /*0684*/ 	.word	0x0500000f


	//   ....[227]....
        /*0688*/ 	.word	0x0500000f


	//   ....[228]....
        /*068c*/ 	.word	0x0500000f


	//   ....[229]....
        /*0690*/ 	.word	0x0500000f


	//   ....[230]....
        /*0694*/ 	.word	0x0500000f


	//   ....[231]....
        /*0698*/ 	.word	0x0500000f


	//   ....[232]....
        /*069c*/ 	.word	0x0500000f


	//   ....[233]....
        /*06a0*/ 	.word	0x0500000f


	//   ....[234]....
        /*06a4*/ 	.word	0x0500000f


	//   ....[235]....
        /*06a8*/ 	.word	0x0500000f


	//   ....[236]....
        /*06ac*/ 	.word	0x0500000f


	//   ....[237]....
        /*06b0*/ 	.word	0x0500000f


	//   ....[238]....
        /*06b4*/ 	.word	0x0500000f


	//   ....[239]....
        /*06b8*/ 	.word	0x0500000f


	//   ....[240]....
        /*06bc*/ 	.word	0x0500000f


	//   ....[241]....
        /*06c0*/ 	.word	0x0500000f


	//   ....[242]....
        /*06c4*/ 	.word	0x0500000f


	//   ....[243]....
        /*06c8*/ 	.word	0x0500000f


	//   ....[244]....
        /*06cc*/ 	.word	0x0500000f


	//   ....[245]....
        /*06d0*/ 	.word	0x0500000f


	//   ....[246]....
        /*06d4*/ 	.word	0x0500000f


	//   ....[247]....
        /*06d8*/ 	.word	0x0500000f


	//   ....[248]....
        /*06dc*/ 	.word	0x0500000f


	//   ....[249]....
        /*06e0*/ 	.word	0x0500000f


	//   ....[250]....
        /*06e4*/ 	.word	0x0500000f


	//   ....[251]....
        /*06e8*/ 	.word	0x0500000f


	//   ....[252]....
        /*06ec*/ 	.word	0x0500000f


	//   ....[253]....
        /*06f0*/ 	.word	0x0500000f


	//   ....[254]....
        /*06f4*/ 	.word	0x0500000f


	//   ....[255]....
        /*06f8*/ 	.word	0x0500000f


	//   ....[0]....
        /*06fc*/ 	.word	0x0500000f


	//   ....[1]....
        /*0700*/ 	.word	0x0500000f


	//   ....[2]....
        /*0704*/ 	.word	0x0500000f


	//   ....[3]....
        /*0708*/ 	.word	0x0500000f


	//   ....[4]....
        /*070c*/ 	.word	0x0500000f


	//   ....[5]....
        /*0710*/ 	.word	0x0500000f


	//   ....[6]....
        /*0714*/ 	.word	0x0500000f


	//   ....[7]....
        /*0718*/ 	.word	0x0500000f


	//   ....[8]....
        /*071c*/ 	.word	0x0500000f


	//   ....[9]....
        /*0720*/ 	.word	0x0500000f


	//   ....[10]....
        /*0724*/ 	.word	0x0500000f


	//   ....[11]....
        /*0728*/ 	.word	0x0500000f


	//   ....[12]....
        /*072c*/ 	.word	0x0500000f


	//   ....[13]....
        /*0730*/ 	.word	0x0500000f


	//   ....[14]....
        /*0734*/ 	.word	0x0500000f


	//   ....[15]....
        /*0738*/ 	.word	0x0500000f


	//   ....[16]....
        /*073c*/ 	.word	0x0500000f


	//   ....[17]....
        /*0740*/ 	.word	0x0500000f


	//   ....[18]....
        /*0744*/ 	.word	0x0500000f


	//   ....[19]....
        /*0748*/ 	.word	0x0500000f


	//   ....[20]....
        /*074c*/ 	.word	0x0500000f


	//   ....[21]....
        /*0750*/ 	.word	0x0500000f


	//   ....[22]....
        /*0754*/ 	.word	0x0500000f


	//   ....[23]....
        /*0758*/ 	.word	0x0500000f


	//   ....[24]....
        /*075c*/ 	.word	0x0500000f


	//   ....[25]....
        /*0760*/ 	.word	0x0500000f


	//   ....[26]....
        /*0764*/ 	.word	0x0500000f


	//   ....[27]....
        /*0768*/ 	.word	0x0500000f


	//   ....[28]....
        /*076c*/ 	.word	0x0500000f


	//   ....[29]....
        /*0770*/ 	.word	0x0500000f


	//   ....[30]....
        /*0774*/ 	.word	0x0500000f


	//   ....[31]....
        /*0778*/ 	.word	0x0500000f


	//   ....[32]....
        /*077c*/ 	.word	0x0500000f


	//   ....[33]....
        /*0780*/ 	.word	0x0500000f


	//   ....[34]....
        /*0784*/ 	.word	0x0500000f


	//   ....[35]....
        /*0788*/ 	.word	0x0500000f


	//   ....[36]....
        /*078c*/ 	.word	0x0500000f


	//   ....[37]....
        /*0790*/ 	.word	0x0500000f


	//   ....[38]....
        /*0794*/ 	.word	0x0500000f


	//   ....[39]....
        /*0798*/ 	.word	0x0500000f


	//   ....[40]....
        /*079c*/ 	.word	0x0500000f


	//   ....[41]....
        /*07a0*/ 	.word	0x0500000f


	//----- nvinfo : EIATTR_COOP_GROUP_INSTR_OFFSETS
	.align		4
.L_319:
        /*07a4*/ 	.byte	0x04, 0x28
        /*07a6*/ 	.short	(.L_321 - .L_320)


	//   ....[0]....
.L_320:
        /*07a8*/ 	.word	0x00000060


	//   ....[1]....
        /*07ac*/ 	.word	0x00000140


	//   ....[2]....
        /*07b0*/ 	.word	0x00000190


	//   ....[3]....
        /*07b4*/ 	.word	0x000003c0


	//   ....[4]....
        /*07b8*/ 	.word	0x00000520


	//   ....[5]....
        /*07bc*/ 	.word	0x00000640


	//   ....[6]....
        /*07c0*/ 	.word	0x000007a0


	//   ....[7]....
        /*07c4*/ 	.word	0x00003a90


	//   ....[8]....
        /*07c8*/ 	.word	0x00003aa0


	//   ....[9]....
        /*07cc*/ 	.word	0x000050b0


	//   ....[10]....
        /*07d0*/ 	.word	0x000050c0


	//   ....[11]....
        /*07d4*/ 	.word	0x00007160


	//   ....[12]....
        /*07d8*/ 	.word	0x00007170


	//   ....[13]....
        /*07dc*/ 	.word	0x00008890


	//   ....[14]....
        /*07e0*/ 	.word	0x000088a0


	//   ....[15]....
        /*07e4*/ 	.word	0x0000a1b0


	//   ....[16]....
        /*07e8*/ 	.word	0x0000a1c0


	//   ....[17]....
        /*07ec*/ 	.word	0x0000a460


	//   ....[18]....
        /*07f0*/ 	.word	0x0000a470


	//   ....[19]....
        /*07f4*/ 	.word	0x0000a980


	//   ....[20]....
        /*07f8*/ 	.word	0x0000a9a0


	//   ....[21]....
        /*07fc*/ 	.word	0x0000abf0


	//   ....[22]....
        /*0800*/ 	.word	0x0000ac10


	//   ....[23]....
        /*0804*/ 	.word	0x0000b6b0


	//   ....[24]....
        /*0808*/ 	.word	0x0000bdc0


	//   ....[25]....
        /*080c*/ 	.word	0x0000bdd0


	//   ....[26]....
        /*0810*/ 	.word	0x0000bde0


	//   ....[27]....
        /*0814*/ 	.word	0x0000bdf0


	//   ....[28]....
        /*0818*/ 	.word	0x0000c650


	//   ....[29]....
        /*081c*/ 	.word	0x0000c660


	//   ....[30]....
        /*0820*/ 	.word	0x0000c670


	//   ....[31]....
        /*0824*/ 	.word	0x0000c680


	//   ....[32]....
        /*0828*/ 	.word	0x0000f4a0


	//   ....[33]....
        /*082c*/ 	.word	0x0000f4b0


	//   ....[34]....
        /*0830*/ 	.word	0x0000f4c0


	//   ....[35]....
        /*0834*/ 	.word	0x0000f4d0


	//   ....[36]....
        /*0838*/ 	.word	0x0000fb00


	//   ....[37]....
        /*083c*/ 	.word	0x0000fb10


	//   ....[38]....
        /*0840*/ 	.word	0x0000fb20


	//   ....[39]....
        /*0844*/ 	.word	0x0000fb30


	//   ....[40]....
        /*0848*/ 	.word	0x00013600


	//   ....[41]....
        /*084c*/ 	.word	0x00013620


	//   ....[42]....
        /*0850*/ 	.word	0x00013af0


	//   ....[43]....
        /*0854*/ 	.word	0x00013c00


	//   ....[44]....
        /*0858*/ 	.word	0x000142a0


	//   ....[45]....
        /*085c*/ 	.word	0x00014330


	//   ....[46]....
        /*0860*/ 	.word	0x00016040


	//   ....[47]....
        /*0864*/ 	.word	0x00016060


	//   ....[48]....
        /*0868*/ 	.word	0x00016660


	//   ....[49]....
        /*086c*/ 	.word	0x00016760


	//   ....[50]....
        /*0870*/ 	.word	0x00016d10


	//   ....[51]....
        /*0874*/ 	.word	0x00016d70


	//   ....[52]....
        /*0878*/ 	.word	0x00018a10


	//   ....[53]....
        /*087c*/ 	.word	0x00018a40


	//   ....[54]....
        /*0880*/ 	.word	0x00018be0


	//   ....[55]....
        /*0884*/ 	.word	0x00018c10


	//   ....[56]....
        /*0888*/ 	.word	0x00019f40


	//   ....[57]....
        /*088c*/ 	.word	0x0001a150


	//   ....[58]....
        /*0890*/ 	.word	0x0001a1d0


	//   ....[59]....
        /*0894*/ 	.word	0x0001a1e0


	//   ....[60]....
        /*0898*/ 	.word	0x0001b830


	//   ....[61]....
        /*089c*/ 	.word	0x0001b840


	//   ....[62]....
        /*08a0*/ 	.word	0x0001b850


	//   ....[63]....
        /*08a4*/ 	.word	0x0001b860


	//   ....[64]....
        /*08a8*/ 	.word	0x0001c180


	//   ....[65]....
        /*08ac*/ 	.word	0x0001c1a0


	//   ....[66]....
        /*08b0*/ 	.word	0x0001c2d0


	//   ....[67]....
        /*08b4*/ 	.word	0x0001c2f0


	//   ....[68]....
        /*08b8*/ 	.word	0x0001c400


	//   ....[69]....
        /*08bc*/ 	.word	0x0001c420


	//   ....[70]....
        /*08c0*/ 	.word	0x0001c540


	//   ....[71]....
        /*08c4*/ 	.word	0x0001c560


	//   ....[72]....
        /*08c8*/ 	.word	0x0001ca90


	//   ....[73]....
        /*08cc*/ 	.word	0x0001cad0


	//   ....[74]....
        /*08d0*/ 	.word	0x0001d3e0


	//   ....[75]....
        /*08d4*/ 	.word	0x0001d3f0


	//   ....[76]....
        /*08d8*/ 	.word	0x0001e370


	//   ....[77]....
        /*08dc*/ 	.word	0x0001e3a0


	//   ....[78]....
        /*08e0*/ 	.word	0x0001e4c0


	//   ....[79]....
        /*08e4*/ 	.word	0x0001e4e0


	//   ....[80]....
        /*08e8*/ 	.word	0x0001e5f0


	//   ....[81]....
        /*08ec*/ 	.word	0x0001e610


	//   ....[82]....
        /*08f0*/ 	.word	0x0001e730


	//   ....[83]....
        /*08f4*/ 	.word	0x0001e750


	//   ....[84]....
        /*08f8*/ 	.word	0x0001e8f0


	//   ....[85]....
        /*08fc*/ 	.word	0x0001eaf0


	//   ....[86]....
        /*0900*/ 	.word	0x0001eb20


	//   ....[87]....
        /*0904*/ 	.word	0x0001eb50


	//   ....[88]....
        /*0908*/ 	.word	0x0001eb80


	//   ....[89]....
        /*090c*/ 	.word	0x0001ebb0


	//   ....[90]....
        /*0910*/ 	.word	0x0001ebe0


	//   ....[91]....
        /*0914*/ 	.word	0x0001ed80


	//   ....[92]....
        /*0918*/ 	.word	0x0001edb0


	//   ....[93]....
        /*091c*/ 	.word	0x0001ede0


	//   ....[94]....
        /*0920*/ 	.word	0x0001ee10


	//   ....[95]....
        /*0924*/ 	.word	0x0001ee40


	//   ....[96]....
        /*0928*/ 	.word	0x0001ee70


	//   ....[97]....
        /*092c*/ 	.word	0x0001ef00


	//   ....[98]....
        /*0930*/ 	.word	0x0001ef30


	//   ....[99]....
        /*0934*/ 	.word	0x0001ef40


	//   ....[100]....
        /*0938*/ 	.word	0x0001ef80


	//   ....[101]....
        /*093c*/ 	.word	0x000204b0


	//   ....[102]....
        /*0940*/ 	.word	0x000227e0


	//   ....[103]....
        /*0944*/ 	.word	0x00022810


	//   ....[104]....
        /*0948*/ 	.word	0x000228c0


	//   ....[105]....
        /*094c*/ 	.word	0x000228e0


	//   ....[106]....
        /*0950*/ 	.word	0x00022980


	//   ....[107]....
        /*0954*/ 	.word	0x000229a0


	//   ....[108]....
        /*0958*/ 	.word	0x00022a40


	//   ....[109]....
        /*095c*/ 	.word	0x00022a60


	//   ....[110]....
        /*0960*/ 	.word	0x00022b00


	//   ....[111]....
        /*0964*/ 	.word	0x00022b20


	//   ....[112]....
        /*0968*/ 	.word	0x00022b30


	//   ....[113]....
        /*096c*/ 	.word	0x00022bc0


	//   ....[114]....
        /*0970*/ 	.word	0x00023300


	//   ....[115]....
        /*0974*/ 	.word	0x00023340


	//   ....[116]....
        /*0978*/ 	.word	0x000233a0


	//   ....[117]....
        /*097c*/ 	.word	0x00023400


	//   ....[118]....
        /*0980*/ 	.word	0x00023450


	//   ....[119]....
        /*0984*/ 	.word	0x000234b0


	//   ....[120]....
        /*0988*/ 	.word	0x00023500


	//   ....[121]....
        /*098c*/ 	.word	0x00023560


	//   ....[122]....
        /*0990*/ 	.word	0x000235b0


	//   ....[123]....
        /*0994*/ 	.word	0x00023610


	//   ....[124]....
        /*0998*/ 	.word	0x00023660


	//   ....[125]....
        /*099c*/ 	.word	0x000236c0


	//   ....[126]....
        /*09a0*/ 	.word	0x00023710


	//   ....[127]....
        /*09a4*/ 	.word	0x00023760


	//   ....[128]....
        /*09a8*/ 	.word	0x00023780


	//   ....[129]....
        /*09ac*/ 	.word	0x000237c0


	//   ....[130]....
        /*09b0*/ 	.word	0x00023f90


	//   ....[131]....
        /*09b4*/ 	.word	0x00023fd0


	//   ....[132]....
        /*09b8*/ 	.word	0x00023ff0


	//   ....[133]....
        /*09bc*/ 	.word	0x00024050


	//   ....[134]....
        /*09c0*/ 	.word	0x00024060


	//   ....[135]....
        /*09c4*/ 	.word	0x000240c0


	//   ....[136]....
        /*09c8*/ 	.word	0x000240f0


	//   ....[137]....
        /*09cc*/ 	.word	0x00024130


	//   ....[138]....
        /*09d0*/ 	.word	0x00024160


	//   ....[139]....
        /*09d4*/ 	.word	0x000241a0


	//   ....[140]....
        /*09d8*/ 	.word	0x000241d0


	//   ....[141]....
        /*09dc*/ 	.word	0x00024210


	//   ....[142]....
        /*09e0*/ 	.word	0x000244b0


	//   ....[143]....
        /*09e4*/ 	.word	0x000244e0


	//   ....[144]....
        /*09e8*/ 	.word	0x000244f0


	//   ....[145]....
        /*09ec*/ 	.word	0x00024580


	//   ....[146]....
        /*09f0*/ 	.word	0x00024590


	//   ....[147]....
        /*09f4*/ 	.word	0x00024620


	//   ....[148]....
        /*09f8*/ 	.word	0x00024630


	//   ....[149]....
        /*09fc*/ 	.word	0x000246c0


	//   ....[150]....
        /*0a00*/ 	.word	0x000246d0


	//   ....[151]....
        /*0a04*/ 	.word	0x00024760


	//   ....[152]....
        /*0a08*/ 	.word	0x00024770


	//   ....[153]....
        /*0a0c*/ 	.word	0x00024780


	//   ....[154]....
        /*0a10*/ 	.word	0x00024d90


	//   ....[155]....
        /*0a14*/ 	.word	0x00024dd0


	//   ....[156]....
        /*0a18*/ 	.word	0x00024e20


	//   ....[157]....
        /*0a1c*/ 	.word	0x00024e50


	//   ....[158]....
        /*0a20*/ 	.word	0x00024ee0


	//   ....[159]....
        /*0a24*/ 	.word	0x00024f00


	//   ....[160]....
        /*0a28*/ 	.word	0x00024f80


	//   ....[161]....
        /*0a2c*/ 	.word	0x00024fb0


	//   ....[162]....
        /*0a30*/ 	.word	0x00025020


	//   ....[163]....
        /*0a34*/ 	.word	0x00025050


	//   ....[164]....
        /*0a38*/ 	.word	0x00025080


	//   ....[165]....
        /*0a3c*/ 	.word	0x000250d0


	//   ....[166]....
        /*0a40*/ 	.word	0x00025520


	//   ....[167]....
        /*0a44*/ 	.word	0x00025550


	//   ....[168]....
        /*0a48*/ 	.word	0x000255b0


	//   ....[169]....
        /*0a4c*/ 	.word	0x000255e0


	//   ....[170]....
        /*0a50*/ 	.word	0x00025610


	//   ....[171]....
        /*0a54*/ 	.word	0x00025640


	//   ....[172]....
        /*0a58*/ 	.word	0x00025670


	//   ....[173]....
        /*0a5c*/ 	.word	0x000256a0


	//   ....[174]....
        /*0a60*/ 	.word	0x00025850


	//   ....[175]....
        /*0a64*/ 	.word	0x00025880


	//   ....[176]....
        /*0a68*/ 	.word	0x000258b0


	//   ....[177]....
        /*0a6c*/ 	.word	0x000258e0


	//   ....[178]....
        /*0a70*/ 	.word	0x00025910


	//   ....[179]....
        /*0a74*/ 	.word	0x00025940


	//   ....[180]....
        /*0a78*/ 	.word	0x00025a00


	//   ....[181]....
        /*0a7c*/ 	.word	0x00025a20


	//   ....[182]....
        /*0a80*/ 	.word	0x00025a40


	//   ....[183]....
        /*0a84*/ 	.word	0x00025aa0


	//   ....[184]....
        /*0a88*/ 	.word	0x000264d0


	//   ....[185]....
        /*0a8c*/ 	.word	0x000267f0


	//   ....[186]....
        /*0a90*/ 	.word	0x00026880


	//   ....[187]....
        /*0a94*/ 	.word	0x00026920


	//   ....[188]....
        /*0a98*/ 	.word	0x000269b0


	//   ....[189]....
        /*0a9c*/ 	.word	0x00026aa0


	//   ....[190]....
        /*0aa0*/ 	.word	0x00026b30


	//   ....[191]....
        /*0aa4*/ 	.word	0x00026bd0


	//   ....[192]....
        /*0aa8*/ 	.word	0x00026c60


	//   ....[193]....
        /*0aac*/ 	.word	0x00026d50


	//   ....[194]....
        /*0ab0*/ 	.word	0x00026de0


	//   ....[195]....
        /*0ab4*/ 	.word	0x00026e80


	//   ....[196]....
        /*0ab8*/ 	.word	0x00026f10


	//   ....[197]....
        /*0abc*/ 	.word	0x00027000


	//   ....[198]....
        /*0ac0*/ 	.word	0x00027090


	//   ....[199]....
        /*0ac4*/ 	.word	0x000270e0


	//   ....[200]....
        /*0ac8*/ 	.word	0x00027130


	//   ....[201]....
        /*0acc*/ 	.word	0x000271d0


	//   ....[202]....
        /*0ad0*/ 	.word	0x00027260


	//   ....[203]....
        /*0ad4*/ 	.word	0x000272b0


	//   ....[204]....
        /*0ad8*/ 	.word	0x00027300


	//   ....[205]....
        /*0adc*/ 	.word	0x000273f0


	//   ....[206]....
        /*0ae0*/ 	.word	0x00027480


	//   ....[207]....
        /*0ae4*/ 	.word	0x000274d0


	//   ....[208]....
        /*0ae8*/ 	.word	0x00027520


	//   ....[209]....
        /*0aec*/ 	.word	0x000275c0


	//   ....[210]....
        /*0af0*/ 	.word	0x00027650


	//   ....[211]....
        /*0af4*/ 	.word	0x000276a0


	//   ....[212]....
        /*0af8*/ 	.word	0x000276f0


	//   ....[213]....
        /*0afc*/ 	.word	0x000279f0


	//   ....[214]....
        /*0b00*/ 	.word	0x00027cd0


	//   ....[215]....
        /*0b04*/ 	.word	0x00027dc0


	//   ....[216]....
        /*0b08*/ 	.word	0x00027e60


	//   ....[217]....
        /*0b0c*/ 	.word	0x00027f90


	//   ....[218]....
        /*0b10*/ 	.word	0x00027ff0


	//   ....[219]....
        /*0b14*/ 	.word	0x00028120


	//   ....[220]....
        /*0b18*/ 	.word	0x00028180


	//   ....[221]....
        /*0b1c*/ 	.word	0x000282b0


	//   ....[222]....
        /*0b20*/ 	.word	0x00028310


	//   ....[223]....
        /*0b24*/ 	.word	0x00028440


	//   ....[224]....
        /*0b28*/ 	.word	0x000284a0


	//   ....[225]....
        /*0b2c*/ 	.word	0x000285c0


	//   ....[226]....
        /*0b30*/ 	.word	0x00028610


	//   ....[227]....
        /*0b34*/ 	.word	0x000286c0


	//   ....[228]....
        /*0b38*/ 	.word	0x00028730


	//   ....[229]....
        /*0b3c*/ 	.word	0x00028840


	//   ....[230]....
        /*0b40*/ 	.word	0x00028890


	//   ....[231]....
        /*0b44*/ 	.word	0x000289b0


	//   ....[232]....
        /*0b48*/ 	.word	0x00028a00


	//   ....[233]....
        /*0b4c*/ 	.word	0x00028b20


	//   ....[234]....
        /*0b50*/ 	.word	0x00028b70


	//   ....[235]....
        /*0b54*/ 	.word	0x00028c90


	//   ....[236]....
        /*0b58*/ 	.word	0x00028ce0


	//   ....[237]....
        /*0b5c*/ 	.word	0x00028e00


	//   ....[238]....
        /*0b60*/ 	.word	0x00028e50


	//   ....[239]....
        /*0b64*/ 	.word	0x00028f60


	//   ....[240]....
        /*0b68*/ 	.word	0x00028fb0


	//   ....[241]....
        /*0b6c*/ 	.word	0x000290b0


	//   ....[242]....
        /*0b70*/ 	.word	0x00029100


	//   ....[243]....
        /*0b74*/ 	.word	0x00029230


	//   ....[244]....
        /*0b78*/ 	.word	0x000292f0


	//   ....[245]....
        /*0b7c*/ 	.word	0x00029400


	//   ....[246]....
        /*0b80*/ 	.word	0x00029450


	//   ....[247]....
        /*0b84*/ 	.word	0x00029540


	//   ....[248]....
        /*0b88*/ 	.word	0x00029590


	//   ....[249]....
        /*0b8c*/ 	.word	0x00029680


	//   ....[250]....
        /*0b90*/ 	.word	0x000296d0


	//   ....[251]....
        /*0b94*/ 	.word	0x000297c0


	//   ....[252]....
        /*0b98*/ 	.word	0x00029810


	//   ....[253]....
        /*0b9c*/ 	.word	0x00029910


	//   ....[254]....
        /*0ba0*/ 	.word	0x00029960


	//   ....[255]....
        /*0ba4*/ 	.word	0x00029a50


	//   ....[0]....
        /*0ba8*/ 	.word	0x00029af0


	//   ....[1]....
        /*0bac*/ 	.word	0x00029c10


	//   ....[2]....
        /*0bb0*/ 	.word	0x00029c60


	//   ....[3]....
        /*0bb4*/ 	.word	0x00029d80


	//   ....[4]....
        /*0bb8*/ 	.word	0x00029dd0


	//   ....[5]....
        /*0bbc*/ 	.word	0x00029ef0


	//   ....[6]....
        /*0bc0*/ 	.word	0x00029f40


	//   ....[7]....
        /*0bc4*/ 	.word	0x0002a060


	//   ....[8]....
        /*0bc8*/ 	.word	0x0002a0b0


	//   ....[9]....
        /*0bcc*/ 	.word	0x0002a1d0


	//   ....[10]....
        /*0bd0*/ 	.word	0x0002a220


	//   ....[11]....
        /*0bd4*/ 	.word	0x0002a300


	//   ....[12]....
        /*0bd8*/ 	.word	0x0002a3b0


	//   ....[13]....
        /*0bdc*/ 	.word	0x0002a510


	//   ....[14]....
        /*0be0*/ 	.word	0x0002a560


	//   ....[15]....
        /*0be4*/ 	.word	0x0002a670


	//   ....[16]....
        /*0be8*/ 	.word	0x0002a6c0


	//   ....[17]....
        /*0bec*/ 	.word	0x0002a7d0


	//   ....[18]....
        /*0bf0*/ 	.word	0x0002a820


	//   ....[19]....
        /*0bf4*/ 	.word	0x0002a930


	//   ....[20]....
        /*0bf8*/ 	.word	0x0002a980


	//   ....[21]....
        /*0bfc*/ 	.word	0x0002aa80


	//   ....[22]....
        /*0c00*/ 	.word	0x0002aad0


	//   ....[23]....
        /*0c04*/ 	.word	0x0002ab60


	//   ....[24]....
        /*0c08*/ 	.word	0x0002ac00


	//   ....[25]....
        /*0c0c*/ 	.word	0x0002ad90


	//   ....[26]....
        /*0c10*/ 	.word	0x0002ae00


	//   ....[27]....
        /*0c14*/ 	.word	0x0002ae70


	//   ....[28]....
        /*0c18*/ 	.word	0x0002aee0


	//   ....[29]....
        /*0c1c*/ 	.word	0x0002af50


	//   ....[30]....
        /*0c20*/ 	.word	0x0002afd0


	//   ....[31]....
        /*0c24*/ 	.word	0x0002b050


	//   ....[32]....
        /*0c28*/ 	.word	0x0002b0e0


	//   ....[33]....
        /*0c2c*/ 	.word	0x0002b150


	//   ....[34]....
        /*0c30*/ 	.word	0x0002b1c0


	//   ....[35]....
        /*0c34*/ 	.word	0x0002b230


	//   ....[36]....
        /*0c38*/ 	.word	0x0002b2b0


	//   ....[37]....
        /*0c3c*/ 	.word	0x0002b320


	//   ....[38]....
        /*0c40*/ 	.word	0x0002b3b0


	//   ....[39]....
        /*0c44*/ 	.word	0x0002b410


	//   ....[40]....
        /*0c48*/ 	.word	0x0002b4a0


	//   ....[41]....
        /*0c4c*/ 	.word	0x0002b5d0


	//----- nvinfo : EIATTR_REG_RECONFIG
	.align		4
.L_321:
        /*0c50*/ 	.byte	0x01, 0x54
	.zero		2


	//----- nvinfo : EIATTR_SYSCALL_OFFSETS
	.align		4
        /*0c54*/ 	.byte	0x04, 0x46
        /*0c56*/ 	.short	(.L_323 - .L_322)


	//   ....[0]....
.L_322:
        /*0c58*/ 	.word	0x00001e70


	//   ....[1]....
        /*0c5c*/ 	.word	0x00001fc0


	//   ....[2]....
        /*0c60*/ 	.word	0x0000b820


	//   ....[3]....
        /*0c64*/ 	.word	0x0000bb50


	//   ....[4]....
        /*0c68*/ 	.word	0x00021e30


	//   ....[5]....
        /*0c6c*/ 	.word	0x00021f80


	//   ....[6]....
        /*0c70*/ 	.word	0x00022070


	//   ....[7]....
        /*0c74*/ 	.word	0x00022f90


	//----- nvinfo : EIATTR_MBARRIER_INSTR_OFFSETS
	.align		4
.L_323:
        /*0c78*/ 	.byte	0x04, 0x39
        /*0c7a*/ 	.short	(.L_325 - .L_324)


	//   ....[0]....
.L_324:
        /*0c7c*/ 	.word	0x00000270
        /*0c80*/ 	.word	0x000000ff
        /*0c84*/ 	.word	0x00030800
        /*0c88*/ 	.short	0x0100
        /*0c8a*/ 	.byte	0x08
	.zero		1


	//   ....[1]....
        /*0c8c*/ 	.word	0x00000280
        /*0c90*/ 	.word	0x000000ff
        /*0c94*/ 	.word	0x00030820
        /*0c98*/ 	.short	0x0100
        /*0c9a*/ 	.byte	0x08
	.zero		1


	//   ....[2]....
        /*0c9c*/ 	.word	0x00000370
        /*0ca0*/ 	.word	0x000000ff
        /*0ca4*/ 	.word	0x00030830
        /*0ca8*/ 	.short	0x0100
        /*0caa*/ 	.byte	0x08
	.zero		1


	//   ....[3]....
        /*0cac*/ 	.word	0x00000380
        /*0cb0*/ 	.word	0x000000ff
        /*0cb4*/ 	.word	0x00030840
        /*0cb8*/ 	.short	0x0100
        /*0cba*/ 	.byte	0x08
	.zero		1


	//   ....[4]....
        /*0cbc*/ 	.word	0x00000390
        /*0cc0*/ 	.word	0x000000ff
        /*0cc4*/ 	.word	0x00030838
        /*0cc8*/ 	.short	0x0100
        /*0cca*/ 	.byte	0x08
	.zero		1


	//   ....[5]....
        /*0ccc*/ 	.word	0x000003a0
        /*0cd0*/ 	.word	0x000000ff
        /*0cd4*/ 	.word	0x00030848
        /*0cd8*/ 	.short	0x0100
        /*0cda*/ 	.byte	0x08
	.zero		1


	//   ....[6]....
        /*0cdc*/ 	.word	0x000004d0
        /*0ce0*/ 	.word	0x000000ff
        /*0ce4*/ 	.word	0x00030850
        /*0ce8*/ 	.short	0x0100
        /*0cea*/ 	.byte	0x08
	.zero		1


	//   ....[7]....
        /*0cec*/ 	.word	0x000004e0
        /*0cf0*/ 	.word	0x000000ff
        /*0cf4*/ 	.word	0x00030860
        /*0cf8*/ 	.short	0x0100
        /*0cfa*/ 	.byte	0x08
	.zero		1


	//   ....[8]....
        /*0cfc*/ 	.word	0x000004f0
        /*0d00*/ 	.word	0x000000ff
        /*0d04*/ 	.word	0x00030858
        /*0d08*/ 	.short	0x0100
        /*0d0a*/ 	.byte	0x08
	.zero		1


	//   ....[9]....
        /*0d0c*/ 	.word	0x00000500
        /*0d10*/ 	.word	0x000000ff
        /*0d14*/ 	.word	0x00030868
        /*0d18*/ 	.short	0x0100
        /*0d1a*/ 	.byte	0x08
	.zero		1


	//   ....[10]....
        /*0d1c*/ 	.word	0x000005f0
        /*0d20*/ 	.word	0x000000ff
        /*0d24*/ 	.word	0x00030870
        /*0d28*/ 	.short	0x0100
        /*0d2a*/ 	.byte	0x06
	.zero		1


	//   ....[11]....
        /*0d2c*/ 	.word	0x00000600
        /*0d30*/ 	.word	0x000000ff
        /*0d34*/ 	.word	0x00030880
        /*0d38*/ 	.short	0x0100
        /*0d3a*/ 	.byte	0x06
	.zero		1


	//   ....[12]....
        /*0d3c*/ 	.word	0x00000610
        /*0d40*/ 	.word	0x000000ff
        /*0d44*/ 	.word	0x00030878
        /*0d48*/ 	.short	0x0100
        /*0d4a*/ 	.byte	0x06
	.zero		1


	//   ....[13]....
        /*0d4c*/ 	.word	0x00000620
        /*0d50*/ 	.word	0x000000ff
        /*0d54*/ 	.word	0x00030888
        /*0d58*/ 	.short	0x0100
        /*0d5a*/ 	.byte	0x06
	.zero		1


	//   ....[14]....
        /*0d5c*/ 	.word	0x00000750
        /*0d60*/ 	.word	0x000000ff
        /*0d64*/ 	.word	0x00030890
        /*0d68*/ 	.short	0x0100
        /*0d6a*/ 	.byte	0x08
	.zero		1


	//   ....[15]....
        /*0d6c*/ 	.word	0x00000760
        /*0d70*/ 	.word	0x000000ff
        /*0d74*/ 	.word	0x000308a0
        /*0d78*/ 	.short	0x0100
        /*0d7a*/ 	.byte	0x08
	.zero		1


	//   ....[16]....
        /*0d7c*/ 	.word	0x00000770
        /*0d80*/ 	.word	0x000000ff
        /*0d84*/ 	.word	0x00030898
        /*0d88*/ 	.short	0x0100
        /*0d8a*/ 	.byte	0x08
	.zero		1


	//   ....[17]....
        /*0d8c*/ 	.word	0x00000780
        /*0d90*/ 	.word	0x000000ff
        /*0d94*/ 	.word	0x000308a8
        /*0d98*/ 	.short	0x0100
        /*0d9a*/ 	.byte	0x08
	.zero		1


	//   ....[18]....
        /*0d9c*/ 	.word	0x000008b0
        /*0da0*/ 	.word	0x000000ff
        /*0da4*/ 	.word	0x000308b0
        /*0da8*/ 	.short	0x0100
        /*0daa*/ 	.byte	0x08
	.zero		1


	//   ....[19]....
        /*0dac*/ 	.word	0x000008c0
        /*0db0*/ 	.word	0x000000ff
        /*0db4*/ 	.word	0x000308c0
        /*0db8*/ 	.short	0x0100
        /*0dba*/ 	.byte	0x08
	.zero		1


	//   ....[20]....
        /*0dbc*/ 	.word	0x000008d0
        /*0dc0*/ 	.word	0x000000ff
        /*0dc4*/ 	.word	0x000308b8
        /*0dc8*/ 	.short	0x0100
        /*0dca*/ 	.byte	0x08
	.zero		1


	//   ....[21]....
        /*0dcc*/ 	.word	0x000008e0
        /*0dd0*/ 	.word	0x000000ff
        /*0dd4*/ 	.word	0x000308c8
        /*0dd8*/ 	.short	0x0100
        /*0dda*/ 	.byte	0x08
	.zero		1


	//   ....[22]....
        /*0ddc*/ 	.word	0x00003a40
        /*0de0*/ 	.word	0x00000055
        /*0de4*/ 	.word	0x00030890
        /*0de8*/ 	.short	0x010a
        /*0dea*/ 	.byte	0x3f
	.zero		1


	//   ....[23]....
        /*0dec*/ 	.word	0x000070f0
        /*0df0*/ 	.word	0x00000055
        /*0df4*/ 	.word	0x00030890
        /*0df8*/ 	.short	0x010a
        /*0dfa*/ 	.byte	0x3f
	.zero		1


	//   ....[24]....
        /*0dfc*/ 	.word	0x0000a010
        /*0e00*/ 	.word	0x00000055
        /*0e04*/ 	.word	0x00030890
        /*0e08*/ 	.short	0x010a
        /*0e0a*/ 	.byte	0x3f
	.zero		1


	//   ....[25]....
        /*0e0c*/ 	.word	0x0000a7d0
        /*0e10*/ 	.word	0x0000000b
        /*0e14*/ 	.word	0x00000000
        /*0e18*/ 	.short	0x0101
        /*0e1a*/ 	.byte	0x3f
	.zero		1


	//   ....[26]....
        /*0e1c*/ 	.word	0x0000a810
        /*0e20*/ 	.word	0x00000055
        /*0e24*/ 	.word	0x000308b0
        /*0e28*/ 	.short	0x010a
        /*0e2a*/ 	.byte	0x3f
	.zero		1


	//   ....[27]....
        /*0e2c*/ 	.word	0x0000af10
        /*0e30*/ 	.word	0x00000055
        /*0e34*/ 	.word	0x00000000
        /*0e38*/ 	.short	0x0101
        /*0e3a*/ 	.byte	0x3f
	.zero		1


	//   ....[28]....
        /*0e3c*/ 	.word	0x0000b8b0
        /*0e40*/ 	.word	0x00000012
        /*0e44*/ 	.word	0x00030800
        /*0e48*/ 	.short	0x010a
        /*0e4a*/ 	.byte	0x3f
	.zero		1


	//   ....[29]....
        /*0e4c*/ 	.word	0x0000b900
        /*0e50*/ 	.word	0x00000012
        /*0e54*/ 	.word	0x00030800
        /*0e58*/ 	.short	0x010a
        /*0e5a*/ 	.byte	0x3f
	.zero		1


	//   ....[30]....
        /*0e5c*/ 	.word	0x0000cef0
        /*0e60*/ 	.word	0x00000012
        /*0e64*/ 	.word	0x00030800
        /*0e68*/ 	.short	0x010a
        /*0e6a*/ 	.byte	0x3f
	.zero		1


	//   ....[31]....
        /*0e6c*/ 	.word	0x00010060
        /*0e70*/ 	.word	0x00000012
        /*0e74*/ 	.word	0x00030800
        /*0e78*/ 	.short	0x010a
        /*0e7a*/ 	.byte	0x3f
	.zero		1


	//   ....[32]....
        /*0e7c*/ 	.word	0x00012b10
        /*0e80*/ 	.word	0x00000008
        /*0e84*/ 	.word	0x00030830
        /*0e88*/ 	.short	0x010a
        /*0e8a*/ 	.byte	0x3f
	.zero		1


	//   ....[33]....
        /*0e8c*/ 	.word	0x00012b50
        /*0e90*/ 	.word	0x00000008
        /*0e94*/ 	.word	0x00030830
        /*0e98*/ 	.short	0x010a
        /*0e9a*/ 	.byte	0x3f
	.zero		1


	//   ....[34]....
        /*0e9c*/ 	.word	0x00014590
        /*0ea0*/ 	.word	0x0000001b
        /*0ea4*/ 	.word	0x00000000
        /*0ea8*/ 	.short	0x0101
        /*0eaa*/ 	.byte	0x3f
	.zero		1


	//   ....[35]....
        /*0eac*/ 	.word	0x00014ed0
        /*0eb0*/ 	.word	0x00000000
        /*0eb4*/ 	.word	0x00030830
        /*0eb8*/ 	.short	0x010a
        /*0eba*/ 	.byte	0x3f
	.zero		1


	//   ....[36]....
        /*0ebc*/ 	.word	0x00014f50
        /*0ec0*/ 	.word	0x00000000
        /*0ec4*/ 	.word	0x00030830
        /*0ec8*/ 	.short	0x010a
        /*0eca*/ 	.byte	0x3f
	.zero		1


	//   ....[37]....
        /*0ecc*/ 	.word	0x00015bd0
        /*0ed0*/ 	.word	0x0000000b
        /*0ed4*/ 	.word	0x00030850
        /*0ed8*/ 	.short	0x010a
        /*0eda*/ 	.byte	0x3f
	.zero		1


	//   ....[38]....
        /*0edc*/ 	.word	0x00015c20
        /*0ee0*/ 	.word	0x0000000b
        /*0ee4*/ 	.word	0x00030850
        /*0ee8*/ 	.short	0x010a
        /*0eea*/ 	.byte	0x3f
	.zero		1


	//   ....[39]....
        /*0eec*/ 	.word	0x00015fb0
        /*0ef0*/ 	.word	0x00000000
        /*0ef4*/ 	.word	0x00000000
        /*0ef8*/ 	.short	0x0101
        /*0efa*/ 	.byte	0x3f
	.zero		1


	//   ....[40]....
        /*0efc*/ 	.word	0x00017520
        /*0f00*/ 	.word	0x0000000b
        /*0f04*/ 	.word	0x00000000
        /*0f08*/ 	.short	0x0101
        /*0f0a*/ 	.byte	0x3f
	.zero		1


	//   ....[41]....
        /*0f0c*/ 	.word	0x000177e0
        /*0f10*/ 	.word	0x0000000e
        /*0f14*/ 	.word	0x00030830
        /*0f18*/ 	.short	0x010a
        /*0f1a*/ 	.byte	0x3f
	.zero		1


	//   ....[42]....
        /*0f1c*/ 	.word	0x00017860
        /*0f20*/ 	.word	0x0000000e
        /*0f24*/ 	.word	0x00030830
        /*0f28*/ 	.short	0x010a
        /*0f2a*/ 	.byte	0x3f
	.zero		1


	//   ....[43]....
        /*0f2c*/ 	.word	0x000184c0
        /*0f30*/ 	.word	0x0000000b
        /*0f34*/ 	.word	0x00030850
        /*0f38*/ 	.short	0x010a
        /*0f3a*/ 	.byte	0x3f
	.zero		1


	//   ....[44]....
        /*0f3c*/ 	.word	0x00018510
        /*0f40*/ 	.word	0x0000000b
        /*0f44*/ 	.word	0x00030850
        /*0f48*/ 	.short	0x010a
        /*0f4a*/ 	.byte	0x3f
	.zero		1


	//   ....[45]....
        /*0f4c*/ 	.word	0x00018880
        /*0f50*/ 	.word	0x00000000
        /*0f54*/ 	.word	0x00000000
        /*0f58*/ 	.short	0x0101
        /*0f5a*/ 	.byte	0x3f
	.zero		1


	//   ....[46]....
        /*0f5c*/ 	.word	0x00019640
        /*0f60*/ 	.word	0x0000000b
        /*0f64*/ 	.word	0x00000000
        /*0f68*/ 	.short	0x0101
        /*0f6a*/ 	.byte	0x3f
	.zero		1


	//   ....[47]....
        /*0f6c*/ 	.word	0x00019e40
        /*0f70*/ 	.word	0x0000000a
        /*0f74*/ 	.word	0x00030850
        /*0f78*/ 	.short	0x010a
        /*0f7a*/ 	.byte	0x3f
	.zero		1


	//   ....[48]....
        /*0f7c*/ 	.word	0x00019ee0
        /*0f80*/ 	.word	0x0000000a
        /*0f84*/ 	.word	0x00030850
        /*0f88*/ 	.short	0x010a
        /*0f8a*/ 	.byte	0x3f
	.zero		1


	//   ....[49]....
        /*0f8c*/ 	.word	0x0001a3f0
        /*0f90*/ 	.word	0x00000003
        /*0f94*/ 	.word	0x00000000
        /*0f98*/ 	.short	0x0101
        /*0f9a*/ 	.byte	0x3f
	.zero		1


	//   ....[50]....
        /*0f9c*/ 	.word	0x0001c160
        /*0fa0*/ 	.word	0x00000000
        /*0fa4*/ 	.word	0x00000000
        /*0fa8*/ 	.short	0x0101
        /*0faa*/ 	.byte	0x3f
	.zero		1


	//   ....[51]....
        /*0fac*/ 	.word	0x0001c930
        /*0fb0*/ 	.word	0x00000008
        /*0fb4*/ 	.word	0x00000000
        /*0fb8*/ 	.short	0x0101
        /*0fba*/ 	.byte	0x3f
	.zero		1


	//   ....[52]....
        /*0fbc*/ 	.word	0x00020590
        /*0fc0*/ 	.word	0x00000010
        /*0fc4*/ 	.word	0x00030820
        /*0fc8*/ 	.short	0x010a
        /*0fca*/ 	.byte	0x3f
	.zero		1


	//   ....[53]....
        /*0fcc*/ 	.word	0x00020620
        /*0fd0*/ 	.word	0x0000000c
        /*0fd4*/ 	.word	0x000308a0
        /*0fd8*/ 	.short	0x010a
        /*0fda*/ 	.byte	0x3f
	.zero		1


	//   ....[54]....
        /*0fdc*/ 	.word	0x00020a70
        /*0fe0*/ 	.word	0x0000000c
        /*0fe4*/ 	.word	0x000308c0
        /*0fe8*/ 	.short	0x010a
        /*0fea*/ 	.byte	0x3f
	.zero		1


	//   ....[55]....
        /*0fec*/ 	.word	0x00020f90
        /*0ff0*/ 	.word	0x0000000b
        /*0ff4*/ 	.word	0x000308a0
        /*0ff8*/ 	.short	0x010a
        /*0ffa*/ 	.byte	0x3f
	.zero		1


	//   ....[56]....
        /*0ffc*/ 	.word	0x000213d0
        /*1000*/ 	.word	0x0000000b
        /*1004*/ 	.word	0x000308c0
        /*1008*/ 	.short	0x010a
        /*100a*/ 	.byte	0x3f
	.zero		1


	//   ....[57]....
        /*100c*/ 	.word	0x000225e0
        /*1010*/ 	.word	0x00000007
        /*1014*/ 	.word	0x00030840
        /*1018*/ 	.short	0x010a
        /*101a*/ 	.byte	0x3f
	.zero		1


	//   ....[58]....
        /*101c*/ 	.word	0x00022c90
        /*1020*/ 	.word	0x00000007
        /*1024*/ 	.word	0x00030830
        /*1028*/ 	.short	0x0107
        /*102a*/ 	.byte	0x3f
	.zero		1


	//   ....[59]....
        /*102c*/ 	.word	0x00022d60
        /*1030*/ 	.word	0x00000007
        /*1034*/ 	.word	0x00030830
        /*1038*/ 	.short	0x0101
        /*103a*/ 	.byte	0x3f
	.zero		1


	//   ....[60]....
        /*103c*/ 	.word	0x000238e0
        /*1040*/ 	.word	0x00000010
        /*1044*/ 	.word	0x00030800
        /*1048*/ 	.short	0x0107
        /*104a*/ 	.byte	0x3f
	.zero		1


	//   ....[61]....
        /*104c*/ 	.word	0x000239f0
        /*1050*/ 	.word	0x00000010
        /*1054*/ 	.word	0x00030800
        /*1058*/ 	.short	0x0101
        /*105a*/ 	.byte	0x3f
	.zero		1


	//   ....[62]....
        /*105c*/ 	.word	0x00023a10
        /*1060*/ 	.word	0x00000010
        /*1064*/ 	.word	0x00030820
        /*1068*/ 	.short	0x010a
        /*106a*/ 	.byte	0x3f
	.zero		1


	//   ....[63]....
        /*106c*/ 	.word	0x00023df0
        /*1070*/ 	.word	0x00000007
        /*1074*/ 	.word	0x00030840
        /*1078*/ 	.short	0x010a
        /*107a*/ 	.byte	0x3f
	.zero		1


	//   ....[64]....
        /*107c*/ 	.word	0x000242d0
        /*1080*/ 	.word	0x00000007
        /*1084*/ 	.word	0x00030830
        /*1088*/ 	.short	0x0107
        /*108a*/ 	.byte	0x3f
	.zero		1


	//   ....[65]....
        /*108c*/ 	.word	0x00024390
        /*1090*/ 	.word	0x00000007
        /*1094*/ 	.word	0x00030830
        /*1098*/ 	.short	0x0101
        /*109a*/ 	.byte	0x3f
	.zero		1


	//   ....[66]....
        /*109c*/ 	.word	0x000243f0
        /*10a0*/ 	.word	0x00000006
        /*10a4*/ 	.word	0x00030860
        /*10a8*/ 	.short	0x010a
        /*10aa*/ 	.byte	0x3f
	.zero		1


	//   ....[67]....
        /*10ac*/ 	.word	0x00024980
        /*10b0*/ 	.word	0x00000006
        /*10b4*/ 	.word	0x00030850
        /*10b8*/ 	.short	0x0107
        /*10ba*/ 	.byte	0x3f
	.zero		1


	//   ....[68]....
        /*10bc*/ 	.word	0x00024ab0
        /*10c0*/ 	.word	0x00000006
        /*10c4*/ 	.word	0x00030850
        /*10c8*/ 	.short	0x0101
        /*10ca*/ 	.byte	0x3f
	.zero		1


	//   ....[69]....
        /*10cc*/ 	.word	0x00024ce0
        /*10d0*/ 	.word	0x00000000
        /*10d4*/ 	.word	0x00030860
        /*10d8*/ 	.short	0x010a
        /*10da*/ 	.byte	0x3f
	.zero		1


	//   ....[70]....
        /*10dc*/ 	.word	0x00025210
        /*10e0*/ 	.word	0x00000000
        /*10e4*/ 	.word	0x00030850
        /*10e8*/ 	.short	0x0107
        /*10ea*/ 	.byte	0x3f
	.zero		1


	//   ....[71]....
        /*10ec*/ 	.word	0x000252e0
        /*10f0*/ 	.word	0x00000000
        /*10f4*/ 	.word	0x00030850
        /*10f8*/ 	.short	0x0101
        /*10fa*/ 	.byte	0x3f
	.zero		1


	//   ....[72]....
        /*10fc*/ 	.word	0x00026450
        /*1100*/ 	.word	0x00000005
        /*1104*/ 	.word	0x00030820
        /*1108*/ 	.short	0x010a
        /*110a*/ 	.byte	0x3f
	.zero		1


	//   ....[73]....
        /*110c*/ 	.word	0x000265c0
        /*1110*/ 	.word	0x00000003
        /*1114*/ 	.word	0x00030840
        /*1118*/ 	.short	0x010a
        /*111a*/ 	.byte	0x3f
	.zero		1


	//   ....[74]....
        /*111c*/ 	.word	0x00026660
        /*1120*/ 	.word	0x00000017
        /*1124*/ 	.word	0x00030840
        /*1128*/ 	.short	0x010a
        /*112a*/ 	.byte	0x3f
	.zero		1


	//   ....[75]....
        /*112c*/ 	.word	0x000266a0
        /*1130*/ 	.word	0x00000003
        /*1134*/ 	.word	0x00030860
        /*1138*/ 	.short	0x010a
        /*113a*/ 	.byte	0x3f
	.zero		1


	//   ....[76]....
        /*113c*/ 	.word	0x000266e0
        /*1140*/ 	.word	0x00000017
        /*1144*/ 	.word	0x00030860
        /*1148*/ 	.short	0x010a
        /*114a*/ 	.byte	0x3f
	.zero		1


	//   ....[77]....
        /*114c*/ 	.word	0x00026740
        /*1150*/ 	.word	0x00000055
        /*1154*/ 	.word	0x00030890
        /*1158*/ 	.short	0x010a
        /*115a*/ 	.byte	0x3f
	.zero		1


	//   ....[78]....
        /*115c*/ 	.word	0x000269f0
        /*1160*/ 	.word	0x00000055
        /*1164*/ 	.word	0x00030890
        /*1168*/ 	.short	0x010a
        /*116a*/ 	.byte	0x3f
	.zero		1


	//   ....[79]....
        /*116c*/ 	.word	0x00026ca0
        /*1170*/ 	.word	0x00000055
        /*1174*/ 	.word	0x00030890
        /*1178*/ 	.short	0x010a
        /*117a*/ 	.byte	0x3f
	.zero		1


	//   ....[80]....
        /*117c*/ 	.word	0x00026f50
        /*1180*/ 	.word	0x00000055
        /*1184*/ 	.word	0x000308b0
        /*1188*/ 	.short	0x010a
        /*118a*/ 	.byte	0x3f
	.zero		1


	//   ....[81]....
        /*118c*/ 	.word	0x00027340
        /*1190*/ 	.word	0x00000012
        /*1194*/ 	.word	0x00030800
        /*1198*/ 	.short	0x010a
        /*119a*/ 	.byte	0x3f
	.zero		1


	//   ....[82]....
        /*119c*/ 	.word	0x00027730
        /*11a0*/ 	.word	0x00000012
        /*11a4*/ 	.word	0x00030800
        /*11a8*/ 	.short	0x010a
        /*11aa*/ 	.byte	0x3f
	.zero		1


	//   ....[83]....
        /*11ac*/ 	.word	0x00027780
        /*11b0*/ 	.word	0x00000008
        /*11b4*/ 	.word	0x00030830
        /*11b8*/ 	.short	0x010a
        /*11ba*/ 	.byte	0x3f
	.zero		1


	//   ....[84]....
        /*11bc*/ 	.word	0x000277d0
        /*11c0*/ 	.word	0x00000000
        /*11c4*/ 	.word	0x00030830
        /*11c8*/ 	.short	0x010a
        /*11ca*/ 	.byte	0x3f
	.zero		1


	//   ....[85]....
        /*11cc*/ 	.word	0x00027820
        /*11d0*/ 	.word	0x0000000b
        /*11d4*/ 	.word	0x00030850
        /*11d8*/ 	.short	0x010a
        /*11da*/ 	.byte	0x3f
	.zero		1


	//   ....[86]....
        /*11dc*/ 	.word	0x00027870
        /*11e0*/ 	.word	0x0000000e
        /*11e4*/ 	.word	0x00030830
        /*11e8*/ 	.short	0x010a
        /*11ea*/ 	.byte	0x3f
	.zero		1


	//   ....[87]....
        /*11ec*/ 	.word	0x000278c0
        /*11f0*/ 	.word	0x0000000b
        /*11f4*/ 	.word	0x00030850
        /*11f8*/ 	.short	0x010a
        /*11fa*/ 	.byte	0x3f
	.zero		1


	//   ....[88]....
        /*11fc*/ 	.word	0x00027910
        /*1200*/ 	.word	0x0000000a
        /*1204*/ 	.word	0x00030850
        /*1208*/ 	.short	0x010a
        /*120a*/ 	.byte	0x3f
	.zero		1


	//   ....[89]....
        /*120c*/ 	.word	0x00027ab0
        /*1210*/ 	.word	0x00000010
        /*1214*/ 	.word	0x00030820
        /*1218*/ 	.short	0x010a
        /*121a*/ 	.byte	0x3f
	.zero		1


	//   ....[90]....
        /*121c*/ 	.word	0x00027b00
        /*1220*/ 	.word	0x0000000c
        /*1224*/ 	.word	0x000308a0
        /*1228*/ 	.short	0x010a
        /*122a*/ 	.byte	0x3f
	.zero		1


	//   ....[91]....
        /*122c*/ 	.word	0x00027b50
        /*1230*/ 	.word	0x0000000c
        /*1234*/ 	.word	0x000308c0
        /*1238*/ 	.short	0x010a
        /*123a*/ 	.byte	0x3f
	.zero		1


	//   ....[92]....
        /*123c*/ 	.word	0x00027ba0
        /*1240*/ 	.word	0x0000000b
        /*1244*/ 	.word	0x000308a0
        /*1248*/ 	.short	0x010a
        /*124a*/ 	.byte	0x3f
	.zero		1


	//   ....[93]....
        /*124c*/ 	.word	0x00027bf0
        /*1250*/ 	.word	0x0000000b
        /*1254*/ 	.word	0x000308c0
        /*1258*/ 	.short	0x010a
        /*125a*/ 	.byte	0x3f
	.zero		1


	//   ....[94]....
        /*125c*/ 	.word	0x00027d10
        /*1260*/ 	.word	0x00000007
        /*1264*/ 	.word	0x00030840
        /*1268*/ 	.short	0x010a
        /*126a*/ 	.byte	0x3f
	.zero		1


	//   ....[95]....
        /*126c*/ 	.word	0x00029130
        /*1270*/ 	.word	0x00000010
        /*1274*/ 	.word	0x00030820
        /*1278*/ 	.short	0x010a
        /*127a*/ 	.byte	0x3f
	.zero		1


	//   ....[96]....
        /*127c*/ 	.word	0x00029180
        /*1280*/ 	.word	0x00000007
        /*1284*/ 	.word	0x00030840
        /*1288*/ 	.short	0x010a
        /*128a*/ 	.byte	0x3f
	.zero		1


	//   ....[97]....
        /*128c*/ 	.word	0x000299a0
        /*1290*/ 	.word	0x00000006
        /*1294*/ 	.word	0x00030860
        /*1298*/ 	.short	0x010a
        /*129a*/ 	.byte	0x3f
	.zero		1


	//   ....[98]....
        /*129c*/ 	.word	0x0002a250
        /*12a0*/ 	.word	0x00000000
        /*12a4*/ 	.word	0x00030860
        /*12a8*/ 	.short	0x010a
        /*12aa*/ 	.byte	0x3f
	.zero		1


	//   ....[99]....
        /*12ac*/ 	.word	0x0002b4f0
        /*12b0*/ 	.word	0x00000005
        /*12b4*/ 	.word	0x00030820
        /*12b8*/ 	.short	0x010a
        /*12ba*/ 	.byte	0x3f
	.zero		1


	//   ....[100]....
        /*12bc*/ 	.word	0x0002b690
        /*12c0*/ 	.word	0x00000003
        /*12c4*/ 	.word	0x00030840
        /*12c8*/ 	.short	0x010a
        /*12ca*/ 	.byte	0x3f
	.zero		1


	//   ....[101]....
        /*12cc*/ 	.word	0x0002b6e0
        /*12d0*/ 	.word	0x00000017
        /*12d4*/ 	.word	0x00030840
        /*12d8*/ 	.short	0x010a
        /*12da*/ 	.byte	0x3f
	.zero		1


	//   ....[102]....
        /*12dc*/ 	.word	0x0002b730
        /*12e0*/ 	.word	0x00000003
        /*12e4*/ 	.word	0x00030860
        /*12e8*/ 	.short	0x010a
        /*12ea*/ 	.byte	0x3f
	.zero		1


	//----- nvinfo : EIATTR_NUM_MBARRIERS
	.align		4
.L_325:
        /*12ec*/ 	.byte	0x03, 0x38
        /*12ee*/ 	.short	0x0016


	//----- nvinfo : EIATTR_EXIT_INSTR_OFFSETS
	.align		4
        /*12f0*/ 	.byte	0x04, 0x1c
        /*12f2*/ 	.short	(.L_327 - .L_326)


	//   ....[0]....
.L_326:
        /*12f4*/ 	.word	0x00026730


	//----- nvinfo : EIATTR_MAX_THREADS
	.align		4
.L_327:
        /*12f8*/ 	.byte	0x04, 0x05
        /*12fa*/ 	.short	(.L_329 - .L_328)
.L_328:
        /*12fc*/ 	.word	0x00000180
        /*1300*/ 	.word	0x00000001
        /*1304*/ 	.word	0x00000001


	//----- nvinfo : EIATTR_CRS_STACK_SIZE
	.align		4
.L_329:
        /*1308*/ 	.byte	0x04, 0x1e
        /*130a*/ 	.short	(.L_331 - .L_330)
.L_330:
        /*130c*/ 	.word	0x00000000


	//----- nvinfo : EIATTR_CBANK_PARAM_SIZE
	.align		4
.L_331:
        /*1310*/ 	.byte	0x03, 0x19
        /*1312*/ 	.short	0x0af0


	//----- nvinfo : EIATTR_PARAM_CBANK
	.align		4
        /*1314*/ 	.byte	0x04, 0x0a
        /*1316*/ 	.short	(.L_333 - .L_332)
	.align		4
.L_332:
        /*1318*/ 	.word	index@(.nv.constant0._ZN7cutlass13device_kernelIN5flash11enable_sm90INS1_16FlashAttnFwdSm90INS1_25CollectiveMainloopFwdSm90ILi2EN4cute5tupleIJNS5_1CILi1EEES8_S8_EEENS6_IJNS7_ILi128EEENS7_ILi96EEENS7_ILi192EEEEEELi192ENS_6half_tEfNS_4arch4Sm90ELb1ELb0ELb0ELb1ELb1ELb1ELb0ELb1ELb1ELb1ELb1ELb0EEENS1_21CollectiveEpilogueFwdINS6_IJSA_SC_SB_EEES9_SE_SG_Li256ELb1ELb1ELb1ELb0EEENS1_36VarlenDynamicPersistentTileSchedulerILi128ELi96ELi256ELi128ELb1ELb1ELb1ELb1ELb1ELb1EEEEEEEEEvNT_6ParamsE)
        /*131c*/ 	.short	0x0210
        /*131e*/ 	.short	0x0af0


	//----- nvinfo : EIATTR_SW_WAR
	.align		4
.L_333:
        /*1320*/ 	.byte	0x04, 0x36
        /*1322*/ 	.short	(.L_335 - .L_334)
.L_334:
        /*1324*/ 	.word	0x00000008
.L_335:


//--------------------- .nv.callgraph             --------------------------
	.section	.nv.callgraph,"",@"SHT_CUDA_CALLGRAPH"
	.align	4
	.sectionentsize	8
	.align		4
        /*0000*/ 	.word	0x00000000
	.align		4
        /*0004*/ 	.word	0xffffffff
	.align		4
        /*0008*/ 	.word	index@(_ZN7cutlass13device_kernelIN5flash11enable_sm90INS1_16FlashAttnFwdSm90INS1_25CollectiveMainloopFwdSm90ILi2EN4cute5tupleIJNS5_1CILi1EEES8_S8_EEENS6_IJNS7_ILi128EEENS7_ILi96EEENS7_ILi192EEEEEELi192ENS_6half_tEfNS_4arch4Sm90ELb0ELb0ELb0ELb0ELb1ELb0ELb0ELb1ELb1ELb1ELb1ELb0EEENS1_21CollectiveEpilogueFwdINS6_IJSA_SC_SB_EEES9_SE_SG_Li256ELb0ELb1ELb1ELb0EEENS1_19SingleTileSchedulerILb0ELb1ELb1ELi128EEEEEEEEEvNT_6ParamsE)
	.align		4
        /*000c*/ 	.word	index@(__assertfail)
	.align		4
        /*0010*/ 	.word	index@(_ZN7cutlass13device_kernelIN5flash11enable_sm90INS1_16FlashAttnFwdSm90INS1_25CollectiveMainloopFwdSm90ILi2EN4cute5tupleIJNS5_1CILi1EEES8_S8_EEENS6_IJNS7_ILi128EEENS7_ILi96EEENS7_ILi192EEEEEELi192ENS_6half_tEfNS_4arch4Sm90ELb0ELb0ELb0ELb1ELb1ELb0ELb0ELb1ELb1ELb1ELb1ELb0EEENS1_21CollectiveEpilogueFwdINS6_IJSA_SC_SB_EEES9_SE_SG_Li256ELb1ELb1ELb1ELb0EEENS1_36VarlenDynamicPersistentTileSchedulerILi128ELi96ELi256ELi128ELb1ELb1ELb1ELb0ELb1ELb1EEEEEEEEEvNT_6ParamsE)
	.align		4
        /*0014*/ 	.word	index@(__assertfail)
	.align		4
        /*0018*/ 	.word	index@(_ZN7cutlass13device_kernelIN5flash11enable_sm90INS1_16FlashAttnFwdSm90INS1_25CollectiveMainloopFwdSm90ILi2EN4cute5tupleIJNS5_1CILi1EEES8_S8_EEENS6_IJNS7_ILi128EEENS7_ILi96EEENS7_ILi192EEEEEELi192ENS_6half_tEfNS_4arch4Sm90ELb0ELb0ELb0ELb1ELb1ELb1ELb0ELb1ELb1ELb1ELb1ELb0EEENS1_21CollectiveEpilogueFwdINS6_IJSA_SC_SB_EEES9_SE_SG_Li256ELb1ELb1ELb1ELb0EEENS1_36VarlenDynamicPersistentTileSchedulerILi128ELi96ELi256ELi128ELb1ELb1ELb1ELb0ELb1ELb1EEEEEEEEEvNT_6ParamsE)
	.align		4
        /*001c*/ 	.word	index@(__assertfail)
	.align		4
        /*0020*/ 	.word	index@(_ZN7cutlass13device_kernelIN5flash11enable_sm90INS1_16FlashAttnFwdSm90INS1_25CollectiveMainloopFwdSm90ILi2EN4cute5tupleIJNS5_1CILi1EEES8_S8_EEENS6_IJNS7_ILi128EEENS7_ILi96EEENS7_ILi192EEEEEELi192ENS_6half_tEfNS_4arch4Sm90ELb0ELb1ELb0ELb0ELb1ELb0ELb0ELb1ELb1ELb1ELb1ELb0EEENS1_21CollectiveEpilogueFwdINS6_IJSA_SC_SB_EEES9_SE_SG_Li256ELb0ELb1ELb1ELb0EEENS1_19SingleTileSchedulerILb0ELb1ELb1ELi128EEEEEEEEEvNT_6ParamsE)
	.align		4
        /*0024*/ 	.word	index@(__assertfail)
	.align		4
        /*0028*/ 	.word	index@(_ZN7cutlass13device_kernelIN5flash11enable_sm90INS1_16FlashAttnFwdSm90INS1_25CollectiveMainloopFwdSm90ILi2EN4cute5tupleIJNS5_1CILi1EEES8_S8_EEENS6_IJNS7_ILi128EEENS7_ILi96EEENS7_ILi192EEEEEELi192ENS_6half_tEfNS_4arch4Sm90ELb0ELb1ELb0ELb1ELb1ELb0ELb0ELb1ELb1ELb1ELb1ELb0EEENS1_21CollectiveEpilogueFwdINS6_IJSA_SC_SB_EEES9_SE_SG_Li256ELb1ELb1ELb1ELb0EEENS1_36VarlenDynamicPersistentTileSchedulerILi128ELi96ELi256ELi128ELb1ELb1ELb1ELb1ELb0ELb1EEEEEEEEEvNT_6ParamsE)
	.align		4
        /*002c*/ 	.word	index@(__assertfail)
	.align		4
        /*0030*/ 	.word	index@(_ZN7cutlass13device_kernelIN5flash11enable_sm90INS1_16FlashAttnFwdSm90INS1_25CollectiveMainloopFwdSm90ILi2EN4cute5tupleIJNS5_1CILi1EEES8_S8_EEENS6_IJNS7_ILi128EEENS7_ILi96EEENS7_ILi192EEEEEELi192ENS_6half_tEfNS_4arch4Sm90ELb0ELb1ELb0ELb1ELb1ELb1ELb0ELb1ELb1ELb1ELb1ELb0EEENS1_21CollectiveEpilogueFwdINS6_IJSA_SC_SB_EEES9_SE_SG_Li256ELb1ELb1ELb1ELb0EEENS1_36VarlenDynamicPersistentTileSchedulerILi128ELi96ELi256ELi128ELb1ELb1ELb1ELb1ELb0ELb1EEEEEEEEEvNT_6ParamsE)
	.align		4
        /*0034*/ 	.word	index@(__assertfail)
	.align		4
        /*0038*/ 	.word	index@(_ZN7cutlass13device_kernelIN5flash11enable_sm90INS1_16FlashAttnFwdSm90INS1_25CollectiveMainloopFwdSm90ILi2EN4cute5tupleIJNS5_1CILi1EEES8_S8_EEENS6_IJNS7_ILi128EEENS7_ILi96EEENS7_ILi192EEEEEELi192ENS_6half_tEfNS_4arch4Sm90ELb1ELb0ELb0ELb0ELb1ELb0ELb0ELb1ELb1ELb1ELb1ELb0EEENS1_21CollectiveEpilogueFwdINS6_IJSA_SC_SB_EEES9_SE_SG_Li256ELb0ELb1ELb1ELb0EEENS1_19SingleTileSchedulerILb0ELb1ELb1ELi128EEEEEEEEEvNT_6ParamsE)
	.align		4
        /*003c*/ 	.word	index@(__assertfail)
	.align		4
        /*0040*/ 	.word	index@(_ZN7cutlass13device_kernelIN5flash11enable_sm90INS1_16FlashAttnFwdSm90INS1_25CollectiveMainloopFwdSm90ILi2EN4cute5tupleIJNS5_1CILi1EEES8_S8_EEENS6_IJNS7_ILi128EEENS7_ILi96EEENS7_ILi192EEEEEELi192ENS_6half_tEfNS_4arch4Sm90ELb1ELb0ELb0ELb1ELb1ELb0ELb0ELb1ELb1ELb1ELb1ELb0EEENS1_21CollectiveEpilogueFwdINS6_IJSA_SC_SB_EEES9_SE_SG_Li256ELb1ELb1ELb1ELb0EEENS1_36VarlenDynamicPersistentTileSchedulerILi128ELi96ELi256ELi128ELb1ELb1ELb1ELb1ELb1ELb1EEEEEEEEEvNT_6ParamsE)
	.align		4
        /*0044*/ 	.word	index@(__assertfail)
	.align		4
        /*0048*/ 	.word	index@(_ZN7cutlass13device_kernelIN5flash11enable_sm90INS1_16FlashAttnFwdSm90INS1_25CollectiveMainloopFwdSm90ILi2EN4cute5tupleIJNS5_1CILi1EEES8_S8_EEENS6_IJNS7_ILi128EEENS7_ILi96EEENS7_ILi192EEEEEELi192ENS_6half_tEfNS_4arch4Sm90ELb1ELb0ELb0ELb1ELb1ELb1ELb0ELb1ELb1ELb1ELb1ELb0EEENS1_21CollectiveEpilogueFwdINS6_IJSA_SC_SB_EEES9_SE_SG_Li256ELb1ELb1ELb1ELb0EEENS1_36VarlenDynamicPersistentTileSchedulerILi128ELi96ELi256ELi128ELb1ELb1ELb1ELb1ELb1ELb1EEEEEEEEEvNT_6ParamsE)
	.align		4
        /*004c*/ 	.word	index@(__assertfail)
	.align		4
        /*0050*/ 	.word	0x00000000
	.align		4
        /*0054*/ 	.word	0xfffffffe
	.align		4
        /*0058*/ 	.word	0x00000000
	.align		4
        /*005c*/ 	.word	0xfffffffd
	.align		4
        /*0060*/ 	.word	0x00000000
	.align		4
        /*0064*/ 	.word	0xfffffffc


//--------------------- .nv.constant4             --------------------------
	.section	.nv.constant4,"a",@progbits
	.align	8
	.align		8
.nv.constant4:
        /*0000*/ 	.dword	__assertfail
	.align		8
        /*0008*/ 	.dword	__unnamed_1
	.align		8
        /*0010*/ 	.dword	__unnamed_2
	.align		8
        /*0018*/ 	.dword	__unnamed_3
	.align		8
        /*0020*/ 	.dword	__unnamed_4
	.align		8
        /*0028*/ 	.dword	__unnamed_5
	.align		8
        /*0030*/ 	.dword	_ZN78_INTERNAL_c8d79735_42_flash_fwd_hdim192_fp16_paged_split_sm90_cu_3fbc093a_31724cuda3std3__45__cpo5beginE
	.align		8
        /*0038*/ 	.dword	_ZN78_INTERNAL_c8d79735_42_flash_fwd_hdim192_fp16_paged_split_sm90_cu_3fbc093a_31724cuda3std3__45__cpo3endE
	.align		8
        /*0040*/ 	.dword	_ZN78_INTERNAL_c8d79735_42_flash_fwd_hdim192_fp16_paged_split_sm90_cu_3fbc093a_31724cuda3std3__45__cpo6cbeginE
	.align		8
        /*0048*/ 	.dword	_ZN78_INTERNAL_c8d79735_42_flash_fwd_hdim192_fp16_paged_split_sm90_cu_3fbc093a_31724cuda3std3__45__cpo4cendE
	.align		8
        /*0050*/ 	.dword	_ZN78_INTERNAL_c8d79735_42_flash_fwd_hdim192_fp16_paged_split_sm90_cu_3fbc093a_31724cuda3std3__480_GLOBAL__N__c8d79735_42_flash_fwd_hdim192_fp16_paged_split_sm90_cu_3fbc093a_31726ignoreE
	.align		8
        /*0058*/ 	.dword	_ZN78_INTERNAL_c8d79735_42_flash_fwd_hdim192_fp16_paged_split_sm90_cu_3fbc093a_31724cuda3std3__419piecewise_constructE
	.align		8
        /*0060*/ 	.dword	_ZN78_INTERNAL_c8d79735_42_flash_fwd_hdim192_fp16_paged_split_sm90_cu_3fbc093a_31724cuda3std3__48in_placeE
	.align		8
        /*0068*/ 	.dword	_ZN78_INTERNAL_c8d79735_42_flash_fwd_hdim192_fp16_paged_split_sm90_cu_3fbc093a_31724cuda3std6ranges3__45__cpo4swapE
	.align		8
        /*0070*/ 	.dword	_ZN78_INTERNAL_c8d79735_42_flash_fwd_hdim192_fp16_paged_split_sm90_cu_3fbc093a_31724cuda3std6ranges3__45__cpo9iter_moveE
	.align		8
        /*0078*/ 	.dword	_ZN78_INTERNAL_c8d79735_42_flash_fwd_hdim192_fp16_paged_split_sm90_cu_3fbc093a_31724cute7productE
	.align		8
        /*0080*/ 	.dword	_ZN78_INTERNAL_c8d79735_42_flash_fwd_hdim192_fp16_paged_split_sm90_cu_3fbc093a_31724cute1_E
	.align		8
        /*0088*/ 	.dword	$str$23
	.align		8
        /*0090*/ 	.dword	$str$24


//--------------------- .text._ZN7cutlass13device_kernelIN5flash11enable_sm90INS1_16FlashAttnFwdSm90INS1_25CollectiveMainloopFwdSm90ILi2EN4cute5tupleIJNS5_1CILi1EEES8_S8_EEENS6_IJNS7_ILi128EEENS7_ILi96EEENS7_ILi192EEEEEELi192ENS_6half_tEfNS_4arch4Sm90ELb0ELb0ELb0ELb0ELb1ELb0ELb0ELb1ELb1ELb1ELb1ELb0EEENS1_21CollectiveEpilogueFwdINS6_IJSA_SC_SB_EEES9_SE_SG_Li256ELb0ELb1ELb1ELb0EEENS1_19SingleTileSchedulerILb0ELb1ELb1ELi128EEEEEEEEEvNT_6ParamsE --------------------------
	.section	.text._ZN7cutlass13device_kernelIN5flash11enable_sm90INS1_16FlashAttnFwdSm90INS1_25CollectiveMainloopFwdSm90ILi2EN4cute5tupleIJNS5_1CILi1EEES8_S8_EEENS6_IJNS7_ILi128EEENS7_ILi96EEENS7_ILi192EEEEEELi192ENS_6half_tEfNS_4arch4Sm90ELb0ELb0ELb0ELb0ELb1ELb0ELb0ELb1ELb1ELb1ELb1ELb0EEENS1_21CollectiveEpilogueFwdINS6_IJSA_SC_SB_EEES9_SE_SG_Li256ELb0ELb1ELb1ELb0EEENS1_19SingleTileSchedulerILb0ELb1ELb1ELi128EEEEEEEEEvNT_6ParamsE,"ax",@progbits
	.align	128
.text._ZN7cutlass13device_kernelIN5flash11enable_sm90INS1_16FlashAttnFwdSm90INS1_25CollectiveMainloopFwdSm90ILi2EN4cute5tupleIJNS5_1CILi1EEES8_S8_EEENS6_IJNS7_ILi128EEENS7_ILi96EEENS7_ILi192EEEEEELi192ENS_6half_tEfNS_4arch4Sm90ELb0ELb0ELb0ELb0ELb1ELb0ELb0ELb1ELb1ELb1ELb1ELb0EEENS1_21CollectiveEpilogueFwdINS6_IJSA_SC_SB_EEES9_SE_SG_Li256ELb0ELb1ELb1ELb0EEENS1_19SingleTileSchedulerILb0ELb1ELb1ELi128EEEEEEEEEvNT_6ParamsE:
        .type           _ZN7cutlass13device_kernelIN5flash11enable_sm90INS1_16FlashAttnFwdSm90INS1_25CollectiveMainloopFwdSm90ILi2EN4cute5tupleIJNS5_1CILi1EEES8_S8_EEENS6_IJNS7_ILi128EEENS7_ILi96EEENS7_ILi192EEEEEELi192ENS_6half_tEfNS_4arch4Sm90ELb0ELb0ELb0ELb0ELb1ELb0ELb0ELb1ELb1ELb1ELb1ELb0EEENS1_21CollectiveEpilogueFwdINS6_IJSA_SC_SB_EEES9_SE_SG_Li256ELb0ELb1ELb1ELb0EEENS1_19SingleTileSchedulerILb0ELb1ELb1ELi128EEEEEEEEEvNT_6ParamsE,@function
        .size           _ZN7cutlass13device_kernelIN5flash11enable_sm90INS1_16FlashAttnFwdSm90INS1_25CollectiveMainloopFwdSm90ILi2EN4cute5tupleIJNS5_1CILi1EEES8_S8_EEENS6_IJNS7_ILi128EEENS7_ILi96EEENS7_ILi192EEEEEELi192ENS_6half_tEfNS_4arch4Sm90ELb0ELb0ELb0ELb0ELb1ELb0ELb0ELb1ELb1ELb1ELb1ELb0EEENS1_21CollectiveEpilogueFwdINS6_IJSA_SC_SB_EEES9_SE_SG_Li256ELb0ELb1ELb1ELb0EEENS1_19SingleTileSchedulerILb0ELb1ELb1ELi128EEEEEEEEEvNT_6ParamsE,(.L_x_3210 - _ZN7cutlass13device_kernelIN5flash11enable_sm90INS1_16FlashAttnFwdSm90INS1_25CollectiveMainloopFwdSm90ILi2EN4cute5tupleIJNS5_1CILi1EEES8_S8_EEENS6_IJNS7_ILi128EEENS7_ILi96EEENS7_ILi192EEEEEELi192ENS_6half_tEfNS_4arch4Sm90ELb0ELb0ELb0ELb0ELb1ELb0ELb0ELb1ELb1ELb1ELb1ELb0EEENS1_21CollectiveEpilogueFwdINS6_IJSA_SC_SB_EEES9_SE_SG_Li256ELb0ELb1ELb1ELb0EEENS1_19SingleTileSchedulerILb0ELb1ELb1ELi128EEEEEEEEEvNT_6ParamsE)
        .other          _ZN7cutlass13device_kernelIN5flash11enable_sm90INS1_16FlashAttnFwdSm90INS1_25CollectiveMainloopFwdSm90ILi2EN4cute5tupleIJNS5_1CILi1EEES8_S8_EEENS6_IJNS7_ILi128EEENS7_ILi96EEENS7_ILi192EEEEEELi192ENS_6half_tEfNS_4arch4Sm90ELb0ELb0ELb0ELb0ELb1ELb0ELb0ELb1ELb1ELb1ELb1ELb0EEENS1_21CollectiveEpilogueFwdINS6_IJSA_SC_SB_EEES9_SE_SG_Li256ELb0ELb1ELb1ELb0EEENS1_19SingleTileSchedulerILb0ELb1ELb1ELi128EEEEEEEEEvNT_6ParamsE,@"STO_CUDA_ENTRY STV_DEFAULT"
_ZN7cutlass13device_kernelIN5flash11enable_sm90INS1_16FlashAttnFwdSm90INS1_25CollectiveMainloopFwdSm90ILi2EN4cute5tupleIJNS5_1CILi1EEES8_S8_EEENS6_IJNS7_ILi128EEENS7_ILi96EEENS7_ILi192EEEEEELi192ENS_6half_tEfNS_4arch4Sm90ELb0ELb0ELb0ELb0ELb1ELb0ELb0ELb1ELb1ELb1ELb1ELb0EEENS1_21CollectiveEpilogueFwdINS6_IJSA_SC_SB_EEES9_SE_SG_Li256ELb0ELb1ELb1ELb0EEENS1_19SingleTileSchedulerILb0ELb1ELb1ELi128EEEEEEEEEvNT_6ParamsE:
[----:B------:R-:W0:Y:S02]  /*0000*/  LDC R1, c[0x0][0x28] ;  /* 0x00000a00ff017b82 */ /* 0x000e240000000800 */
[----:B0-----:R-:W-:Y:S01]  /*0010*/  VIADD R1, R1, 0xfffffff8 ;  /* 0xfffffff801017836 */ /* 0x001fe20000000000 */
[----:B------:R-:W0:Y:S01]  /*0020*/  S2R R25, SR_TID.X ;  /* 0x0000000000197919 */ /* 0x000e220000002100 */
[----:B------:R-:W-:Y:S01]  /*0030*/  ELECT P0, URZ, PT ;  /* 0x00000000003f782f */ /* 0x000fe20003800000 */
[----:B------:R-:W-:Y:S01]  /*0040*/  UMOV UR4, 0x80 ;  /* 0x0000008000047882 */ /* 0x000fe20000000000 */
[----:B------:R-:W-:Y:S01]  /*0050*/  UMOV UR7, 0x100 ;  /* 0x0000010000077882 */ /* 0x000fe20000000000 */
[----:B0-----:R-:W-:-:S05]  /*0060*/  SHF.R.U32.HI R0, RZ, 0x5, R25 ;  /* 0x00000005ff007819 */ /* 0x001fca0000011619 */
[----:B------:R-:W0:Y:S02]  /*0070*/  SHFL.IDX PT, R2, R0, RZ, 0x1f ;  /* 0x00001fff00027589 */ /* 0x000e2400000e0000 */
[C---:B0-----:R-:W-:Y:S02]  /*0080*/  ISETP.NE.OR P0, PT, R2.reuse, RZ, !P0 ;  /* 0x000000ff0200720c */ /* 0x041fe40004705670 */
[----:B------:R-:W-:Y:S02]  /*0090*/  ISETP.NE.AND P1, PT, R2, RZ, PT ;  /* 0x000000ff0200720c */ /* 0x000fe40003f25270 */
[----:B------:R-:W-:-:S06]  /*00a0*/  SHF.R.U32.HI R2, RZ, 0x7, R25 ;  /* 0x00000007ff027819 */ /* 0x000fcc0000011619 */
[----:B------:R-:W0:Y:S03]  /*00b0*/  SHFL.IDX PT, R2, R2, RZ, 0x1f ;  /* 0x00001fff02027589 */ /* 0x000e2600000e0000 */
[----:B------:R-:W-:Y:S01]  /*00c0*/  VOTEU.ALL UP0, P0 ;  /* 0x00000000003f7886 */ /* 0x000fe20000000000 */
[----:B------:R-:W-:-:S04]  /*00d0*/  VOTEU.ALL UP1, P0 ;  /* 0x00000000003f7886 */ /* 0x000fc80000020000 */
[----:B------:R-:W1:Y:S01]  /*00e0*/  @!UP0 S2UR UR8, SR_CgaCtaId ;  /* 0x00000000000889c3 */ /* 0x000e620000008800 */
[----:B------:R-:W-:Y:S01]  /*00f0*/  @!UP0 UMOV UR6, 0x400 ;  /* 0x0000040000068882 */ /* 0x000fe20000000000 */
[----:B------:R-:W-:-:S04]  /*0100*/  @!UP0 UIADD3 UR4, -UR4, 0x100000, URZ ;  /* 0x0010000004048890 */ /* 0x000fc8000fffe13f */
[----:B------:R-:W-:Y:S02]  /*0110*/  @!UP0 USHF.L.U32 UR5, UR4, 0xb, URZ ;  /* 0x0000000b04058899 */ /* 0x000fe4000800063f */
[----:B------:R-:W-:Y:S02]  /*0120*/  @!UP0 USHF.L.U32 UR4, UR4, 0x1, URZ ;  /* 0x0000000104048899 */ /* 0x000fe4000800063f */
[----:B-1----:R-:W-:Y:S02]  /*0130*/  @!UP0 ULEA UR8, UR8, UR6, 0x18 ;  /* 0x0000000608088291 */ /* 0x002fe4000f8ec03f */
[----:B------:R-:W-:-:S04]  /*0140*/  @!UP0 UIADD3 UR6, -UR7, 0x100000, URZ ;  /* 0x0010000007068890 */ /* 0x000fc8000fffe13f */
[----:B------:R-:W-:Y:S02]  /*0150*/  @!UP0 USHF.L.U32 UR7, UR6, 0xb, URZ ;  /* 0x0000000b06078899 */ /* 0x000fe4000800063f */
[----:B------:R-:W-:Y:S01]  /*0160*/  @!UP0 USHF.L.U32 UR6, UR6, 0x1, URZ ;  /* 0x0000000106068899 */ /* 0x000fe2000800063f */
[----:B------:R-:W-:-:S05]  /*0170*/  VOTEU.ALL UP0, P0 ;  /* 0x00000000003f7886 */ /* 0x000fca0000000000 */
[----:B------:R1:W2:Y:S06]  /*0180*/  @!UP0 SYNCS.EXCH.64 URZ, [UR8+0x30800], UR4 ;  /* 0x03080004083f85b2 */ /* 0x0002ac0008000100 */
[----:B------:R1:W3:Y:S02]  /*0190*/  @!UP1 SYNCS.EXCH.64 URZ, [UR8+0x30820], UR6 ;  /* 0x03082006083f95b2 */ /* 0x0002e40008000100 */
[----:B01----:R-:W-:Y:S05]  /*01a0*/  @P1 BRA `(.L_x_0) ;  /* 0x0000000000481947 */ /* 0x003fea0003800000 */
[----:B------:R-:W0:Y:S01]  /*01b0*/  S2UR UR5, SR_CgaCtaId ;  /* 0x00000000000579c3 */ /* 0x000e220000008800 */
[----:B------:R-:W-:Y:S01]  /*01c0*/  UMOV UR4, 0x400 ;  /* 0x0000040000047882 */ /* 0x000fe20000000000 */
[----:B------:R-:W-:Y:S01]  /*01d0*/  UMOV UR6, 0x80 ;  /* 0x0000008000067882 */ /* 0x000fe20000000000 */
[----:B------:R-:W-:Y:S01]  /*01e0*/  UMOV UR7, 0x100 ;  /* 0x0000010000077882 */ /* 0x000fe20000000000 */
[----:B------:R-:W-:Y:S01]  /*01f0*/  ELECT P0, URZ, PT ;  /* 0x00000000003f782f */ /* 0x000fe20003800000 */
[----:B0-----:R-:W-:Y:S02]  /*0200*/  ULEA UR8, UR5, UR4, 0x18 ;  /* 0x0000000405087291 */ /* 0x001fe4000f8ec03f */
[----:B------:R-:W-:-:S04]  /*0210*/  UIADD3 UR4, -UR6, 0x100000, URZ ;  /* 0x0010000006047890 */ /* 0x000fc8000fffe13f */
[----:B------:R-:W-:Y:S02]  /*0220*/  USHF.L.U32 UR5, UR4, 0xb, URZ ;  /* 0x0000000b04057899 */ /* 0x000fe4000800063f */
[----:B------:R-:W-:Y:S02]  /*0230*/  USHF.L.U32 UR4, UR4, 0x1, URZ ;  /* 0x0000000104047899 */ /* 0x000fe4000800063f */
[----:B------:R-:W-:-:S04]  /*0240*/  UIADD3 UR6, -UR7, 0x100000, URZ ;  /* 0x0010000007067890 */ /* 0x000fc8000fffe13f */
[----:B------:R-:W-:Y:S02]  /*0250*/  USHF.L.U32 UR7, UR6, 0xb, URZ ;  /* 0x0000000b06077899 */ /* 0x000fe4000800063f */
[----:B------:R-:W-:Y:S01]  /*0260*/  USHF.L.U32 UR6, UR6, 0x1, URZ ;  /* 0x0000000106067899 */ /* 0x000fe2000800063f */
[----:B------:R-:W0:Y:S03]  /*0270*/  FENCE.VIEW.ASYNC.S ;  /* 0x00000000000073c6 */ /* 0x000e260000000000 */
[----:B0-----:R0:W1:Y:S08]  /*0280*/  SYNCS.EXCH.64 URZ, [UR8+0x30830], UR4 ;  /* 0x03083004083f75b2 */ /* 0x0010700008000100 */
[----:B------:R0:W4:Y:S01]  /*0290*/  SYNCS.EXCH.64 URZ, [UR8+0x30840], UR6 ;  /* 0x03084006083f75b2 */ /* 0x0001220008000100 */
[----:B------:R0:W0:Y:S01]  /*02a0*/  SYNCS.EXCH.64 URZ, [UR8+0x30838], UR4 ;  /* 0x03083804083f75b2 */ /* 0x0000220008000100 */
[----:B------:R0:W0:Y:S01]  /*02b0*/  SYNCS.EXCH.64 URZ, [UR8+0x30848], UR6 ;  /* 0x03084806083f75b2 */ /* 0x0000220008000100 */
[----:B------:R-:W-:Y:S01]  /*02c0*/  NOP ;  /* 0x0000000000007918 */ /* 0x000fe20000000000 */
.L_x_0:
[----:B------:R-:W5:Y:S01]  /*02d0*/  SHFL.IDX PT, R3, R0, RZ, 0x1f ;  /* 0x00001fff00037589 */ /* 0x000f6200000e0000 */
[----:B------:R-:W-:Y:S01]  /*02e0*/  NOP ;  /* 0x0000000000007918 */ /* 0x000fe20000000000 */
[----:B-----5:R-:W-:-:S13]  /*02f0*/  ISETP.NE.AND P0, PT, R3, RZ, PT ;  /* 0x000000ff0300720c */ /* 0x020fda0003f05270 */
[----:B------:R-:W-:Y:S05]  /*0300*/  @P0 BRA `(.L_x_1) ;  /* 0x0000000000480947 */ /* 0x000fea0003800000 */
[----:B0-----:R-:W0:Y:S01]  /*0310*/  S2UR UR5, SR_CgaCtaId ;  /* 0x00000000000579c3 */ /* 0x001e220000008800 */
        /* <DEDUP_REMOVED lines=12> */
[----:B0-----:R0:W0:Y:S08]  /*03e0*/  SYNCS.EXCH.64 URZ, [UR8+0x30850], UR4 ;  /* 0x03085004083f75b2 */ /* 0x0010300008000100 */
[----:B------:R0:W0:Y:S01]  /*03f0*/  SYNCS.EXCH.64 URZ, [UR8+0x30860], UR6 ;  /* 0x03086006083f75b2 */ /* 0x0000220008000100 */
[----:B------:R0:W0:Y:S01]  /*0400*/  SYNCS.EXCH.64 URZ, [UR8+0x30858], UR4 ;  /* 0x03085804083f75b2 */ /* 0x0000220008000100 */
[----:B------:R0:W0:Y:S01]  /*0410*/  SYNCS.EXCH.64 URZ, [UR8+0x30868], UR6 ;  /* 0x03086806083f75b2 */ /* 0x0000220008000100 */
[----:B------:R-:W-:Y:S01]  /*0420*/  NOP ;  /* 0x0000000000007918 */ /* 0x000fe20000000000 */
.L_x_1:
[----:B------:R-:W5:Y:S01]  /*0430*/  SHFL.IDX PT, R3, R0, RZ, 0x1f ;  /* 0x00001fff00037589 */ /* 0x000f6200000e0000 */
[----:B------:R-:W-:Y:S01]  /*0440*/  NOP ;  /* 0x0000000000007918 */ /* 0x000fe20000000000 */
[----:B-----5:R-:W-:-:S13]  /*0450*/  ISETP.NE.AND P0, PT, R3, RZ, PT ;  /* 0x000000ff0300720c */ /* 0x020fda0003f05270 */
[----:B------:R-:W-:Y:S05]  /*0460*/  @P0 BRA `(.L_x_2) ;  /* 0x0000000000380947 */ /* 0x000fea0003800000 */
[----:B0-----:R-:W0:Y:S01]  /*0470*/  S2UR UR5, SR_CgaCtaId ;  /* 0x00000000000579c3 */ /* 0x001e220000008800 */
[----:B------:R-:W-:Y:S01]  /*0480*/  UMOV UR4, 0x400 ;  /* 0x0000040000047882 */ /* 0x000fe20000000000 */
[----:B------:R-:W-:Y:S01]  /*0490*/  UMOV UR7, 0x80 ;  /* 0x0000008000077882 */ /* 0x000fe20000000000 */
[----:B------:R-:W-:Y:S01]  /*04a0*/  ELECT P0, URZ, PT ;  /* 0x00000000003f782f */ /* 0x000fe20003800000 */
[----:B0-----:R-:W-:Y:S02]  /*04b0*/  ULEA UR6, UR5, UR4, 0x18 ;  /* 0x0000000405067291 */ /* 0x001fe4000f8ec03f */
[----:B------:R-:W-:-:S04]  /*04c0*/  UIADD3 UR4, -UR7, 0x100000, URZ ;  /* 0x0010000007047890 */ /* 0x000fc8000fffe13f */
[----:B------:R-:W-:Y:S02]  /*04d0*/  USHF.L.U32 UR5, UR4, 0xb, URZ ;  /* 0x0000000b04057899 */ /* 0x000fe4000800063f */
[----:B------:R-:W-:Y:S01]  /*04e0*/  USHF.L.U32 UR4, UR4, 0x1, URZ ;  /* 0x0000000104047899 */ /* 0x000fe2000800063f */
[----:B------:R-:W0:Y:S11]  /*04f0*/  FENCE.VIEW.ASYNC.S ;  /* 0x00000000000073c6 */ /* 0x000e360000000000 */
[----:B0-----:R0:W0:Y:S01]  /*0500*/  SYNCS.EXCH.64 URZ, [UR6+0x30870], UR4 ;  /* 0x03087004063f75b2 */ /* 0x0010220008000100 */
[----:B------:R0:W0:Y:S01]  /*0510*/  SYNCS.EXCH.64 URZ, [UR6+0x30880], UR4 ;  /* 0x03088004063f75b2 */ /* 0x0000220008000100 */
[----:B------:R0:W0:Y:S01]  /*0520*/  SYNCS.EXCH.64 URZ, [UR6+0x30878], UR4 ;  /* 0x03087804063f75b2 */ /* 0x0000220008000100 */
[----:B------:R0:W0:Y:S01]  /*0530*/  SYNCS.EXCH.64 URZ, [UR6+0x30888], UR4 ;  /* 0x03088804063f75b2 */ /* 0x0000220008000100 */
[----:B------:R-:W-:Y:S01]  /*0540*/  NOP ;  /* 0x0000000000007918 */ /* 0x000fe20000000000 */
.L_x_2:
        /* <DEDUP_REMOVED lines=22> */
.L_x_3:
[----:B------:R-:W5:Y:S01]  /*06b0*/  SHFL.IDX PT, R3, R0, RZ, 0x1f ;  /* 0x00001fff00037589 */ /* 0x000f6200000e0000 */
[----:B------:R-:W-:Y:S01]  /*06c0*/  R2UR UR9, R2 ;  /* 0x00000000020972ca */ /* 0x000fe200000e0000 */
        /* <DEDUP_REMOVED lines=21> */
.L_x_4:
[----:B------:R-:W-:Y:S01]  /*0820*/  UISETP.NE.AND UP0, UPT, UR9, URZ, UPT ;  /* 0x0000003f0900728c */ /* 0x000fe2000bf05270 */
[----:B------:R-:W-:Y:S01]  /*0830*/  NOP ;  /* 0x0000000000007918 */ /* 0x000fe20000000000 */
[----:B0-----:R-:W-:Y:S01]  /*0840*/  UMOV UR4, 0x1 ;  /* 0x0000000100047882 */ /* 0x001fe20000000000 */
[----:B------:R-:W-:Y:S01]  /*0850*/  ULDC.64 UR36, c[0x0][0x208] ;  /* 0x0000820000247ab9 */ /* 0x000fe20000000a00 */
[----:B------:R-:W-:Y:S01]  /*0860*/  USEL UR4, UR4, 0x2, !UP0 ;  /* 0x0000000204047887 */ /* 0x000fe2000c000000 */
[----:B------:R-:W-:Y:S01]  /*0870*/  BSSY B6, `(.L_x_5) ;  /* 0x0000b96000067945 */ /* 0x000fe20003800000 */
[----:B-1234-:R-:W-:Y:S01]  /*0880*/  BAR.SYNC.DEFER_BLOCKING 0x0 ;  /* 0x0000000000007b1d */ /* 0x01efe20000010000 */
[----:B------:R-:W-:-:S03]  /*0890*/  PLOP3.LUT P0, PT, PT, PT, UP0, 0x80, 0x0 ;  /* 0x000000000000781c */ /* 0x000fc60003f0f008 */
[----:B------:R-:W-:-:S05]  /*08a0*/  IMAD.U32 R2, RZ, RZ, UR4 ;  /* 0x00000004ff027e24 */ /* 0x000fca000f8e00ff */
[----:B------:R0:W-:Y:S05]  /*08b0*/  STL [R1+0x4], R2 ;  /* 0x0000040201007387 */ /* 0x0001ea0000100800 */
[----:B------:R-:W-:Y:S05]  /*08c0*/  @!P0 BRA `(.L_x_6) ;  /* 0x0000007c00608947 */ /* 0x000fea0003800000 */
.L_x_7:
[----:B------:R-:W-:-:S08]  /*08d0*/  NOP ;  /* 0x0000000000007918 */ /* 0x000fd00000000000 */
[----:B------:R-:W1:Y:S02]  /*08e0*/  USETMAXREG.TRY_ALLOC.CTAPOOL UP0, 0xe8 ;  /* 0x000000e8000079c8 */ /* 0x000e640008000600 */
[----:B-1----:R-:W-:-:S13]  /*08f0*/  PLOP3.LUT P0, PT, PT, PT, UP0, 0x80, 0x0 ;  /* 0x000000000000781c */ /* 0x002fda0003f0f008 */
[----:B------:R-:W-:Y:S05]  /*0900*/  @!P0 BRA `(.L_x_7) ;  /* 0xfffffffc00f08947 */ /* 0x000fea000383ffff */
[----:B------:R-:W1:Y:S01]  /*0910*/  S2UR UR6, SR_CTAID.Y ;  /* 0x00000000000679c3 */ /* 0x000e620000002600 */
[----:B------:R-:W-:Y:S02]  /*0920*/  ULDC UR7, c[0x0][0xc50] ;  /* 0x0003140000077ab9 */ /* 0x000fe40000000800 */
[----:B------:R-:W-:-:S05]  /*0930*/  UISETP.NE.AND UP0, UPT, UR7, 0x1, UPT ;  /* 0x000000010700788c */ /* 0x000fca000bf05270 */
[----:B------:R-:W2:Y:S06]  /*0940*/  S2UR UR8, SR_CTAID.Z ;  /* 0x00000000000879c3 */ /* 0x000eac0000002700 */
[----:B------:R-:W-:Y:S01]  /*0950*/  @UP0 ULDC UR4, c[0x0][0xc54] ;  /* 0x0003150000040ab9 */ /* 0x000fe20000000800 */
[----:B------:R-:W-:Y:S01]  /*0960*/  @UP0 ULDC UR9, c[0x0][0xc58] ;  /* 0x0003160000090ab9 */ /* 0x000fe20000000800 */
[----:B-1----:R-:W-:Y:S02]  /*0970*/  UIMAD.WIDE.U32 UR4, UR6, UR4, URZ ;  /* 0x00000004060472a5 */ /* 0x002fe4000f8e003f */
[----:B------:R-:W-:-:S02]  /*0980*/  UMOV UR10, UR6 ;  /* 0x00000006000a7c82 */ /* 0x000fc40008000000 */
[----:B------:R-:W-:Y:S01]  /*0990*/  @UP0 USHF.R.U32.HI UR10, URZ, UR9, UR5 ;  /* 0x000000093f0a0299 */ /* 0x000fe20008011605 */
[----:B------:R-:W-:Y:S06]  /*09a0*/  BAR.ARV 0x8, 0x180 ;  /* 0x0206000000007b1d */ /* 0x000fec0000002000 */
[----:B--2---:R-:W-:Y:S01]  /*09b0*/  ISETP.LE.AND P0, PT, RZ, UR8, PT ;  /* 0x00000008ff007c0c */ /* 0x004fe2000bf03270 */
[----:B------:R-:W-:Y:S02]  /*09c0*/  UIADD3 UR4, -UR10, URZ, URZ ;  /* 0x0000003f0a047290 */ /* 0x000fe4000fffe13f */
[----:B------:R-:W-:-:S02]  /*09d0*/  IMAD.U32 R16, RZ, RZ, UR10 ;  /* 0x0000000aff107e24 */ /* 0x000fc4000f8e00ff */
[----:B------:R-:W-:-:S08]  /*09e0*/  UIMAD UR7, UR7, UR4, UR6 ;  /* 0x00000004070772a4 */ /* 0x000fd0000f8e0206 */
[----:B------:R-:W-:Y:S05]  /*09f0*/  @!P0 BRA `(.L_x_8) ;  /* 0x000000b400f48947 */ /* 0x000fea0003800000 */
[----:B------:R-:W-:Y:S01]  /*0a00*/  ULDC.64 UR4, c[0x0][0x418] ;  /* 0x0001060000047ab9 */ /* 0x000fe20000000a00 */
[----:B------:R-:W-:Y:S01]  /*0a10*/  ULDC UR43, c[0x0][0x424] ;  /* 0x00010900002b7ab9 */ /* 0x000fe20000000800 */
[----:B------:R-:W-:Y:S02]  /*0a20*/  UISETP.NE.U32.AND UP0, UPT, UR4, URZ, UPT ;  /* 0x0000003f0400728c */ /* 0x000fe4000bf05070 */
[----:B------:R-:W-:Y:S02]  /*0a30*/  ULOP3.LUT UR39, UR7, 0xffff, URZ, 0xc0, !UPT ;  /* 0x0000ffff07277892 */ /* 0x000fe4000f8ec03f */
[----:B------:R-:W-:Y:S01]  /*0a40*/  UISETP.NE.AND.EX UP0, UPT, UR5, URZ, UPT, UP0 ;  /* 0x0000003f0500728c */ /* 0x000fe2000bf05300 */
[----:B------:R-:W-:-:S03]  /*0a50*/  ULDC UR4, c[0x0][0x2f0] ;  /* 0x0000bc0000047ab9 */ /* 0x000fc60000000800 */
[----:B------:R-:W-:-:S04]  /*0a60*/  USEL UR43, UR43, 0x1, UP0 ;  /* 0x000000012b2b7887 */ /* 0x000fc80008000000 */
[----:B------:R-:W-:-:S04]  /*0a70*/  UIMAD UR43, UR43, UR4, URZ ;  /* 0x000000042b2b72a4 */ /* 0x000fc8000f8e023f */
[----:B------:R-:W-:Y:S02]  /*0a80*/  UISETP.GE.AND UP0, UPT, UR43, 0x1, UPT ;  /* 0x000000012b00788c */ /* 0x000fe4000bf06270 */
[----:B------:R-:W-:-:S04]  /*0a90*/  UIADD3 UR4, UR43, 0x5f, URZ ;  /* 0x0000005f2b047890 */ /* 0x000fc8000fffe03f */
[----:B------:R-:W-:Y:S01]  /*0aa0*/  PLOP3.LUT P0, PT, PT, PT, UP0, 0x80, 0x0 ;  /* 0x000000000000781c */ /* 0x000fe20003f0f008 */
[----:B------:R-:W-:-:S04]  /*0ab0*/  UIMAD.WIDE UR4, UR4, 0x2aaaaaab, URZ ;  /* 0x2aaaaaab040478a5 */ /* 0x000fc8000f8e023f */
[----:B------:R-:W-:-:S03]  /*0ac0*/  USHF.R.U32.HI UR6, URZ, 0x1f, UR5 ;  /* 0x0000001f3f067899 */ /* 0x000fc60008011605 */
[----:B------:R-:W-:Y:S01]  /*0ad0*/  UMOV UR4, URZ ;  /* 0x0000003f00047c82 */ /* 0x000fe20008000000 */
[----:B------:R-:W-:-:S04]  /*0ae0*/  ULEA.HI.SX32 UR6, UR5, UR6, 0x1c ;  /* 0x0000000605067291 */ /* 0x000fc8000f8fe23f */
[----:B------:R-:W-:Y:S08]  /*0af0*/  @!P0 BRA `(.L_x_9) ;  /* 0x0000000000908947 */ /* 0x000ff00003800000 */
[----:B------:R-:W-:Y:S01]  /*0b00*/  USHF.R.U32.HI UR7, URZ, 0x10, UR7 ;  /* 0x000000103f077899 */ /* 0x000fe20008011607 */
[----:B------:R-:W-:-:S03]  /*0b10*/  UMOV UR4, URZ ;  /* 0x0000003f00047c82 */ /* 0x000fc60008000000 */
[----:B------:R-:W-:-:S11]  /*0b20*/  UISETP.NE.AND UP0, UPT, UR7, URZ, UPT ;  /* 0x0000003f0700728c */ /* 0x000fd6000bf05270 */
[----:B------:R-:W-:Y:S02]  /*0b30*/  @!UP0 ULDC UR7, c[0x0][0x9f0] ;  /* 0x00027c0000078ab9 */ /* 0x000fe40000000800 */
[----:B------:R-:W-:Y:S01]  /*0b40*/  MOV R3, UR7 ;  /* 0x0000000700037c02 */ /* 0x000fe20008000f00 */
[----:B------:R-:W-:-:S03]  /*0b50*/  UIADD3 UR8, UR6, -0x1, UR7 ;  /* 0xffffffff06087890 */ /* 0x000fc6000fffe007 */
[-C--:B------:R-:W-:Y:S02]  /*0b60*/  IABS R0, R3.reuse ;  /* 0x0000000300007213 */ /* 0x080fe40000000000 */
[----:B------:R-:W-:Y:S01]  /*0b70*/  IABS R5, R3 ;  /* 0x0000000300057213 */ /* 0x000fe20000000000 */
[----:B------:R-:W-:Y:S01]  /*0b80*/  IMAD.U32 R4, RZ, RZ, UR8 ;  /* 0x00000008ff047e24 */ /* 0x000fe2000f8e00ff */
[----:B------:R-:W-:Y:S01]  /*0b90*/  R2UR UR11, R0 ;  /* 0x00000000000b72ca */ /* 0x000fe200000e0000 */
[----:B------:R-:W-:-:S03]  /*0ba0*/  ULOP3.LUT UR8, UR8, UR7, URZ, 0x3c, !UPT ;  /* 0x0000000708087292 */ /* 0x000fc6000f8e3c3f */
[----:B------:R-:W-:-:S05]  /*0bb0*/  IABS R4, R4 ;  /* 0x0000000400047213 */ /* 0x000fca0000000000 */
[----:B------:R-:W-:-:S04]  /*0bc0*/  IMAD.MOV.U32 R3, RZ, RZ, R4 ;  /* 0x000000ffff037224 */ /* 0x000fc800078e0004 */
[----:B------:R-:W1:Y:S01]  /*0bd0*/  I2F.RP R0, UR11 ;  /* 0x0000000b00007d06 */ /* 0x000e620008209400 */
[----:B------:R-:W-:-:S07]  /*0be0*/  R2UR UR10, R3 ;  /* 0x00000000030a72ca */ /* 0x000fce00000e0000 */
[----:B-1----:R-:W0:Y:S02]  /*0bf0*/  MUFU.RCP R0, R0 ;  /* 0x0000000000007308 */ /* 0x002e240000001000 */
[----:B0-----:R-:W-:Y:S01]  /*0c00*/  VIADD R2, R0, 0xffffffe ;  /* 0x0ffffffe00027836 */ /* 0x001fe20000000000 */
[----:B------:R-:W-:-:S05]  /*0c10*/  IADD3 R0, RZ, -R5, RZ ;  /* 0x80000005ff007210 */ /* 0x000fca0007ffe0ff */
[----:B------:R-:W0:Y:S02]  /*0c20*/  F2I.FTZ.U32.TRUNC.NTZ R2, R2 ;  /* 0x0000000200027305 */ /* 0x000e24000021f000 */
[----:B0-----:R-:W-:-:S13]  /*0c30*/  R2UR UR5, R2 ;  /* 0x00000000020572ca */ /* 0x001fda00000e0000 */
[----:B------:R-:W-:-:S04]  /*0c40*/  UIADD3 UR9, URZ, -UR5, URZ ;  /* 0x800000053f097290 */ /* 0x000fc8000fffe03f */
[----:B------:R-:W-:-:S04]  /*0c50*/  UIMAD UR9, UR9, UR11, URZ ;  /* 0x0000000b090972a4 */ /* 0x000fc8000f8e023f */
[----:B------:R-:W-:-:S03]  /*0c60*/  UIMAD.WIDE.U32 UR4, UR5, UR9, UR4 ;  /* 0x00000009050472a5 */ /* 0x000fc6000f8e0004 */
[----:B------:R-:W-:Y:S01]  /*0c70*/  R2UR UR9, R0 ;  /* 0x00000000000972ca */ /* 0x000fe200000e0000 */
[----:B------:R-:W-:-:S12]  /*0c80*/  UIMAD.WIDE.U32 UR4, UR5, UR10, URZ ;  /* 0x0000000a050472a5 */ /* 0x000fd8000f8e003f */
[----:B------:R-:W-:-:S04]  /*0c90*/  UIMAD UR4, UR5, UR9, UR10 ;  /* 0x00000009050472a4 */ /* 0x000fc8000f8e020a */
[----:B------:R-:W-:-:S11]  /*0ca0*/  UISETP.GT.U32.AND UP0, UPT, UR11, UR4, UPT ;  /* 0x000000040b00728c */ /* 0x000fd6000bf04070 */
[----:B------:R-:W-:Y:S02]  /*0cb0*/  @!UP0 UIADD3 UR4, UR4, -UR11, URZ ;  /* 0x8000000b04048290 */ /* 0x000fe4000fffe03f */
[----:B------:R-:W-:Y:S02]  /*0cc0*/  @!UP0 UIADD3 UR5, UR5, 0x1, URZ ;  /* 0x0000000105058890 */ /* 0x000fe4000fffe03f */
[----:B------:R-:W-:Y:S02]  /*0cd0*/  UISETP.GE.U32.AND UP1, UPT, UR4, UR11, UPT ;  /* 0x0000000b0400728c */ /* 0x000fe4000bf26070 */
[----:B------:R-:W-:-:S09]  /*0ce0*/  UISETP.GE.AND UP0, UPT, UR8, URZ, UPT ;  /* 0x0000003f0800728c */ /* 0x000fd2000bf06270 */
[----:B------:R-:W-:Y:S02]  /*0cf0*/  @UP1 UIADD3 UR5, UR5, 0x1, URZ ;  /* 0x0000000105051890 */ /* 0x000fe4000fffe03f */
[----:B------:R-:W-:-:S05]  /*0d00*/  UISETP.NE.AND UP1, UPT, UR7, URZ, UPT ;  /* 0x0000003f0700728c */ /* 0x000fca000bf25270 */
[----:B------:R-:W-:Y:S02]  /*0d10*/  UMOV UR4, UR5 ;  /* 0x0000000500047c82 */ /* 0x000fe40008000000 */
[----:B------:R-:W-:-:S04]  /*0d20*/  @!UP0 UIADD3 UR4, -UR4, URZ, URZ ;  /* 0x0000003f04048290 */ /* 0x000fc8000fffe13f */
[----:B------:R-:W-:-:S12]  /*0d30*/  @!UP1 ULOP3.LUT UR4, URZ, UR7, URZ, 0x33, !UPT ;  /* 0x000000073f049292 */ /* 0x000fd8000f8e333f */
.L_x_9:
[----:B------:R-:W-:Y:S01]  /*0d40*/  UIMAD UR39, UR39, UR4, URZ ;  /* 0x00000004272772a4 */ /* 0x000fe2000f8e023f */
[----:B------:R-:W-:Y:S01]  /*0d50*/  IMAD.U32 R0, RZ, RZ, UR6 ;  /* 0x00000006ff007e24 */ /* 0x000fe2000f8e00ff */
[----:B------:R-:W-:Y:S01]  /*0d60*/  PLOP3.LUT P0, PT, PT, PT, PT, 0x80, 0x0 ;  /* 0x000000000000781c */ /* 0x000fe20003f0f070 */
[----:B------:R-:W-:Y:S01]  /*0d70*/  IMAD.U32 R3, RZ, RZ, UR4 ;  /* 0x00000004ff037e24 */ /* 0x000fe2000f8e00ff */
[----:B0-----:R-:W-:Y:S01]  /*0d80*/  MOV R2, RZ ;  /* 0x000000ff00027202 */ /* 0x001fe20000000f00 */
[----:B------:R-:W-:Y:S01]  /*0d90*/  VIADD R17, R25, 0xffffff80 ;  /* 0xffffff8019117836 */ /* 0x000fe20000000000 */
[----:B------:R-:W-:Y:S01]  /*0da0*/  CS2R R118, SRZ ;  /* 0x0000000000767805 */ /* 0x000fe2000001ff00 */
[----:B------:R-:W-:Y:S01]  /*0db0*/  IMAD.MOV.U32 R5, RZ, RZ, RZ ;  /* 0x000000ffff057224 */ /* 0x000fe200078e00ff */
[----:B------:R-:W-:Y:S02]  /*0dc0*/  VIADDMNMX R0, R3, UR39, R0, PT ;  /* 0x0000002703007c46 */ /* 0x000fe4000b800100 */
[----:B------:R-:W-:-:S02]  /*0dd0*/  CS2R R116, SRZ ;  /* 0x0000000000747805 */ /* 0x000fc4000001ff00 */
[----:B------:R-:W-:Y:S02]  /*0de0*/  CS2R R114, SRZ ;  /* 0x0000000000727805 */ /* 0x000fe4000001ff00 */
[----:B------:R-:W-:Y:S02]  /*0df0*/  CS2R R112, SRZ ;  /* 0x0000000000707805 */ /* 0x000fe4000001ff00 */
[----:B------:R-:W-:Y:S02]  /*0e00*/  R2UR UR42, R0 ;  /* 0x00000000002a72ca */ /* 0x000fe400000e0000 */
[----:B------:R-:W-:Y:S02]  /*0e10*/  CS2R R110, SRZ ;  /* 0x00000000006e7805 */ /* 0x000fe4000001ff00 */
[----:B------:R-:W-:Y:S02]  /*0e20*/  CS2R R108, SRZ ;  /* 0x00000000006c7805 */ /* 0x000fe4000001ff00 */
[----:B------:R-:W-:-:S02]  /*0e30*/  CS2R R106, SRZ ;  /* 0x00000000006a7805 */ /* 0x000fc4000001ff00 */
[----:B------:R-:W-:Y:S02]  /*0e40*/  CS2R R104, SRZ ;  /* 0x0000000000687805 */ /* 0x000fe4000001ff00 */
[----:B------:R-:W-:Y:S02]  /*0e50*/  CS2R R102, SRZ ;  /* 0x0000000000667805 */ /* 0x000fe4000001ff00 */
[----:B------:R-:W-:Y:S02]  /*0e60*/  CS2R R100, SRZ ;  /* 0x0000000000647805 */ /* 0x000fe4000001ff00 */
[----:B------:R-:W-:Y:S02]  /*0e70*/  CS2R R98, SRZ ;  /* 0x0000000000627805 */ /* 0x000fe4000001ff00 */
[----:B------:R-:W-:Y:S02]  /*0e80*/  CS2R R96, SRZ ;  /* 0x0000000000607805 */ /* 0x000fe4000001ff00 */
[----:B------:R-:W-:-:S02]  /*0e90*/  CS2R R94, SRZ ;  /* 0x00000000005e7805 */ /* 0x000fc4000001ff00 */
[----:B------:R-:W-:Y:S02]  /*0ea0*/  CS2R R92, SRZ ;  /* 0x00000000005c7805 */ /* 0x000fe4000001ff00 */
[----:B------:R-:W-:Y:S02]  /*0eb0*/  CS2R R90, SRZ ;  /* 0x00000000005a7805 */ /* 0x000fe4000001ff00 */
[----:B------:R-:W-:Y:S01]  /*0ec0*/  CS2R R88, SRZ ;  /* 0x0000000000587805 */ /* 0x000fe2000001ff00 */
[----:B------:R-:W-:Y:S01]  /*0ed0*/  UISETP.GT.AND UP0, UPT, UR42, UR39, UPT ;  /* 0x000000272a00728c */ /* 0x000fe2000bf04270 */
[----:B------:R-:W-:Y:S02]  /*0ee0*/  CS2R R86, SRZ ;  /* 0x0000000000567805 */ /* 0x000fe4000001ff00 */
[----:B------:R-:W-:Y:S02]  /*0ef0*/  CS2R R84, SRZ ;  /* 0x0000000000547805 */ /* 0x000fe4000001ff00 */
[----:B------:R-:W-:-:S02]  /*0f00*/  CS2R R82, SRZ ;  /* 0x0000000000527805 */ /* 0x000fc4000001ff00 */
[----:B------:R-:W-:Y:S02]  /*0f10*/  CS2R R80, SRZ ;  /* 0x0000000000507805 */ /* 0x000fe4000001ff00 */
[----:B------:R-:W-:Y:S02]  /*0f20*/  CS2R R78, SRZ ;  /* 0x00000000004e7805 */ /* 0x000fe4000001ff00 */
[----:B------:R-:W-:Y:S02]  /*0f30*/  PLOP3.LUT P1, PT, PT, PT, UP0, 0x80, 0x0 ;  /* 0x000000000000781c */ /* 0x000fe40003f2f008 */
        /* <DEDUP_REMOVED lines=26> */
[----:B------:R-:W-:Y:S01]  /*10e0*/  CS2R R24, SRZ ;  /* 0x0000000000187805 */ /* 0x000fe2000001ff00 */
[----:B------:R-:W-:Y:S06]  /*10f0*/  @!P1 BRA `(.L_x_10) ;  /* 0x00000054008c9947 */ /* 0x000fec0003800000 */
[----:B------:R-:W-:Y:S01]  /*1100*/  SHF.R.S32.HI R0, RZ, 0x1f, R17 ;  /* 0x0000001fff007819 */ /* 0x000fe20000011411 */
[----:B------:R-:W0:Y:S01]  /*1110*/  S2UR UR6, SR_CgaCtaId ;  /* 0x00000000000679c3 */ /* 0x000e220000008800 */
[----:B------:R-:W-:Y:S02]  /*1120*/  UMOV UR38, 0x400 ;  /* 0x0000040000267882 */ /* 0x000fe40000000000 */
[----:B------:R-:W-:-:S04]  /*1130*/  LEA.HI R18, R0, R17, RZ, 0x7 ;  /* 0x0000001100127211 */ /* 0x000fc800078f38ff */
[----:B------:R-:W-:-:S06]  /*1140*/  SHF.R.S32.HI R0, RZ, 0x7, R18 ;  /* 0x00000007ff007819 */ /* 0x000fcc0000011412 */
[----:B------:R-:W1:Y:S01]  /*1150*/  SHFL.IDX PT, R0, R0, RZ, 0x1f ;  /* 0x00001fff00007589 */ /* 0x000e6200000e0000 */
[----:B0-----:R-:W-:-:S04]  /*1160*/  ULEA UR38, UR6, UR38, 0x18 ;  /* 0x0000002606267291 */ /* 0x001fc8000f8ec03f */
[----:B------:R-:W-:-:S04]  /*1170*/  UIADD3 UR6, UR38, 0x12400, URZ ;  /* 0x0001240026067890 */ /* 0x000fc8000fffe03f */
[----:B------:R-:W-:Y:S01]  /*1180*/  ULOP3.LUT UP0, URZ, UR6, 0x1bf, URZ, 0xc0, !UPT ;  /* 0x000001bf063f7892 */ /* 0x000fe2000f80c03f */
[----:B-1----:R-:W-:-:S05]  /*1190*/  R2UR UR4, R0 ;  /* 0x00000000000472ca */ /* 0x002fca00000e0000 */
[----:B------:R-:W-:-:S08]  /*11a0*/  PLOP3.LUT P0, PT, PT, PT, UP0, 0x80, 0x0 ;  /* 0x000000000000781c */ /* 0x000fd00003f0f008 */
[----:B------:R-:W-:-:S04]  /*11b0*/  ULEA.HI UR5, UR4, UR4, URZ, 0x1 ;  /* 0x0000000404057291 */ /* 0x000fc8000f8f083f */
[----:B------:R-:W-:-:S04]  /*11c0*/  ULOP3.LUT UR5, UR5, 0x1e, URZ, 0xc0, !UPT ;  /* 0x0000001e05057892 */ /* 0x000fc8000f8ec03f */
[----:B------:R-:W-:-:S04]  /*11d0*/  UIADD3 UR5, UR4, -UR5, URZ ;  /* 0x8000000504057290 */ /* 0x000fc8000fffe03f */
[----:B------:R-:W-:-:S04]  /*11e0*/  ULEA UR5, UR5, UR6, 0xd ;  /* 0x0000000605057291 */ /* 0x000fc8000f8e683f */
[----:B------:R-:W-:-:S04]  /*11f0*/  USHF.R.U32.HI UR5, URZ, 0x4, UR5 ;  /* 0x000000043f057899 */ /* 0x000fc80008011605 */
[----:B------:R-:W-:Y:S01]  /*1200*/  ULOP3.LUT UR40, UR5, 0x3fff, URZ, 0xc0, !UPT ;  /* 0x00003fff05287892 */ /* 0x000fe2000f8ec03f */
[----:B------:R-:W-:Y:S11]  /*1210*/  @!P0 BRA `(.L_x_11) ;  /* 0x0000000000408947 */ /* 0x000ff60003800000 */
[----:B------:R-:W-:Y:S01]  /*1220*/  MOV R0, 0x0 ;  /* 0x0000000000007802 */ /* 0x000fe20000000f00 */
[----:B------:R-:W-:Y:S01]  /*1230*/  ULDC.64 UR4, c[0x4][0x88] ;  /* 0x0100220000047ab9 */ /* 0x000fe20000000a00 */
[----:B------:R-:W-:Y:S01]  /*1240*/  ULDC.64 UR6, c[0x4][0x28] ;  /* 0x01000a0000067ab9 */ /* 0x000fe20000000a00 */
[----:B------:R-:W-:Y:S01]  /*1250*/  IMAD.U32 R4, RZ, RZ, UR4 ;  /* 0x00000004ff047e24 */ /* 0x000fe2000f8e00ff */
[----:B------:R0:W1:Y:S01]  /*1260*/  LDC.64 R2, c[0x4][R0] ;  /* 0x0100000000027b82 */ /* 0x0000620000000a00 */
[----:B------:R-:W-:Y:S01]  /*1270*/  IMAD.U32 R5, RZ, RZ, UR5 ;  /* 0x00000005ff057e24 */ /* 0x000fe2000f8e00ff */
[----:B------:R-:W-:Y:S01]  /*1280*/  ULDC.64 UR4, c[0x4][0x90] ;  /* 0x0100240000047ab9 */ /* 0x000fe20000000a00 */
[----:B------:R-:W-:Y:S01]  /*1290*/  IMAD.U32 R10, RZ, RZ, UR6 ;  /* 0x00000006ff0a7e24 */ /* 0x000fe2000f8e00ff */
[----:B------:R-:W-:Y:S01]  /*12a0*/  MOV R6, UR4 ;  /* 0x0000000400067c02 */ /* 0x000fe20008000f00 */
[----:B------:R-:W-:Y:S01]  /*12b0*/  IMAD.U32 R7, RZ, RZ, UR5 ;  /* 0x00000005ff077e24 */ /* 0x000fe2000f8e00ff */
[----:B------:R-:W-:Y:S01]  /*12c0*/  MOV R8, 0x70 ;  /* 0x0000007000087802 */ /* 0x000fe20000000f00 */
[----:B------:R-:W-:-:S02]  /*12d0*/  IMAD.U32 R11, RZ, RZ, UR7 ;  /* 0x00000007ff0b7e24 */ /* 0x000fc4000f8e00ff */
[----:B------:R-:W-:Y:S02]  /*12e0*/  IMAD.MOV.U32 R12, RZ, RZ, 0x1 ;  /* 0x00000001ff0c7424 */ /* 0x000fe400078e00ff */
[----:B0-----:R-:W-:-:S07]  /*12f0*/  IMAD.MOV.U32 R13, RZ, RZ, RZ ;  /* 0x000000ffff0d7224 */ /* 0x001fce00078e00ff */
[----:B------:R-:W-:-:S07]  /*1300*/  LEPC R20, `(.L_x_11) ;  /* 0x000000001014794e */ /* 0x000fce0000000000 */
[----:B-1----:R-:W-:Y:S05]  /*1310*/  CALL.ABS.NOINC R2 ;  /* 0x0000000002007343 */ /* 0x002fea0003c00000 */
.L_x_11:
[----:B------:R-:W-:-:S04]  /*1320*/  SHF.L.U32 R0, RZ, 0x1f, RZ ;  /* 0x0000001fff007819 */ /* 0x000fc800000006ff */
[----:B------:R-:W0:Y:S02]  /*1330*/  SYNCS.PHASECHK.TRANS64.TRYWAIT P0, [UR38+0x30800], R0 ;  /* 0x03080000ff0075a7 */ /* 0x000e240008000166 */
[----:B0-----:R-:W-:Y:S05]  /*1340*/  @!P0 BRA `(.L_x_12) ;  /* 0x000000ac00a88947 */ /* 0x001fea0003800000 */
.L_x_85:
[----:B------:R-:W2:Y:S02]  /*1350*/  LDL R2, [R1+0x4] ;  /* 0x0000040001027983 */ /* 0x000ea40000100800 */
[----:B--2---:R-:W-:-:S13]  /*1360*/  R2UR UR4, R2 ;  /* 0x00000000020472ca */ /* 0x004fda00000e0000 */
[----:B------:R-:W-:-:S06]  /*1370*/  ULOP3.LUT UR4, UR4, 0x1, URZ, 0xfc, !UPT ;  /* 0x0000000104047892 */ /* 0x000fcc000f8efc3f */
[----:B------:R-:W-:-:S05]  /*1380*/  IMAD.U32 R2, RZ, RZ, UR4 ;  /* 0x00000004ff027e24 */ /* 0x000fca000f8e00ff */
[----:B------:R-:W-:-:S13]  /*1390*/  ISETP.NE.AND P0, PT, R2, 0x3, PT ;  /* 0x000000030200780c */ /* 0x000fda0003f05270 */
[----:B------:R-:W-:Y:S05]  /*13a0*/  @!P0 BRA `(.L_x_13) ;  /* 0x0000000000048947 */ /* 0x000fea0003800000 */
[----:B------:R-:W-:Y:S01]  /*13b0*/  BPT.TRAP 0x1 ;  /* 0x000000040000795c */ /* 0x000fe20000300000 */
.L_x_13:
[----:B------:R1:W2:Y:S01]  /*13c0*/  SYNCS.PHASECHK.TRANS64.TRYWAIT P1, [UR38+0x30830], R0 ;  /* 0x03083000ff0075a7 */ /* 0x0002a20008020166 */
[----:B------:R-:W-:Y:S05]  /*13d0*/  @!P0 BRA `(.L_x_14) ;  /* 0x0000000000048947 */ /* 0x000fea0003800000 */
[----:B------:R-:W-:Y:S01]  /*13e0*/  BPT.TRAP 0x1 ;  /* 0x000000040000795c */ /* 0x000fe20000300000 */
.L_x_14:
[----:B------:R-:W-:Y:S01]  /*13f0*/  MOV R6, UR40 ;  /* 0x0000002800067c02 */ /* 0x000fe20008000f00 */
[----:B------:R-:W-:Y:S01]  /*1400*/  IMAD.MOV.U32 R5, RZ, RZ, RZ ;  /* 0x000000ffff057224 */ /* 0x000fe200078e00ff */
[----:B--2---:R-:W-:Y:S06]  /*1410*/  @P1 BRA `(.L_x_15) ;  /* 0x0000000000081947 */ /* 0x004fec0003800000 */
[----:B------:R-:W2:Y:S02]  /*1420*/  SYNCS.PHASECHK.TRANS64.TRYWAIT P1, [UR38+0x30830], R0 ;  /* 0x03083000ff0075a7 */ /* 0x000ea40008020166 */
[----:B--2---:R-:W-:Y:S05]  /*1430*/  @!P1 BRA `(.L_x_16) ;  /* 0x000000ac00849947 */ /* 0x004fea0003800000 */
.L_x_15:
[----:B------:R-:W-:Y:S05]  /*1440*/  WARPSYNC.ALL ;  /* 0x0000000000007948 */ /* 0x000fea0003800000 */
[----:B------:R-:W-:Y:S01]  /*1450*/  IMAD.MOV.U32 R119, RZ, RZ, RZ ;  /* 0x000000ffff777224 */ /* 0x000fe200078e00ff */
[----:B------:R-:W-:Y:S01]  /*1460*/  LOP3.LUT R6, R6, 0x10000, RZ, 0xfc, !PT ;  /* 0x0001000006067812 */ /* 0x000fe200078efcff */
[----:B------:R-:W-:Y:S01]  /*1470*/  IMAD.MOV.U32 R7, RZ, RZ, 0x40000040 ;  /* 0x40000040ff077424 */ /* 0x000fe200078e00ff */
[----:B------:R-:W-:Y:S02]  /*1480*/  UIADD3 UR4, UR38, 0x1e400, URZ ;  /* 0x0001e40026047890 */ /* 0x000fe4000fffe03f */
[----:B------:R-:W-:Y:S01]  /*1490*/  R2UR UR8, R6 ;  /* 0x00000000060872ca */ /* 0x000fe200000e0000 */
[----:B------:R-:W-:Y:S01]  /*14a0*/  WARPGROUP.ARRIVE ;  /* 0x00000000000079c5 */ /* 0x000fe20000000000 */
[----:B------:R-:W-:Y:S01]  /*14b0*/  R2UR UR9, R7 ;  /* 0x00000000070972ca */ /* 0x000fe200000e0000 */
[----:B------:R-:W-:Y:S01]  /*14c0*/  USHF.R.U32.HI UR4, URZ, 0x4, UR4 ;  /* 0x000000043f047899 */ /* 0x000fe20008011604 */
[----:B------:R-:W-:Y:S01]  /*14d0*/  UMOV UR11, 0x40000040 ;  /* 0x40000040000b7882 */ /* 0x000fe20000000000 */
[----:B------:R-:W-:-:S02]  /*14e0*/  UMOV UR7, 0x40000040 ;  /* 0x4000004000077882 */ /* 0x000fc40000000000 */
[----:B------:R-:W-:Y:S01]  /*14f0*/  ULOP3.LUT UR4, UR4, 0x3fff, URZ, 0xc0, !UPT ;  /* 0x00003fff04047892 */ /* 0x000fe2000f8ec03f */
[----:B------:R-:W-:Y:S01]  /*1500*/  UMOV UR13, 0x40000040 ;  /* 0x40000040000d7882 */ /* 0x000fe20000000000 */
[----:B------:R-:W-:Y:S02]  /*1510*/  UMOV UR15, 0x40000040 ;  /* 0x40000040000f7882 */ /* 0x000fe40000000000 */
[----:B------:R-:W-:Y:S01]  /*1520*/  ULOP3.LUT UR57, UR4, 0x10000, URZ, 0xfc, !UPT ;  /* 0x0001000004397892 */ /* 0x000fe2000f8efc3f */
[----:B------:R-:W-:Y:S01]  /*1530*/  UMOV UR17, 0x40000040 ;  /* 0x4000004000117882 */ /* 0x000fe20000000000 */
[----:B------:R-:W-:Y:S02]  /*1540*/  UMOV UR19, 0x40000040 ;  /* 0x4000004000137882 */ /* 0x000fe40000000000 */
[----:B------:R-:W-:Y:S02]  /*1550*/  UIADD3 UR6, UR57, 0x2, URZ ;  /* 0x0000000239067890 */ /* 0x000fe4000fffe03f */
[----:B------:R-:W-:-:S02]  /*1560*/  UIADD3 UR14, UR57, 0x4, URZ ;  /* 0x00000004390e7890 */ /* 0x000fc4000fffe03f */
[----:B------:R-:W-:Y:S01]  /*1570*/  UMOV UR10, UR57 ;  /* 0x00000039000a7c82 */ /* 0x000fe20008000000 */
[----:B------:R-:W-:Y:S01]  /*1580*/  UIADD3 UR18, UR57, 0x6, URZ ;  /* 0x0000000639127890 */ /* 0x000fe2000fffe03f */
[----:B------:R-:W-:Y:S01]  /*1590*/  HGMMA.64x96x16.F32 R24, gdesc[UR8], RZ, !UPT, gsb0 ;  /* 0x01600000081879f0 */ /* 0x000fe2000c0008ff */
[----:B------:R-:W-:Y:S01]  /*15a0*/  R2UR UR10, R6 ;  /* 0x00000000060a72ca */ /* 0x000fe200000e0000 */
[----:B------:R-:W-:Y:S01]  /*15b0*/  UMOV UR9, 0x40000040 ;  /* 0x4000004000097882 */ /* 0x000fe20000000000 */
[----:B------:R-:W-:Y:S01]  /*15c0*/  UIADD3 UR22, UR57, 0x300, URZ ;  /* 0x0000030039167890 */ /* 0x000fe2000fffe03f */
[----:B------:R-:W-:Y:S01]  /*15d0*/  UMOV UR5, UR9 ;  /* 0x0000000900057c82 */ /* 0x000fe20008000000 */
[----:B------:R-:W-:Y:S01]  /*15e0*/  UMOV UR21, 0x40000040 ;  /* 0x4000004000157882 */ /* 0x000fe20000000000 */
[----:B------:R-:W-:Y:S01]  /*15f0*/  UMOV UR23, 0x40000040 ;  /* 0x4000004000177882 */ /* 0x000fe20000000000 */
[----:B------:R-:W-:Y:S01]  /*1600*/  UIADD3 UR26, UR57, 0x302, URZ ;  /* 0x00000302391a7890 */ /* 0x000fe2000fffe03f */
[----:B------:R-:W-:Y:S01]  /*1610*/  UMOV UR25, 0x40000040 ;  /* 0x4000004000197882 */ /* 0x000fe20000000000 */
[----:B------:R-:W-:Y:S01]  /*1620*/  UMOV UR27, 0x40000040 ;  /* 0x40000040001b7882 */ /* 0x000fe20000000000 */
[----:B------:R-:W-:-:S04]  /*1630*/  UIADD3 UR30, UR57, 0x304, URZ ;  /* 0x00000304391e7890 */ /* 0x000fc8000fffe03f */
[----:B------:R-:W-:Y:S02]  /*1640*/  UIADD3 UR8, UR10, 0x2, URZ ;  /* 0x000000020a087890 */ /* 0x000fe4000fffe03f */
[----:B------:R-:W-:Y:S02]  /*1650*/  UIADD3 UR12, UR10, 0x4, URZ ;  /* 0x000000040a0c7890 */ /* 0x000fe4000fffe03f */
[----:B------:R-:W-:Y:S02]  /*1660*/  UIADD3 UR16, UR10, 0x6, URZ ;  /* 0x000000060a107890 */ /* 0x000fe4000fffe03f */
[----:B------:R-:W-:Y:S01]  /*1670*/  UIADD3 UR20, UR10, 0x400, URZ ;  /* 0x000004000a147890 */ /* 0x000fe2000fffe03f */
[----:B------:R-:W-:Y:S01]  /*1680*/  UMOV UR4, UR8 ;  /* 0x0000000800047c82 */ /* 0x000fe20008000000 */
[----:B------:R-:W-:Y:S02]  /*1690*/  UIADD3 UR24, UR10, 0x402, URZ ;  /* 0x000004020a187890 */ /* 0x000fe4000fffe03f */
[----:B------:R-:W-:Y:S01]  /*16a0*/  UIADD3 UR28, UR10, 0x404, URZ ;  /* 0x000004040a1c7890 */ /* 0x000fe2000fffe03f */
[----:B------:R-:W-:Y:S01]  /*16b0*/  UMOV UR29, 0x40000040 ;  /* 0x40000040001d7882 */ /* 0x000fe20000000000 */
[----:B------:R-:W-:Y:S01]  /*16c0*/  UMOV UR31, 0x40000040 ;  /* 0x40000040001f7882 */ /* 0x000fe20000000000 */
[----:B------:R-:W-:Y:S01]  /*16d0*/  UIADD3 UR32, UR10, 0x406, URZ ;  /* 0x000004060a207890 */ /* 0x000fe2000fffe03f */
        /* <DEDUP_REMOVED lines=9> */
[----:B------:R-:W-:-:S02]  /*1770*/  WARPGROUP.DEPBAR.LE gsb0, 0x0 ;  /* 0x00008000000079c5 */ /* 0x000fc40000010000 */
[----:B------:R-:W-:-:S06]  /*1780*/  WARPGROUP.ARRIVE ;  /* 0x00000000000079c5 */ /* 0x000fcc0000000000 */
[----:B------:R-:W-:Y:S01]  /*1790*/  HGMMA.64x96x16.F32 R24, gdesc[UR4], R24, gsb0 ;  /* 0x01600000041879f0 */ /* 0x000fe20008000818 */
[----:B------:R-:W-:Y:S01]  /*17a0*/  UIADD3 UR6, UR57, 0x306, URZ ;  /* 0x0000030639067890 */ /* 0x000fe2000fffe03f */
[----:B------:R-:W-:Y:S01]  /*17b0*/  UMOV UR4, UR32 ;  /* 0x0000002000047c82 */ /* 0x000fe20008000000 */
[----:B------:R-:W-:Y:S01]  /*17c0*/  UMOV UR5, UR33 ;  /* 0x0000002100057c82 */ /* 0x000fe20008000000 */
[----:B------:R-:W-:Y:S01]  /*17d0*/  UMOV UR7, 0x40000040 ;  /* 0x4000004000077882 */ /* 0x000fe20000000000 */
[----:B------:R-:W-:Y:S02]  /*17e0*/  WARPGROUP.DEPBAR.LE gsb0, 0x0 ;  /* 0x00008000000079c5 */ /* 0x000fe40000010000 */
[----:B------:R-:W-:-:S06]  /*17f0*/  WARPGROUP.ARRIVE ;  /* 0x00000000000079c5 */ /* 0x000fcc0000000000 */
[----:B------:R-:W-:Y:S03]  /*1800*/  HGMMA.64x96x16.F32 R24, gdesc[UR12], R24, gsb0 ;  /* 0x016000000c1879f0 */ /* 0x000fe60008000818 */
        /* <DEDUP_REMOVED lines=44> */
[----:B------:R-:W-:Y:S05]  /*1ad0*/  @!P0 BRA `(.L_x_17) ;  /* 0x0000000000048947 */ /* 0x000fea0003800000 */
[----:B------:R-:W-:Y:S01]  /*1ae0*/  BPT.TRAP 0x1 ;  /* 0x000000040000795c */ /* 0x000fe20000300000 */
.L_x_17:
[----:B------:R-:W-:Y:S01]  /*1af0*/  LOP3.LUT R18, R18, 0xffffff80, RZ, 0xc0, !PT ;  /* 0xffffff8012127812 */ /* 0x000fe200078ec0ff */
[----:B01----:R-:W-:Y:S01]  /*1b00*/  IMAD.MOV.U32 R0, RZ, RZ, -0x2 ;  /* 0xfffffffeff007424 */ /* 0x003fe200078e00ff */
[----:B------:R-:W-:Y:S01]  /*1b10*/  ULDC UR4, c[0x0][0x988] ;  /* 0x0002620000047ab9 */ /* 0x000fe20000000800 */
[----:B------:R-:W-:Y:S01]  /*1b20*/  P2R R12, PR, RZ, 0x1 ;  /* 0x00000001ff0c7803 */ /* 0x000fe20000000000 */
[----:B------:R-:W0:Y:S01]  /*1b30*/  S2UR UR5, SR_CgaCtaId ;  /* 0x00000000000579c3 */ /* 0x000e220000008800 */
[----:B------:R-:W-:Y:S01]  /*1b40*/  IADD3 R18, R17, -R18, RZ ;  /* 0x8000001211127210 */ /* 0x000fe20007ffe0ff */
[----:B------:R-:W-:Y:S01]  /*1b50*/  UIADD3 UR60, UR42, -0x2, URZ ;  /* 0xfffffffe2a3c7890 */ /* 0x000fe2000fffe03f */
[-C--:B------:R-:W-:Y:S01]  /*1b60*/  MOV R118, R119.reuse ;  /* 0x0000007700767202 */ /* 0x080fe20000000f00 */
[----:B------:R-:W-:Y:S01]  /*1b70*/  UMOV UR56, URZ ;  /* 0x0000003f00387c82 */ /* 0x000fe20008000000 */
[----:B------:R-:W-:Y:S01]  /*1b80*/  SHF.R.S32.HI R3, RZ, 0x1f, R18 ;  /* 0x0000001fff037819 */ /* 0x000fe20000011412 */
[----:B------:R-:W-:Y:S01]  /*1b90*/  UISETP.GE.AND UP0, UPT, UR60, UR39, UPT ;  /* 0x000000273c00728c */ /* 0x000fe2000bf06270 */
[--C-:B------:R-:W-:Y:S01]  /*1ba0*/  IMAD.MOV.U32 R117, RZ, RZ, R119.reuse ;  /* 0x000000ffff757224 */ /* 0x100fe200078e0077 */
[-C--:B------:R-:W-:Y:S01]  /*1bb0*/  MOV R114, R119.reuse ;  /* 0x0000007700727202 */ /* 0x080fe20000000f00 */
[--C-:B------:R-:W-:Y:S01]  /*1bc0*/  IMAD.MOV.U32 R116, RZ, RZ, R119.reuse ;  /* 0x000000ffff747224 */ /* 0x100fe200078e0077 */
[----:B------:R-:W-:Y:S01]  /*1bd0*/  LEA.HI R3, R3, R18, RZ, 0x2 ;  /* 0x0000001203037211 */ /* 0x000fe200078f10ff */
[--C-:B------:R-:W-:Y:S01]  /*1be0*/  IMAD.MOV.U32 R115, RZ, RZ, R119.reuse ;  /* 0x000000ffff737224 */ /* 0x100fe200078e0077 */
[-C--:B------:R-:W-:Y:S01]  /*1bf0*/  MOV R110, R119.reuse ;  /* 0x00000077006e7202 */ /* 0x080fe20000000f00 */
[--C-:B------:R-:W-:Y:S01]  /*1c00*/  IMAD.MOV.U32 R113, RZ, RZ, R119.reuse ;  /* 0x000000ffff717224 */ /* 0x100fe200078e0077 */
[----:B------:R-:W-:Y:S01]  /*1c10*/  LOP3.LUT R3, R3, 0x7ffffffc, RZ, 0xc0, !PT ;  /* 0x7ffffffc03037812 */ /* 0x000fe200078ec0ff */
[--C-:B------:R-:W-:Y:S01]  /*1c20*/  IMAD.MOV.U32 R112, RZ, RZ, R119.reuse ;  /* 0x000000ffff707224 */ /* 0x100fe200078e0077 */
[-C--:B------:R-:W-:Y:S01]  /*1c30*/  MOV R106, R119.reuse ;  /* 0x00000077006a7202 */ /* 0x080fe20000000f00 */
[----:B------:R-:W-:Y:S01]  /*1c40*/  IMAD.MOV.U32 R111, RZ, RZ, R119 ;  /* 0x000000ffff6f7224 */ /* 0x000fe200078e0077 */
[-C--:B------:R-:W-:Y:S01]  /*1c50*/  MOV R102, R119.reuse ;  /* 0x0000007700667202 */ /* 0x080fe20000000f00 */
[----:B------:R-:W-:Y:S01]  /*1c60*/  IMAD.IADD R3, R18, 0x1, -R3 ;  /* 0x0000000112037824 */ /* 0x000fe200078e0a03 */
[-C--:B------:R-:W-:Y:S01]  /*1c70*/  MOV R98, R119.reuse ;  /* 0x0000007700627202 */ /* 0x080fe20000000f00 */
[--C-:B------:R-:W-:Y:S01]  /*1c80*/  IMAD.MOV.U32 R109, RZ, RZ, R119.reuse ;  /* 0x000000ffff6d7224 */ /* 0x100fe200078e0077 */
[-C--:B------:R-:W-:Y:S01]  /*1c90*/  MOV R94, R119.reuse ;  /* 0x00000077005e7202 */ /* 0x080fe20000000f00 */
[----:B------:R-:W-:Y:S01]  /*1ca0*/  IMAD R3, R3, R0, 0x60 ;  /* 0x0000006003037424 */ /* 0x000fe200078e0200 */
[-C--:B------:R-:W-:Y:S01]  /*1cb0*/  MOV R90, R119.reuse ;  /* 0x00000077005a7202 */ /* 0x080fe20000000f00 */
[----:B------:R-:W-:Y:S01]  /*1cc0*/  IMAD.U32 R0, RZ, RZ, UR42 ;  /* 0x0000002aff007e24 */ /* 0x000fe2000f8e00ff */
[-C--:B------:R-:W-:Y:S01]  /*1cd0*/  MOV R86, R119.reuse ;  /* 0x0000007700567202 */ /* 0x080fe20000000f00 */
[--C-:B------:R-:W-:Y:S01]  /*1ce0*/  IMAD.MOV.U32 R108, RZ, RZ, R119.reuse ;  /* 0x000000ffff6c7224 */ /* 0x100fe200078e0077 */
[----:B------:R-:W-:Y:S01]  /*1cf0*/  IADD3 R3, R3, UR43, RZ ;  /* 0x0000002b03037c10 */ /* 0x000fe2000fffe0ff */
[--C-:B------:R-:W-:Y:S01]  /*1d00*/  IMAD.MOV.U32 R107, RZ, RZ, R119.reuse ;  /* 0x000000ffff6b7224 */ /* 0x100fe200078e0077 */
[-C--:B------:R-:W-:Y:S01]  /*1d10*/  MOV R82, R119.reuse ;  /* 0x0000007700527202 */ /* 0x080fe20000000f00 */
[----:B------:R-:W-:Y:S01]  /*1d20*/  IMAD.MOV.U32 R105, RZ, RZ, R119 ;  /* 0x000000ffff697224 */ /* 0x000fe200078e0077 */
[-C--:B------:R-:W-:Y:S01]  /*1d30*/  MOV R78, R119.reuse ;  /* 0x00000077004e7202 */ /* 0x080fe20000000f00 */
[----:B------:R-:W-:Y:S01]  /*1d40*/  IMAD R3, R0, -0x60, R3 ;  /* 0xffffffa000037824 */ /* 0x000fe200078e0203 */
[----:B------:R-:W-:Y:S01]  /*1d50*/  MOV R74, R119 ;  /* 0x00000077004a7202 */ /* 0x000fe20000000f00 */
[----:B------:R-:W-:-:S02]  /*1d60*/  IMAD.MOV.U32 R104, RZ, RZ, R119 ;  /* 0x000000ffff687224 */ /* 0x000fc400078e0077 */
[--C-:B------:R-:W-:Y:S01]  /*1d70*/  IMAD.MOV.U32 R103, RZ, RZ, R119.reuse ;  /* 0x000000ffff677224 */ /* 0x100fe200078e0077 */
[C---:B------:R-:W-:Y:S01]  /*1d80*/  ISETP.GT.AND P6, PT, R3.reuse, RZ, PT ;  /* 0x000000ff0300720c */ /* 0x040fe20003fc4270 */
[--C-:B------:R-:W-:Y:S01]  /*1d90*/  IMAD.MOV.U32 R101, RZ, RZ, R119.reuse ;  /* 0x000000ffff657224 */ /* 0x100fe200078e0077 */
[C---:B------:R-:W-:Y:S01]  /*1da0*/  ISETP.GT.AND P5, PT, R3.reuse, 0x1, PT ;  /* 0x000000010300780c */ /* 0x040fe20003fa4270 */
[--C-:B------:R-:W-:Y:S01]  /*1db0*/  IMAD.MOV.U32 R100, RZ, RZ, R119.reuse ;  /* 0x000000ffff647224 */ /* 0x100fe200078e0077 */
[----:B------:R-:W-:Y:S01]  /*1dc0*/  ISETP.GT.AND P4, PT, R3, 0x8, PT ;  /* 0x000000080300780c */ /* 0x000fe20003f84270 */
[--C-:B------:R-:W-:Y:S01]  /*1dd0*/  IMAD.MOV.U32 R96, RZ, RZ, R119.reuse ;  /* 0x000000ffff607224 */ /* 0x100fe200078e0077 */
[----:B------:R-:W-:Y:S01]  /*1de0*/  FSEL R9, R26, -INF , P6 ;  /* 0xff8000001a097808 */ /* 0x000fe20003000000 */
[--C-:B------:R-:W-:Y:S01]  /*1df0*/  IMAD.MOV.U32 R92, RZ, RZ, R119.reuse ;  /* 0x000000ffff5c7224 */ /* 0x100fe200078e0077 */
[----:B------:R-:W-:Y:S01]  /*1e00*/  FSEL R27, R27, -INF , P5 ;  /* 0xff8000001b1b7808 */ /* 0x000fe20002800000 */
[--C-:B------:R-:W-:Y:S01]  /*1e10*/  IMAD.MOV.U32 R88, RZ, RZ, R119.reuse ;  /* 0x000000ffff587224 */ /* 0x100fe200078e0077 */
[----:B------:R-:W-:Y:S01]  /*1e20*/  ISETP.GT.AND P3, PT, R3, 0x9, PT ;  /* 0x000000090300780c */ /* 0x000fe20003f64270 */
[--C-:B------:R-:W-:Y:S01]  /*1e30*/  IMAD.MOV.U32 R84, RZ, RZ, R119.reuse ;  /* 0x000000ffff547224 */ /* 0x100fe200078e0077 */
[----:B------:R-:W-:Y:S01]  /*1e40*/  FSEL R13, R30, -INF , P4 ;  /* 0xff8000001e0d7808 */ /* 0x000fe20002000000 */
[--C-:B------:R-:W-:Y:S01]  /*1e50*/  IMAD.MOV.U32 R80, RZ, RZ, R119.reuse ;  /* 0x000000ffff507224 */ /* 0x100fe200078e0077 */
[----:B------:R-:W-:Y:S01]  /*1e60*/  FMNMX.FTZ R0, R9, R27, !PT ;  /* 0x0000001b09007209 */ /* 0x000fe20007810000 */
[--C-:B------:R-:W-:Y:S01]  /*1e70*/  IMAD.MOV.U32 R76, RZ, RZ, R119.reuse ;  /* 0x000000ffff4c7224 */ /* 0x100fe200078e0077 */
[----:B------:R-:W-:Y:S01]  /*1e80*/  ISETP.GT.AND P2, PT, R3, 0x10, PT ;  /* 0x000000100300780c */ /* 0x000fe20003f44270 */
[----:B------:R-:W-:Y:S01]  /*1e90*/  IMAD.MOV.U32 R72, RZ, RZ, R119 ;  /* 0x000000ffff487224 */ /* 0x000fe200078e0077 */
[----:B------:R-:W-:-:S02]  /*1ea0*/  FSEL R31, R31, -INF , P3 ;  /* 0xff8000001f1f7808 */ /* 0x000fc40001800000 */
[----:B------:R-:W-:Y:S02]  /*1eb0*/  FMNMX.FTZ R0, R13, R0, !PT ;  /* 0x000000000d007209 */ /* 0x000fe40007810000 */
[----:B------:R-:W-:Y:S02]  /*1ec0*/  ISETP.GT.AND P1, PT, R3, 0x11, PT ;  /* 0x000000110300780c */ /* 0x000fe40003f24270 */
[----:B------:R-:W-:Y:S02]  /*1ed0*/  FSEL R19, R34, -INF , P2 ;  /* 0xff80000022137808 */ /* 0x000fe40001000000 */
[----:B------:R-:W-:Y:S02]  /*1ee0*/  FMNMX.FTZ R0, R31, R0, !PT ;  /* 0x000000001f007209 */ /* 0x000fe40007810000 */
[----:B------:R-:W-:Y:S02]  /*1ef0*/  FSEL R11, R24, -INF , P6 ;  /* 0xff800000180b7808 */ /* 0x000fe40003000000 */
[----:B------:R-:W-:-:S02]  /*1f00*/  ISETP.GT.AND P6, PT, R3, 0x18, PT ;  /* 0x000000180300780c */ /* 0x000fc40003fc4270 */
[----:B------:R-:W-:Y:S02]  /*1f10*/  FSEL R35, R35, -INF , P1 ;  /* 0xff80000023237808 */ /* 0x000fe40000800000 */
[----:B------:R-:W-:Y:S02]  /*1f20*/  FMNMX.FTZ R0, R19, R0, !PT ;  /* 0x0000000013007209 */ /* 0x000fe40007810000 */
[----:B------:R-:W-:Y:S02]  /*1f30*/  FSEL R25, R25, -INF , P5 ;  /* 0xff80000019197808 */ /* 0x000fe40002800000 */
[----:B------:R-:W-:Y:S02]  /*1f40*/  ISETP.GT.AND P5, PT, R3, 0x19, PT ;  /* 0x000000190300780c */ /* 0x000fe40003fa4270 */
[----:B------:R-:W-:Y:S02]  /*1f50*/  FSEL R23, R38, -INF , P6 ;  /* 0xff80000026177808 */ /* 0x000fe40003000000 */
[----:B------:R-:W-:-:S02]  /*1f60*/  FMNMX.FTZ R0, R35, R0, !PT ;  /* 0x0000000023007209 */ /* 0x000fc40007810000 */
[----:B------:R-:W-:Y:S02]  /*1f70*/  FSEL R15, R28, -INF , P4 ;  /* 0xff8000001c0f7808 */ /* 0x000fe40002000000 */
[----:B------:R-:W-:Y:S02]  /*1f80*/  ISETP.GT.AND P4, PT, R3, 0x20, PT ;  /* 0x000000200300780c */ /* 0x000fe40003f84270 */
[----:B------:R-:W-:Y:S02]  /*1f90*/  FSEL R39, R39, -INF , P5 ;  /* 0xff80000027277808 */ /* 0x000fe40002800000 */
[----:B------:R-:W-:Y:S02]  /*1fa0*/  FMNMX.FTZ R0, R23, R0, !PT ;  /* 0x0000000017007209 */ /* 0x000fe40007810000 */
[----:B------:R-:W-:Y:S02]  /*1fb0*/  FSEL R29, R29, -INF , P3 ;  /* 0xff8000001d1d7808 */ /* 0x000fe40001800000 */
[----:B------:R-:W-:-:S02]  /*1fc0*/  ISETP.GT.AND P3, PT, R3, 0x21, PT ;  /* 0x000000210300780c */ /* 0x000fc40003f64270 */
[----:B------:R-:W-:Y:S01]  /*1fd0*/  FSEL R73, R42, -INF , P4 ;  /* 0xff8000002a497808 */ /* 0x000fe20002000000 */
[----:B------:R-:W-:Y:S01]  /*1fe0*/  IMAD.MOV.U32 R42, RZ, RZ, R119 ;  /* 0x000000ffff2a7224 */ /* 0x000fe200078e0077 */
[----:B------:R-:W-:Y:S02]  /*1ff0*/  FMNMX.FTZ R0, R39, R0, !PT ;  /* 0x0000000027007209 */ /* 0x000fe40007810000 */
[----:B------:R-:W-:Y:S02]  /*2000*/  FSEL R17, R32, -INF , P2 ;  /* 0xff80000020117808 */ /* 0x000fe40001000000 */
[----:B------:R-:W-:Y:S02]  /*2010*/  ISETP.GT.AND P2, PT, R3, 0x28, PT ;  /* 0x000000280300780c */ /* 0x000fe40003f44270 */
[----:B------:R-:W-:Y:S02]  /*2020*/  FSEL R75, R43, -INF , P3 ;  /* 0xff8000002b4b7808 */ /* 0x000fe40001800000 */
[----:B------:R-:W-:-:S02]  /*2030*/  FMNMX.FTZ R0, R73, R0, !PT ;  /* 0x0000000049007209 */ /* 0x000fc40007810000 */
[----:B------:R-:W-:Y:S02]  /*2040*/  FSEL R33, R33, -INF , P1 ;  /* 0xff80000021217808 */ /* 0x000fe40000800000 */
[----:B------:R-:W-:Y:S02]  /*2050*/  ISETP.GT.AND P1, PT, R3, 0x29, PT ;  /* 0x000000290300780c */ /* 0x000fe40003f24270 */
[----:B------:R-:W-:Y:S01]  /*2060*/  FSEL R77, R46, -INF , P2 ;  /* 0xff8000002e4d7808 */ /* 0x000fe20001000000 */
[----:B------:R-:W-:Y:S01]  /*2070*/  IMAD.MOV.U32 R46, RZ, RZ, R119 ;  /* 0x000000ffff2e7224 */ /* 0x000fe200078e0077 */
        /* <DEDUP_REMOVED lines=9> */
[----:B------:R-:W-:Y:S01]  /*2110*/  FSEL R43, R40, -INF , P4 ;  /* 0xff800000282b7808 */ /* 0x000fe20002000000 */
[----:B------:R-:W-:Y:S01]  /*2120*/  IMAD.MOV.U32 R40, RZ, RZ, R119 ;  /* 0x000000ffff287224 */ /* 0x000fe200078e0077 */
        /* <DEDUP_REMOVED lines=15> */
[--C-:B------:R-:W-:Y:S01]  /*2220*/  IMAD.MOV.U32 R58, RZ, RZ, R119.reuse ;  /* 0x000000ffff3a7224 */ /* 0x100fe200078e0077 */
[----:B------:R-:W-:Y:S02]  /*2230*/  FMNMX.FTZ R0, R87, R0, !PT ;  /* 0x0000000057007209 */ /* 0x000fe40007810000 */
[----:B------:R-:W-:Y:S01]  /*2240*/  FSEL R51, R48, -INF , P6 ;  /* 0xff80000030337808 */ /* 0x000fe20003000000 */
[----:B------:R-:W-:Y:S01]  /*2250*/  IMAD.MOV.U32 R48, RZ, RZ, R119 ;  /* 0x000000ffff307224 */ /* 0x000fe200078e0077 */
        /* <DEDUP_REMOVED lines=27> */
[----:B------:R-:W-:-:S02]  /*2410*/  FMNMX.FTZ R0, R97, R0, !PT ;  /* 0x0000000061007209 */ /* 0x000fc40007810000 */
[----:B------:R-:W-:Y:S02]  /*2420*/  FSEL R61, R61, -INF , P5 ;  /* 0xff8000003d3d7808 */ /* 0x000fe40002800000 */
[----:B------:R-:W-:Y:S02]  /*2430*/  FMNMX.FTZ R3, R71, R0, !PT ;  /* 0x0000000047037209 */ /* 0x000fe40007810000 */
[----:B------:R-:W-:Y:S02]  /*2440*/  FSEL R65, R65, -INF , P3 ;  /* 0xff80000041417808 */ /* 0x000fe40001800000 */
[----:B------:R-:W-:Y:S01]  /*2450*/  FSEL R69, R69, -INF , P1 ;  /* 0xff80000045457808 */ /* 0x000fe20000800000 */
[----:B------:R-:W1:Y:S01]  /*2460*/  SHFL.BFLY PT, R0, R3, 0x2, 0x1f ;  /* 0x0c401f0003007f89 */ /* 0x000e6200000e0000 */
[-C--:B------:R-:W-:Y:S02]  /*2470*/  MOV R62, R119.reuse ;  /* 0x00000077003e7202 */ /* 0x080fe40000000f00 */
[----:B------:R-:W-:-:S02]  /*2480*/  MOV R56, R119 ;  /* 0x0000007700387202 */ /* 0x000fc40000000f00 */
[-C--:B------:R-:W-:Y:S02]  /*2490*/  MOV R50, R119.reuse ;  /* 0x0000007700327202 */ /* 0x080fe40000000f00 */
[-C--:B------:R-:W-:Y:S02]  /*24a0*/  MOV R44, R119.reuse ;  /* 0x00000077002c7202 */ /* 0x080fe40000000f00 */
[----:B------:R-:W-:Y:S02]  /*24b0*/  MOV R38, R119 ;  /* 0x0000007700267202 */ /* 0x000fe40000000f00 */
[----:B-1----:R-:W-:Y:S01]  /*24c0*/  FMNMX.FTZ R8, R3, R0, !PT ;  /* 0x0000000003087209 */ /* 0x002fe20007810000 */
[----:B------:R-:W-:Y:S01]  /*24d0*/  IMAD.U32 R0, RZ, RZ, UR4 ;  /* 0x00000004ff007e24 */ /* 0x000fe2000f8e00ff */
[----:B------:R-:W-:-:S03]  /*24e0*/  UIADD3 UR4, UR38, 0x30840, URZ ;  /* 0x0003084026047890 */ /* 0x000fc6000fffe03f */
[----:B------:R-:W1:Y:S01]  /*24f0*/  SHFL.BFLY PT, R99, R8, 0x1, 0x1f ;  /* 0x0c201f0008637f89 */ /* 0x000e6200000e0000 */
[----:B0-----:R-:W-:-:S09]  /*2500*/  UPRMT UR4, UR5, 0x654, UR4 ;  /* 0x0000065405047896 */ /* 0x001fd20008000004 */
[----:B------:R-:W-:Y:S01]  /*2510*/  SYNCS.ARRIVE.TRANS64.RED.A1T0 RZ, [UR4], RZ ;  /* 0x000000ffffff79a7 */ /* 0x000fe20008100404 */
[----:B-1----:R-:W-:Y:S01]  /*2520*/  FMNMX.FTZ R4, R8, R99, !PT ;  /* 0x0000006308047209 */ /* 0x002fe20007810000 */
[----:B------:R-:W-:-:S03]  /*2530*/  IMAD.MOV.U32 R99, RZ, RZ, R119 ;  /* 0x000000ffff637224 */ /* 0x000fc600078e0077 */
[C---:B------:R-:W-:Y:S01]  /*2540*/  FSETP.NEU.FTZ.AND P0, PT, R4.reuse, -INF , PT ;  /* 0xff8000000400780b */ /* 0x040fe20003f1d000 */
[----:B------:R-:W-:-:S05]  /*2550*/  FMUL.FTZ R2, R4, R0 ;  /* 0x0000000004027220 */ /* 0x000fca0000410000 */
[----:B------:R-:W-:Y:S02]  /*2560*/  FSEL R10, R2, RZ, P0 ;  /* 0x000000ff020a7208 */ /* 0x000fe40000000000 */
[----:B------:R-:W-:Y:S02]  /*2570*/  FMNMX.FTZ R2, R11, R25, !PT ;  /* 0x000000190b027209 */ /* 0x000fe40007810000 */
[----:B------:R-:W-:Y:S01]  /*2580*/  ISETP.NE.AND P0, PT, R12, RZ, PT ;  /* 0x000000ff0c00720c */ /* 0x000fe20003f05270 */
[--C-:B------:R-:W-:Y:S01]  /*2590*/  FFMA.FTZ R9, R9, R0, -R10.reuse ;  /* 0x0000000009097223 */ /* 0x100fe2000001080a */
[----:B------:R-:W-:Y:S01]  /*25a0*/  FMNMX.FTZ R2, R15, R2, !PT ;  /* 0x000000020f027209 */ /* 0x000fe20007810000 */
[-CC-:B------:R-:W-:Y:S01]  /*25b0*/  FFMA.FTZ R13, R13, R0.reuse, -R10.reuse ;  /* 0x000000000d0d7223 */ /* 0x180fe2000001080a */
[--C-:B------:R-:W-:Y:S01]  /*25c0*/  FFMA.FTZ R19, R19, R0, -R10.reuse ;  /* 0x0000000013137223 */ /* 0x100fe2000001080a */
[----:B------:R0:W-:Y:S01]  /*25d0*/  MUFU.EX2 R189, R9 ;  /* 0x0000000900bd7308 */ /* 0x0001e20000000800 */
[----:B------:R-:W-:Y:S01]  /*25e0*/  FMNMX.FTZ R2, R29, R2, !PT ;  /* 0x000000021d027209 */ /* 0x000fe20007810000 */
[-CC-:B------:R-:W-:Y:S01]  /*25f0*/  FFMA.FTZ R27, R27, R0.reuse, -R10.reuse ;  /* 0x000000001b1b7223 */ /* 0x180fe2000001080a */
[-CC-:B------:R-:W-:Y:S01]  /*2600*/  FFMA.FTZ R31, R31, R0.reuse, -R10.reuse ;  /* 0x000000001f1f7223 */ /* 0x180fe2000001080a */
[--C-:B------:R-:W-:Y:S01]  /*2610*/  FFMA.FTZ R35, R35, R0, -R10.reuse ;  /* 0x0000000023237223 */ /* 0x100fe2000001080a */
[----:B------:R-:W-:Y:S01]  /*2620*/  FMNMX.FTZ R2, R17, R2, !PT ;  /* 0x0000000211027209 */ /* 0x000fe20007810000 */
[-CC-:B------:R-:W-:Y:S01]  /*2630*/  FFMA.FTZ R23, R23, R0.reuse, -R10.reuse ;  /* 0x0000000017177223 */ /* 0x180fe2000001080a */
[--C-:B------:R-:W-:Y:S01]  /*2640*/  FFMA.FTZ R39, R39, R0, -R10.reuse ;  /* 0x0000000027277223 */ /* 0x100fe2000001080a */
[----:B------:R1:W-:Y:S01]  /*2650*/  MUFU.EX2 R191, R13 ;  /* 0x0000000d00bf7308 */ /* 0x0003e20000000800 */
[----:B------:R-:W-:Y:S01]  /*2660*/  FMNMX.FTZ R2, R33, R2, !PT ;  /* 0x0000000221027209 */ /* 0x000fe20007810000 */
[-CC-:B------:R-:W-:Y:S01]  /*2670*/  FFMA.FTZ R73, R73, R0.reuse, -R10.reuse ;  /* 0x0000000049497223 */ /* 0x180fe2000001080a */
[----:B0-----:R-:W-:Y:S01]  /*2680*/  FSEL R9, R60, -INF , P6 ;  /* 0xff8000003c097808 */ /* 0x001fe20003000000 */
[--C-:B------:R-:W-:Y:S01]  /*2690*/  FFMA.FTZ R75, R75, R0, -R10.reuse ;  /* 0x000000004b4b7223 */ /* 0x100fe2000001080a */
[----:B------:R-:W-:Y:S01]  /*26a0*/  FMNMX.FTZ R2, R21, R2, !PT ;  /* 0x0000000215027209 */ /* 0x000fe20007810000 */
[-CC-:B------:R-:W-:Y:S01]  /*26b0*/  FFMA.FTZ R77, R77, R0.reuse, -R10.reuse ;  /* 0x000000004d4d7223 */ /* 0x180fe2000001080a */
[--C-:B------:R-:W-:Y:S01]  /*26c0*/  FFMA.FTZ R79, R79, R0, -R10.reuse ;  /* 0x000000004f4f7223 */ /* 0x100fe2000001080a */
[----:B------:R0:W-:Y:S01]  /*26d0*/  MUFU.EX2 R185, R19 ;  /* 0x0000001300b97308 */ /* 0x0001e20000000800 */
[----:B------:R-:W-:Y:S01]  /*26e0*/  FMNMX.FTZ R2, R37, R2, !PT ;  /* 0x0000000225027209 */ /* 0x000fe20007810000 */
[-CC-:B------:R-:W-:Y:S01]  /*26f0*/  FFMA.FTZ R81, R81, R0.reuse, -R10.reuse ;  /* 0x0000000051517223 */ /* 0x180fe2000001080a */
[----:B-1----:R-:W-:Y:S01]  /*2700*/  FSEL R13, R64, -INF , P4 ;  /* 0xff800000400d7808 */ /* 0x002fe20002000000 */
[--C-:B------:R-:W-:Y:S01]  /*2710*/  FFMA.FTZ R83, R83, R0, -R10.reuse ;  /* 0x0000000053537223 */ /* 0x100fe2000001080a */
[----:B------:R-:W-:Y:S01]  /*2720*/  FMNMX.FTZ R2, R43, R2, !PT ;  /* 0x000000022b027209 */ /* 0x000fe20007810000 */
[-CC-:B------:R-:W-:Y:S01]  /*2730*/  FFMA.FTZ R85, R85, R0.reuse, -R10.reuse ;  /* 0x0000000055557223 */ /* 0x180fe2000001080a */
[--C-:B------:R-:W-:Y:S01]  /*2740*/  FFMA.FTZ R87, R87, R0, -R10.reuse ;  /* 0x0000000057577223 */ /* 0x100fe2000001080a */
[----:B------:R-:W1:Y:S01]  /*2750*/  MUFU.EX2 R12, R27 ;  /* 0x0000001b000c7308 */ /* 0x000e620000000800 */
        /* <DEDUP_REMOVED lines=13> */
[----:B------:R-:W-:Y:S01]  /*2830*/  FFMA.FTZ R10, R71, R0, -R10 ;  /* 0x00000000470a7223 */ /* 0x000fe2000001080a */
[----:B------:R-:W-:Y:S01]  /*2840*/  MOV R71, R119 ;  /* 0x0000007700477202 */ /* 0x000fe20000000f00 */
[----:B------:R2:W-:Y:S01]  /*2850*/  MUFU.EX2 R18, R35 ;  /* 0x0000002300127308 */ /* 0x0005e20000000800 */
[----:B------:R-:W-:Y:S01]  /*2860*/  FMNMX.FTZ R2, R49, R2, !PT ;  /* 0x0000000231027209 */ /* 0x000fe20007810000 */
[----:B-1----:R-:W-:Y:S01]  /*2870*/  FADD.FTZ R34, R189, R12 ;  /* 0x0000000cbd227221 */ /* 0x002fe20000010000 */
[----:B------:R-:W-:Y:S01]  /*2880*/  F2FP.F16.F32.PACK_AB R189, R12, R189 ;  /* 0x000000bd0cbd723e */ /* 0x000fe200000000ff */
[--C-:B------:R-:W-:Y:S01]  /*2890*/  IMAD.MOV.U32 R64, RZ, RZ, R119.reuse ;  /* 0x000000ffff407224 */ /* 0x100fe200078e0077 */
[----:B------:R-:W-:Y:S01]  /*28a0*/  FMNMX.FTZ R2, R55, R2, !PT ;  /* 0x0000000237027209 */ /* 0x000fe20007810000 */
[--C-:B------:R-:W-:Y:S01]  /*28b0*/  IMAD.MOV.U32 R60, RZ, RZ, R119.reuse ;  /* 0x000000ffff3c7224 */ /* 0x100fe200078e0077 */
[-C--:B------:R-:W-:Y:S01]  /*28c0*/  MOV R68, R119.reuse ;  /* 0x0000007700447202 */ /* 0x080fe20000000f00 */
[----:B------:R-:W-:Y:S01]  /*28d0*/  MUFU.EX2 R23, R23 ;  /* 0x0000001700177308 */ /* 0x000fe20000000800 */
[----:B------:R-:W-:Y:S01]  /*28e0*/  FMNMX.FTZ R2, R53, R2, !PT ;  /* 0x0000000235027209 */ /* 0x000fe20007810000 */
[----:B0-----:R-:W-:Y:S01]  /*28f0*/  IMAD.MOV.U32 R31, RZ, RZ, R119 ;  /* 0x000000ffff1f7224 */ /* 0x001fe200078e0077 */
[----:B--2---:R-:W-:-:S02]  /*2900*/  MOV R35, R119 ;  /* 0x0000007700237202 */ /* 0x004fc40000000f00 */
[----:B------:R-:W-:-:S03]  /*2910*/  FMNMX.FTZ R2, R59, R2, !PT ;  /* 0x000000023b027209 */ /* 0x000fc60007810000 */
[----:B------:R0:W1:Y:S01]  /*2920*/  MUFU.EX2 R20, R39 ;  /* 0x0000002700147308 */ /* 0x0000620000000800 */
[----:B------:R-:W-:-:S04]  /*2930*/  FMNMX.FTZ R2, R57, R2, !PT ;  /* 0x0000000239027209 */ /* 0x000fc80007810000 */
[----:B------:R-:W-:-:S03]  /*2940*/  FMNMX.FTZ R2, R9, R2, !PT ;  /* 0x0000000209027209 */ /* 0x000fc60007810000 */
[----:B------:R-:W-:Y:S01]  /*2950*/  MUFU.EX2 R73, R73 ;  /* 0x0000004900497308 */ /* 0x000fe20000000800 */
[----:B------:R-:W-:Y:S01]  /*2960*/  FMNMX.FTZ R2, R61, R2, !PT ;  /* 0x000000023d027209 */ /* 0x000fe20007810000 */
[----:B0-----:R-:W-:-:S03]  /*2970*/  IMAD.MOV.U32 R39, RZ, RZ, R119 ;  /* 0x000000ffff277224 */ /* 0x001fc600078e0077 */
[----:B------:R-:W-:-:S03]  /*2980*/  FMNMX.FTZ R2, R13, R2, !PT ;  /* 0x000000020d027209 */ /* 0x000fc60007810000 */
[----:B------:R0:W2:Y:S01]  /*2990*/  MUFU.EX2 R22, R75 ;  /* 0x0000004b00167308 */ /* 0x0000a20000000800 */
[----:B------:R-:W-:Y:S02]  /*29a0*/  FMNMX.FTZ R2, R65, R2, !PT ;  /* 0x0000000241027209 */ /* 0x000fe40007810000 */
[----:B-1----:R-:W-:Y:S02]  /*29b0*/  F2FP.F16.F32.PACK_AB R187, R20, R23 ;  /* 0x0000001714bb723e */ /* 0x002fe400000000ff */
[----:B------:R-:W-:-:S03]  /*29c0*/  FMNMX.FTZ R2, R19, R2, !PT ;  /* 0x0000000213027209 */ /* 0x000fc60007810000 */
[----:B------:R-:W-:Y:S01]  /*29d0*/  MUFU.EX2 R77, R77 ;  /* 0x0000004d004d7308 */ /* 0x000fe20000000800 */
[----:B------:R-:W-:Y:S01]  /*29e0*/  FMNMX.FTZ R2, R69, R2, !PT ;  /* 0x0000000245027209 */ /* 0x000fe20007810000 */
[----:B0-----:R-:W-:-:S04]  /*29f0*/  IMAD.MOV.U32 R75, RZ, RZ, R119 ;  /* 0x000000ffff4b7224 */ /* 0x001fc800078e0077 */
[----:B------:R-:W0:Y:S02]  /*2a00*/  SHFL.BFLY PT, R3, R2, 0x2, 0x1f ;  /* 0x0c401f0002037f89 */ /* 0x000e2400000e0000 */
[----:B------:R1:W3:Y:S01]  /*2a10*/  MUFU.EX2 R24, R79 ;  /* 0x0000004f00187308 */ /* 0x0002e20000000800 */
[----:B--2---:R-:W-:-:S07]  /*2a20*/  F2FP.F16.F32.PACK_AB R181, R22, R73 ;  /* 0x0000004916b5723e */ /* 0x004fce00000000ff */
[----:B------:R-:W-:Y:S01]  /*2a30*/  MUFU.EX2 R81, R81 ;  /* 0x0000005100517308 */ /* 0x000fe20000000800 */
[----:B-1----:R-:W-:-:S07]  /*2a40*/  IMAD.MOV.U32 R79, RZ, RZ, R119 ;  /* 0x000000ffff4f7224 */ /* 0x002fce00078e0077 */
[----:B------:R1:W2:Y:S01]  /*2a50*/  MUFU.EX2 R26, R83 ;  /* 0x00000053001a7308 */ /* 0x0002a20000000800 */
[----:B---3--:R-:W-:Y:S02]  /*2a60*/  F2FP.F16.F32.PACK_AB R183, R24, R77 ;  /* 0x0000004d18b7723e */ /* 0x008fe400000000ff */
[----:B0-----:R-:W-:-:S05]  /*2a70*/  FMNMX.FTZ R8, R2, R3, !PT ;  /* 0x0000000302087209 */ /* 0x001fca0007810000 */
[----:B------:R-:W-:Y:S01]  /*2a80*/  MUFU.EX2 R85, R85 ;  /* 0x0000005500557308 */ /* 0x000fe20000000800 */
[----:B-1----:R-:W-:Y:S01]  /*2a90*/  IMAD.MOV.U32 R83, RZ, RZ, R119 ;  /* 0x000000ffff537224 */ /* 0x002fe200078e0077 */
[----:B------:R-:W0:Y:S06]  /*2aa0*/  SHFL.BFLY PT, R3, R8, 0x1, 0x1f ;  /* 0x0c201f0008037f89 */ /* 0x000e2c00000e0000 */
[----:B------:R1:W3:Y:S01]  /*2ab0*/  MUFU.EX2 R28, R87 ;  /* 0x00000057001c7308 */ /* 0x0002e20000000800 */
[----:B--2---:R-:W-:-:S07]  /*2ac0*/  F2FP.F16.F32.PACK_AB R177, R26, R81 ;  /* 0x000000511ab1723e */ /* 0x004fce00000000ff */
[----:B------:R-:W-:Y:S01]  /*2ad0*/  MUFU.EX2 R89, R89 ;  /* 0x0000005900597308 */ /* 0x000fe20000000800 */
[----:B-1----:R-:W-:-:S07]  /*2ae0*/  IMAD.MOV.U32 R87, RZ, RZ, R119 ;  /* 0x000000ffff577224 */ /* 0x002fce00078e0077 */
[----:B------:R1:W2:Y:S01]  /*2af0*/  MUFU.EX2 R30, R91 ;  /* 0x0000005b001e7308 */ /* 0x0002a20000000800 */
[----:B---3--:R-:W-:Y:S02]  /*2b00*/  F2FP.F16.F32.PACK_AB R179, R28, R85 ;  /* 0x000000551cb3723e */ /* 0x008fe400000000ff */
[----:B0-----:R-:W-:-:S04]  /*2b10*/  FMNMX.FTZ R3, R8, R3, !PT ;  /* 0x0000000308037209 */ /* 0x001fc80007810000 */
[C---:B------:R-:W-:Y:S01]  /*2b20*/  FSETP.NEU.FTZ.AND P1, PT, R3.reuse, -INF , PT ;  /* 0xff8000000300780b */ /* 0x040fe20003f3d000 */
[----:B------:R-:W-:Y:S01]  /*2b30*/  FMUL.FTZ R2, R3, R0 ;  /* 0x0000000003027220 */ /* 0x000fe20000410000 */
[----:B------:R-:W-:Y:S01]  /*2b40*/  MUFU.EX2 R93, R93 ;  /* 0x0000005d005d7308 */ /* 0x000fe20000000800 */
[----:B-1----:R-:W-:-:S03]  /*2b50*/  IMAD.MOV.U32 R91, RZ, RZ, R119 ;  /* 0x000000ffff5b7224 */ /* 0x002fc600078e0077 */
[----:B------:R-:W-:Y:S02]  /*2b60*/  FSEL R2, R2, RZ, P1 ;  /* 0x000000ff02027208 */ /* 0x000fe40000800000 */
[----:B------:R-:W-:Y:S02]  /*2b70*/  PLOP3.LUT P1, PT, PT, PT, UP0, 0x80, 0x0 ;  /* 0x000000000000781c */ /* 0x000fe40003f2f008 */
[----:B------:R-:W-:Y:S01]  /*2b80*/  MUFU.EX2 R32, R63 ;  /* 0x0000003f00207308 */ /* 0x000fe20000000800 */
[-CC-:B------:R-:W-:Y:S01]  /*2b90*/  FFMA.FTZ R11, R11, R0.reuse, -R2.reuse ;  /* 0x000000000b0b7223 */ /* 0x180fe20000010802 */
[-CC-:B------:R-:W-:Y:S01]  /*2ba0*/  FFMA.FTZ R25, R25, R0.reuse, -R2.reuse ;  /* 0x0000000019197223 */ /* 0x180fe20000010802 */
[-CC-:B------:R-:W-:Y:S01]  /*2bb0*/  FFMA.FTZ R15, R15, R0.reuse, -R2.reuse ;  /* 0x000000000f0f7223 */ /* 0x180fe20000010802 */
[-CC-:B------:R-:W-:Y:S01]  /*2bc0*/  FFMA.FTZ R29, R29, R0.reuse, -R2.reuse ;  /* 0x000000001d1d7223 */ /* 0x180fe20000010802 */
[-CC-:B------:R-:W-:Y:S01]  /*2bd0*/  FFMA.FTZ R17, R17, R0.reuse, -R2.reuse ;  /* 0x0000000011117223 */ /* 0x180fe20000010802 */
[-CC-:B------:R-:W-:Y:S01]  /*2be0*/  FFMA.FTZ R33, R33, R0.reuse, -R2.reuse ;  /* 0x0000000021217223 */ /* 0x180fe20000010802 */
[-CC-:B------:R-:W-:Y:S01]  /*2bf0*/  FFMA.FTZ R21, R21, R0.reuse, -R2.reuse ;  /* 0x0000000015157223 */ /* 0x180fe20000010802 */
        /* <DEDUP_REMOVED lines=8> */
[----:B------:R0:W1:Y:S01]  /*2c80*/  MUFU.EX2 R188, R25 ;  /* 0x0000001900bc7308 */ /* 0x0000620000000800 */
[-CC-:B------:R-:W-:Y:S01]  /*2c90*/  FFMA.FTZ R55, R55, R0.reuse, -R2.reuse ;  /* 0x0000000037377223 */ /* 0x180fe20000010802 */
[-CC-:B------:R-:W-:Y:S01]  /*2ca0*/  FFMA.FTZ R53, R53, R0.reuse, -R2.reuse ;  /* 0x0000000035357223 */ /* 0x180fe20000010802 */
[-CC-:B------:R-:W-:Y:S01]  /*2cb0*/  FFMA.FTZ R59, R59, R0.reuse, -R2.reuse ;  /* 0x000000003b3b7223 */ /* 0x180fe20000010802 */
[-CC-:B------:R-:W-:Y:S01]  /*2cc0*/  FFMA.FTZ R57, R57, R0.reuse, -R2.reuse ;  /* 0x0000000039397223 */ /* 0x180fe20000010802 */
[-CC-:B------:R-:W-:Y:S01]  /*2cd0*/  FFMA.FTZ R9, R9, R0.reuse, -R2.reuse ;  /* 0x0000000009097223 */ /* 0x180fe20000010802 */
[-CC-:B------:R-:W-:Y:S01]  /*2ce0*/  FFMA.FTZ R61, R61, R0.reuse, -R2.reuse ;  /* 0x000000003d3d7223 */ /* 0x180fe20000010802 */
[-C--:B------:R-:W-:Y:S01]  /*2cf0*/  FFMA.FTZ R13, R13, R0.reuse, -R2 ;  /* 0x000000000d0d7223 */ /* 0x080fe20000010802 */
[----:B------:R-:W3:Y:S01]  /*2d00*/  MUFU.EX2 R15, R15 ;  /* 0x0000000f000f7308 */ /* 0x000ee20000000800 */
[----:B0-----:R-:W-:Y:S01]  /*2d10*/  FADD.FTZ R25, R191, R34 ;  /* 0x00000022bf197221 */ /* 0x001fe20000010000 */
[C---:B------:R-:W-:Y:S01]  /*2d20*/  F2FP.F16.F32.PACK_AB R191, R14.reuse, R191 ;  /* 0x000000bf0ebf723e */ /* 0x040fe200000000ff */
[-CC-:B------:R-:W-:Y:S01]  /*2d30*/  FFMA.FTZ R65, R65, R0.reuse, -R2.reuse ;  /* 0x0000000041417223 */ /* 0x180fe20000010802 */
[-CC-:B------:R-:W-:Y:S01]  /*2d40*/  FFMA.FTZ R19, R19, R0.reuse, -R2.reuse ;  /* 0x0000000013137223 */ /* 0x180fe20000010802 */
[----:B------:R-:W-:Y:S01]  /*2d50*/  FADD.FTZ R34, R14, R25 ;  /* 0x000000190e227221 */ /* 0x000fe20000010000 */
[----:B------:R-:W-:Y:S01]  /*2d60*/  FFMA.FTZ R2, R69, R0, -R2 ;  /* 0x0000000045027223 */ /* 0x000fe20000010802 */
[----:B--2---:R-:W-:Y:S01]  /*2d70*/  F2FP.F16.F32.PACK_AB R173, R30, R89 ;  /* 0x000000591ead723e */ /* 0x004fe200000000ff */
[----:B------:R0:W2:Y:S01]  /*2d80*/  MUFU.EX2 R190, R29 ;  /* 0x0000001d00be7308 */ /* 0x0000a20000000800 */
[----:B------:R-:W-:Y:S01]  /*2d90*/  FADD.FTZ R25, R185, R34 ;  /* 0x00000022b9197221 */ /* 0x000fe20000010000 */
[----:B-1----:R-:W-:Y:S01]  /*2da0*/  FADD.FTZ R34, R11, R188 ;  /* 0x000000bc0b227221 */ /* 0x002fe20000010000 */
[----:B------:R-:W-:Y:S01]  /*2db0*/  F2FP.F16.F32.PACK_AB R188, R188, R11 ;  /* 0x0000000bbcbc723e */ /* 0x000fe200000000ff */
[----:B------:R-:W-:-:S02]  /*2dc0*/  IMAD.MOV.U32 R69, RZ, RZ, R119 ;  /* 0x000000ffff457224 */ /* 0x000fc400078e0077 */
[----:B------:R-:W-:Y:S01]  /*2dd0*/  FADD.FTZ R36, R18, R25 ;  /* 0x0000001912247221 */ /* 0x000fe20000010000 */
[----:B------:R-:W-:Y:S01]  /*2de0*/  F2FP.F16.F32.PACK_AB R175, R32, R93 ;  /* 0x0000005d20af723e */ /* 0x000fe200000000ff */
[----:B------:R-:W-:Y:S01]  /*2df0*/  IMAD.MOV.U32 R63, RZ, RZ, R119 ;  /* 0x000000ffff3f7224 */ /* 0x000fe200078e0077 */
[----:B------:R-:W1:Y:S01]  /*2e00*/  MUFU.EX2 R17, R17 ;  /* 0x0000001100117308 */ /* 0x000e620000000800 */
[----:B------:R-:W-:Y:S01]  /*2e10*/  FADD.FTZ R27, R23, R36 ;  /* 0x00000024171b7221 */ /* 0x000fe20000010000 */
[----:B---3--:R-:W-:Y:S01]  /*2e20*/  FADD.FTZ R25, R15, R34 ;  /* 0x000000220f197221 */ /* 0x008fe20000010000 */
[----:B------:R-:W-:Y:S02]  /*2e30*/  F2FP.F16.F32.PACK_AB R185, R18, R185 ;  /* 0x000000b912b9723e */ /* 0x000fe400000000ff */
[----:B------:R-:W-:Y:S01]  /*2e40*/  FADD.FTZ R36, R20, R27 ;  /* 0x0000001b14247221 */ /* 0x000fe20000010000 */
[----:B0-----:R-:W-:Y:S02]  /*2e50*/  MOV R29, R119 ;  /* 0x00000077001d7202 */ /* 0x001fe40000000f00 */
[----:B------:R0:W3:Y:S01]  /*2e60*/  MUFU.EX2 R184, R33 ;  /* 0x0000002100b87308 */ /* 0x0000e20000000800 */
[C---:B--2---:R-:W-:Y:S01]  /*2e70*/  FADD.FTZ R34, R190.reuse, R25 ;  /* 0x00000019be227221 */ /* 0x044fe20000010000 */
[----:B------:R-:W-:Y:S01]  /*2e80*/  FADD.FTZ R27, R73, R36 ;  /* 0x00000024491b7221 */ /* 0x000fe20000010000 */
[----:B------:R-:W-:Y:S01]  /*2e90*/  F2FP.F16.F32.PACK_AB R190, R190, R15 ;  /* 0x0000000fbebe723e */ /* 0x000fe200000000ff */
[----:B------:R-:W-:-:S02]  /*2ea0*/  IMAD.MOV.U32 R73, RZ, RZ, R119 ;  /* 0x000000ffff497224 */ /* 0x000fc400078e0077 */
[----:B------:R-:W-:Y:S02]  /*2eb0*/  FADD.FTZ R36, R22, R27 ;  /* 0x0000001b16247221 */ /* 0x000fe40000010000 */
[----:B------:R-:W2:Y:S01]  /*2ec0*/  MUFU.EX2 R21, R21 ;  /* 0x0000001500157308 */ /* 0x000ea20000000800 */
[----:B-1----:R-:W-:Y:S01]  /*2ed0*/  FADD.FTZ R25, R17, R34 ;  /* 0x0000002211197221 */ /* 0x002fe20000010000 */
[----:B------:R-:W-:Y:S01]  /*2ee0*/  FADD.FTZ R27, R77, R36 ;  /* 0x000000244d1b7221 */ /* 0x000fe20000010000 */
[--C-:B------:R-:W-:Y:S02]  /*2ef0*/  IMAD.MOV.U32 R77, RZ, RZ, R119.reuse ;  /* 0x000000ffff4d7224 */ /* 0x100fe400078e0077 */
[----:B0-----:R-:W-:Y:S02]  /*2f00*/  IMAD.MOV.U32 R33, RZ, RZ, R119 ;  /* 0x000000ffff217224 */ /* 0x001fe400078e0077 */
[----:B------:R-:W-:Y:S01]  /*2f10*/  FADD.FTZ R36, R24, R27 ;  /* 0x0000001b18247221 */ /* 0x000fe20000010000 */
[----:B------:R-:W-:Y:S01]  /*2f20*/  IMAD.MOV.U32 R24, RZ, RZ, R119 ;  /* 0x000000ffff187224 */ /* 0x000fe200078e0077 */
[----:B------:R0:W1:Y:S01]  /*2f30*/  MUFU.EX2 R186, R37 ;  /* 0x0000002500ba7308 */ /* 0x0000620000000800 */
[C---:B---3--:R-:W-:Y:S01]  /*2f40*/  FADD.FTZ R34, R184.reuse, R25 ;  /* 0x00000019b8227221 */ /* 0x048fe20000010000 */
[----:B------:R-:W-:Y:S01]  /*2f50*/  FADD.FTZ R27, R81, R36 ;  /* 0x00000024511b7221 */ /* 0x000fe20000010000 */
[----:B------:R-:W-:Y:S01]  /*2f60*/  F2FP.F16.F32.PACK_AB R184, R184, R17 ;  /* 0x00000011b8b8723e */ /* 0x000fe200000000ff */
[----:B------:R-:W-:-:S02]  /*2f70*/  IMAD.MOV.U32 R81, RZ, RZ, R119 ;  /* 0x000000ffff517224 */ /* 0x000fc400078e0077 */
[----:B------:R-:W-:Y:S01]  /*2f80*/  FADD.FTZ R36, R26, R27 ;  /* 0x0000001b1a247221 */ /* 0x000fe20000010000 */
[----:B------:R-:W-:Y:S01]  /*2f90*/  MOV R26, R119 ;  /* 0x00000077001a7202 */ /* 0x000fe20000000f00 */
[----:B------:R-:W3:Y:S01]  /*2fa0*/  MUFU.EX2 R43, R43 ;  /* 0x0000002b002b7308 */ /* 0x000ee20000000800 */
[----:B--2---:R-:W-:Y:S01]  /*2fb0*/  FADD.FTZ R25, R21, R34 ;  /* 0x0000002215197221 */ /* 0x004fe20000010000 */
[----:B------:R-:W-:Y:S01]  /*2fc0*/  FADD.FTZ R27, R85, R36 ;  /* 0x00000024551b7221 */ /* 0x000fe20000010000 */
[--C-:B------:R-:W-:Y:S02]  /*2fd0*/  IMAD.MOV.U32 R85, RZ, RZ, R119.reuse ;  /* 0x000000ffff557224 */ /* 0x100fe400078e0077 */
[----:B0-----:R-:W-:Y:S02]  /*2fe0*/  IMAD.MOV.U32 R37, RZ, RZ, R119 ;  /* 0x000000ffff257224 */ /* 0x001fe400078e0077 */
[----:B------:R-:W-:Y:S01]  /*2ff0*/  FADD.FTZ R36, R28, R27 ;  /* 0x0000001b1c247221 */ /* 0x000fe20000010000 */
[----:B------:R-:W-:Y:S01]  /*3000*/  IMAD.MOV.U32 R28, RZ, RZ, R119 ;  /* 0x000000ffff1c7224 */ /* 0x000fe200078e0077 */
[----:B------:R0:W2:Y:S01]  /*3010*/  MUFU.EX2 R180, R41 ;  /* 0x0000002900b47308 */ /* 0x0000a20000000800 */
[C---:B-1----:R-:W-:Y:S01]  /*3020*/  FADD.FTZ R34, R186.reuse, R25 ;  /* 0x00000019ba227221 */ /* 0x042fe20000010000 */
[----:B------:R-:W-:Y:S01]  /*3030*/  FADD.FTZ R27, R89, R36 ;  /* 0x00000024591b7221 */ /* 0x000fe20000010000 */
[----:B------:R-:W-:Y:S01]  /*3040*/  F2FP.F16.F32.PACK_AB R186, R186, R21 ;  /* 0x00000015baba723e */ /* 0x000fe200000000ff */
[----:B------:R-:W-:-:S02]  /*3050*/  IMAD.MOV.U32 R89, RZ, RZ, R119 ;  /* 0x000000ffff597224 */ /* 0x000fc400078e0077 */
[----:B------:R-:W-:Y:S01]  /*3060*/  FADD.FTZ R14, R30, R27 ;  /* 0x0000001b1e0e7221 */ /* 0x000fe20000010000 */
[--C-:B------:R-:W-:Y:S01]  /*3070*/  IMAD.MOV.U32 R36, RZ, RZ, R119.reuse ;  /* 0x000000ffff247224 */ /* 0x100fe200078e0077 */
[----:B------:R-:W1:Y:S01]  /*3080*/  MUFU.EX2 R47, R47 ;  /* 0x0000002f002f7308 */ /* 0x000e620000000800 */
[----:B---3--:R-:W-:Y:S01]  /*3090*/  FADD.FTZ R25, R43, R34 ;  /* 0x000000222b197221 */ /* 0x008fe20000010000 */
[----:B0-----:R-:W-:Y:S01]  /*30a0*/  MOV R41, R119 ;  /* 0x0000007700297202 */ /* 0x001fe20000000f00 */
[--C-:B------:R-:W-:Y:S02]  /*30b0*/  IMAD.MOV.U32 R30, RZ, RZ, R119.reuse ;  /* 0x000000ffff1e7224 */ /* 0x100fe400078e0077 */
[----:B------:R-:W-:-:S03]  /*30c0*/  IMAD.MOV.U32 R27, RZ, RZ, R119 ;  /* 0x000000ffff1b7224 */ /* 0x000fc600078e0077 */
[----:B------:R0:W3:Y:S01]  /*30d0*/  MUFU.EX2 R182, R45 ;  /* 0x0000002d00b67308 */ /* 0x0000e20000000800 */
[C---:B--2---:R-:W-:Y:S01]  /*30e0*/  FADD.FTZ R34, R180.reuse, R25 ;  /* 0x00000019b4227221 */ /* 0x044fe20000010000 */
[----:B------:R-:W-:Y:S01]  /*30f0*/  F2FP.F16.F32.PACK_AB R180, R180, R43 ;  /* 0x0000002bb4b4723e */ /* 0x000fe200000000ff */
[----:B------:R-:W-:-:S05]  /*3100*/  IMAD.MOV.U32 R43, RZ, RZ, R119 ;  /* 0x000000ffff2b7224 */ /* 0x000fca00078e0077 */
[----:B------:R-:W2:Y:S01]  /*3110*/  MUFU.EX2 R51, R51 ;  /* 0x0000003300337308 */ /* 0x000ea20000000800 */
[----:B-1----:R-:W-:Y:S01]  /*3120*/  FADD.FTZ R25, R47, R34 ;  /* 0x000000222f197221 */ /* 0x002fe20000010000 */
[----:B0-----:R-:W-:-:S06]  /*3130*/  IMAD.MOV.U32 R45, RZ, RZ, R119 ;  /* 0x000000ffff2d7224 */ /* 0x001fcc00078e0077 */
[----:B------:R0:W1:Y:S01]  /*3140*/  MUFU.EX2 R176, R49 ;  /* 0x0000003100b07308 */ /* 0x0000620000000800 */
[C---:B---3--:R-:W-:Y:S01]  /*3150*/  FADD.FTZ R34, R182.reuse, R25 ;  /* 0x00000019b6227221 */ /* 0x048fe20000010000 */
[----:B------:R-:W-:Y:S02]  /*3160*/  F2FP.F16.F32.PACK_AB R182, R182, R47 ;  /* 0x0000002fb6b6723e */ /* 0x000fe400000000ff */
[----:B------:R-:W-:-:S04]  /*3170*/  MOV R47, R119 ;  /* 0x00000077002f7202 */ /* 0x000fc80000000f00 */
[----:B------:R-:W3:Y:S01]  /*3180*/  MUFU.EX2 R55, R55 ;  /* 0x0000003700377308 */ /* 0x000ee20000000800 */
[----:B--2---:R-:W-:Y:S01]  /*3190*/  FADD.FTZ R25, R51, R34 ;  /* 0x0000002233197221 */ /* 0x004fe20000010000 */
[--C-:B0-----:R-:W-:Y:S02]  /*31a0*/  IMAD.MOV.U32 R49, RZ, RZ, R119.reuse ;  /* 0x000000ffff317224 */ /* 0x101fe400078e0077 */
[----:B------:R-:W-:-:S04]  /*31b0*/  IMAD.MOV.U32 R34, RZ, RZ, R119 ;  /* 0x000000ffff227224 */ /* 0x000fc800078e0077 */
[----:B------:R0:W2:Y:S01]  /*31c0*/  MUFU.EX2 R178, R53 ;  /* 0x0000003500b27308 */ /* 0x0000a20000000800 */
[C---:B-1----:R-:W-:Y:S01]  /*31d0*/  FADD.FTZ R12, R176.reuse, R25 ;  /* 0x00000019b00c7221 */ /* 0x042fe20000010000 */
[----:B------:R-:W-:Y:S01]  /*31e0*/  FADD.FTZ R25, R93, R14 ;  /* 0x0000000e5d197221 */ /* 0x000fe20000010000 */
[----:B------:R-:W-:Y:S01]  /*31f0*/  F2FP.F16.F32.PACK_AB R176, R176, R51 ;  /* 0x00000033b0b0723e */ /* 0x000fe200000000ff */
[----:B------:R-:W-:Y:S02]  /*3200*/  IMAD.MOV.U32 R93, RZ, RZ, R119 ;  /* 0x000000ffff5d7224 */ /* 0x000fe400078e0077 */
[----:B------:R-:W-:Y:S01]  /*3210*/  FADD.FTZ R14, R32, R25 ;  /* 0x00000019200e7221 */ /* 0x000fe20000010000 */
[----:B------:R-:W-:Y:S01]  /*3220*/  IMAD.MOV.U32 R51, RZ, RZ, R119 ;  /* 0x000000ffff337224 */ /* 0x000fe200078e0077 */
[----:B------:R-:W1:Y:S01]  /*3230*/  MUFU.EX2 R95, R95 ;  /* 0x0000005f005f7308 */ /* 0x000e620000000800 */
[----:B---3--:R-:W-:Y:S01]  /*3240*/  FADD.FTZ R23, R55, R12 ;  /* 0x0000000c37177221 */ /* 0x008fe20000010000 */
[----:B0-----:R-:W-:-:S02]  /*3250*/  MOV R53, R119 ;  /* 0x0000007700357202 */ /* 0x001fc40000000f00 */
[----:B------:R-:W-:-:S04]  /*3260*/  MOV R32, R119 ;  /* 0x0000007700207202 */ /* 0x000fc80000000f00 */
[----:B------:R-:W0:Y:S01]  /*3270*/  MUFU.EX2 R59, R59 ;  /* 0x0000003b003b7308 */ /* 0x000e220000000800 */
[C---:B--2---:R-:W-:Y:S01]  /*3280*/  FADD.FTZ R12, R178.reuse, R23 ;  /* 0x00000017b20c7221 */ /* 0x044fe20000010000 */
[----:B------:R-:W-:Y:S01]  /*3290*/  F2FP.F16.F32.PACK_AB R178, R178, R55 ;  /* 0x00000037b2b2723e */ /* 0x000fe200000000ff */
[----:B------:R-:W-:-:S05]  /*32a0*/  IMAD.MOV.U32 R55, RZ, RZ, R119 ;  /* 0x000000ffff377224 */ /* 0x000fca00078e0077 */
[----:B------:R2:W3:Y:S01]  /*32b0*/  MUFU.EX2 R8, R67 ;  /* 0x0000004300087308 */ /* 0x0004e20000000800 */
[----:B-1----:R-:W-:-:S07]  /*32c0*/  FADD.FTZ R25, R95, R14 ;  /* 0x0000000e5f197221 */ /* 0x002fce0000010000 */
[----:B------:R1:W4:Y:S01]  /*32d0*/  MUFU.EX2 R172, R57 ;  /* 0x0000003900ac7308 */ /* 0x0003220000000800 */
[----:B0-----:R-:W-:Y:S01]  /*32e0*/  FADD.FTZ R23, R59, R12 ;  /* 0x0000000c3b177221 */ /* 0x001fe20000010000 */
[----:B--2---:R-:W-:-:S06]  /*32f0*/  IMAD.MOV.U32 R67, RZ, RZ, R119 ;  /* 0x000000ffff437224 */ /* 0x004fcc00078e0077 */
[----:B------:R-:W0:Y:S01]  /*3300*/  MUFU.EX2 R97, R97 ;  /* 0x0000006100617308 */ /* 0x000e220000000800 */
[C---:B---3--:R-:W-:Y:S01]  /*3310*/  FADD.FTZ R14, R8.reuse, R25 ;  /* 0x00000019080e7221 */ /* 0x048fe20000010000 */
[----:B------:R-:W-:Y:S01]  /*3320*/  F2FP.F16.F32.PACK_AB R169, R8, R95 ;  /* 0x0000005f08a9723e */ /* 0x000fe200000000ff */
[--C-:B------:R-:W-:Y:S02]  /*3330*/  IMAD.MOV.U32 R95, RZ, RZ, R119.reuse ;  /* 0x000000ffff5f7224 */ /* 0x100fe400078e0077 */
[----:B-1----:R-:W-:-:S03]  /*3340*/  IMAD.MOV.U32 R57, RZ, RZ, R119 ;  /* 0x000000ffff397224 */ /* 0x002fc600078e0077 */
[----:B------:R-:W1:Y:S01]  /*3350*/  MUFU.EX2 R9, R9 ;  /* 0x0000000900097308 */ /* 0x000e620000000800 */
[C---:B----4-:R-:W-:Y:S01]  /*3360*/  FADD.FTZ R12, R172.reuse, R23 ;  /* 0x00000017ac0c7221 */ /* 0x050fe20000010000 */
[----:B------:R-:W-:Y:S02]  /*3370*/  F2FP.F16.F32.PACK_AB R172, R172, R59 ;  /* 0x0000003bacac723e */ /* 0x000fe400000000ff */
[----:B------:R-:W-:-:S04]  /*3380*/  MOV R59, R119 ;  /* 0x00000077003b7202 */ /* 0x000fc80000000f00 */
[----:B------:R-:W2:Y:S01]  /*3390*/  MUFU.EX2 R10, R10 ;  /* 0x0000000a000a7308 */ /* 0x000ea20000000800 */
[----:B0-----:R-:W-:-:S07]  /*33a0*/  FADD.FTZ R25, R97, R14 ;  /* 0x0000000e61197221 */ /* 0x001fce0000010000 */
[----:B------:R0:W3:Y:S01]  /*33b0*/  MUFU.EX2 R174, R61 ;  /* 0x0000003d00ae7308 */ /* 0x0000e20000000800 */
[----:B-1----:R-:W-:-:S07]  /*33c0*/  FADD.FTZ R23, R9, R12 ;  /* 0x0000000c09177221 */ /* 0x002fce0000010000 */
[----:B------:R-:W1:Y:S01]  /*33d0*/  MUFU.EX2 R13, R13 ;  /* 0x0000000d000d7308 */ /* 0x000e620000000800 */
[C---:B--2---:R-:W-:Y:S01]  /*33e0*/  FADD.FTZ R8, R10.reuse, R25 ;  /* 0x000000190a087221 */ /* 0x044fe20000010000 */
[----:B------:R-:W-:Y:S01]  /*33f0*/  F2FP.F16.F32.PACK_AB R171, R10, R97 ;  /* 0x000000610aab723e */ /* 0x000fe200000000ff */
[--C-:B------:R-:W-:Y:S02]  /*3400*/  IMAD.MOV.U32 R97, RZ, RZ, R119.reuse ;  /* 0x000000ffff617224 */ /* 0x100fe400078e0077 */
[--C-:B0-----:R-:W-:Y:S02]  /*3410*/  IMAD.MOV.U32 R61, RZ, RZ, R119.reuse ;  /* 0x000000ffff3d7224 */ /* 0x101fe400078e0077 */
[----:B------:R-:W-:Y:S01]  /*3420*/  IMAD.MOV.U32 R25, RZ, RZ, R119 ;  /* 0x000000ffff197224 */ /* 0x000fe200078e0077 */
[----:B------:R0:W2:Y:S01]  /*3430*/  MUFU.EX2 R168, R65 ;  /* 0x0000004100a87308 */ /* 0x0000a20000000800 */
[C---:B---3--:R-:W-:Y:S01]  /*3440*/  FADD.FTZ R10, R174.reuse, R23 ;  /* 0x00000017ae0a7221 */ /* 0x048fe20000010000 */
[----:B------:R-:W-:-:S06]  /*3450*/  F2FP.F16.F32.PACK_AB R174, R174, R9 ;  /* 0x00000009aeae723e */ /* 0x000fcc00000000ff */
[----:B------:R-:W3:Y:S01]  /*3460*/  MUFU.EX2 R19, R19 ;  /* 0x0000001300137308 */ /* 0x000ee20000000800 */
[----:B-1----:R-:W-:Y:S01]  /*3470*/  FADD.FTZ R11, R13, R10 ;  /* 0x0000000a0d0b7221 */ /* 0x002fe20000010000 */
[----:B0-----:R-:W-:-:S06]  /*3480*/  MOV R65, R119 ;  /* 0x0000007700417202 */ /* 0x001fcc0000000f00 */
[----:B------:R-:W0:Y:S01]  /*3490*/  MUFU.EX2 R2, R2 ;  /* 0x0000000200027308 */ /* 0x000e220000000800 */
[C---:B--2---:R-:W-:Y:S01]  /*34a0*/  FADD.FTZ R10, R168.reuse, R11 ;  /* 0x0000000ba80a7221 */ /* 0x044fe20000010000 */
[----:B------:R-:W-:-:S03]  /*34b0*/  F2FP.F16.F32.PACK_AB R168, R168, R13 ;  /* 0x0000000da8a8723e */ /* 0x000fc600000000ff */
[----:B---3--:R-:W-:Y:S01]  /*34c0*/  FADD.FTZ R11, R19, R10 ;  /* 0x0000000a130b7221 */ /* 0x008fe20000010000 */
[----:B------:R-:W-:-:S03]  /*34d0*/  IMAD.MOV.U32 R10, RZ, RZ, 0x3f800000 ;  /* 0x3f800000ff0a7424 */ /* 0x000fc600078e00ff */
[C---:B0-----:R-:W-:Y:S01]  /*34e0*/  FADD.FTZ R9, R2.reuse, R11 ;  /* 0x0000000b02097221 */ /* 0x041fe20000010000 */
[----:B------:R-:W-:Y:S01]  /*34f0*/  F2FP.F16.F32.PACK_AB R170, R2, R19 ;  /* 0x0000001302aa723e */ /* 0x000fe200000000ff */
[----:B------:R-:W-:Y:S01]  /*3500*/  IMAD.MOV.U32 R2, RZ, RZ, 0x3f800000 ;  /* 0x3f800000ff027424 */ /* 0x000fe200078e00ff */
[----:B------:R-:W-:Y:S06]  /*3510*/  @!P1 BRA `(.L_x_18) ;  /* 0x0000002000409947 */ /* 0x000fec0003800000 */
[----:B------:R-:W-:Y:S01]  /*3520*/  MOV R13, R4 ;  /* 0x00000004000d7202 */ /* 0x000fe20000000f00 */
[----:B------:R-:W-:Y:S01]  /*3530*/  IMAD.MOV.U32 R11, RZ, RZ, R3 ;  /* 0x000000ffff0b7224 */ /* 0x000fe200078e0003 */
[----:B------:R-:W-:Y:S01]  /*3540*/  CS2R R118, SRZ ;  /* 0x0000000000767805 */ /* 0x000fe2000001ff00 */
[----:B------:R-:W-:Y:S01]  /*3550*/  IMAD.MOV.U32 R2, RZ, RZ, 0x3f800000 ;  /* 0x3f800000ff027424 */ /* 0x000fe200078e00ff */
        /* <DEDUP_REMOVED lines=46> */
[----:B------:R-:W-:Y:S01]  /*3840*/  CS2R R24, SRZ ;  /* 0x0000000000187805 */ /* 0x000fe2000001ff00 */
[----:B------:R-:W-:Y:S01]  /*3850*/  UMOV UR58, URZ ;  /* 0x0000003f003a7c82 */ /* 0x000fe20008000000 */
[----:B------:R-:W-:-:S05]  /*3860*/  UMOV UR59, URZ ;  /* 0x0000003f003b7c82 */ /* 0x000fca0008000000 */
.L_x_29:
[----:B------:R-:W-:-:S04]  /*3870*/  UISETP.NE.AND UP0, UPT, UR59, 0x1, UPT ;  /* 0x000000013b00788c */ /* 0x000fc8000bf05270 */
[----:B------:R-:W-:-:S04]  /*3880*/  USEL UR56, URZ, 0x1, UP0 ;  /* 0x000000013f387887 */ /* 0x000fc80008000000 */
[----:B------:R-:W-:Y:S01]  /*3890*/  ULOP3.LUT UR56, UR58, UR56, URZ, 0x3c, !UPT ;  /* 0x000000383a387292 */ /* 0x000fe2000f8e3c3f */
[----:B------:R-:W-:Y:S11]  /*38a0*/  @!P0 BRA `(.L_x_19) ;  /* 0x0000000000048947 */ /* 0x000ff60003800000 */
[----:B------:R-:W-:Y:S01]  /*38b0*/  BPT.TRAP 0x1 ;  /* 0x000000040000795c */ /* 0x000fe20000300000 */
.L_x_19:
[----:B------:R-:W-:Y:S01]  /*38c0*/  UIADD3 UR4, UR59, 0x1, URZ ;  /* 0x000000013b047890 */ /* 0x000fe2000fffe03f */
[----:B------:R-:W-:-:S03]  /*38d0*/  MOV R0, UR56 ;  /* 0x0000003800007c02 */ /* 0x000fc60008000f00 */
[----:B------:R-:W-:Y:S01]  /*38e0*/  UISETP.NE.AND UP0, UPT, UR4, 0x2, UPT ;  /* 0x000000020400788c */ /* 0x000fe2000bf05270 */
[----:B------:R-:W-:-:S03]  /*38f0*/  SHF.L.U32 R0, R0, 0x1f, RZ ;  /* 0x0000001f00007819 */ /* 0x000fc600000006ff */
[----:B------:R-:W-:-:S04]  /*3900*/  USEL UR4, UR4, URZ, UP0 ;  /* 0x0000003f04047287 */ /* 0x000fc80008000000 */
[----:B------:R-:W-:Y:S02]  /*3910*/  ULEA UR61, UR4, UR38, 0x3 ;  /* 0x00000026043d7291 */ /* 0x000fe4000f8e183f */
[----:B------:R-:W-:-:S07]  /*3920*/  IMAD.U32 R5, RZ, RZ, UR4 ;  /* 0x00000004ff057e24 */ /* 0x000fce000f8e00ff */
[----:B------:R0:W1:Y:S01]  /*3930*/  SYNCS.PHASECHK.TRANS64.TRYWAIT P1, [UR61+0x30830], R0 ;  /* 0x03083000ff0075a7 */ /* 0x000062000802017d */
[----:B------:R-:W-:Y:S05]  /*3940*/  @!P0 BRA `(.L_x_20) ;  /* 0x0000000000048947 */ /* 0x000fea0003800000 */
[----:B------:R-:W-:Y:S01]  /*3950*/  BPT.TRAP 0x1 ;  /* 0x000000040000795c */ /* 0x000fe20000300000 */
.L_x_20:
[----:B-1----:R-:W-:Y:S05]  /*3960*/  @P1 BRA `(.L_x_21) ;  /* 0x0000000000081947 */ /* 0x002fea0003800000 */
[----:B------:R-:W1:Y:S02]  /*3970*/  SYNCS.PHASECHK.TRANS64.TRYWAIT P1, [UR61+0x30830], R0 ;  /* 0x03083000ff0075a7 */ /* 0x000e64000802017d */
[----:B-1----:R-:W-:Y:S05]  /*3980*/  @!P1 BRA `(.L_x_22) ;  /* 0x0000008800489947 */ /* 0x002fea0003800000 */
.L_x_21:
[----:B------:R-:W-:Y:S01]  /*3990*/  R2UR UR6, R5 ;  /* 0x00000000050672ca */ /* 0x000fe200000e0000 */
[----:B------:R-:W-:Y:S01]  /*39a0*/  WARPGROUP.ARRIVE ;  /* 0x00000000000079c5 */ /* 0x000fe20000000000 */
[----:B------:R-:W-:Y:S01]  /*39b0*/  R2UR UR4, R6 ;  /* 0x00000000060472ca */ /* 0x000fe200000e0000 */
[----:B------:R-:W-:Y:S01]  /*39c0*/  UMOV UR7, 0x40000040 ;  /* 0x4000004000077882 */ /* 0x000fe20000000000 */
[----:B------:R-:W-:Y:S01]  /*39d0*/  R2UR UR5, R7 ;  /* 0x00000000070572ca */ /* 0x000fe200000e0000 */
[----:B------:R-:W-:Y:S01]  /*39e0*/  UMOV UR11, 0x40000040 ;  /* 0x40000040000b7882 */ /* 0x000fe20000000000 */
[----:B------:R-:W-:Y:S01]  /*39f0*/  UMOV UR15, 0x40000040 ;  /* 0x40000040000f7882 */ /* 0x000fe20000000000 */
[----:B------:R-:W-:Y:S01]  /*3a00*/  UMOV UR19, 0x40000040 ;  /* 0x4000004000137882 */ /* 0x000fe20000000000 */
[----:B------:R-:W-:Y:S01]  /*3a10*/  UMOV UR23, 0x40000040 ;  /* 0x4000004000177882 */ /* 0x000fe20000000000 */
[----:B------:R-:W-:Y:S01]  /*3a20*/  UMOV UR27, 0x40000040 ;  /* 0x40000040001b7882 */ /* 0x000fe20000000000 */
[----:B------:R-:W-:Y:S01]  /*3a30*/  UMOV UR31, 0x40000040 ;  /* 0x40000040001f7882 */ /* 0x000fe20000000000 */
[----:B------:R-:W-:Y:S01]  /*3a40*/  UMOV UR35, 0x40000040 ;  /* 0x4000004000237882 */ /* 0x000fe20000000000 */
[----:B------:R-:W-:Y:S01]  /*3a50*/  UMOV UR43, 0x40000040 ;  /* 0x40000040002b7882 */ /* 0x000fe20000000000 */
[----:B------:R-:W-:Y:S01]  /*3a60*/  UIMAD UR6, UR6, 0x900, UR57 ;  /* 0x00000900060678a4 */ /* 0x000fe2000f8e0239 */
[-C--:B------:R-:W-:Y:S01]  /*3a70*/  FMUL.FTZ R24, R24, R10.reuse ;  /* 0x0000000a18187220 */ /* 0x080fe20000410000 */
[----:B------:R-:W-:Y:S01]  /*3a80*/  UMOV UR47, 0x40000040 ;  /* 0x40000040002f7882 */ /* 0x000fe20000000000 */
[----:B------:R-:W-:Y:S01]  /*3a90*/  UMOV UR51, 0x40000040 ;  /* 0x4000004000337882 */ /* 0x000fe20000000000 */
[----:B------:R-:W-:Y:S01]  /*3aa0*/  UIADD3 UR10, UR6, 0x2, URZ ;  /* 0x00000002060a7890 */ /* 0x000fe2000fffe03f */
[-C--:B------:R-:W-:Y:S01]  /*3ab0*/  FMUL.FTZ R25, R25, R10.reuse ;  /* 0x0000000a19197220 */ /* 0x080fe20000410000 */
[----:B------:R-:W-:Y:S01]  /*3ac0*/  UIADD3 UR14, UR6, 0x4, URZ ;  /* 0x00000004060e7890 */ /* 0x000fe2000fffe03f */
[----:B------:R-:W-:Y:S01]  /*3ad0*/  FMUL.FTZ R28, R28, R10 ;  /* 0x0000000a1c1c7220 */ /* 0x000fe20000410000 */
[----:B------:R-:W-:-:S02]  /*3ae0*/  UIADD3 UR18, UR6, 0x6, URZ ;  /* 0x0000000606127890 */ /* 0x000fc4000fffe03f */
[----:B------:R-:W-:Y:S01]  /*3af0*/  HGMMA.64x96x16.F32 R120, gdesc[UR4], RZ, !UPT, gsb0 ;  /* 0x01600000047879f0 */ /* 0x000fe2000c0008ff */
[----:B------:R-:W-:Y:S01]  /*3b00*/  UIADD3 UR22, UR6, 0x300, URZ ;  /* 0x0000030006167890 */ /* 0x000fe2000fffe03f */
[-C--:B------:R-:W-:Y:S01]  /*3b10*/  FMUL.FTZ R29, R29, R10.reuse ;  /* 0x0000000a1d1d7220 */ /* 0x080fe20000410000 */
        /* <DEDUP_REMOVED lines=14> */
[----:B------:R-:W-:Y:S01]  /*3c00*/  UMOV UR55, 0x40000040 ;  /* 0x4000004000377882 */ /* 0x000fe20000000000 */
[-C--:B------:R-:W-:Y:S01]  /*3c10*/  FMUL.FTZ R45, R45, R10.reuse ;  /* 0x0000000a2d2d7220 */ /* 0x080fe20000410000 */
        /* <DEDUP_REMOVED lines=35> */
[----:B------:R-:W-:Y:S01]  /*3e50*/  FMUL.FTZ R117, R117, R10 ;  /* 0x0000000a75757220 */ /* 0x000fe20000410000 */
        /* <DEDUP_REMOVED lines=47> */
[----:B------:R-:W-:-:S02]  /*4150*/  WARPGROUP.DEPBAR.LE gsb0, 0x0 ;  /* 0x00008000000079c5 */ /* 0x000fc40000010000 */
[----:B------:R-:W-:Y:S01]  /*4160*/  WARPGROUP.ARRIVE ;  /* 0x00000000000079c5 */ /* 0x000fe20000000000 */
[----:B------:R-:W-:-:S05]  /*4170*/  FMUL.FTZ R119, R119, R2 ;  /* 0x0000000277777220 */ /* 0x000fca0000410000 */
        /* <DEDUP_REMOVED lines=32> */
[----:B------:R-:W-:Y:S05]  /*4380*/  @!P0 BRA `(.L_x_23) ;  /* 0x0000000000048947 */ /* 0x000fea0003800000 */
[----:B------:R-:W-:Y:S01]  /*4390*/  BPT.TRAP 0x1 ;  /* 0x000000040000795c */ /* 0x000fe20000300000 */
.L_x_23:
[----:B------:R-:W-:Y:S01]  /*43a0*/  ULEA UR4, UR59, UR38, 0x3 ;  /* 0x000000263b047291 */ /* 0x000fe2000f8e183f */
[----:B01----:R-:W-:-:S05]  /*43b0*/  IMAD.U32 R0, RZ, RZ, UR58 ;  /* 0x0000003aff007e24 */ /* 0x003fca000f8e00ff */
[----:B------:R-:W-:-:S04]  /*43c0*/  SHF.L.U32 R0, R0, 0x1f, RZ ;  /* 0x0000001f00007819 */ /* 0x000fc800000006ff */
[----:B------:R0:W1:Y:S01]  /*43d0*/  SYNCS.PHASECHK.TRANS64.TRYWAIT P1, [UR4+0x30850], R0 ;  /* 0x03085000ff0075a7 */ /* 0x0000620008020144 */
[----:B------:R-:W-:Y:S05]  /*43e0*/  @!P0 BRA `(.L_x_24) ;  /* 0x0000000000048947 */ /* 0x000fea0003800000 */
[----:B------:R-:W-:Y:S01]  /*43f0*/  BPT.TRAP 0x1 ;  /* 0x000000040000795c */ /* 0x000fe20000300000 */
.L_x_24:
[----:B-1----:R-:W-:Y:S05]  /*4400*/  @P1 BRA `(.L_x_25) ;  /* 0x0000000000081947 */ /* 0x002fea0003800000 */
[----:B------:R-:W1:Y:S02]  /*4410*/  SYNCS.PHASECHK.TRANS64.TRYWAIT P1, [UR4+0x30850], R0 ;  /* 0x03085000ff0075a7 */ /* 0x000e640008020144 */
[----:B-1----:R-:W-:Y:S05]  /*4420*/  @!P1 BRA `(.L_x_26) ;  /* 0x0000007c00b89947 */ /* 0x002fea0003800000 */
.L_x_25:
[----:B------:R-:W-:Y:S01]  /*4430*/  UIADD3 UR5, UR38, 0x400, URZ ;  /* 0x0000040026057890 */ /* 0x000fe2000fffe03f */
[----:B------:R-:W-:Y:S01]  /*4440*/  WARPGROUP.ARRIVE ;  /* 0x00000000000079c5 */ /* 0x000fe20000000000 */
[----:B------:R-:W-:Y:S01]  /*4450*/  UMOV UR7, 0x40000040 ;  /* 0x4000004000077882 */ /* 0x000fe20000000000 */
[----:B------:R-:W-:Y:S01]  /*4460*/  UMOV UR11, 0x40000040 ;  /* 0x40000040000b7882 */ /* 0x000fe20000000000 */
[----:B------:R-:W-:-:S04]  /*4470*/  USHF.R.U32.HI UR5, URZ, 0x4, UR5 ;  /* 0x000000043f057899 */ /* 0x000fc80008011605 */
[----:B------:R-:W-:-:S04]  /*4480*/  ULOP3.LUT UR5, UR5, 0x3fff, URZ, 0xc0, !UPT ;  /* 0x00003fff05057892 */ /* 0x000fc8000f8ec03f */
[----:B------:R-:W-:-:S04]  /*4490*/  ULOP3.LUT UR5, UR5, 0x3000000, URZ, 0xfc, !UPT ;  /* 0x0300000005057892 */ /* 0x000fc8000f8efc3f */
[----:B------:R-:W-:-:S04]  /*44a0*/  UIMAD UR6, UR59, 0x900, UR5 ;  /* 0x000009003b0678a4 */ /* 0x000fc8000f8e0205 */
[----:B------:R-:W-:-:S05]  /*44b0*/  UIADD3 UR10, UR6, 0x80, URZ ;  /* 0x00000080060a7890 */ /* 0x000fca000fffe03f */
[----:B------:R-:W-:Y:S01]  /*44c0*/  HGMMA.64x192x16.F32 R24, R188, gdesc[UR4].tnspB, R24, gsb0 ;  /* 0x42e00004bc187df0 */ /* 0x000fe20008000818 */
[----:B------:R-:W-:Y:S02]  /*44d0*/  UMOV UR7, 0x40000040 ;  /* 0x4000004000077882 */ /* 0x000fe40000000000 */
[----:B------:R-:W-:Y:S02]  /*44e0*/  WARPGROUP.DEPBAR.LE gsb0, 0x0 ;  /* 0x00008000000079c5 */ /* 0x000fe40000010000 */
[----:B------:R-:W-:-:S15]  /*44f0*/  WARPGROUP.ARRIVE ;  /* 0x00000000000079c5 */ /* 0x000fde0000000000 */
[----:B------:R-:W-:Y:S01]  /*4500*/  HGMMA.64x192x16.F32 R24, R184, gdesc[UR8].tnspB, R24, gsb0 ;  /* 0x42e00008b8187df0 */ /* 0x000fe20008000818 */
[----:B------:R-:W-:Y:S01]  /*4510*/  UIADD3 UR10, UR6, 0x100, URZ ;  /* 0x00000100060a7890 */ /* 0x000fe2000fffe03f */
[----:B------:R-:W-:Y:S01]  /*4520*/  UMOV UR11, 0x40000040 ;  /* 0x40000040000b7882 */ /* 0x000fe20000000000 */
        /* <DEDUP_REMOVED lines=10> */
[----:B------:R-:W-:Y:S01]  /*45d0*/  UIADD3 UR6, UR6, 0x280, URZ ;  /* 0x0000028006067890 */ /* 0x000fe2000fffe03f */
[----:B------:R-:W-:Y:S02]  /*45e0*/  WARPGROUP.DEPBAR.LE gsb0, 0x0 ;  /* 0x00008000000079c5 */ /* 0x000fe40000010000 */
[----:B------:R-:W-:-:S14]  /*45f0*/  WARPGROUP.ARRIVE ;  /* 0x00000000000079c5 */ /* 0x000fdc0000000000 */
[----:B------:R-:W-:Y:S03]  /*4600*/  HGMMA.64x192x16.F32 R24, R172, gdesc[UR8].tnspB, R24, gsb0 ;  /* 0x42e00008ac187df0 */ /* 0x000fe60008000818 */
[----:B------:R-:W-:Y:S02]  /*4610*/  WARPGROUP.DEPBAR.LE gsb0, 0x0 ;  /* 0x00008000000079c5 */ /* 0x000fe40000010000 */
[----:B------:R-:W-:-:S15]  /*4620*/  WARPGROUP.ARRIVE ;  /* 0x00000000000079c5 */ /* 0x000fde0000000000 */
[----:B------:R-:W-:Y:S03]  /*4630*/  HGMMA.64x192x16.F32 R24, R168, gdesc[UR4].tnspB, R24, gsb0 ;  /* 0x42e00004a8187df0 */ /* 0x000fe60008000818 */
[----:B------:R-:W-:Y:S02]  /*4640*/  WARPGROUP.DEPBAR.LE gsb0, 0x0 ;  /* 0x00008000000079c5 */ /* 0x000fe40000010000 */
[----:B------:R-:W-:Y:S05]  /*4650*/  @!P0 BRA `(.L_x_27) ;  /* 0x0000000000048947 */ /* 0x000fea0003800000 */
[----:B------:R-:W-:Y:S01]  /*4660*/  BPT.TRAP 0x1 ;  /* 0x000000040000795c */ /* 0x000fe20000300000 */
.L_x_27:
[----:B01----:R-:W-:Y:S01]  /*4670*/  FMNMX.FTZ R0, R120, R11, !PT ;  /* 0x0000000b78007209 */ /* 0x003fe20007810000 */
[----:B------:R-:W0:Y:S01]  /*4680*/  S2UR UR5, SR_CgaCtaId ;  /* 0x00000000000579c3 */ /* 0x000e220000008800 */
[----:B------:R-:W-:Y:S01]  /*4690*/  FMNMX.FTZ R2, R122, R13, !PT ;  /* 0x0000000d7a027209 */ /* 0x000fe20007810000 */
[----:B------:R-:W-:Y:S01]  /*46a0*/  UIADD3 UR61, UR61, 0x30840, URZ ;  /* 0x000308403d3d7890 */ /* 0x000fe2000fffe03f */
[----:B------:R-:W-:Y:S02]  /*46b0*/  FMNMX.FTZ R3, R121, R0, !PT ;  /* 0x0000000079037209 */ /* 0x000fe40007810000 */
[----:B------:R-:W-:Y:S02]  /*46c0*/  FMNMX.FTZ R15, R123, R2, !PT ;  /* 0x000000027b0f7209 */ /* 0x000fe40007810000 */
[----:B------:R-:W-:Y:S02]  /*46d0*/  FMNMX.FTZ R0, R124, R3, !PT ;  /* 0x000000037c007209 */ /* 0x000fe40007810000 */
[----:B------:R-:W-:-:S02]  /*46e0*/  FMNMX.FTZ R2, R126, R15, !PT ;  /* 0x0000000f7e027209 */ /* 0x000fc40007810000 */
[----:B------:R-:W-:Y:S02]  /*46f0*/  FMNMX.FTZ R3, R125, R0, !PT ;  /* 0x000000007d037209 */ /* 0x000fe40007810000 */
[----:B------:R-:W-:Y:S02]  /*4700*/  FMNMX.FTZ R15, R127, R2, !PT ;  /* 0x000000027f0f7209 */ /* 0x000fe40007810000 */
[----:B------:R-:W-:Y:S02]  /*4710*/  FMNMX.FTZ R0, R128, R3, !PT ;  /* 0x0000000380007209 */ /* 0x000fe40007810000 */
[----:B------:R-:W-:Y:S02]  /*4720*/  FMNMX.FTZ R2, R130, R15, !PT ;  /* 0x0000000f82027209 */ /* 0x000fe40007810000 */
[----:B------:R-:W-:Y:S02]  /*4730*/  FMNMX.FTZ R3, R129, R0, !PT ;  /* 0x0000000081037209 */ /* 0x000fe40007810000 */
[----:B------:R-:W-:-:S02]  /*4740*/  FMNMX.FTZ R15, R131, R2, !PT ;  /* 0x00000002830f7209 */ /* 0x000fc40007810000 */
[----:B------:R-:W-:Y:S01]  /*4750*/  FMNMX.FTZ R0, R132, R3, !PT ;  /* 0x0000000384007209 */ /* 0x000fe20007810000 */
[----:B0-----:R-:W-:Y:S01]  /*4760*/  UPRMT UR61, UR5, 0x654, UR61 ;  /* 0x00000654053d7896 */ /* 0x001fe2000800003d */
[----:B------:R-:W-:Y:S02]  /*4770*/  FMNMX.FTZ R2, R134, R15, !PT ;  /* 0x0000000f86027209 */ /* 0x000fe40007810000 */
[----:B------:R-:W-:Y:S02]  /*4780*/  FMNMX.FTZ R3, R133, R0, !PT ;  /* 0x0000000085037209 */ /* 0x000fe40007810000 */
[----:B------:R-:W-:Y:S02]  /*4790*/  FMNMX.FTZ R15, R135, R2, !PT ;  /* 0x00000002870f7209 */ /* 0x000fe40007810000 */
[----:B------:R-:W-:Y:S02]  /*47a0*/  FMNMX.FTZ R0, R136, R3, !PT ;  /* 0x0000000388007209 */ /* 0x000fe40007810000 */
[----:B------:R-:W-:Y:S01]  /*47b0*/  FMNMX.FTZ R2, R138, R15, !PT ;  /* 0x0000000f8a027209 */ /* 0x000fe20007810000 */
[----:B------:R-:W-:Y:S01]  /*47c0*/  SYNCS.ARRIVE.TRANS64.RED.A1T0 RZ, [UR61], RZ ;  /* 0x000000ffffff79a7 */ /* 0x000fe2000810043d */
[----:B------:R-:W-:-:S02]  /*47d0*/  FMNMX.FTZ R3, R137, R0, !PT ;  /* 0x0000000089037209 */ /* 0x000fc40007810000 */
[----:B------:R-:W-:Y:S02]  /*47e0*/  FMNMX.FTZ R15, R139, R2, !PT ;  /* 0x000000028b0f7209 */ /* 0x000fe40007810000 */
[----:B------:R-:W-:Y:S02]  /*47f0*/  FMNMX.FTZ R0, R140, R3, !PT ;  /* 0x000000038c007209 */ /* 0x000fe40007810000 */
        /* <DEDUP_REMOVED lines=26> */
[----:B------:R-:W-:Y:S01]  /*49a0*/  FMNMX.FTZ R2, R167, R2, !PT ;  /* 0x00000002a7027209 */ /* 0x000fe20007810000 */
[----:B------:R-:W0:Y:S02]  /*49b0*/  LDC R0, c[0x0][0x988] ;  /* 0x00026200ff007b82 */ /* 0x000e240000000800 */
[----:B------:R-:W1:Y:S04]  /*49c0*/  SHFL.BFLY PT, R3, R10, 0x2, 0x1f ;  /* 0x0c401f000a037f89 */ /* 0x000e6800000e0000 */
[----:B------:R-:W2:Y:S01]  /*49d0*/  SHFL.BFLY PT, R15, R2, 0x2, 0x1f ;  /* 0x0c401f00020f7f89 */ /* 0x000ea200000e0000 */
[----:B-1----:R-:W-:-:S02]  /*49e0*/  FMNMX.FTZ R12, R10, R3, !PT ;  /* 0x000000030a0c7209 */ /* 0x002fc40007810000 */
[----:B--2---:R-:W-:-:S03]  /*49f0*/  FMNMX.FTZ R15, R2, R15, !PT ;  /* 0x0000000f020f7209 */ /* 0x004fc60007810000 */
[----:B------:R-:W1:Y:S04]  /*4a00*/  SHFL.BFLY PT, R3, R12, 0x1, 0x1f ;  /* 0x0c201f000c037f89 */ /* 0x000e6800000e0000 */
[----:B------:R-:W2:Y:S01]  /*4a10*/  SHFL.BFLY PT, R4, R15, 0x1, 0x1f ;  /* 0x0c201f000f047f89 */ /* 0x000ea200000e0000 */
[----:B-1----:R-:W-:Y:S02]  /*4a20*/  FMNMX.FTZ R3, R12, R3, !PT ;  /* 0x000000030c037209 */ /* 0x002fe40007810000 */
[----:B--2---:R-:W-:-:S03]  /*4a30*/  FMNMX.FTZ R4, R15, R4, !PT ;  /* 0x000000040f047209 */ /* 0x004fc60007810000 */
[C---:B------:R-:W-:Y:S01]  /*4a40*/  FADD.FTZ R11, -R3.reuse, R11 ;  /* 0x0000000b030b7221 */ /* 0x040fe20000010100 */
[----:B0-----:R-:W-:-:S03]  /*4a50*/  FMUL.FTZ R169, R3, R0 ;  /* 0x0000000003a97220 */ /* 0x001fc60000410000 */
[-C--:B------:R-:W-:Y:S01]  /*4a60*/  FMUL.FTZ R14, R11, R0.reuse ;  /* 0x000000000b0e7220 */ /* 0x080fe20000410000 */
[C---:B------:R-:W-:Y:S01]  /*4a70*/  FADD.FTZ R11, -R4.reuse, R13 ;  /* 0x0000000d040b7221 */ /* 0x040fe20000010100 */
[-CC-:B------:R-:W-:Y:S01]  /*4a80*/  FFMA.FTZ R21, R141, R0.reuse, -R169.reuse ;  /* 0x000000008d157223 */ /* 0x180fe200000108a9 */
[-C--:B------:R-:W-:Y:S01]  /*4a90*/  FMUL.FTZ R141, R4, R0.reuse ;  /* 0x00000000048d7220 */ /* 0x080fe20000410000 */
[-CC-:B------:R-:W-:Y:S01]  /*4aa0*/  FFMA.FTZ R188, R121, R0.reuse, -R169.reuse ;  /* 0x0000000079bc7223 */ /* 0x180fe200000108a9 */
[-C--:B------:R-:W-:Y:S01]  /*4ab0*/  FMUL.FTZ R2, R11, R0.reuse ;  /* 0x000000000b027220 */ /* 0x080fe20000410000 */
[-C--:B------:R-:W-:Y:S01]  /*4ac0*/  FFMA.FTZ R11, R120, R0.reuse, -R169 ;  /* 0x00000000780b7223 */ /* 0x080fe200000108a9 */
[-CC-:B------:R-:W-:Y:S01]  /*4ad0*/  FFMA.FTZ R189, R122, R0.reuse, -R141.reuse ;  /* 0x000000007abd7223 */ /* 0x180fe2000001088d */
[-C--:B------:R-:W-:Y:S01]  /*4ae0*/  FFMA.FTZ R12, R123, R0.reuse, -R141 ;  /* 0x000000007b0c7223 */ /* 0x080fe2000001088d */
[----:B------:R0:W-:Y:S01]  /*4af0*/  MUFU.EX2 R10, R14 ;  /* 0x0000000e000a7308 */ /* 0x0001e20000000800 */
[-C--:B------:R-:W-:Y:S01]  /*4b00*/  FFMA.FTZ R190, R124, R0.reuse, -R169 ;  /* 0x000000007cbe7223 */ /* 0x080fe200000108a9 */
[-C--:B------:R-:W-:Y:S01]  /*4b10*/  FFMA.FTZ R191, R126, R0.reuse, -R141 ;  /* 0x000000007ebf7223 */ /* 0x080fe2000001088d */
[-CC-:B------:R-:W-:Y:S01]  /*4b20*/  FFMA.FTZ R13, R125, R0.reuse, -R169.reuse ;  /* 0x000000007d0d7223 */ /* 0x180fe200000108a9 */
[-C--:B------:R-:W-:Y:S01]  /*4b30*/  FFMA.FTZ R184, R128, R0.reuse, -R169 ;  /* 0x0000000080b87223 */ /* 0x080fe200000108a9 */
[-C--:B------:R-:W-:Y:S01]  /*4b40*/  FFMA.FTZ R185, R130, R0.reuse, -R141 ;  /* 0x0000000082b97223 */ /* 0x080fe2000001088d */
[-C--:B------:R-:W-:Y:S01]  /*4b50*/  FFMA.FTZ R15, R129, R0.reuse, -R169 ;  /* 0x00000000810f7223 */ /* 0x080fe200000108a9 */
[-CC-:B------:R-:W-:Y:S01]  /*4b60*/  FFMA.FTZ R18, R131, R0.reuse, -R141.reuse ;  /* 0x0000000083127223 */ /* 0x180fe2000001088d */
[----:B------:R-:W1:Y:S01]  /*4b70*/  MUFU.EX2 R11, R11 ;  /* 0x0000000b000b7308 */ /* 0x000e620000000800 */
[-C--:B0-----:R-:W-:Y:S01]  /*4b80*/  FFMA.FTZ R14, R127, R0.reuse, -R141 ;  /* 0x000000007f0e7223 */ /* 0x081fe2000001088d */
[-C--:B------:R-:W-:Y:S01]  /*4b90*/  FFMA.FTZ R186, R132, R0.reuse, -R169 ;  /* 0x0000000084ba7223 */ /* 0x080fe200000108a9 */
[-C--:B------:R-:W-:Y:S01]  /*4ba0*/  FFMA.FTZ R187, R134, R0.reuse, -R141 ;  /* 0x0000000086bb7223 */ /* 0x080fe2000001088d */
[-C--:B------:R-:W-:Y:S01]  /*4bb0*/  FFMA.FTZ R17, R133, R0.reuse, -R169 ;  /* 0x0000000085117223 */ /* 0x080fe200000108a9 */
[-C--:B------:R-:W-:Y:S01]  /*4bc0*/  FFMA.FTZ R20, R135, R0.reuse, -R141 ;  /* 0x0000000087147223 */ /* 0x080fe2000001088d */
[-C--:B------:R-:W-:Y:S01]  /*4bd0*/  FFMA.FTZ R180, R136, R0.reuse, -R169 ;  /* 0x0000000088b47223 */ /* 0x080fe200000108a9 */
[-C--:B------:R-:W-:Y:S01]  /*4be0*/  FFMA.FTZ R181, R138, R0.reuse, -R141 ;  /* 0x000000008ab57223 */ /* 0x080fe2000001088d */
[----:B------:R-:W-:Y:S01]  /*4bf0*/  MUFU.EX2 R2, R2 ;  /* 0x0000000200027308 */ /* 0x000fe20000000800 */
[-C--:B------:R-:W-:Y:S01]  /*4c00*/  FFMA.FTZ R19, R137, R0.reuse, -R169 ;  /* 0x0000000089137223 */ /* 0x080fe200000108a9 */
[-C--:B------:R-:W-:Y:S01]  /*4c10*/  FFMA.FTZ R22, R139, R0.reuse, -R141 ;  /* 0x000000008b167223 */ /* 0x080fe2000001088d */
[-C--:B------:R-:W-:Y:S01]  /*4c20*/  FFMA.FTZ R182, R140, R0.reuse, -R169 ;  /* 0x000000008cb67223 */ /* 0x080fe200000108a9 */
[-CC-:B------:R-:W-:Y:S01]  /*4c30*/  FFMA.FTZ R183, R142, R0.reuse, -R141.reuse ;  /* 0x000000008eb77223 */ /* 0x180fe2000001088d */
[-C--:B------:R-:W-:Y:S01]  /*4c40*/  FFMA.FTZ R120, R143, R0.reuse, -R141 ;  /* 0x000000008f787223 */ /* 0x080fe2000001088d */
[-C--:B------:R-:W-:Y:S01]  /*4c50*/  FFMA.FTZ R176, R144, R0.reuse, -R169 ;  /* 0x0000000090b07223 */ /* 0x080fe200000108a9 */
[-C--:B------:R-:W-:Y:S01]  /*4c60*/  FFMA.FTZ R177, R146, R0.reuse, -R141 ;  /* 0x0000000092b17223 */ /* 0x080fe2000001088d */
[----:B------:R-:W0:Y:S01]  /*4c70*/  MUFU.EX2 R189, R189 ;  /* 0x000000bd00bd7308 */ /* 0x000e220000000800 */
[----:B-1----:R-:W-:Y:S01]  /*4c80*/  FFMA.FTZ R9, R10, R9, R11 ;  /* 0x000000090a097223 */ /* 0x002fe2000001000b */
[-C--:B------:R-:W-:Y:S01]  /*4c90*/  FFMA.FTZ R23, R145, R0.reuse, -R169 ;  /* 0x0000000091177223 */ /* 0x080fe200000108a9 */
[-C--:B------:R-:W-:Y:S01]  /*4ca0*/  FFMA.FTZ R122, R147, R0.reuse, -R141 ;  /* 0x00000000937a7223 */ /* 0x080fe2000001088d */
[-C--:B------:R-:W-:Y:S01]  /*4cb0*/  FFMA.FTZ R178, R148, R0.reuse, -R169 ;  /* 0x0000000094b27223 */ /* 0x080fe200000108a9 */
[-C--:B------:R-:W-:Y:S01]  /*4cc0*/  FFMA.FTZ R179, R150, R0.reuse, -R141 ;  /* 0x0000000096b37223 */ /* 0x080fe2000001088d */
[-C--:B------:R-:W-:Y:S01]  /*4cd0*/  FFMA.FTZ R121, R149, R0.reuse, -R169 ;  /* 0x0000000095797223 */ /* 0x080fe200000108a9 */
[-C--:B------:R-:W-:Y:S01]  /*4ce0*/  FFMA.FTZ R124, R151, R0.reuse, -R141 ;  /* 0x00000000977c7223 */ /* 0x080fe2000001088d */
[----:B------:R-:W1:Y:S01]  /*4cf0*/  MUFU.EX2 R188, R188 ;  /* 0x000000bc00bc7308 */ /* 0x000e620000000800 */
[-C--:B------:R-:W-:Y:S01]  /*4d00*/  FFMA.FTZ R172, R152, R0.reuse, -R169 ;  /* 0x0000000098ac7223 */ /* 0x080fe200000108a9 */
[-C--:B------:R-:W-:Y:S01]  /*4d10*/  FFMA.FTZ R154, R154, R0.reuse, -R141 ;  /* 0x000000009a9a7223 */ /* 0x080fe2000001088d */
[-C--:B------:R-:W-:Y:S01]  /*4d20*/  FFMA.FTZ R125, R153, R0.reuse, -R169 ;  /* 0x00000000997d7223 */ /* 0x080fe200000108a9 */
[-C--:B------:R-:W-:Y:S01]  /*4d30*/  FFMA.FTZ R155, R155, R0.reuse, -R141 ;  /* 0x000000009b9b7223 */ /* 0x080fe2000001088d */
[-C--:B------:R-:W-:Y:S01]  /*4d40*/  FFMA.FTZ R174, R156, R0.reuse, -R169 ;  /* 0x000000009cae7223 */ /* 0x080fe200000108a9 */
[-C--:B------:R-:W-:Y:S01]  /*4d50*/  FFMA.FTZ R158, R158, R0.reuse, -R141 ;  /* 0x000000009e9e7223 */ /* 0x080fe2000001088d */
[----:B------:R-:W-:Y:S01]  /*4d60*/  FFMA.FTZ R129, R157, R0, -R169 ;  /* 0x000000009d817223 */ /* 0x000fe200000108a9 */
[----:B------:R-:W2:Y:S01]  /*4d70*/  MUFU.EX2 R12, R12 ;  /* 0x0000000c000c7308 */ /* 0x000ea20000000800 */
[----:B0-----:R-:W-:Y:S01]  /*4d80*/  FFMA.FTZ R123, R2, R8, R189 ;  /* 0x00000008027b7223 */ /* 0x001fe200000100bd */
[-C--:B------:R-:W-:Y:S01]  /*4d90*/  FFMA.FTZ R159, R159, R0.reuse, -R141 ;  /* 0x000000009f9f7223 */ /* 0x080fe2000001088d */
[-C--:B------:R-:W-:Y:S01]  /*4da0*/  FFMA.FTZ R168, R160, R0.reuse, -R169 ;  /* 0x00000000a0a87223 */ /* 0x080fe200000108a9 */
[-C--:B------:R-:W-:Y:S01]  /*4db0*/  FFMA.FTZ R162, R162, R0.reuse, -R141 ;  /* 0x00000000a2a27223 */ /* 0x080fe2000001088d */
[-C--:B------:R-:W-:Y:S01]  /*4dc0*/  FFMA.FTZ R133, R161, R0.reuse, -R169 ;  /* 0x00000000a1857223 */ /* 0x080fe200000108a9 */
[-C--:B------:R-:W-:Y:S01]  /*4dd0*/  FFMA.FTZ R163, R163, R0.reuse, -R141 ;  /* 0x00000000a3a37223 */ /* 0x080fe2000001088d */
[-C--:B------:R-:W-:Y:S01]  /*4de0*/  FFMA.FTZ R170, R164, R0.reuse, -R169 ;  /* 0x00000000a4aa7223 */ /* 0x080fe200000108a9 */
[----:B------:R-:W0:Y:S01]  /*4df0*/  MUFU.EX2 R190, R190 ;  /* 0x000000be00be7308 */ /* 0x000e220000000800 */
[----:B-1----:R-:W-:Y:S01]  /*4e00*/  FADD.FTZ R9, R188, R9 ;  /* 0x00000009bc097221 */ /* 0x002fe20000010000 */
[-C--:B------:R-:W-:Y:S01]  /*4e10*/  FFMA.FTZ R166, R166, R0.reuse, -R141 ;  /* 0x00000000a6a67223 */ /* 0x080fe2000001088d */
[-C--:B------:R-:W-:Y:S01]  /*4e20*/  FFMA.FTZ R137, R165, R0.reuse, -R169 ;  /* 0x00000000a5897223 */ /* 0x080fe200000108a9 */
[----:B------:R-:W-:-:S04]  /*4e30*/  FFMA.FTZ R141, R167, R0, -R141 ;  /* 0x00000000a78d7223 */ /* 0x000fc8000001088d */
[----:B------:R-:W1:Y:S01]  /*4e40*/  MUFU.EX2 R191, R191 ;  /* 0x000000bf00bf7308 */ /* 0x000e620000000800 */
[----:B--2---:R-:W-:-:S07]  /*4e50*/  FADD.FTZ R8, R12, R123 ;  /* 0x0000007b0c087221 */ /* 0x004fce0000010000 */
[----:B------:R-:W2:Y:S01]  /*4e60*/  MUFU.EX2 R13, R13 ;  /* 0x0000000d000d7308 */ /* 0x000ea20000000800 */
[----:B0-----:R-:W-:-:S07]  /*4e70*/  FADD.FTZ R126, R190, R9 ;  /* 0x00000009be7e7221 */ /* 0x001fce0000010000 */
[----:B------:R-:W0:Y:S01]  /*4e80*/  MUFU.EX2 R14, R14 ;  /* 0x0000000e000e7308 */ /* 0x000e220000000800 */
[----:B-1----:R-:W-:-:S07]  /*4e90*/  FADD.FTZ R9, R191, R8 ;  /* 0x00000008bf097221 */ /* 0x002fce0000010000 */
        /* <DEDUP_REMOVED lines=79> */
[----:B--2---:R-:W-:Y:S01]  /*5390*/  FADD.FTZ R123, R166, R9 ;  /* 0x00000009a67b7221 */ /* 0x004fe20000010000 */
[----:B0-----:R-:W-:-:S03]  /*53a0*/  FADD.FTZ R9, R137, R8 ;  /* 0x0000000889097221 */ /* 0x001fc60000010000 */
[----:B-1----:R-:W-:Y:S01]  /*53b0*/  FADD.FTZ R8, R141, R123 ;  /* 0x0000007b8d087221 */ /* 0x002fe20000010000 */
[----:B------:R-:W-:Y:S06]  /*53c0*/  @!P0 BRA `(.L_x_28) ;  /* 0x0000000000048947 */ /* 0x000fec0003800000 */
[----:B------:R-:W-:Y:S01]  /*53d0*/  BPT.TRAP 0x1 ;  /* 0x000000040000795c */ /* 0x000fe20000300000 */
.L_x_28:
[----:B------:R-:W0:Y:S01]  /*53e0*/  S2UR UR5, SR_CgaCtaId ;  /* 0x00000000000579c3 */ /* 0x000e220000008800 */
[----:B------:R-:W-:Y:S01]  /*53f0*/  UISETP.GT.AND UP0, UPT, UR60, UR39, UPT ;  /* 0x000000273c00728c */ /* 0x000fe2000bf04270 */
[----:B------:R-:W-:Y:S01]  /*5400*/  R2UR UR59, R5 ;  /* 0x00000000053b72ca */ /* 0x000fe200000e0000 */
[----:B------:R-:W-:Y:S01]  /*5410*/  UIADD3 UR4, UR4, 0x30860, URZ ;  /* 0x0003086004047890 */ /* 0x000fe2000fffe03f */
[----:B------:R-:W-:Y:S01]  /*5420*/  F2FP.F16.F32.PACK_AB R188, R188, R11 ;  /* 0x0000000bbcbc723e */ /* 0x000fe200000000ff */
[----:B------:R-:W-:Y:S01]  /*5430*/  UIADD3 UR60, UR60, -0x1, URZ ;  /* 0xffffffff3c3c7890 */ /* 0x000fe2000fffe03f */
[----:B------:R-:W-:Y:S01]  /*5440*/  F2FP.F16.F32.PACK_AB R190, R13, R190 ;  /* 0x000000be0dbe723e */ /* 0x000fe200000000ff */
[----:B------:R-:W-:Y:S01]  /*5450*/  UMOV UR58, UR56 ;  /* 0x00000038003a7c82 */ /* 0x000fe20008000000 */
[----:B------:R-:W-:Y:S01]  /*5460*/  PLOP3.LUT P1, PT, PT, PT, UP0, 0x80, 0x0 ;  /* 0x000000000000781c */ /* 0x000fe20003f2f008 */
[----:B------:R-:W-:Y:S01]  /*5470*/  IMAD.MOV.U32 R11, RZ, RZ, R3 ;  /* 0x000000ffff0b7224 */ /* 0x000fe200078e0003 */
[----:B------:R-:W-:-:S02]  /*5480*/  F2FP.F16.F32.PACK_AB R189, R12, R189 ;  /* 0x000000bd0cbd723e */ /* 0x000fc400000000ff */
[----:B------:R-:W-:Y:S02]  /*5490*/  F2FP.F16.F32.PACK_AB R191, R14, R191 ;  /* 0x000000bf0ebf723e */ /* 0x000fe400000000ff */
[----:B------:R-:W-:Y:S02]  /*54a0*/  F2FP.F16.F32.PACK_AB R184, R15, R184 ;  /* 0x000000b80fb8723e */ /* 0x000fe400000000ff */
[----:B------:R-:W-:Y:S02]  /*54b0*/  F2FP.F16.F32.PACK_AB R185, R18, R185 ;  /* 0x000000b912b9723e */ /* 0x000fe400000000ff */
[----:B------:R-:W-:Y:S02]  /*54c0*/  F2FP.F16.F32.PACK_AB R186, R17, R186 ;  /* 0x000000ba11ba723e */ /* 0x000fe400000000ff */
[----:B------:R-:W-:Y:S02]  /*54d0*/  F2FP.F16.F32.PACK_AB R187, R20, R187 ;  /* 0x000000bb14bb723e */ /* 0x000fe400000000ff */
[----:B------:R-:W-:Y:S01]  /*54e0*/  F2FP.F16.F32.PACK_AB R180, R19, R180 ;  /* 0x000000b413b4723e */ /* 0x000fe200000000ff */
[----:B0-----:R-:W-:Y:S01]  /*54f0*/  UPRMT UR4, UR5, 0x654, UR4 ;  /* 0x0000065405047896 */ /* 0x001fe20008000004 */
[----:B------:R-:W-:-:S02]  /*5500*/  F2FP.F16.F32.PACK_AB R181, R22, R181 ;  /* 0x000000b516b5723e */ /* 0x000fc400000000ff */
[----:B------:R-:W-:Y:S02]  /*5510*/  F2FP.F16.F32.PACK_AB R182, R21, R182 ;  /* 0x000000b615b6723e */ /* 0x000fe400000000ff */
[----:B------:R-:W-:Y:S02]  /*5520*/  F2FP.F16.F32.PACK_AB R183, R120, R183 ;  /* 0x000000b778b7723e */ /* 0x000fe400000000ff */
[----:B------:R-:W-:Y:S02]  /*5530*/  F2FP.F16.F32.PACK_AB R176, R23, R176 ;  /* 0x000000b017b0723e */ /* 0x000fe400000000ff */
[----:B------:R-:W-:Y:S01]  /*5540*/  SYNCS.ARRIVE.TRANS64.RED.A1T0 RZ, [UR4], RZ ;  /* 0x000000ffffff79a7 */ /* 0x000fe20008100404 */
[----:B------:R-:W-:Y:S02]  /*5550*/  F2FP.F16.F32.PACK_AB R177, R122, R177 ;  /* 0x000000b17ab1723e */ /* 0x000fe400000000ff */
[----:B------:R-:W-:Y:S02]  /*5560*/  F2FP.F16.F32.PACK_AB R178, R121, R178 ;  /* 0x000000b279b2723e */ /* 0x000fe400000000ff */
[----:B------:R-:W-:-:S02]  /*5570*/  F2FP.F16.F32.PACK_AB R179, R124, R179 ;  /* 0x000000b37cb3723e */ /* 0x000fc400000000ff */
[----:B------:R-:W-:Y:S02]  /*5580*/  F2FP.F16.F32.PACK_AB R172, R125, R172 ;  /* 0x000000ac7dac723e */ /* 0x000fe400000000ff */
[----:B------:R-:W-:Y:S02]  /*5590*/  F2FP.F16.F32.PACK_AB R173, R155, R154 ;  /* 0x0000009a9bad723e */ /* 0x000fe400000000ff */
[----:B------:R-:W-:Y:S02]  /*55a0*/  F2FP.F16.F32.PACK_AB R174, R129, R174 ;  /* 0x000000ae81ae723e */ /* 0x000fe400000000ff */
[----:B------:R-:W-:Y:S02]  /*55b0*/  F2FP.F16.F32.PACK_AB R175, R159, R158 ;  /* 0x0000009e9faf723e */ /* 0x000fe400000000ff */
[----:B------:R-:W-:Y:S02]  /*55c0*/  F2FP.F16.F32.PACK_AB R168, R133, R168 ;  /* 0x000000a885a8723e */ /* 0x000fe400000000ff */
[----:B------:R-:W-:-:S02]  /*55d0*/  F2FP.F16.F32.PACK_AB R169, R163, R162 ;  /* 0x000000a2a3a9723e */ /* 0x000fc400000000ff */
[----:B------:R-:W-:Y:S02]  /*55e0*/  F2FP.F16.F32.PACK_AB R170, R137, R170 ;  /* 0x000000aa89aa723e */ /* 0x000fe400000000ff */
[----:B------:R-:W-:Y:S02]  /*55f0*/  F2FP.F16.F32.PACK_AB R171, R141, R166 ;  /* 0x000000a68dab723e */ /* 0x000fe400000000ff */
[----:B------:R-:W-:Y:S01]  /*5600*/  MOV R13, R4 ;  /* 0x00000004000d7202 */ /* 0x000fe20000000f00 */
[----:B------:R-:W-:Y:S06]  /*5610*/  @P1 BRA `(.L_x_29) ;  /* 0xffffffe000941947 */ /* 0x000fec000383ffff */
.L_x_18:
[----:B------:R-:W-:Y:S06]  /*5620*/  BAR.ARV 0x8, 0x180 ;  /* 0x0206000000007b1d */ /* 0x000fec0000002000 */
        /* <DEDUP_REMOVED lines=96> */
[----:B------:R-:W-:Y:S06]  /*5c30*/  @!P0 BRA `(.L_x_30) ;  /* 0x0000000000048947 */ /* 0x000fec0003800000 */
[----:B------:R-:W-:Y:S01]  /*5c40*/  BPT.TRAP 0x1 ;  /* 0x000000040000795c */ /* 0x000fe20000300000 */
.L_x_30:
[----:B------:R-:W-:Y:S01]  /*5c50*/  R2UR UR5, R5 ;  /* 0x00000000050572ca */ /* 0x000fe200000e0000 */
[----:B------:R-:W-:-:S05]  /*5c60*/  IMAD.U32 R2, RZ, RZ, UR56 ;  /* 0x00000038ff027e24 */ /* 0x000fca000f8e00ff */
[----:B------:R-:W-:-:S07]  /*5c70*/  SHF.L.U32 R2, R2, 0x1f, RZ ;  /* 0x0000001f02027819 */ /* 0x000fce00000006ff */
[----:B------:R-:W-:-:S09]  /*5c80*/  ULEA UR5, UR5, UR38, 0x3 ;  /* 0x0000002605057291 */ /* 0x000fd2000f8e183f */
[----:B------:R0:W1:Y:S01]  /*5c90*/  SYNCS.PHASECHK.TRANS64.TRYWAIT P1, [UR5+0x30850], R2 ;  /* 0x03085002ff0075a7 */ /* 0x0000620008020145 */
[----:B------:R-:W-:Y:S05]  /*5ca0*/  @!P0 BRA `(.L_x_31) ;  /* 0x0000000000048947 */ /* 0x000fea0003800000 */
[----:B------:R-:W-:Y:S01]  /*5cb0*/  BPT.TRAP 0x1 ;  /* 0x000000040000795c */ /* 0x000fe20000300000 */
.L_x_31:
[----:B-1----:R-:W-:Y:S05]  /*5cc0*/  @P1 BRA `(.L_x_32) ;  /* 0x0000000000081947 */ /* 0x002fea0003800000 */
[----:B------:R-:W1:Y:S02]  /*5cd0*/  SYNCS.PHASECHK.TRANS64.TRYWAIT P1, [UR5+0x30850], R2 ;  /* 0x03085002ff0075a7 */ /* 0x000e640008020145 */
[----:B-1----:R-:W-:Y:S05]  /*5ce0*/  @!P1 BRA `(.L_x_33) ;  /* 0x0000006400a09947 */ /* 0x002fea0003800000 */
.L_x_32:
[----:B------:R-:W-:Y:S01]  /*5cf0*/  UIADD3 UR38, UR38, 0x400, URZ ;  /* 0x0000040026267890 */ /* 0x000fe2000fffe03f */
[----:B------:R-:W-:Y:S01]  /*5d00*/  R2UR UR6, R5 ;  /* 0x00000000050672ca */ /* 0x000fe200000e0000 */
[----:B------:R-:W-:Y:S01]  /*5d10*/  WARPGROUP.ARRIVE ;  /* 0x00000000000079c5 */ /* 0x000fe20000000000 */
[----:B------:R-:W-:Y:S01]  /*5d20*/  UMOV UR7, 0x40000040 ;  /* 0x4000004000077882 */ /* 0x000fe20000000000 */
[----:B------:R-:W-:Y:S01]  /*5d30*/  USHF.R.U32.HI UR38, URZ, 0x4, UR38 ;  /* 0x000000043f267899 */ /* 0x000fe20008011626 */
[----:B01----:R-:W0:Y:S03]  /*5d40*/  SHFL.BFLY PT, R2, R9, 0x2, 0x1f ;  /* 0x0c401f0009027f89 */ /* 0x003e2600000e0000 */
[----:B------:R-:W-:Y:S01]  /*5d50*/  ULOP3.LUT UR38, UR38, 0x3fff, URZ, 0xc0, !UPT ;  /* 0x00003fff26267892 */ /* 0x000fe2000f8ec03f */
[----:B------:R-:W1:Y:S03]  /*5d60*/  SHFL.BFLY PT, R5, R8, 0x2, 0x1f ;  /* 0x0c401f0008057f89 */ /* 0x000e6600000e0000 */
[----:B------:R-:W-:-:S04]  /*5d70*/  ULOP3.LUT UR4, UR38, 0x3000000, URZ, 0xfc, !UPT ;  /* 0x0300000026047892 */ /* 0x000fc8000f8efc3f */
[----:B------:R-:W-:-:S07]  /*5d80*/  UIMAD UR4, UR6, 0x900, UR4 ;  /* 0x00000900060478a4 */ /* 0x000fce000f8e0204 */
[----:B------:R-:W-:Y:S02]  /*5d90*/  UMOV UR6, UR4 ;  /* 0x0000000400067c82 */ /* 0x000fe40008000000 */
[----:B------:R-:W-:Y:S01]  /*5da0*/  HGMMA.64x192x16.F32 R24, R188, gdesc[UR4].tnspB, R24, gsb0 ;  /* 0x42e00004bc187df0 */ /* 0x000fe20008000818 */
[----:B------:R-:W-:Y:S01]  /*5db0*/  UIADD3 UR6, UR4, 0x80, URZ ;  /* 0x0000008004067890 */ /* 0x000fe2000fffe03f */
[----:B------:R-:W-:Y:S01]  /*5dc0*/  UMOV UR7, 0x40000040 ;  /* 0x4000004000077882 */ /* 0x000fe20000000000 */
[----:B0-----:R-:W-:Y:S01]  /*5dd0*/  FADD.FTZ R2, R2, R9 ;  /* 0x0000000902027221 */ /* 0x001fe20000010000 */
[----:B-1----:R-:W-:Y:S01]  /*5de0*/  FADD.FTZ R6, R5, R8 ;  /* 0x0000000805067221 */ /* 0x002fe20000010000 */
[----:B------:R-:W-:-:S03]  /*5df0*/  IMAD.MOV.U32 R8, RZ, RZ, RZ ;  /* 0x000000ffff087224 */ /* 0x000fc600078e00ff */
[----:B------:R-:W0:Y:S04]  /*5e00*/  SHFL.BFLY PT, R5, R2, 0x1, 0x1f ;  /* 0x0c201f0002057f89 */ /* 0x000e2800000e0000 */
[----:B------:R-:W1:Y:S01]  /*5e10*/  SHFL.BFLY PT, R7, R6, 0x1, 0x1f ;  /* 0x0c201f0006077f89 */ /* 0x000e6200000e0000 */
[----:B0-----:R-:W-:Y:S01]  /*5e20*/  FADD.FTZ R12, R2, R5 ;  /* 0x00000005020c7221 */ /* 0x001fe20000010000 */
[----:B------:R-:W-:Y:S01]  /*5e30*/  IMAD.MOV.U32 R5, RZ, RZ, -0x800000 ;  /* 0xff800000ff057424 */ /* 0x000fe200078e00ff */
[----:B------:R-:W-:Y:S01]  /*5e40*/  MOV R2, 0xff800000 ;  /* 0xff80000000027802 */ /* 0x000fe20000000f00 */
[----:B-1----:R-:W-:Y:S02]  /*5e50*/  FADD.FTZ R13, R6, R7 ;  /* 0x00000007060d7221 */ /* 0x002fe40000010000 */
[----:B------:R-:W-:-:S02]  /*5e60*/  FSETP.NE.FTZ.AND P1, PT, R12, RZ, PT ;  /* 0x000000ff0c00720b */ /* 0x000fc40003f35000 */
[----:B------:R-:W-:Y:S02]  /*5e70*/  MOV R7, RZ ;  /* 0x000000ff00077202 */ /* 0x000fe40000000f00 */
[----:B------:R-:W-:-:S09]  /*5e80*/  FSETP.NE.FTZ.AND P2, PT, R13, RZ, PT ;  /* 0x000000ff0d00720b */ /* 0x000fd20003f55000 */
[----:B------:R-:W0:Y:S01]  /*5e90*/  @P1 MUFU.LG2 R10, R12 ;  /* 0x0000000c000a1308 */ /* 0x000e220000000c00 */
[----:B------:R-:W-:-:S03]  /*5ea0*/  @P1 FMUL.FTZ R6, R0, 0.69314718246459960938 ;  /* 0x3f31721800061820 */ /* 0x000fc60000410000 */
[----:B------:R-:W-:-:S04]  /*5eb0*/  @P2 FMUL.FTZ R0, R0, 0.69314718246459960938 ;  /* 0x3f31721800002820 */ /* 0x000fc80000410000 */
[----:B------:R-:W1:Y:S08]  /*5ec0*/  @P2 MUFU.LG2 R11, R13 ;  /* 0x0000000d000b2308 */ /* 0x000e700000000c00 */
[----:B------:R2:W3:Y:S01]  /*5ed0*/  @P1 MUFU.RCP R7, R12 ;  /* 0x0000000c00071308 */ /* 0x0004e20000001000 */
[----:B0-----:R-:W-:-:S04]  /*5ee0*/  @P1 FMUL.FTZ R9, R10, 0.69314718246459960938 ;  /* 0x3f3172180a091820 */ /* 0x001fc80000410000 */
[----:B------:R-:W-:-:S03]  /*5ef0*/  @P1 FFMA.FTZ R5, R6, R3, R9 ;  /* 0x0000000306051223 */ /* 0x000fc60000010009 */
[----:B------:R2:W0:Y:S01]  /*5f00*/  @P2 MUFU.RCP R8, R13 ;  /* 0x0000000d00082308 */ /* 0x0004220000001000 */
[----:B-1----:R-:W-:-:S04]  /*5f10*/  @P2 FMUL.FTZ R11, R11, 0.69314718246459960938 ;  /* 0x3f3172180b0b2820 */ /* 0x002fc80000410000 */
[----:B------:R-:W-:Y:S01]  /*5f20*/  @P2 FFMA.FTZ R2, R0, R4, R11 ;  /* 0x0000000400022223 */ /* 0x000fe2000001000b */
[----:B------:R-:W-:Y:S02]  /*5f30*/  WARPGROUP.DEPBAR.LE gsb0, 0x0 ;  /* 0x00008000000079c5 */ /* 0x000fe40000010000 */
[----:B------:R-:W-:-:S06]  /*5f40*/  WARPGROUP.ARRIVE ;  /* 0x00000000000079c5 */ /* 0x000fcc0000000000 */
        /* <DEDUP_REMOVED lines=16> */
[----:B------:R-:W-:Y:S01]  /*6050*/  HGMMA.64x192x16.F32 R24, R172, gdesc[UR4].tnspB, R24, gsb0 ;  /* 0x42e00004ac187df0 */ /* 0x000fe20008000818 */
[----:B------:R-:W-:Y:S01]  /*6060*/  UMOV UR6, UR4 ;  /* 0x0000000400067c82 */ /* 0x000fe20008000000 */
[----:B------:R-:W-:Y:S01]  /*6070*/  UMOV UR7, 0x40000040 ;  /* 0x4000004000077882 */ /* 0x000fe20000000000 */
[----:B------:R-:W-:Y:S02]  /*6080*/  WARPGROUP.DEPBAR.LE gsb0, 0x0 ;  /* 0x00008000000079c5 */ /* 0x000fe40000010000 */
[----:B------:R-:W-:-:S15]  /*6090*/  WARPGROUP.ARRIVE ;  /* 0x00000000000079c5 */ /* 0x000fde0000000000 */
[----:B------:R-:W-:Y:S03]  /*60a0*/  HGMMA.64x192x16.F32 R24, R168, gdesc[UR4].tnspB, R24, gsb0 ;  /* 0x42e00004a8187df0 */ /* 0x000fe60008000818 */
[----:B------:R-:W-:Y:S02]  /*60b0*/  WARPGROUP.DEPBAR.LE gsb0, 0x0 ;  /* 0x00008000000079c5 */ /* 0x000fe40000010000 */
[----:B0-23--:R-:W-:Y:S05]  /*60c0*/  @!P0 BRA `(.L_x_34) ;  /* 0x0000000000048947 */ /* 0x00dfea0003800000 */
[----:B------:R-:W-:Y:S01]  /*60d0*/  BPT.TRAP 0x1 ;  /* 0x000000040000795c */ /* 0x000fe20000300000 */
.L_x_34:
[----:B------:R-:W0:Y:S01]  /*60e0*/  S2UR UR6, SR_CgaCtaId ;  /* 0x00000000000679c3 */ /* 0x000e220000008800 */
[----:B------:R-:W-:Y:S01]  /*60f0*/  UIADD3 UR4, UR5, 0x30860, URZ ;  /* 0x0003086005047890 */ /* 0x000fe2000fffe03f */
        /* <DEDUP_REMOVED lines=22> */
[----:B0-----:R-:W-:Y:S01]  /*6260*/  UPRMT UR4, UR6, 0x654, UR4 ;  /* 0x0000065406047896 */ /* 0x001fe20008000004 */
        /* <DEDUP_REMOVED lines=8> */
[----:B------:R-:W-:Y:S01]  /*62f0*/  SYNCS.ARRIVE.TRANS64.RED.A1T0 RZ, [UR4], RZ ;  /* 0x000000ffffff79a7 */ /* 0x000fe20008100404 */
        /* <DEDUP_REMOVED lines=18> */
[----:B------:R-:W-:Y:S01]  /*6420*/  PLOP3.LUT P0, PT, PT, PT, PT, 0x8, 0x0 ;  /* 0x000000000000781c */ /* 0x000fe20003f0e170 */
        /* <DEDUP_REMOVED lines=47> */
[----:B------:R-:W-:-:S07]  /*6720*/  FMUL.FTZ R119, R119, R8 ;  /* 0x0000000877777220 */ /* 0x000fce0000410000 */
.L_x_10:
[----:B------:R-:W-:Y:S05]  /*6730*/  @P0 BRA `(.L_x_35) ;  /* 0x0000001800d00947 */ /* 0x000fea0003800000 */
[----:B------:R-:W0:Y:S01]  /*6740*/  S2R R0, SR_TID.X ;  /* 0x0000000000007919 */ /* 0x000e220000002100 */
[----:B------:R-:W1:Y:S01]  /*6750*/  LDC R14, c[0x0][0xbe8] ;  /* 0x0002fa00ff0e7b82 */ /* 0x000e620000000800 */
[----:B------:R-:W-:Y:S01]  /*6760*/  R2UR UR13, R16 ;  /* 0x00000000100d72ca */ /* 0x000fe200000e0000 */
[----:B------:R-:W-:Y:S01]  /*6770*/  ULDC.64 UR8, c[0x0][0xbd0] ;  /* 0x0002f40000087ab9 */ /* 0x000fe20000000a00 */
[----:B------:R-:W2:Y:S01]  /*6780*/  S2R R15, SR_CTAID.X ;  /* 0x00000000000f7919 */ /* 0x000ea20000002500 */
[----:B------:R-:W-:Y:S04]  /*6790*/  BSSY B0, `(.L_x_36) ;  /* 0x000011a000007945 */ /* 0x000fe80003800000 */
[----:B------:R-:W3:Y:S06]  /*67a0*/  S2UR UR12, SR_CTAID.Z ;  /* 0x00000000000c79c3 */ /* 0x000eec0000002700 */
[----:B------:R-:W-:-:S02]  /*67b0*/  USHF.R.S32.HI UR7, URZ, 0x1f, UR13 ;  /* 0x0000001f3f077899 */ /* 0x000fc4000801140d */
[----:B------:R-:W4:Y:S01]  /*67c0*/  LDC.64 R12, c[0x0][0xbd8] ;  /* 0x0002f600ff0c7b82 */ /* 0x000f220000000a00 */
[----:B------:R-:W-:Y:S02]  /*67d0*/  UIMAD.WIDE.U32 UR4, UR13, UR8, URZ ;  /* 0x000000080d0472a5 */ /* 0x000fe4000f8e003f */
[----:B------:R-:W-:-:S04]  /*67e0*/  UIMAD UR6, UR7, UR8, URZ ;  /* 0x00000008070672a4 */ /* 0x000fc8000f8e023f */
[----:B------:R-:W-:Y:S01]  /*67f0*/  UIMAD UR6, UR13, UR9, UR6 ;  /* 0x000000090d0672a4 */ /* 0x000fe2000f8e0206 */
[----:B-1----:R-:W-:Y:S01]  /*6800*/  ISETP.NE.AND P0, PT, R14, 0x1, PT ;  /* 0x000000010e00780c */ /* 0x002fe20003f05270 */
[----:B------:R-:W1:Y:S01]  /*6810*/  S2UR UR11, SR_CTAID.Y ;  /* 0x00000000000b79c3 */ /* 0x000e620000002600 */
[----:B------:R-:W-:Y:S01]  /*6820*/  ULDC.64 UR8, c[0x0][0xb38] ;  /* 0x0002ce0000087ab9 */ /* 0x000fe20000000a00 */
[----:B------:R-:W-:Y:S02]  /*6830*/  UIADD3 UR6, UR5, UR6, URZ ;  /* 0x0000000605067290 */ /* 0x000fe4000fffe03f */
[----:B------:R-:W-:Y:S01]  /*6840*/  UIMAD UR7, UR7, UR8, URZ ;  /* 0x00000008070772a4 */ /* 0x000fe2000f8e023f */
[----:B0-----:R-:W-:Y:S01]  /*6850*/  VIADD R7, R0, 0xffffff80 ;  /* 0xffffff8000077836 */ /* 0x001fe20000000000 */
[----:B---3--:R-:W-:Y:S02]  /*6860*/  USHF.R.S32.HI UR10, URZ, 0x1f, UR12 ;  /* 0x0000001f3f0a7899 */ /* 0x008fe4000801140c */
[----:B------:R-:W1:Y:S02]  /*6870*/  LDC R21, c[0x0][0xc50] ;  /* 0x00031400ff157b82 */ /* 0x000e640000000800 */
[----:B------:R-:W-:-:S04]  /*6880*/  SHF.R.S32.HI R6, RZ, 0x1f, R7 ;  /* 0x0000001fff067819 */ /* 0x000fc80000011407 */
[CC--:B------:R-:W-:Y:S02]  /*6890*/  LEA.HI R0, R6.reuse, R7.reuse, RZ, 0x7 ;  /* 0x0000000706007211 */ /* 0x0c0fe400078f38ff */
[----:B------:R-:W0:Y:S01]  /*68a0*/  @P0 LDC R10, c[0x0][0xbec] ;  /* 0x0002fb00ff0a0b82 */ /* 0x000e220000000800 */
[----:B------:R-:W-:Y:S02]  /*68b0*/  LEA.HI R6, R6, R7, RZ, 0x2 ;  /* 0x0000000706067211 */ /* 0x000fe400078f10ff */
[----:B------:R-:W-:Y:S02]  /*68c0*/  LOP3.LUT R4, R0, 0xffffff80, RZ, 0xc0, !PT ;  /* 0xffffff8000047812 */ /* 0x000fe400078ec0ff */
[----:B------:R-:W-:Y:S02]  /*68d0*/  SHF.R.S32.HI R9, RZ, 0x7, R0 ;  /* 0x00000007ff097819 */ /* 0x000fe40000011400 */
[----:B------:R-:W-:Y:S01]  /*68e0*/  LOP3.LUT R6, R6, 0xfffffffc, RZ, 0xc0, !PT ;  /* 0xfffffffc06067812 */ /* 0x000fe200078ec0ff */
[C---:B------:R-:W-:Y:S01]  /*68f0*/  IMAD.IADD R20, R7.reuse, 0x1, -R4 ;  /* 0x0000000107147824 */ /* 0x040fe200078e0a04 */
[----:B------:R-:W-:Y:S01]  /*6900*/  LEA.HI R0, R0, R9, RZ, 0x1 ;  /* 0x0000000900007211 */ /* 0x000fe200078f08ff */
[----:B------:R-:W3:Y:S01]  /*6910*/  LDC.64 R18, c[0x0][0xb40] ;  /* 0x0002d000ff127b82 */ /* 0x000ee20000000a00 */
[----:B------:R-:W-:-:S02]  /*6920*/  IADD3 R6, R7, -R6, RZ ;  /* 0x8000000607067210 */ /* 0x000fc40007ffe0ff */
[----:B------:R-:W-:Y:S02]  /*6930*/  SHF.R.S32.HI R11, RZ, 0x1f, R20 ;  /* 0x0000001fff0b7819 */ /* 0x000fe40000011414 */
[----:B------:R-:W-:Y:S02]  /*6940*/  LOP3.LUT R0, R0, 0x3fffffe, RZ, 0xc0, !PT ;  /* 0x03fffffe00007812 */ /* 0x000fe400078ec0ff */
[----:B------:R-:W-:Y:S01]  /*6950*/  LEA.HI R22, R11, R20, RZ, 0x2 ;  /* 0x000000140b167211 */ /* 0x000fe200078f10ff */
[----:B------:R-:W5:Y:S01]  /*6960*/  @P0 LDC R120, c[0x0][0xbec] ;  /* 0x0002fb00ff780b82 */ /* 0x000f620000000800 */
[----:B------:R-:W-:Y:S01]  /*6970*/  LEA.HI R7, R6, R6, RZ, 0x1 ;  /* 0x0000000606077211 */ /* 0x000fe200078f08ff */
[----:B------:R-:W-:Y:S01]  /*6980*/  IMAD.IADD R0, R9, 0x1, -R0 ;  /* 0x0000000109007824 */ /* 0x000fe200078e0a00 */
[--C-:B------:R-:W-:Y:S02]  /*6990*/  SHF.R.S32.HI R3, RZ, 0x2, R22.reuse ;  /* 0x00000002ff037819 */ /* 0x100fe40000011416 */
[----:B------:R-:W-:-:S02]  /*69a0*/  SHF.R.S32.HI R4, RZ, 0x1f, R22 ;  /* 0x0000001fff047819 */ /* 0x000fc40000011416 */
[----:B------:R-:W-:Y:S01]  /*69b0*/  LOP3.LUT R7, R7, 0x1ffffffe, RZ, 0xc0, !PT ;  /* 0x1ffffffe07077812 */ /* 0x000fe200078ec0ff */
[----:B------:R-:W5:Y:S01]  /*69c0*/  @P0 LDC R17, c[0x0][0xbf0] ;  /* 0x0002fc00ff110b82 */ /* 0x000f620000000800 */
[----:B------:R-:W-:Y:S02]  /*69d0*/  LEA.HI R4, R4, R3, RZ, 0x3 ;  /* 0x0000000304047211 */ /* 0x000fe400078f18ff */
[----:B------:R-:W-:Y:S01]  /*69e0*/  IADD3 R9, R6, -R7, RZ ;  /* 0x8000000706097210 */ /* 0x000fe20007ffe0ff */
[----:B------:R-:W-:Y:S01]  /*69f0*/  IMAD.U32 R6, RZ, RZ, UR4 ;  /* 0x00000004ff067e24 */ /* 0x000fe2000f8e00ff */
[----:B------:R-:W-:Y:S02]  /*6a00*/  LOP3.LUT R4, R4, 0xfffffff8, RZ, 0xc0, !PT ;  /* 0xfffffff804047812 */ /* 0x000fe400078ec0ff */
[----:B------:R-:W-:Y:S01]  /*6a10*/  MOV R7, UR5 ;  /* 0x0000000500077c02 */ /* 0x000fe20008000f00 */
[----:B------:R-:W5:Y:S01]  /*6a20*/  @P0 LDC R23, c[0x0][0xbf0] ;  /* 0x0002fc00ff170b82 */ /* 0x000f620000000800 */
[----:B------:R-:W-:Y:S01]  /*6a30*/  IMAD.U32 R7, RZ, RZ, UR6 ;  /* 0x00000006ff077e24 */ /* 0x000fe2000f8e00ff */
[----:B------:R-:W-:Y:S01]  /*6a40*/  UIMAD.WIDE.U32 UR4, UR13, UR8, URZ ;  /* 0x000000080d0472a5 */ /* 0x000fe2000f8e003f */
[----:B------:R-:W-:Y:S01]  /*6a50*/  IMAD.IADD R4, R3, 0x1, -R4 ;  /* 0x0000000103047824 */ /* 0x000fe200078e0a04 */
[----:B------:R-:W-:Y:S01]  /*6a60*/  LEA.HI R3, R11, R20, RZ, 0x5 ;  /* 0x000000140b037211 */ /* 0x000fe200078f28ff */
[----:B------:R-:W-:Y:S01]  /*6a70*/  UIMAD UR6, UR13, UR9, UR7 ;  /* 0x000000090d0672a4 */ /* 0x000fe2000f8e0207 */
[----:B----4-:R-:W-:-:S02]  /*6a80*/  IMAD.WIDE.U32 R6, R12, UR12, R6 ;  /* 0x0000000c0c067c25 */ /* 0x010fc4000f8e0006 */
[----:B------:R-:W-:Y:S01]  /*6a90*/  SHF.R.S32.HI R3, RZ, 0x5, R3 ;  /* 0x00000005ff037819 */ /* 0x000fe20000011403 */
[----:B------:R-:W-:Y:S01]  /*6aa0*/  UIADD3 UR6, UR5, UR6, URZ ;  /* 0x0000000605067290 */ /* 0x000fe2000fffe03f */
[----:B------:R-:W-:Y:S01]  /*6ab0*/  IMAD.U32 R8, RZ, RZ, UR4 ;  /* 0x00000004ff087e24 */ /* 0x000fe2000f8e00ff */
[----:B------:R-:W-:Y:S02]  /*6ac0*/  ULDC.64 UR8, c[0x0][0xb28] ;  /* 0x0002ca0000087ab9 */ /* 0x000fe40000000a00 */
[----:B------:R-:W-:Y:S02]  /*6ad0*/  IMAD R3, R3, 0x10, R4 ;  /* 0x0000001003037824 */ /* 0x000fe400078e0204 */
[----:B------:R-:W-:Y:S02]  /*6ae0*/  IMAD R4, R12, UR10, RZ ;  /* 0x0000000a0c047c24 */ /* 0x000fe4000f8e02ff */
[----:B------:R-:W-:Y:S02]  /*6af0*/  IMAD R0, R0, 0x40, R3 ;  /* 0x0000004000007824 */ /* 0x000fe400078e0203 */
[----:B------:R-:W-:-:S02]  /*6b00*/  IMAD R12, RZ, RZ, -UR13 ;  /* 0x8000000dff0c7e24 */ /* 0x000fc4000f8e02ff */
[----:B------:R-:W-:Y:S01]  /*6b10*/  IMAD R13, R13, UR12, R4 ;  /* 0x0000000c0d0d7c24 */ /* 0x000fe2000f8e0204 */
[----:B------:R-:W-:Y:S01]  /*6b20*/  LEA R9, R9, R0, 0x3 ;  /* 0x0000000009097211 */ /* 0x000fe200078e18ff */
[----:B-1----:R-:W-:Y:S02]  /*6b30*/  IMAD R21, R21, R12, UR11 ;  /* 0x0000000b15157e24 */ /* 0x002fe4000f8e020c */
[----:B------:R-:W-:Y:S02]  /*6b40*/  IMAD.IADD R7, R7, 0x1, R13 ;  /* 0x0000000107077824 */ /* 0x000fe400078e020d */
[----:B--2---:R-:W-:Y:S01]  /*6b50*/  IMAD R3, R15, 0x80, R9 ;  /* 0x000000800f037824 */ /* 0x004fe200078e0209 */
[----:B------:R-:W-:Y:S01]  /*6b60*/  MOV R9, UR5 ;  /* 0x0000000500097c02 */ /* 0x000fe20008000f00 */
[----:B------:R-:W-:Y:S01]  /*6b70*/  IMAD.U32 R9, RZ, RZ, UR6 ;  /* 0x00000006ff097e24 */ /* 0x000fe2000f8e00ff */
[----:B------:R-:W-:Y:S01]  /*6b80*/  SHF.R.S32.HI R12, RZ, 0x1f, R21 ;  /* 0x0000001fff0c7819 */ /* 0x000fe20000011415 */
[C---:B0-----:R-:W-:Y:S01]  /*6b90*/  @P0 IMAD.HI.U32 R4, R3.reuse, R10, RZ ;  /* 0x0000000a03040227 */ /* 0x041fe200078e00ff */
[----:B------:R-:W-:Y:S01]  /*6ba0*/  MOV R11, R3 ;  /* 0x00000003000b7202 */ /* 0x000fe20000000f00 */
[----:B------:R-:W-:Y:S01]  /*6bb0*/  ULDC.64 UR4, c[0x0][0xbe0] ;  /* 0x0002f80000047ab9 */ /* 0x000fe20000000a00 */
[----:B------:R-:W-:Y:S01]  /*6bc0*/  ULDC.64 UR6, c[0x0][0xb48] ;  /* 0x0002d20000067ab9 */ /* 0x000fe20000000a00 */
[----:B---3--:R-:W-:Y:S01]  /*6bd0*/  IMAD R10, R18, UR10, RZ ;  /* 0x0000000a120a7c24 */ /* 0x008fe2000f8e02ff */
[----:B-----5:R-:W-:Y:S01]  /*6be0*/  @P0 SHF.R.U32.HI R11, RZ, R17, R4 ;  /* 0x00000011ff0b0219 */ /* 0x020fe20000011604 */
[----:B------:R-:W-:-:S04]  /*6bf0*/  @P0 IMAD.HI.U32 R120, R3, R120, RZ ;  /* 0x0000007803780227 */ /* 0x000fc800078e00ff */
[----:B------:R-:W-:Y:S02]  /*6c00*/  IMAD R17, R19, UR12, R10 ;  /* 0x0000000c13117c24 */ /* 0x000fe4000f8e020a */
[----:B------:R-:W-:-:S04]  /*6c10*/  IMAD.WIDE.U32 R8, R18, UR12, R8 ;  /* 0x0000000c12087c25 */ /* 0x000fc8000f8e0008 */
[----:B------:R-:W-:Y:S01]  /*6c20*/  IMAD.MOV.U32 R13, RZ, RZ, R3 ;  /* 0x000000ffff0d7224 */ /* 0x000fe200078e0003 */
[----:B------:R-:W-:Y:S01]  /*6c30*/  @P0 SHF.R.U32.HI R13, RZ, R23, R120 ;  /* 0x00000017ff0d0219 */ /* 0x000fe20000011678 */
[----:B------:R-:W-:Y:S01]  /*6c40*/  IMAD R4, R12, UR4, RZ ;  /* 0x000000040c047c24 */ /* 0x000fe2000f8e02ff */
[----:B------:R-:W-:Y:S01]  /*6c50*/  IADD3 R9, R9, R17, RZ ;  /* 0x0000001109097210 */ /* 0x000fe20007ffe0ff */
[----:B------:R-:W-:Y:S01]  /*6c60*/  IMAD.WIDE.U32 R6, R21, UR4, R6 ;  /* 0x0000000415067c25 */ /* 0x000fe2000f8e0006 */
[----:B------:R-:W-:-:S03]  /*6c70*/  SHF.R.S32.HI R17, RZ, 0x1f, R11 ;  /* 0x0000001fff117819 */ /* 0x000fc6000001140b */
[----:B------:R-:W-:Y:S01]  /*6c80*/  IMAD R12, R12, UR6, RZ ;  /* 0x000000060c0c7c24 */ /* 0x000fe2000f8e02ff */
[----:B------:R-:W-:Y:S01]  /*6c90*/  BAR.SYNC.DEFER_BLOCKING 0x1, 0x100 ;  /* 0x0044000000007b1d */ /* 0x000fe20000010000 */
[----:B------:R-:W-:Y:S01]  /*6ca0*/  IMAD R10, R21, UR5, R4 ;  /* 0x00000005150a7c24 */ /* 0x000fe2000f8e0204 */
[----:B------:R-:W-:Y:S01]  /*6cb0*/  IADD3 R6, P0, R11, R6, RZ ;  /* 0x000000060b067210 */ /* 0x000fe20007f1e0ff */
[----:B------:R-:W-:Y:S01]  /*6cc0*/  IMAD.MOV R11, RZ, RZ, -R11 ;  /* 0x000000ffff0b7224 */ /* 0x000fe200078e0a0b */
[----:B------:R-:W-:Y:S01]  /*6cd0*/  SHF.R.S32.HI R4, RZ, 0x1f, R13 ;  /* 0x0000001fff047819 */ /* 0x000fe2000001140d */
[C---:B------:R-:W-:Y:S01]  /*6ce0*/  IMAD R19, R21.reuse, UR7, R12 ;  /* 0x0000000715137c24 */ /* 0x040fe2000f8e020c */
[----:B------:R-:W-:Y:S01]  /*6cf0*/  ULDC.64 UR4, c[0x0][0xb30] ;  /* 0x0002cc0000047ab9 */ /* 0x000fe20000000a00 */
[----:B------:R-:W-:Y:S01]  /*6d00*/  IMAD.WIDE.U32 R8, R21, UR6, R8 ;  /* 0x0000000615087c25 */ /* 0x000fe2000f8e0008 */
[----:B------:R-:W-:Y:S01]  /*6d10*/  IADD3.X R7, R17, R7, R10, P0, !PT ;  /* 0x0000000711077210 */ /* 0x000fe200007fe40a */
[----:B------:R-:W-:-:S02]  /*6d20*/  ULDC.64 UR6, c[0x0][0xbc8] ;  /* 0x0002f20000067ab9 */ /* 0x000fc40000000a00 */
[----:B------:R-:W-:Y:S01]  /*6d30*/  IMAD.MOV R12, RZ, RZ, -R13 ;  /* 0x000000ffff0c7224 */ /* 0x000fe200078e0a0d */
[----:B------:R-:W-:Y:S01]  /*6d40*/  IADD3 R9, R9, R19, RZ ;  /* 0x0000001309097210 */ /* 0x000fe20007ffe0ff */
[----:B------:R-:W-:Y:S02]  /*6d50*/  IMAD R4, R4, UR4, RZ ;  /* 0x0000000404047c24 */ /* 0x000fe4000f8e02ff */
[C-C-:B------:R-:W-:Y:S02]  /*6d60*/  IMAD R11, R14.reuse, R11, R3.reuse ;  /* 0x0000000b0e0b7224 */ /* 0x140fe400078e0203 */
[----:B------:R-:W-:Y:S02]  /*6d70*/  IMAD R3, R14, R12, R3 ;  /* 0x0000000c0e037224 */ /* 0x000fe400078e0203 */
[C---:B------:R-:W-:Y:S01]  /*6d80*/  IMAD R17, R13.reuse, UR5, R4 ;  /* 0x000000050d117c24 */ /* 0x040fe2000f8e0204 */
[----:B------:R-:W-:Y:S01]  /*6d90*/  SHF.R.S32.HI R4, RZ, 0x1f, R11 ;  /* 0x0000001fff047819 */ /* 0x000fe2000001140b */
[----:B------:R-:W-:Y:S01]  /*6da0*/  IMAD.WIDE.U32 R8, R13, UR4, R8 ;  /* 0x000000040d087c25 */ /* 0x000fe2000f8e0008 */
[----:B------:R-:W-:Y:S01]  /*6db0*/  SHF.R.S32.HI R10, RZ, 0x1f, R3 ;  /* 0x0000001fff0a7819 */ /* 0x000fe20000011403 */
[----:B------:R-:W0:Y:S01]  /*6dc0*/  S2UR UR5, SR_CgaCtaId ;  /* 0x00000000000579c3 */ /* 0x000e220000008800 */
[----:B------:R-:W-:Y:S01]  /*6dd0*/  UMOV UR4, 0x400 ;  /* 0x0000040000047882 */ /* 0x000fe20000000000 */
[----:B------:R-:W-:-:S02]  /*6de0*/  IMAD R4, R4, UR6, RZ ;  /* 0x0000000604047c24 */ /* 0x000fc4000f8e02ff */
[----:B------:R-:W-:Y:S02]  /*6df0*/  IMAD.IADD R9, R9, 0x1, R17 ;  /* 0x0000000109097824 */ /* 0x000fe400078e0211 */
[----:B------:R-:W-:Y:S02]  /*6e00*/  IMAD R10, R10, UR8, RZ ;  /* 0x000000080a0a7c24 */ /* 0x000fe4000f8e02ff */
[C---:B------:R-:W-:Y:S02]  /*6e10*/  IMAD R13, R11.reuse, UR7, R4 ;  /* 0x000000070b0d7c24 */ /* 0x040fe4000f8e0204 */
[----:B------:R-:W-:Y:S01]  /*6e20*/  IMAD.WIDE.U32 R6, R11, UR6, R6 ;  /* 0x000000060b067c25 */ /* 0x000fe2000f8e0006 */
[----:B------:R-:W-:-:S03]  /*6e30*/  ULDC.64 UR6, c[0x0][0xba8] ;  /* 0x0002ea0000067ab9 */ /* 0x000fc60000000a00 */
[C---:B------:R-:W-:Y:S01]  /*6e40*/  IMAD R17, R3.reuse, UR9, R10 ;  /* 0x0000000903117c24 */ /* 0x040fe2000f8e020a */
[----:B------:R-:W-:Y:S01]  /*6e50*/  LEA R18, P0, R6, UR6, 0x2 ;  /* 0x0000000606127c11 */ /* 0x000fe2000f8010ff */
[----:B------:R-:W-:Y:S01]  /*6e60*/  IMAD.WIDE.U32 R8, R3, UR8, R8 ;  /* 0x0000000803087c25 */ /* 0x000fe2000f8e0008 */
[----:B------:R-:W-:Y:S01]  /*6e70*/  ULDC.64 UR8, c[0x0][0xb00] ;  /* 0x0002c00000087ab9 */ /* 0x000fe20000000a00 */
[----:B------:R-:W-:Y:S02]  /*6e80*/  ULDC UR6, c[0x0][0xa88] ;  /* 0x0002a20000067ab9 */ /* 0x000fe40000000800 */
[----:B------:R-:W-:Y:S01]  /*6e90*/  IMAD.IADD R11, R7, 0x1, R13 ;  /* 0x00000001070b7824 */ /* 0x000fe200078e020d */
[----:B------:R-:W-:Y:S01]  /*6ea0*/  IADD3 R7, R9, R17, RZ ;  /* 0x0000001109077210 */ /* 0x000fe20007ffe0ff */
[----:B------:R-:W-:Y:S01]  /*6eb0*/  SHFL.IDX PT, R10, R18, RZ, 0x1c1f ;  /* 0x001c1fff120a7589 */ /* 0x000fe200000e0000 */
[----:B------:R-:W-:Y:S01]  /*6ec0*/  IMAD R15, R15, 0x80, R0 ;  /* 0x000000800f0f7824 */ /* 0x000fe200078e0200 */
[----:B------:R-:W-:Y:S01]  /*6ed0*/  LEA R3, P1, R8, UR8, 0x2 ;  /* 0x0000000808037c11 */ /* 0x000fe2000f8210ff */
[----:B0-----:R-:W-:Y:S01]  /*6ee0*/  ULEA UR4, UR5, UR4, 0x18 ;  /* 0x0000000405047291 */ /* 0x001fe2000f8ec03f */
[----:B------:R-:W-:Y:S01]  /*6ef0*/  LEA.HI.X R17, R6, UR7, R11, 0x2, P0 ;  /* 0x0000000706117c11 */ /* 0x000fe200080f140b */
[----:B------:R-:W-:Y:S01]  /*6f00*/  SHFL.IDX PT, R12, R18, 0x1, 0x1c1f ;  /* 0x003c1f00120c7f89 */ /* 0x000fe200000e0000 */
[----:B------:R-:W-:Y:S01]  /*6f10*/  IMAD R4, R14, UR6, RZ ;  /* 0x000000060e047c24 */ /* 0x000fe2000f8e02ff */
[----:B------:R-:W-:Y:S01]  /*6f20*/  LOP3.LUT P0, RZ, R20, 0x3, RZ, 0xc0, !PT ;  /* 0x0000000314ff7812 */ /* 0x000fe2000780c0ff */
[C---:B------:R-:W-:Y:S01]  /*6f30*/  VIADD R9, R15.reuse, 0x8 ;  /* 0x000000080f097836 */ /* 0x040fe20000000000 */
[----:B------:R-:W0:Y:S01]  /*6f40*/  SHFL.IDX PT, R11, R17, RZ, 0x1c1f ;  /* 0x001c1fff110b7589 */ /* 0x000e2200000e0000 */
[----:B------:R-:W-:Y:S01]  /*6f50*/  LEA.HI.X R8, R8, UR9, R7, 0x2, P1 ;  /* 0x0000000908087c11 */ /* 0x000fe200088f1407 */
[----:B------:R-:W-:Y:S01]  /*6f60*/  UIADD3 UR4, UR4, 0x30820, URZ ;  /* 0x0003082004047890 */ /* 0x000fe2000fffe03f */
[-C--:B------:R-:W-:Y:S01]  /*6f70*/  ISETP.GE.OR P1, PT, R15, R4.reuse, P0 ;  /* 0x000000040f00720c */ /* 0x080fe20000726670 */
[----:B------:R1:W2:Y:S01]  /*6f80*/  SHFL.IDX PT, R13, R17, 0x1, 0x1c1f ;  /* 0x003c1f00110d7f89 */ /* 0x0002a200000e0000 */
[-C--:B------:R-:W-:Y:S01]  /*6f90*/  ISETP.GE.OR P0, PT, R9, R4.reuse, P0 ;  /* 0x000000040900720c */ /* 0x080fe20000706670 */
[----:B------:R-:W-:Y:S01]  /*6fa0*/  UPRMT UR4, URZ, 0x654, UR4 ;  /* 0x000006543f047896 */ /* 0x000fe20008000004 */
[----:B------:R-:W-:Y:S01]  /*6fb0*/  ISETP.GE.AND P2, PT, R15, R4, PT ;  /* 0x000000040f00720c */ /* 0x000fe20003f46270 */
[----:B------:R3:W4:Y:S01]  /*6fc0*/  SHFL.IDX PT, R6, R3, RZ, 0x1c1f ;  /* 0x001c1fff03067589 */ /* 0x00072200000e0000 */
[----:B-1----:R-:W-:-:S03]  /*6fd0*/  LOP3.LUT R17, R22, 0x7ffffffc, RZ, 0xc0, !PT ;  /* 0x7ffffffc16117812 */ /* 0x002fc600078ec0ff */
[----:B------:R3:W1:Y:S03]  /*6fe0*/  SHFL.IDX PT, R7, R8, RZ, 0x1c1f ;  /* 0x001c1fff08077589 */ /* 0x00066600000e0000 */
[----:B------:R-:W-:Y:S01]  /*6ff0*/  SYNCS.ARRIVE.TRANS64.RED.A1T0 RZ, [UR4], RZ ;  /* 0x000000ffffff79a7 */ /* 0x000fe20008100404 */
[----:B------:R-:W-:-:S05]  /*7000*/  IADD3 R0, R20, -R17, RZ ;  /* 0x8000001114007210 */ /* 0x000fca0007ffe0ff */
[----:B------:R-:W-:Y:S01]  /*7010*/  IMAD.SHL.U32 R0, R0, 0x2, RZ ;  /* 0x0000000200007824 */ /* 0x000fe200078e00ff */
[----:B0-----:R3:W-:Y:S04]  /*7020*/  @!P1 ST.E desc[UR36][R10.64], R5 ;  /* 0x000000050a009985 */ /* 0x0017e8000c101924 */
[----:B--2---:R3:W-:Y:S01]  /*7030*/  @!P0 ST.E desc[UR36][R12.64], R2 ;  /* 0x000000020c008985 */ /* 0x0047e2000c101924 */
[----:B------:R-:W-:Y:S05]  /*7040*/  @P2 BRA `(.L_x_37) ;  /* 0x0000000800382947 */ /* 0x000fea0003800000 */
[C---:B---3--:R-:W-:Y:S01]  /*7050*/  VIADD R2, R0.reuse, 0x8 ;  /* 0x0000000800027836 */ /* 0x048fe20000000000 */
[C---:B------:R-:W-:Y:S01]  /*7060*/  IADD3 R5, R0.reuse, 0x10, RZ ;  /* 0x0000001000057810 */ /* 0x040fe20007ffe0ff */
[----:B------:R-:W-:Y:S01]  /*7070*/  ULDC UR4, c[0x0][0xac8] ;  /* 0x0002b20000047ab9 */ /* 0x000fe20000000800 */
[C---:B------:R-:W-:Y:S01]  /*7080*/  VIADD R17, R0.reuse, 0x18 ;  /* 0x0000001800117836 */ /* 0x040fe20000000000 */
[C---:B------:R-:W-:Y:S01]  /*7090*/  ISETP.GE.AND P0, PT, R0.reuse, UR4, PT ;  /* 0x0000000400007c0c */ /* 0x040fe2000bf06270 */
[C---:B------:R-:W-:Y:S01]  /*70a0*/  VIADD R18, R0.reuse, 0x20 ;  /* 0x0000002000127836 */ /* 0x040fe20000000000 */
[----:B------:R-:W-:Y:S01]  /*70b0*/  ISETP.GE.AND P2, PT, R5, UR4, PT ;  /* 0x0000000405007c0c */ /* 0x000fe2000bf46270 */
[----:B------:R-:W-:Y:S01]  /*70c0*/  VIADD R19, R0, 0x38 ;  /* 0x0000003800137836 */ /* 0x000fe20000000000 */
[----:B------:R-:W-:Y:S01]  /*70d0*/  ISETP.GE.AND P1, PT, R2, UR4, PT ;  /* 0x0000000402007c0c */ /* 0x000fe2000bf26270 */
[C---:B------:R-:W-:Y:S01]  /*70e0*/  VIADD R21, R0.reuse, 0x48 ;  /* 0x0000004800157836 */ /* 0x040fe20000000000 */
[----:B------:R-:W-:Y:S01]  /*70f0*/  ISETP.GE.AND P5, PT, R17, UR4, PT ;  /* 0x0000000411007c0c */ /* 0x000fe2000bfa6270 */
[----:B------:R-:W-:Y:S01]  /*7100*/  VIADD R22, R0, 0x50 ;  /* 0x0000005000167836 */ /* 0x000fe20000000000 */
[----:B------:R-:W-:-:S02]  /*7110*/  ISETP.GE.AND P6, PT, R18, UR4, PT ;  /* 0x0000000412007c0c */ /* 0x000fc4000bfc6270 */
[C---:B------:R-:W-:Y:S02]  /*7120*/  IADD3 R20, R0.reuse, 0x40, RZ ;  /* 0x0000004000147810 */ /* 0x040fe40007ffe0ff */
[----:B------:R-:W-:Y:S01]  /*7130*/  ISETP.GE.AND P3, PT, R19, UR4, PT ;  /* 0x0000000413007c0c */ /* 0x000fe2000bf66270 */
[C---:B-1--4-:R-:W-:Y:S01]  /*7140*/  @!P0 IMAD.WIDE R10, R0.reuse, 0x4, R6 ;  /* 0x00000004000a8825 */ /* 0x052fe200078e0206 */
[----:B------:R-:W-:Y:S02]  /*7150*/  IADD3 R23, R0, 0x58, RZ ;  /* 0x0000005800177810 */ /* 0x000fe40007ffe0ff */
[----:B------:R-:W-:Y:S02]  /*7160*/  @!P2 LEA.HI R5, R5, R5, RZ, 0x1 ;  /* 0x000000050505a211 */ /* 0x000fe400078f08ff */
[----:B------:R-:W-:Y:S01]  /*7170*/  @!P1 LEA.HI R2, R2, R2, RZ, 0x1 ;  /* 0x0000000202029211 */ /* 0x000fe200078f08ff */
[----:B------:R0:W-:Y:S01]  /*7180*/  @!P0 ST.E.64 desc[UR36][R10.64], R24 ;  /* 0x000000180a008985 */ /* 0x0001e2000c101b24 */
[----:B------:R-:W-:-:S02]  /*7190*/  @!P2 LOP3.LUT R5, R5, 0xfffffffe, RZ, 0xc0, !PT ;  /* 0xfffffffe0505a812 */ /* 0x000fc400078ec0ff */
[----:B------:R-:W-:Y:S02]  /*71a0*/  @!P1 LOP3.LUT R13, R2, 0xfffffffe, RZ, 0xc0, !PT ;  /* 0xfffffffe020d9812 */ /* 0x000fe400078ec0ff */
[----:B------:R-:W-:Y:S01]  /*71b0*/  IADD3 R2, R0, 0x28, RZ ;  /* 0x0000002800027810 */ /* 0x000fe20007ffe0ff */
[--C-:B------:R-:W-:Y:S01]  /*71c0*/  @!P2 IMAD.WIDE R14, R5, 0x4, R6.reuse ;  /* 0x00000004050ea825 */ /* 0x100fe200078e0206 */
[----:B------:R-:W-:Y:S02]  /*71d0*/  @!P5 LEA.HI R17, R17, R17, RZ, 0x1 ;  /* 0x000000111111d211 */ /* 0x000fe400078f08ff */
[----:B------:R-:W-:Y:S01]  /*71e0*/  ISETP.GE.AND P0, PT, R2, UR4, PT ;  /* 0x0000000402007c0c */ /* 0x000fe2000bf06270 */
[--C-:B------:R-:W-:Y:S01]  /*71f0*/  @!P1 IMAD.WIDE R12, R13, 0x4, R6.reuse ;  /* 0x000000040d0c9825 */ /* 0x100fe200078e0206 */
[----:B------:R-:W-:Y:S02]  /*7200*/  @!P6 LEA.HI R18, R18, R18, RZ, 0x1 ;  /* 0x000000121212e211 */ /* 0x000fe400078f08ff */
[----:B------:R-:W-:Y:S01]  /*7210*/  @!P3 LEA.HI R19, R19, R19, RZ, 0x1 ;  /* 0x000000131313b211 */ /* 0x000fe200078f08ff */
[C---:B------:R-:W-:Y:S01]  /*7220*/  VIADD R5, R0.reuse, 0x30 ;  /* 0x0000003000057836 */ /* 0x040fe20000000000 */
[----:B------:R1:W-:Y:S01]  /*7230*/  @!P1 ST.E.64 desc[UR36][R12.64], R28 ;  /* 0x0000001c0c009985 */ /* 0x0003e2000c101b24 */
[----:B------:R-:W-:Y:S01]  /*7240*/  ISETP.GE.AND P1, PT, R21, UR4, PT ;  /* 0x0000000415007c0c */ /* 0x000fe2000bf26270 */
[C---:B0-----:R-:W-:Y:S01]  /*7250*/  VIADD R24, R0.reuse, 0x78 ;  /* 0x0000007800187836 */ /* 0x041fe20000000000 */
[----:B------:R-:W-:Y:S01]  /*7260*/  @!P5 LOP3.LUT R11, R17, 0xfffffffe, RZ, 0xc0, !PT ;  /* 0xfffffffe110bd812 */ /* 0x000fe200078ec0ff */
[----:B------:R0:W-:Y:S01]  /*7270*/  @!P2 ST.E.64 desc[UR36][R14.64], R32 ;  /* 0x000000200e00a985 */ /* 0x0001e2000c101b24 */
[----:B------:R-:W-:Y:S01]  /*7280*/  ISETP.GE.AND P4, PT, R5, UR4, PT ;  /* 0x0000000405007c0c */ /* 0x000fe2000bf86270 */
[----:B------:R-:W-:Y:S01]  /*7290*/  VIADD R25, R0, 0x80 ;  /* 0x0000008000197836 */ /* 0x000fe20000000000 */
[----:B------:R-:W-:Y:S01]  /*72a0*/  ISETP.GE.AND P2, PT, R20, UR4, PT ;  /* 0x0000000414007c0c */ /* 0x000fe2000bf46270 */
[----:B------:R-:W-:Y:S01]  /*72b0*/  @!P5 IMAD.WIDE R10, R11, 0x4, R6 ;  /* 0x000000040b0ad825 */ /* 0x000fe200078e0206 */
[----:B------:R-:W-:-:S02]  /*72c0*/  @!P0 LEA.HI R2, R2, R2, RZ, 0x1 ;  /* 0x0000000202028211 */ /* 0x000fc400078f08ff */
[----:B------:R-:W-:Y:S02]  /*72d0*/  @!P3 LOP3.LUT R19, R19, 0xfffffffe, RZ, 0xc0, !PT ;  /* 0xfffffffe1313b812 */ /* 0x000fe400078ec0ff */
[----:B------:R2:W-:Y:S01]  /*72e0*/  @!P5 ST.E.64 desc[UR36][R10.64], R36 ;  /* 0x000000240a00d985 */ /* 0x0005e2000c101b24 */
[----:B-1----:R-:W-:Y:S02]  /*72f0*/  @!P6 LOP3.LUT R13, R18, 0xfffffffe, RZ, 0xc0, !PT ;  /* 0xfffffffe120de812 */ /* 0x002fe400078ec0ff */
[----:B------:R-:W-:Y:S02]  /*7300*/  @!P1 LEA.HI R21, R21, R21, RZ, 0x1 ;  /* 0x0000001515159211 */ /* 0x000fe400078f08ff */
[----:B0-----:R-:W-:Y:S01]  /*7310*/  @!P4 LEA.HI R14, R5, R5, RZ, 0x1 ;  /* 0x00000005050ec211 */ /* 0x001fe200078f08ff */
[--C-:B------:R-:W-:Y:S01]  /*7320*/  @!P6 IMAD.WIDE R12, R13, 0x4, R6.reuse ;  /* 0x000000040d0ce825 */ /* 0x100fe200078e0206 */
[----:B------:R-:W-:Y:S02]  /*7330*/  @!P2 LEA.HI R20, R20, R20, RZ, 0x1 ;  /* 0x000000141414a211 */ /* 0x000fe400078f08ff */
[----:B------:R-:W-:Y:S01]  /*7340*/  @!P0 LOP3.LUT R5, R2, 0xfffffffe, RZ, 0xc0, !PT ;  /* 0xfffffffe02058812 */ /* 0x000fe200078ec0ff */
[----:B------:R-:W-:Y:S01]  /*7350*/  VIADD R2, R0, 0x60 ;  /* 0x0000006000027836 */ /* 0x000fe20000000000 */
[----:B------:R-:W-:Y:S01]  /*7360*/  @!P4 LOP3.LUT R15, R14, 0xfffffffe, RZ, 0xc0, !PT ;  /* 0xfffffffe0e0fc812 */ /* 0x000fe200078ec0ff */
[----:B------:R0:W-:Y:S01]  /*7370*/  @!P6 ST.E.64 desc[UR36][R12.64], R40 ;  /* 0x000000280c00e985 */ /* 0x0001e2000c101b24 */
[----:B------:R-:W-:Y:S01]  /*7380*/  @!P2 LOP3.LUT R17, R20, 0xfffffffe, RZ, 0xc0, !PT ;  /* 0xfffffffe1411a812 */ /* 0x000fe200078ec0ff */
[----:B--2---:R-:W-:Y:S01]  /*7390*/  @!P0 IMAD.WIDE R10, R5, 0x4, R6 ;  /* 0x00000004050a8825 */ /* 0x004fe200078e0206 */
[----:B------:R-:W-:-:S02]  /*73a0*/  @!P1 LOP3.LUT R21, R21, 0xfffffffe, RZ, 0xc0, !PT ;  /* 0xfffffffe15159812 */ /* 0x000fc400078ec0ff */
[----:B------:R-:W-:Y:S01]  /*73b0*/  ISETP.GE.AND P5, PT, R22, UR4, PT ;  /* 0x0000000416007c0c */ /* 0x000fe2000bfa6270 */
[----:B------:R-:W-:Y:S01]  /*73c0*/  VIADD R5, R0, 0x68 ;  /* 0x0000006800057836 */ /* 0x000fe20000000000 */
[----:B------:R1:W-:Y:S01]  /*73d0*/  @!P0 ST.E.64 desc[UR36][R10.64], R44 ;  /* 0x0000002c0a008985 */ /* 0x0003e2000c101b24 */
[--C-:B------:R-:W-:Y:S01]  /*73e0*/  @!P1 IMAD.WIDE R20, R21, 0x4, R6.reuse ;  /* 0x0000000415149825 */ /* 0x100fe200078e0206 */
[----:B------:R-:W-:Y:S02]  /*73f0*/  ISETP.GE.AND P6, PT, R23, UR4, PT ;  /* 0x0000000417007c0c */ /* 0x000fe4000bfc6270 */
[----:B------:R-:W-:Y:S01]  /*7400*/  ISETP.GE.AND P0, PT, R2, UR4, PT ;  /* 0x0000000402007c0c */ /* 0x000fe2000bf06270 */
[----:B0-----:R-:W-:-:S04]  /*7410*/  @!P4 IMAD.WIDE R12, R15, 0x4, R6 ;  /* 0x000000040f0cc825 */ /* 0x001fc800078e0206 */
[--C-:B------:R-:W-:Y:S01]  /*7420*/  @!P3 IMAD.WIDE R14, R19, 0x4, R6.reuse ;  /* 0x00000004130eb825 */ /* 0x100fe200078e0206 */
[----:B------:R0:W-:Y:S01]  /*7430*/  @!P4 ST.E.64 desc[UR36][R12.64], R48 ;  /* 0x000000300c00c985 */ /* 0x0001e2000c101b24 */
[----:B------:R-:W-:Y:S02]  /*7440*/  ISETP.GE.AND P4, PT, R25, UR4, PT ;  /* 0x0000000419007c0c */ /* 0x000fe4000bf86270 */
[----:B------:R-:W-:Y:S01]  /*7450*/  @!P2 IMAD.WIDE R18, R17, 0x4, R6 ;  /* 0x000000041112a825 */ /* 0x000fe200078e0206 */
[----:B------:R2:W-:Y:S01]  /*7460*/  @!P3 ST.E.64 desc[UR36][R14.64], R52 ;  /* 0x000000340e00b985 */ /* 0x0005e2000c101b24 */
[----:B------:R-:W-:Y:S02]  /*7470*/  IADD3 R17, R0, 0x70, RZ ;  /* 0x0000007000117810 */ /* 0x000fe40007ffe0ff */
[----:B------:R-:W-:Y:S01]  /*7480*/  ISETP.GE.AND P3, PT, R24, UR4, PT ;  /* 0x0000000418007c0c */ /* 0x000fe2000bf66270 */
[----:B------:R3:W-:Y:S01]  /*7490*/  @!P2 ST.E.64 desc[UR36][R18.64], R56 ;  /* 0x000000381200a985 */ /* 0x0007e2000c101b24 */
[----:B------:R-:W-:-:S02]  /*74a0*/  ISETP.GE.AND P2, PT, R17, UR4, PT ;  /* 0x0000000411007c0c */ /* 0x000fc4000bf46270 */
[----:B------:R-:W-:Y:S01]  /*74b0*/  @!P5 LEA.HI R22, R22, R22, RZ, 0x1 ;  /* 0x000000161616d211 */ /* 0x000fe200078f08ff */
[----:B------:R4:W-:Y:S01]  /*74c0*/  @!P1 ST.E.64 desc[UR36][R20.64], R60 ;  /* 0x0000003c14009985 */ /* 0x0009e2000c101b24 */
[----:B------:R-:W-:Y:S02]  /*74d0*/  ISETP.GE.AND P1, PT, R5, UR4, PT ;  /* 0x0000000405007c0c */ /* 0x000fe4000bf26270 */
[----:B------:R-:W-:Y:S02]  /*74e0*/  @!P6 LEA.HI R23, R23, R23, RZ, 0x1 ;  /* 0x000000171717e211 */ /* 0x000fe400078f08ff */
[----:B-1----:R-:W-:Y:S02]  /*74f0*/  @!P5 LOP3.LUT R11, R22, 0xfffffffe, RZ, 0xc0, !PT ;  /* 0xfffffffe160bd812 */ /* 0x002fe400078ec0ff */
[----:B------:R-:W-:Y:S02]  /*7500*/  @!P0 LEA.HI R2, R2, R2, RZ, 0x1 ;  /* 0x0000000202028211 */ /* 0x000fe400078f08ff */
[----:B0-----:R-:W-:Y:S01]  /*7510*/  @!P6 LOP3.LUT R13, R23, 0xfffffffe, RZ, 0xc0, !PT ;  /* 0xfffffffe170de812 */ /* 0x001fe200078ec0ff */
[----:B------:R-:W-:Y:S01]  /*7520*/  @!P5 IMAD.WIDE R10, R11, 0x4, R6 ;  /* 0x000000040b0ad825 */ /* 0x000fe200078e0206 */
[----:B------:R-:W-:-:S02]  /*7530*/  @!P2 LEA.HI R17, R17, R17, RZ, 0x1 ;  /* 0x000000111111a211 */ /* 0x000fc400078f08ff */
[----:B--2---:R-:W-:Y:S01]  /*7540*/  @!P0 LOP3.LUT R15, R2, 0xfffffffe, RZ, 0xc0, !PT ;  /* 0xfffffffe020f8812 */ /* 0x004fe200078ec0ff */
[--C-:B------:R-:W-:Y:S01]  /*7550*/  @!P6 IMAD.WIDE R12, R13, 0x4, R6.reuse ;  /* 0x000000040d0ce825 */ /* 0x100fe200078e0206 */
[----:B------:R-:W-:Y:S01]  /*7560*/  @!P1 LEA.HI R5, R5, R5, RZ, 0x1 ;  /* 0x0000000505059211 */ /* 0x000fe200078f08ff */
[----:B------:R0:W-:Y:S01]  /*7570*/  @!P5 ST.E.64 desc[UR36][R10.64], R64 ;  /* 0x000000400a00d985 */ /* 0x0001e2000c101b24 */
[----:B------:R-:W-:Y:S01]  /*7580*/  @!P3 LEA.HI R24, R24, R24, RZ, 0x1 ;  /* 0x000000181818b211 */ /* 0x000fe200078f08ff */
[----:B------:R-:W-:Y:S01]  /*7590*/  @!P0 IMAD.WIDE R14, R15, 0x4, R6 ;  /* 0x000000040f0e8825 */ /* 0x000fe200078e0206 */
[----:B------:R-:W-:Y:S01]  /*75a0*/  @!P1 LOP3.LUT R5, R5, 0xfffffffe, RZ, 0xc0, !PT ;  /* 0xfffffffe05059812 */ /* 0x000fe200078ec0ff */
[----:B------:R1:W-:Y:S01]  /*75b0*/  @!P6 ST.E.64 desc[UR36][R12.64], R68 ;  /* 0x000000440c00e985 */ /* 0x0003e2000c101b24 */
[----:B------:R-:W-:Y:S02]  /*75c0*/  @!P4 LEA.HI R25, R25, R25, RZ, 0x1 ;  /* 0x000000191919c211 */ /* 0x000fe400078f08ff */
[----:B------:R-:W-:Y:S01]  /*75d0*/  @!P2 LOP3.LUT R17, R17, 0xfffffffe, RZ, 0xc0, !PT ;  /* 0xfffffffe1111a812 */ /* 0x000fe200078ec0ff */
[----:B------:R-:W-:Y:S01]  /*75e0*/  @!P0 ST.E.64 desc[UR36][R14.64], R72 ;  /* 0x000000480e008985 */ /* 0x000fe2000c101b24 */
[----:B---3--:R-:W-:-:S02]  /*75f0*/  @!P3 LOP3.LUT R19, R24, 0xfffffffe, RZ, 0xc0, !PT ;  /* 0xfffffffe1813b812 */ /* 0x008fc400078ec0ff */
[----:B----4-:R-:W-:Y:S02]  /*7600*/  @!P4 LOP3.LUT R21, R25, 0xfffffffe, RZ, 0xc0, !PT ;  /* 0xfffffffe1915c812 */ /* 0x010fe400078ec0ff */
[C---:B------:R-:W-:Y:S01]  /*7610*/  IADD3 R2, R0.reuse, 0x88, RZ ;  /* 0x0000008800027810 */ /* 0x040fe20007ffe0ff */
[--C-:B0-----:R-:W-:Y:S01]  /*7620*/  @!P1 IMAD.WIDE R10, R5, 0x4, R6.reuse ;  /* 0x00000004050a9825 */ /* 0x101fe200078e0206 */
[----:B------:R-:W-:Y:S02]  /*7630*/  IADD3 R22, R0, 0xa0, RZ ;  /* 0x000000a000167810 */ /* 0x000fe40007ffe0ff */
[----:B------:R-:W-:Y:S01]  /*7640*/  ISETP.GE.AND P0, PT, R2, UR4, PT ;  /* 0x0000000402007c0c */ /* 0x000fe2000bf06270 */
[--C-:B-1----:R-:W-:Y:S01]  /*7650*/  @!P2 IMAD.WIDE R12, R17, 0x4, R6.reuse ;  /* 0x00000004110ca825 */ /* 0x102fe200078e0206 */
[----:B------:R0:W-:Y:S03]  /*7660*/  @!P1 ST.E.64 desc[UR36][R10.64], R76 ;  /* 0x0000004c0a009985 */ /* 0x0001e6000c101b24 */
[----:B------:R-:W-:Y:S01]  /*7670*/  VIADD R5, R0, 0x90 ;  /* 0x0000009000057836 */ /* 0x000fe20000000000 */
[----:B------:R1:W-:Y:S01]  /*7680*/  @!P2 ST.E.64 desc[UR36][R12.64], R80 ;  /* 0x000000500c00a985 */ /* 0x0003e2000c101b24 */
[----:B------:R-:W-:-:S03]  /*7690*/  @!P3 IMAD.WIDE R18, R19, 0x4, R6 ;  /* 0x000000041312b825 */ /* 0x000fc600078e0206 */
[----:B------:R-:W-:Y:S01]  /*76a0*/  ISETP.GE.AND P1, PT, R5, UR4, PT ;  /* 0x0000000405007c0c */ /* 0x000fe2000bf26270 */
[----:B------:R-:W-:Y:S01]  /*76b0*/  VIADD R17, R0, 0x98 ;  /* 0x0000009800117836 */ /* 0x000fe20000000000 */
[----:B------:R2:W-:Y:S01]  /*76c0*/  @!P3 ST.E.64 desc[UR36][R18.64], R84 ;  /* 0x000000541200b985 */ /* 0x0005e2000c101b24 */
[----:B------:R-:W-:Y:S01]  /*76d0*/  @!P4 IMAD.WIDE R20, R21, 0x4, R6 ;  /* 0x000000041514c825 */ /* 0x000fe200078e0206 */
[----:B------:R-:W-:Y:S02]  /*76e0*/  ISETP.GE.AND P3, PT, R22, UR4, PT ;  /* 0x0000000416007c0c */ /* 0x000fe4000bf66270 */
[C---:B0-----:R-:W-:Y:S01]  /*76f0*/  IADD3 R11, R0.reuse, 0xb8, RZ ;  /* 0x000000b8000b7810 */ /* 0x041fe20007ffe0ff */
[C---:B------:R-:W-:Y:S01]  /*7700*/  VIADD R14, R0.reuse, 0xa8 ;  /* 0x000000a8000e7836 */ /* 0x040fe20000000000 */
[----:B------:R-:W-:Y:S01]  /*7710*/  ISETP.GE.AND P2, PT, R17, UR4, PT ;  /* 0x0000000411007c0c */ /* 0x000fe2000bf46270 */
[----:B------:R-:W-:Y:S01]  /*7720*/  VIADD R15, R0, 0xb0 ;  /* 0x000000b0000f7836 */ /* 0x000fe20000000000 */
[----:B------:R0:W-:Y:S01]  /*7730*/  @!P4 ST.E.64 desc[UR36][R20.64], R88 ;  /* 0x000000581400c985 */ /* 0x0001e2000c101b24 */
[----:B------:R-:W-:-:S02]  /*7740*/  ISETP.GE.AND P6, PT, R11, UR4, PT ;  /* 0x000000040b007c0c */ /* 0x000fc4000bfc6270 */
[----:B------:R-:W-:Y:S02]  /*7750*/  ISETP.GE.AND P4, PT, R14, UR4, PT ;  /* 0x000000040e007c0c */ /* 0x000fe4000bf86270 */
[----:B------:R-:W-:Y:S02]  /*7760*/  ISETP.GE.AND P5, PT, R15, UR4, PT ;  /* 0x000000040f007c0c */ /* 0x000fe4000bfa6270 */
[----:B------:R-:W-:Y:S02]  /*7770*/  @!P0 LEA.HI R2, R2, R2, RZ, 0x1 ;  /* 0x0000000202028211 */ /* 0x000fe400078f08ff */
[----:B------:R-:W-:Y:S02]  /*7780*/  @!P1 LEA.HI R5, R5, R5, RZ, 0x1 ;  /* 0x0000000505059211 */ /* 0x000fe400078f08ff */
[----:B------:R-:W-:Y:S02]  /*7790*/  @!P2 LEA.HI R17, R17, R17, RZ, 0x1 ;  /* 0x000000111111a211 */ /* 0x000fe400078f08ff */
[----:B------:R-:W-:-:S02]  /*77a0*/  @!P3 LEA.HI R22, R22, R22, RZ, 0x1 ;  /* 0x000000161616b211 */ /* 0x000fc400078f08ff */
[----:B-1----:R-:W-:Y:S02]  /*77b0*/  @!P6 LEA.HI R12, R11, R11, RZ, 0x1 ;  /* 0x0000000b0b0ce211 */ /* 0x002fe400078f08ff */
[----:B------:R-:W-:Y:S02]  /*77c0*/  @!P4 LEA.HI R14, R14, R14, RZ, 0x1 ;  /* 0x0000000e0e0ec211 */ /* 0x000fe400078f08ff */
[----:B------:R-:W-:Y:S02]  /*77d0*/  @!P5 LEA.HI R10, R15, R15, RZ, 0x1 ;  /* 0x0000000f0f0ad211 */ /* 0x000fe400078f08ff */
[----:B------:R-:W-:Y:S02]  /*77e0*/  @!P0 LOP3.LUT R11, R2, 0xfffffffe, RZ, 0xc0, !PT ;  /* 0xfffffffe020b8812 */ /* 0x000fe400078ec0ff */
[----:B------:R-:W-:Y:S02]  /*77f0*/  @!P1 LOP3.LUT R5, R5, 0xfffffffe, RZ, 0xc0, !PT ;  /* 0xfffffffe05059812 */ /* 0x000fe400078ec0ff */
[----:B------:R-:W-:-:S02]  /*7800*/  @!P2 LOP3.LUT R15, R17, 0xfffffffe, RZ, 0xc0, !PT ;  /* 0xfffffffe110fa812 */ /* 0x000fc400078ec0ff */
[----:B--2---:R-:W-:Y:S02]  /*7810*/  @!P3 LOP3.LUT R19, R22, 0xfffffffe, RZ, 0xc0, !PT ;  /* 0xfffffffe1613b812 */ /* 0x004fe400078ec0ff */
[----:B0-----:R-:W-:Y:S01]  /*7820*/  @!P4 LOP3.LUT R21, R14, 0xfffffffe, RZ, 0xc0, !PT ;  /* 0xfffffffe0e15c812 */ /* 0x001fe200078ec0ff */
[--C-:B------:R-:W-:Y:S01]  /*7830*/  @!P2 IMAD.WIDE R14, R15, 0x4, R6.reuse ;  /* 0x000000040f0ea825 */ /* 0x100fe200078e0206 */
[----:B------:R-:W-:Y:S02]  /*7840*/  @!P5 LOP3.LUT R23, R10, 0xfffffffe, RZ, 0xc0, !PT ;  /* 0xfffffffe0a17d812 */ /* 0x000fe400078ec0ff */
[----:B------:R-:W-:Y:S01]  /*7850*/  @!P6 LOP3.LUT R17, R12, 0xfffffffe, RZ, 0xc0, !PT ;  /* 0xfffffffe0c11e812 */ /* 0x000fe200078ec0ff */
[----:B------:R-:W-:-:S04]  /*7860*/  @!P0 IMAD.WIDE R10, R11, 0x4, R6 ;  /* 0x000000040b0a8825 */ /* 0x000fc800078e0206 */
[--C-:B------:R-:W-:Y:S01]  /*7870*/  @!P1 IMAD.WIDE R12, R5, 0x4, R6.reuse ;  /* 0x00000004050c9825 */ /* 0x100fe200078e0206 */
[----:B------:R0:W-:Y:S03]  /*7880*/  @!P0 ST.E.64 desc[UR36][R10.64], R92 ;  /* 0x0000005c0a008985 */ /* 0x0001e6000c101b24 */
[--C-:B------:R-:W-:Y:S01]  /*7890*/  @!P3 IMAD.WIDE R18, R19, 0x4, R6.reuse ;  /* 0x000000041312b825 */ /* 0x100fe200078e0206 */
[----:B------:R0:W-:Y:S03]  /*78a0*/  @!P1 ST.E.64 desc[UR36][R12.64], R96 ;  /* 0x000000600c009985 */ /* 0x0001e6000c101b24 */
[--C-:B------:R-:W-:Y:S01]  /*78b0*/  @!P4 IMAD.WIDE R20, R21, 0x4, R6.reuse ;  /* 0x000000041514c825 */ /* 0x100fe200078e0206 */
[----:B------:R0:W-:Y:S03]  /*78c0*/  @!P2 ST.E.64 desc[UR36][R14.64], R100 ;  /* 0x000000640e00a985 */ /* 0x0001e6000c101b24 */
[--C-:B------:R-:W-:Y:S01]  /*78d0*/  @!P5 IMAD.WIDE R22, R23, 0x4, R6.reuse ;  /* 0x000000041716d825 */ /* 0x100fe200078e0206 */
[----:B------:R0:W-:Y:S03]  /*78e0*/  @!P3 ST.E.64 desc[UR36][R18.64], R104 ;  /* 0x000000681200b985 */ /* 0x0001e6000c101b24 */
[----:B------:R-:W-:Y:S01]  /*78f0*/  @!P6 IMAD.WIDE R6, R17, 0x4, R6 ;  /* 0x000000041106e825 */ /* 0x000fe200078e0206 */
[----:B------:R0:W-:Y:S04]  /*7900*/  @!P4 ST.E.64 desc[UR36][R20.64], R108 ;  /* 0x0000006c1400c985 */ /* 0x0001e8000c101b24 */
[----:B------:R0:W-:Y:S04]  /*7910*/  @!P5 ST.E.64 desc[UR36][R22.64], R112 ;  /* 0x000000701600d985 */ /* 0x0001e8000c101b24 */
[----:B------:R0:W-:Y:S02]  /*7920*/  @!P6 ST.E.64 desc[UR36][R6.64], R116 ;  /* 0x000000740600e985 */ /* 0x0001e4000c101b24 */
.L_x_37:
[----:B------:R-:W-:Y:S05]  /*7930*/  BSYNC B0 ;  /* 0x0000000000007941 */ /* 0x000fea0003800000 */
.L_x_36:
[----:B------:R-:W-:Y:S01]  /*7940*/  ISETP.GE.AND P0, PT, R9, R4, PT ;  /* 0x000000040900720c */ /* 0x000fe20003f06270 */
[----:B01----:R0:W1:Y:S04]  /*7950*/  SHFL.IDX PT, R7, R8, 0x1, 0x1c1f ;  /* 0x003c1f0008077f89 */ /* 0x00306800000e0000 */
[----:B----4-:R0:W4:Y:S08]  /*7960*/  SHFL.IDX PT, R6, R3, 0x1, 0x1c1f ;  /* 0x003c1f0003067f89 */ /* 0x01013000000e0000 */
[----:B0-----:R-:W-:Y:S05]  /*7970*/  @P0 BRA `(.L_x_8) ;  /* 0x0000004800140947 */ /* 0x001fea0003800000 */
[C---:B---3--:R-:W-:Y:S01]  /*7980*/  VIADD R2, R0.reuse, 0x8 ;  /* 0x0000000800027836 */ /* 0x048fe20000000000 */
[----:B------:R-:W-:Y:S01]  /*7990*/  ULDC UR4, c[0x0][0xac8] ;  /* 0x0002b20000047ab9 */ /* 0x000fe20000000800 */
[C---:B------:R-:W-:Y:S01]  /*79a0*/  VIADD R8, R0.reuse, 0x10 ;  /* 0x0000001000087836 */ /* 0x040fe20000000000 */
[C---:B------:R-:W-:Y:S01]  /*79b0*/  ISETP.GE.AND P2, PT, R0.reuse, UR4, PT ;  /* 0x0000000400007c0c */ /* 0x040fe2000bf46270 */
[----:B------:R-:W-:Y:S01]  /*79c0*/  VIADD R10, R0, 0x20 ;  /* 0x00000020000a7836 */ /* 0x000fe20000000000 */
[----:B------:R-:W-:Y:S01]  /*79d0*/  ISETP.GE.AND P3, PT, R2, UR4, PT ;  /* 0x0000000402007c0c */ /* 0x000fe2000bf66270 */
[C---:B------:R-:W-:Y:S01]  /*79e0*/  VIADD R11, R0.reuse, 0x28 ;  /* 0x00000028000b7836 */ /* 0x040fe20000000000 */
[C---:B------:R-:W-:Y:S01]  /*79f0*/  IADD3 R9, R0.reuse, 0x18, RZ ;  /* 0x0000001800097810 */ /* 0x040fe20007ffe0ff */
[----:B------:R-:W-:Y:S01]  /*7a00*/  VIADD R13, R0, 0x38 ;  /* 0x00000038000d7836 */ /* 0x000fe20000000000 */
[----:B------:R-:W-:Y:S01]  /*7a10*/  ISETP.GE.AND P0, PT, R8, UR4, PT ;  /* 0x0000000408007c0c */ /* 0x000fe2000bf06270 */
[C---:B------:R-:W-:Y:S01]  /*7a20*/  VIADD R14, R0.reuse, 0x40 ;  /* 0x00000040000e7836 */ /* 0x040fe20000000000 */
[----:B------:R-:W-:Y:S01]  /*7a30*/  ISETP.GE.AND P1, PT, R9, UR4, PT ;  /* 0x0000000409007c0c */ /* 0x000fe2000bf26270 */
[C---:B------:R-:W-:Y:S01]  /*7a40*/  VIADD R19, R0.reuse, 0x50 ;  /* 0x0000005000137836 */ /* 0x040fe20000000000 */
[C---:B------:R-:W-:Y:S01]  /*7a50*/  IADD3 R12, R0.reuse, 0x30, RZ ;  /* 0x00000030000c7810 */ /* 0x040fe20007ffe0ff */
[----:B------:R-:W-:Y:S01]  /*7a60*/  VIADD R20, R0, 0x70 ;  /* 0x0000007000147836 */ /* 0x000fe20000000000 */
[----:B------:R-:W-:-:S02]  /*7a70*/  ISETP.GE.AND P5, PT, R13, UR4, PT ;  /* 0x000000040d007c0c */ /* 0x000fc4000bfa6270 */
[----:B------:R-:W-:Y:S02]  /*7a80*/  ISETP.GE.AND P4, PT, R12, UR4, PT ;  /* 0x000000040c007c0c */ /* 0x000fe4000bf86270 */
[----:B------:R-:W-:Y:S02]  /*7a90*/  @!P3 LEA.HI R2, R2, R2, RZ, 0x1 ;  /* 0x000000020202b211 */ /* 0x000fe400078f08ff */
[----:B------:R-:W-:Y:S02]  /*7aa0*/  ISETP.GE.AND P6, PT, R14, UR4, PT ;  /* 0x000000040e007c0c */ /* 0x000fe4000bfc6270 */
[----:B------:R-:W-:Y:S01]  /*7ab0*/  @!P3 LOP3.LUT R5, R2, 0xfffffffe, RZ, 0xc0, !PT ;  /* 0xfffffffe0205b812 */ /* 0x000fe200078ec0ff */
[--C-:B-1--4-:R-:W-:Y:S01]  /*7ac0*/  @!P2 IMAD.WIDE R2, R0, 0x4, R6.reuse ;  /* 0x000000040002a825 */ /* 0x112fe200078e0206 */
[----:B------:R-:W-:Y:S02]  /*7ad0*/  @!P0 LEA.HI R8, R8, R8, RZ, 0x1 ;  /* 0x0000000808088211 */ /* 0x000fe400078f08ff */
[----:B------:R-:W-:Y:S01]  /*7ae0*/  @!P1 LEA.HI R9, R9, R9, RZ, 0x1 ;  /* 0x0000000909099211 */ /* 0x000fe200078f08ff */
[----:B------:R-:W-:Y:S01]  /*7af0*/  @!P3 IMAD.WIDE R4, R5, 0x4, R6 ;  /* 0x000000040504b825 */ /* 0x000fe200078e0206 */
[----:B------:R0:W-:Y:S01]  /*7b00*/  @!P2 ST.E.64 desc[UR36][R2.64], R26 ;  /* 0x0000001a0200a985 */ /* 0x0001e2000c101b24 */
[----:B------:R-:W-:-:S02]  /*7b10*/  ISETP.GE.AND P2, PT, R10, UR4, PT ;  /* 0x000000040a007c0c */ /* 0x000fc4000bf46270 */
[----:B------:R-:W-:Y:S01]  /*7b20*/  @!P4 LEA.HI R12, R12, R12, RZ, 0x1 ;  /* 0x0000000c0c0cc211 */ /* 0x000fe200078f08ff */
[----:B------:R1:W-:Y:S01]  /*7b30*/  @!P3 ST.E.64 desc[UR36][R4.64], R30 ;  /* 0x0000001e0400b985 */ /* 0x0003e2000c101b24 */
[----:B------:R-:W-:Y:S02]  /*7b40*/  ISETP.GE.AND P3, PT, R11, UR4, PT ;  /* 0x000000040b007c0c */ /* 0x000fe4000bf66270 */
[----:B------:R-:W-:Y:S02]  /*7b50*/  @!P6 LEA.HI R14, R14, R14, RZ, 0x1 ;  /* 0x0000000e0e0ee211 */ /* 0x000fe400078f08ff */
[----:B------:R-:W-:Y:S02]  /*7b60*/  IADD3 R18, R0, 0x48, RZ ;  /* 0x0000004800127810 */ /* 0x000fe40007ffe0ff */
[----:B------:R-:W-:Y:S01]  /*7b70*/  @!P6 LOP3.LUT R17, R14, 0xfffffffe, RZ, 0xc0, !PT ;  /* 0xfffffffe0e11e812 */ /* 0x000fe200078ec0ff */
[C---:B------:R-:W-:Y:S01]  /*7b80*/  VIADD R14, R0.reuse, 0x58 ;  /* 0x00000058000e7836 */ /* 0x040fe20000000000 */
[----:B------:R-:W-:-:S02]  /*7b90*/  IADD3 R21, R0, 0x78, RZ ;  /* 0x0000007800157810 */ /* 0x000fc40007ffe0ff */
[----:B0-----:R-:W-:Y:S02]  /*7ba0*/  @!P0 LOP3.LUT R3, R8, 0xfffffffe, RZ, 0xc0, !PT ;  /* 0xfffffffe08038812 */ /* 0x001fe400078ec0ff */
[----:B------:R-:W-:Y:S02]  /*7bb0*/  @!P2 LEA.HI R10, R10, R10, RZ, 0x1 ;  /* 0x0000000a0a0aa211 */ /* 0x000fe400078f08ff */
[----:B-1----:R-:W-:Y:S01]  /*7bc0*/  @!P1 LOP3.LUT R5, R9, 0xfffffffe, RZ, 0xc0, !PT ;  /* 0xfffffffe09059812 */ /* 0x002fe200078ec0ff */
[--C-:B------:R-:W-:Y:S01]  /*7bd0*/  @!P0 IMAD.WIDE R2, R3, 0x4, R6.reuse ;  /* 0x0000000403028825 */ /* 0x100fe200078e0206 */
[----:B------:R-:W-:Y:S02]  /*7be0*/  @!P3 LEA.HI R11, R11, R11, RZ, 0x1 ;  /* 0x0000000b0b0bb211 */ /* 0x000fe400078f08ff */
[----:B------:R-:W-:Y:S01]  /*7bf0*/  @!P5 LEA.HI R8, R13, R13, RZ, 0x1 ;  /* 0x0000000d0d08d211 */ /* 0x000fe200078f08ff */
[----:B------:R-:W-:Y:S01]  /*7c00*/  @!P1 IMAD.WIDE R4, R5, 0x4, R6 ;  /* 0x0000000405049825 */ /* 0x000fe200078e0206 */
[----:B------:R-:W-:Y:S01]  /*7c10*/  @!P2 LOP3.LUT R9, R10, 0xfffffffe, RZ, 0xc0, !PT ;  /* 0xfffffffe0a09a812 */ /* 0x000fe200078ec0ff */
[----:B------:R0:W-:Y:S01]  /*7c20*/  @!P0 ST.E.64 desc[UR36][R2.64], R34 ;  /* 0x0000002202008985 */ /* 0x0001e2000c101b24 */
[----:B------:R-:W-:-:S02]  /*7c30*/  @!P3 LOP3.LUT R11, R11, 0xfffffffe, RZ, 0xc0, !PT ;  /* 0xfffffffe0b0bb812 */ /* 0x000fc400078ec0ff */
[----:B------:R-:W-:Y:S01]  /*7c40*/  @!P4 LOP3.LUT R13, R12, 0xfffffffe, RZ, 0xc0, !PT ;  /* 0xfffffffe0c0dc812 */ /* 0x000fe200078ec0ff */
[----:B------:R1:W-:Y:S01]  /*7c50*/  @!P1 ST.E.64 desc[UR36][R4.64], R38 ;  /* 0x0000002604009985 */ /* 0x0003e2000c101b24 */
[----:B------:R-:W-:Y:S02]  /*7c60*/  @!P5 LOP3.LUT R15, R8, 0xfffffffe, RZ, 0xc0, !PT ;  /* 0xfffffffe080fd812 */ /* 0x000fe400078ec0ff */
[----:B------:R-:W-:Y:S02]  /*7c70*/  ISETP.GE.AND P1, PT, R18, UR4, PT ;  /* 0x0000000412007c0c */ /* 0x000fe4000bf26270 */
[----:B------:R-:W-:Y:S01]  /*7c80*/  ISETP.GE.AND P0, PT, R19, UR4, PT ;  /* 0x0000000413007c0c */ /* 0x000fe2000bf06270 */
[----:B0-----:R-:W-:-:S04]  /*7c90*/  @!P2 IMAD.WIDE R2, R9, 0x4, R6 ;  /* 0x000000040902a825 */ /* 0x001fc800078e0206 */
[--C-:B-1----:R-:W-:Y:S01]  /*7ca0*/  @!P3 IMAD.WIDE R4, R11, 0x4, R6.reuse ;  /* 0x000000040b04b825 */ /* 0x102fe200078e0206 */
[----:B------:R0:W-:Y:S01]  /*7cb0*/  @!P2 ST.E.64 desc[UR36][R2.64], R42 ;  /* 0x0000002a0200a985 */ /* 0x0001e2000c101b24 */
[----:B------:R-:W-:Y:S02]  /*7cc0*/  ISETP.GE.AND P2, PT, R14, UR4, PT ;  /* 0x000000040e007c0c */ /* 0x000fe4000bf46270 */
[--C-:B------:R-:W-:Y:S01]  /*7cd0*/  @!P4 IMAD.WIDE R8, R13, 0x4, R6.reuse ;  /* 0x000000040d08c825 */ /* 0x100fe200078e0206 */
[----:B------:R1:W-:Y:S01]  /*7ce0*/  @!P3 ST.E.64 desc[UR36][R4.64], R46 ;  /* 0x0000002e0400b985 */ /* 0x0003e2000c101b24 */
[----:B------:R-:W-:Y:S02]  /*7cf0*/  ISETP.GE.AND P3, PT, R21, UR4, PT ;  /* 0x0000000415007c0c */ /* 0x000fe4000bf66270 */
[--C-:B------:R-:W-:Y:S01]  /*7d00*/  @!P5 IMAD.WIDE R10, R15, 0x4, R6.reuse ;  /* 0x000000040f0ad825 */ /* 0x100fe200078e0206 */
[----:B------:R-:W-:Y:S01]  /*7d10*/  IADD3 R15, R0, 0x60, RZ ;  /* 0x00000060000f7810 */ /* 0x000fe20007ffe0ff */
[----:B------:R2:W-:Y:S01]  /*7d20*/  @!P4 ST.E.64 desc[UR36][R8.64], R50 ;  /* 0x000000320800c985 */ /* 0x0005e2000c101b24 */
[----:B------:R-:W-:Y:S01]  /*7d30*/  ISETP.GE.AND P4, PT, R20, UR4, PT ;  /* 0x0000000414007c0c */ /* 0x000fe2000bf86270 */
[--C-:B------:R-:W-:Y:S01]  /*7d40*/  @!P6 IMAD.WIDE R12, R17, 0x4, R6.reuse ;  /* 0x00000004110ce825 */ /* 0x100fe200078e0206 */
[----:B------:R-:W-:Y:S01]  /*7d50*/  @!P1 LEA.HI R18, R18, R18, RZ, 0x1 ;  /* 0x0000001212129211 */ /* 0x000fe200078f08ff */
[----:B------:R3:W-:Y:S01]  /*7d60*/  @!P5 ST.E.64 desc[UR36][R10.64], R54 ;  /* 0x000000360a00d985 */ /* 0x0007e2000c101b24 */
[----:B------:R-:W-:Y:S01]  /*7d70*/  @!P0 LEA.HI R19, R19, R19, RZ, 0x1 ;  /* 0x0000001313138211 */ /* 0x000fe200078f08ff */
[----:B------:R-:W-:Y:S01]  /*7d80*/  VIADD R17, R0, 0x68 ;  /* 0x0000006800117836 */ /* 0x000fe20000000000 */
[----:B0-----:R-:W-:Y:S01]  /*7d90*/  @!P1 LOP3.LUT R3, R18, 0xfffffffe, RZ, 0xc0, !PT ;  /* 0xfffffffe12039812 */ /* 0x001fe200078ec0ff */
[----:B------:R0:W-:Y:S01]  /*7da0*/  @!P6 ST.E.64 desc[UR36][R12.64], R58 ;  /* 0x0000003a0c00e985 */ /* 0x0001e2000c101b24 */
[----:B------:R-:W-:Y:S01]  /*7db0*/  ISETP.GE.AND P6, PT, R15, UR4, PT ;  /* 0x000000040f007c0c */ /* 0x000fe2000bfc6270 */
[----:B------:R-:W-:Y:S01]  /*7dc0*/  VIADD R18, R0, 0x80 ;  /* 0x0000008000127836 */ /* 0x000fe20000000000 */
[----:B------:R-:W-:Y:S01]  /*7dd0*/  ISETP.GE.AND P5, PT, R17, UR4, PT ;  /* 0x0000000411007c0c */ /* 0x000fe2000bfa6270 */
[----:B------:R-:W-:Y:S01]  /*7de0*/  @!P1 IMAD.WIDE R2, R3, 0x4, R6 ;  /* 0x0000000403029825 */ /* 0x000fe200078e0206 */
[----:B-1----:R-:W-:-:S02]  /*7df0*/  @!P0 LOP3.LUT R5, R19, 0xfffffffe, RZ, 0xc0, !PT ;  /* 0xfffffffe13058812 */ /* 0x002fc400078ec0ff */
[----:B------:R-:W-:Y:S01]  /*7e00*/  @!P2 LEA.HI R14, R14, R14, RZ, 0x1 ;  /* 0x0000000e0e0ea211 */ /* 0x000fe200078f08ff */
[----:B------:R-:W-:Y:S01]  /*7e10*/  VIADD R19, R0, 0x88 ;  /* 0x0000008800137836 */ /* 0x000fe20000000000 */
[----:B------:R-:W-:Y:S01]  /*7e20*/  @!P4 LEA.HI R20, R20, R20, RZ, 0x1 ;  /* 0x000000141414c211 */ /* 0x000fe200078f08ff */
[----:B------:R-:W-:Y:S01]  /*7e30*/  @!P0 IMAD.WIDE R4, R5, 0x4, R6 ;  /* 0x0000000405048825 */ /* 0x000fe200078e0206 */
[----:B------:R-:W-:Y:S01]  /*7e40*/  @!P3 LEA.HI R21, R21, R21, RZ, 0x1 ;  /* 0x000000151515b211 */ /* 0x000fe200078f08ff */
[----:B------:R1:W-:Y:S01]  /*7e50*/  @!P1 ST.E.64 desc[UR36][R2.64], R62 ;  /* 0x0000003e02009985 */ /* 0x0003e2000c101b24 */
[----:B--2---:R-:W-:Y:S02]  /*7e60*/  @!P2 LOP3.LUT R9, R14, 0xfffffffe, RZ, 0xc0, !PT ;  /* 0xfffffffe0e09a812 */ /* 0x004fe400078ec0ff */
[----:B------:R-:W-:Y:S01]  /*7e70*/  @!P6 LEA.HI R15, R15, R15, RZ, 0x1 ;  /* 0x0000000f0f0fe211 */ /* 0x000fe200078f08ff */
[----:B------:R2:W-:Y:S01]  /*7e80*/  @!P0 ST.E.64 desc[UR36][R4.64], R66 ;  /* 0x0000004204008985 */ /* 0x0005e2000c101b24 */
[----:B------:R-:W-:-:S02]  /*7e90*/  @!P5 LEA.HI R17, R17, R17, RZ, 0x1 ;  /* 0x000000111111d211 */ /* 0x000fc400078f08ff */
[----:B------:R-:W-:Y:S02]  /*7ea0*/  @!P6 LOP3.LUT R15, R15, 0xfffffffe, RZ, 0xc0, !PT ;  /* 0xfffffffe0f0fe812 */ /* 0x000fe400078ec0ff */
[----:B------:R-:W-:Y:S02]  /*7eb0*/  @!P5 LOP3.LUT R17, R17, 0xfffffffe, RZ, 0xc0, !PT ;  /* 0xfffffffe1111d812 */ /* 0x000fe400078ec0ff */
[----:B---3--:R-:W-:Y:S02]  /*7ec0*/  @!P4 LOP3.LUT R11, R20, 0xfffffffe, RZ, 0xc0, !PT ;  /* 0xfffffffe140bc812 */ /* 0x008fe400078ec0ff */
[----:B0-----:R-:W-:Y:S01]  /*7ed0*/  @!P3 LOP3.LUT R13, R21, 0xfffffffe, RZ, 0xc0, !PT ;  /* 0xfffffffe150db812 */ /* 0x001fe200078ec0ff */
[--C-:B-1----:R-:W-:Y:S01]  /*7ee0*/  @!P2 IMAD.WIDE R2, R9, 0x4, R6.reuse ;  /* 0x000000040902a825 */ /* 0x102fe200078e0206 */
[----:B------:R-:W-:Y:S02]  /*7ef0*/  ISETP.GE.AND P0, PT, R18, UR4, PT ;  /* 0x0000000412007c0c */ /* 0x000fe4000bf06270 */
[----:B------:R-:W-:Y:S01]  /*7f00*/  ISETP.GE.AND P1, PT, R19, UR4, PT ;  /* 0x0000000413007c0c */ /* 0x000fe2000bf26270 */
[----:B--2---:R-:W-:Y:S01]  /*7f10*/  @!P6 IMAD.WIDE R4, R15, 0x4, R6 ;  /* 0x000000040f04e825 */ /* 0x004fe200078e0206 */
[----:B------:R0:W-:Y:S01]  /*7f20*/  @!P2 ST.E.64 desc[UR36][R2.64], R70 ;  /* 0x000000460200a985 */ /* 0x0001e2000c101b24 */
[----:B------:R-:W-:-:S02]  /*7f30*/  IADD3 R14, R0, 0x90, RZ ;  /* 0x00000090000e7810 */ /* 0x000fc40007ffe0ff */
[--C-:B------:R-:W-:Y:S01]  /*7f40*/  @!P5 IMAD.WIDE R8, R17, 0x4, R6.reuse ;  /* 0x000000041108d825 */ /* 0x100fe200078e0206 */
[----:B------:R1:W-:Y:S01]  /*7f50*/  @!P6 ST.E.64 desc[UR36][R4.64], R74 ;  /* 0x0000004a0400e985 */ /* 0x0003e2000c101b24 */
[----:B------:R-:W-:Y:S02]  /*7f60*/  IADD3 R20, R0, 0xa8, RZ ;  /* 0x000000a800147810 */ /* 0x000fe40007ffe0ff */
[--C-:B------:R-:W-:Y:S01]  /*7f70*/  @!P4 IMAD.WIDE R10, R11, 0x4, R6.reuse ;  /* 0x000000040b0ac825 */ /* 0x100fe200078e0206 */
[----:B------:R2:W-:Y:S01]  /*7f80*/  @!P5 ST.E.64 desc[UR36][R8.64], R78 ;  /* 0x0000004e0800d985 */ /* 0x0005e2000c101b24 */
[----:B------:R-:W-:Y:S02]  /*7f90*/  ISETP.GE.AND P2, PT, R14, UR4, PT ;  /* 0x000000040e007c0c */ /* 0x000fe4000bf46270 */
[----:B------:R-:W-:Y:S01]  /*7fa0*/  @!P3 IMAD.WIDE R12, R13, 0x4, R6 ;  /* 0x000000040d0cb825 */ /* 0x000fe200078e0206 */
[----:B------:R3:W-:Y:S01]  /*7fb0*/  @!P4 ST.E.64 desc[UR36][R10.64], R82 ;  /* 0x000000520a00c985 */ /* 0x0007e2000c101b24 */
[----:B------:R-:W-:-:S02]  /*7fc0*/  ISETP.GE.AND P5, PT, R20, UR4, PT ;  /* 0x0000000414007c0c */ /* 0x000fc4000bfa6270 */
[C---:B------:R-:W-:Y:S01]  /*7fd0*/  VIADD R15, R0.reuse, 0x98 ;  /* 0x00000098000f7836 */ /* 0x040fe20000000000 */
[----:B------:R4:W-:Y:S01]  /*7fe0*/  @!P3 ST.E.64 desc[UR36][R12.64], R86 ;  /* 0x000000560c00b985 */ /* 0x0009e2000c101b24 */
[----:B------:R-:W-:Y:S01]  /*7ff0*/  VIADD R17, R0, 0xa0 ;  /* 0x000000a000117836 */ /* 0x000fe20000000000 */
[----:B------:R-:W-:Y:S01]  /*8000*/  @!P0 LEA.HI R18, R18, R18, RZ, 0x1 ;  /* 0x0000001212128211 */ /* 0x000fe200078f08ff */
[C---:B------:R-:W-:Y:S01]  /*8010*/  VIADD R21, R0.reuse, 0xb0 ;  /* 0x000000b000157836 */ /* 0x040fe20000000000 */
[----:B------:R-:W-:Y:S01]  /*8020*/  ISETP.GE.AND P3, PT, R15, UR4, PT ;  /* 0x000000040f007c0c */ /* 0x000fe2000bf66270 */
[----:B------:R-:W-:Y:S01]  /*8030*/  VIADD R0, R0, 0xb8 ;  /* 0x000000b800007836 */ /* 0x000fe20000000000 */
[----:B------:R-:W-:Y:S02]  /*8040*/  ISETP.GE.AND P4, PT, R17, UR4, PT ;  /* 0x0000000411007c0c */ /* 0x000fe4000bf86270 */
[----:B------:R-:W-:Y:S02]  /*8050*/  ISETP.GE.AND P6, PT, R21, UR4, PT ;  /* 0x0000000415007c0c */ /* 0x000fe4000bfc6270 */
[----:B------:R-:W-:-:S02]  /*8060*/  @!P1 LEA.HI R19, R19, R19, RZ, 0x1 ;  /* 0x0000001313139211 */ /* 0x000fc400078f08ff */
[----:B0-----:R-:W-:Y:S02]  /*8070*/  @!P0 LOP3.LUT R3, R18, 0xfffffffe, RZ, 0xc0, !PT ;  /* 0xfffffffe12038812 */ /* 0x001fe400078ec0ff */
[----:B-1----:R-:W-:Y:S02]  /*8080*/  @!P1 LOP3.LUT R5, R19, 0xfffffffe, RZ, 0xc0, !PT ;  /* 0xfffffffe13059812 */ /* 0x002fe400078ec0ff */
[----:B------:R-:W-:Y:S01]  /*8090*/  @!P2 LEA.HI R14, R14, R14, RZ, 0x1 ;  /* 0x0000000e0e0ea211 */ /* 0x000fe200078f08ff */
[--C-:B------:R-:W-:Y:S01]  /*80a0*/  @!P0 IMAD.WIDE R2, R3, 0x4, R6.reuse ;  /* 0x0000000403028825 */ /* 0x100fe200078e0206 */
[----:B------:R-:W-:Y:S02]  /*80b0*/  @!P3 LEA.HI R15, R15, R15, RZ, 0x1 ;  /* 0x0000000f0f0fb211 */ /* 0x000fe400078f08ff */
[----:B------:R-:W-:Y:S01]  /*80c0*/  @!P4 LEA.HI R17, R17, R17, RZ, 0x1 ;  /* 0x000000111111c211 */ /* 0x000fe200078f08ff */
[----:B------:R-:W-:Y:S01]  /*80d0*/  @!P1 IMAD.WIDE R4, R5, 0x4, R6 ;  /* 0x0000000405049825 */ /* 0x000fe200078e0206 */
[----:B------:R-:W-:Y:S01]  /*80e0*/  @!P5 LEA.HI R20, R20, R20, RZ, 0x1 ;  /* 0x000000141414d211 */ /* 0x000fe200078f08ff */
[----:B------:R0:W-:Y:S01]  /*80f0*/  @!P0 ST.E.64 desc[UR36][R2.64], R90 ;  /* 0x0000005a02008985 */ /* 0x0001e2000c101b24 */
[----:B------:R-:W-:-:S02]  /*8100*/  @!P6 LEA.HI R21, R21, R21, RZ, 0x1 ;  /* 0x000000151515e211 */ /* 0x000fc400078f08ff */
[----:B--2---:R-:W-:Y:S01]  /*8110*/  @!P2 LOP3.LUT R9, R14, 0xfffffffe, RZ, 0xc0, !PT ;  /* 0xfffffffe0e09a812 */ /* 0x004fe200078ec0ff */
[----:B------:R1:W-:Y:S01]  /*8120*/  @!P1 ST.E.64 desc[UR36][R4.64], R94 ;  /* 0x0000005e04009985 */ /* 0x0003e2000c101b24 */
[----:B------:R-:W-:Y:S02]  /*8130*/  @!P3 LOP3.LUT R15, R15, 0xfffffffe, RZ, 0xc0, !PT ;  /* 0xfffffffe0f0fb812 */ /* 0x000fe400078ec0ff */
[----:B------:R-:W-:Y:S02]  /*8140*/  @!P4 LOP3.LUT R17, R17, 0xfffffffe, RZ, 0xc0, !PT ;  /* 0xfffffffe1111c812 */ /* 0x000fe400078ec0ff */
[----:B---3--:R-:W-:Y:S02]  /*8150*/  @!P5 LOP3.LUT R11, R20, 0xfffffffe, RZ, 0xc0, !PT ;  /* 0xfffffffe140bd812 */ /* 0x008fe400078ec0ff */
[----:B----4-:R-:W-:Y:S02]  /*8160*/  @!P6 LOP3.LUT R13, R21, 0xfffffffe, RZ, 0xc0, !PT ;  /* 0xfffffffe150de812 */ /* 0x010fe400078ec0ff */
[----:B------:R-:W-:Y:S01]  /*8170*/  ISETP.GE.AND P0, PT, R0, UR4, PT ;  /* 0x0000000400007c0c */ /* 0x000fe2000bf06270 */
[----:B0-----:R-:W-:-:S04]  /*8180*/  @!P2 IMAD.WIDE R2, R9, 0x4, R6 ;  /* 0x000000040902a825 */ /* 0x001fc800078e0206 */
[--C-:B-1----:R-:W-:Y:S01]  /*8190*/  @!P3 IMAD.WIDE R4, R15, 0x4, R6.reuse ;  /* 0x000000040f04b825 */ /* 0x102fe200078e0206 */
[----:B------:R0:W-:Y:S03]  /*81a0*/  @!P2 ST.E.64 desc[UR36][R2.64], R98 ;  /* 0x000000620200a985 */ /* 0x0001e6000c101b24 */
[--C-:B------:R-:W-:Y:S01]  /*81b0*/  @!P4 IMAD.WIDE R8, R17, 0x4, R6.reuse ;  /* 0x000000041108c825 */ /* 0x100fe200078e0206 */
[----:B------:R0:W-:Y:S03]  /*81c0*/  @!P3 ST.E.64 desc[UR36][R4.64], R102 ;  /* 0x000000660400b985 */ /* 0x0001e6000c101b24 */
[--C-:B------:R-:W-:Y:S01]  /*81d0*/  @!P5 IMAD.WIDE R10, R11, 0x4, R6.reuse ;  /* 0x000000040b0ad825 */ /* 0x100fe200078e0206 */
[----:B------:R0:W-:Y:S03]  /*81e0*/  @!P4 ST.E.64 desc[UR36][R8.64], R106 ;  /* 0x0000006a0800c985 */ /* 0x0001e6000c101b24 */
[----:B------:R-:W-:Y:S01]  /*81f0*/  @!P6 IMAD.WIDE R12, R13, 0x4, R6 ;  /* 0x000000040d0ce825 */ /* 0x000fe200078e0206 */
[----:B------:R0:W-:Y:S04]  /*8200*/  @!P5 ST.E.64 desc[UR36][R10.64], R110 ;  /* 0x0000006e0a00d985 */ /* 0x0001e8000c101b24 */
[----:B------:R0:W-:Y:S01]  /*8210*/  @!P6 ST.E.64 desc[UR36][R12.64], R114 ;  /* 0x000000720c00e985 */ /* 0x0001e2000c101b24 */
[----:B------:R-:W-:Y:S05]  /*8220*/  @P0 BRA `(.L_x_8) ;  /* 0x0000003c00e80947 */ /* 0x000fea0003800000 */
[----:B------:R-:W-:-:S04]  /*8230*/  LEA.HI R0, R0, R0, RZ, 0x1 ;  /* 0x0000000000007211 */ /* 0x000fc800078f08ff */
[----:B0-----:R-:W-:-:S05]  /*8240*/  LOP3.LUT R3, R0, 0xfffffffe, RZ, 0xc0, !PT ;  /* 0xfffffffe00037812 */ /* 0x001fca00078ec0ff */
[----:B------:R-:W-:-:S05]  /*8250*/  IMAD.WIDE R6, R3, 0x4, R6 ;  /* 0x0000000403067825 */ /* 0x000fca00078e0206 */
[----:B------:R0:W-:Y:S01]  /*8260*/  ST.E.64 desc[UR36][R6.64], R118 ;  /* 0x0000007606007985 */ /* 0x0001e2000c101b24 */
[----:B------:R-:W-:Y:S05]  /*8270*/  BRA `(.L_x_8) ;  /* 0x0000003c00d47947 */ /* 0x000fea0003800000 */
.L_x_35:
[----:B------:R-:W0:Y:S02]  /*8280*/  S2R R0, SR_TID.X ;  /* 0x0000000000007919 */ /* 0x000e240000002100 */
[----:B0-----:R-:W-:-:S04]  /*8290*/  IADD3 R2, R0, -0x80, RZ ;  /* 0xffffff8000027810 */ /* 0x001fc80007ffe0ff */
[----:B------:R-:W-:-:S13]  /*82a0*/  ISETP.GT.AND P0, PT, R2, 0x7f, PT ;  /* 0x0000007f0200780c */ /* 0x000fda0003f04270 */
[----:B------:R-:W-:Y:S05]  /*82b0*/  @P0 BRA `(.L_x_8) ;  /* 0x0000003c00c40947 */ /* 0x000fea0003800000 */
[----:B------:R-:W0:Y:S01]  /*82c0*/  S2R R3, SR_CTAID.X ;  /* 0x0000000000037919 */ /* 0x000e220000002500 */
[----:B------:R-:W1:Y:S01]  /*82d0*/  LDC R6, c[0x0][0xbe8] ;  /* 0x0002fa00ff067b82 */ /* 0x000e620000000800 */
[----:B------:R-:W-:Y:S01]  /*82e0*/  ULDC UR4, c[0x0][0xa88] ;  /* 0x0002a20000047ab9 */ /* 0x000fe20000000800 */
[----:B0-----:R-:W-:Y:S02]  /*82f0*/  IMAD R0, R3, 0x80, R0 ;  /* 0x0000008003007824 */ /* 0x001fe400078e0200 */
[----:B-1----:R-:W-:Y:S02]  /*8300*/  IMAD R3, R6, UR4, RZ ;  /* 0x0000000406037c24 */ /* 0x002fe4000f8e02ff */
[----:B------:R-:W-:-:S05]  /*8310*/  VIADD R0, R0, 0xffffff80 ;  /* 0xffffff8000007836 */ /* 0x000fca0000000000 */
[----:B------:R-:W-:-:S13]  /*8320*/  ISETP.GE.AND P0, PT, R0, R3, PT ;  /* 0x000000030000720c */ /* 0x000fda0003f06270 */
[----:B------:R-:W-:Y:S05]  /*8330*/  @P0 BRA `(.L_x_8) ;  /* 0x0000003c00a40947 */ /* 0x000fea0003800000 */
[----:B------:R-:W-:Y:S01]  /*8340*/  ISETP.NE.AND P0, PT, R6, 0x1, PT ;  /* 0x000000010600780c */ /* 0x000fe20003f05270 */
[----:B------:R-:W0:Y:S01]  /*8350*/  S2UR UR7, SR_CTAID.Z ;  /* 0x00000000000779c3 */ /* 0x000e220000002700 */
[----:B------:R-:W-:Y:S01]  /*8360*/  R2UR UR11, R16 ;  /* 0x00000000100b72ca */ /* 0x000fe200000e0000 */
[----:B------:R-:W-:Y:S01]  /*8370*/  ULDC.64 UR8, c[0x0][0xbd0] ;  /* 0x0002f40000087ab9 */ /* 0x000fe20000000a00 */
[----:B------:R-:W-:-:S05]  /*8380*/  MOV R5, R0 ;  /* 0x0000000000057202 */ /* 0x000fca0000000f00 */
[----:B------:R-:W1:Y:S06]  /*8390*/  LDC.64 R10, c[0x0][0xbd8] ;  /* 0x0002f600ff0a7b82 */ /* 0x000e6c0000000a00 */
[----:B------:R-:W-:Y:S02]  /*83a0*/  USHF.R.S32.HI UR6, URZ, 0x1f, UR11 ;  /* 0x0000001f3f067899 */ /* 0x000fe4000801140b */
[----:B------:R-:W2:Y:S01]  /*83b0*/  @P0 LDC R7, c[0x0][0xbec] ;  /* 0x0002fb00ff070b82 */ /* 0x000ea20000000800 */
[----:B------:R-:W-:Y:S02]  /*83c0*/  UIMAD.WIDE.U32 UR4, UR11, UR8, URZ ;  /* 0x000000080b0472a5 */ /* 0x000fe4000f8e003f */
[----:B------:R-:W-:-:S04]  /*83d0*/  UIMAD UR6, UR6, UR8, URZ ;  /* 0x00000008060672a4 */ /* 0x000fc8000f8e023f */
[----:B------:R-:W-:Y:S01]  /*83e0*/  UIMAD UR6, UR11, UR9, UR6 ;  /* 0x000000090b0672a4 */ /* 0x000fe2000f8e0206 */
[----:B------:R-:W3:Y:S01]  /*83f0*/  @P0 LDC R9, c[0x0][0xbf0] ;  /* 0x0002fc00ff090b82 */ /* 0x000ee20000000800 */
[----:B0-----:R-:W-:Y:S01]  /*8400*/  USHF.R.S32.HI UR8, URZ, 0x1f, UR7 ;  /* 0x0000001f3f087899 */ /* 0x001fe20008011407 */
[----:B------:R-:W-:Y:S01]  /*8410*/  IMAD.U32 R3, RZ, RZ, UR5 ;  /* 0x00000005ff037e24 */ /* 0x000fe2000f8e00ff */
[----:B------:R-:W-:Y:S01]  /*8420*/  UIADD3 UR6, UR5, UR6, URZ ;  /* 0x0000000605067290 */ /* 0x000fe2000fffe03f */
[----:B------:R-:W-:Y:S02]  /*8430*/  IMAD.U32 R2, RZ, RZ, UR4 ;  /* 0x00000004ff027e24 */ /* 0x000fe4000f8e00ff */
[----:B------:R-:W-:Y:S02]  /*8440*/  ULDC.64 UR4, c[0x0][0xbe0] ;  /* 0x0002f80000047ab9 */ /* 0x000fe40000000a00 */
[----:B------:R-:W0:Y:S01]  /*8450*/  S2UR UR10, SR_CTAID.Y ;  /* 0x00000000000a79c3 */ /* 0x000e220000002600 */
[----:B------:R-:W-:Y:S01]  /*8460*/  MOV R3, UR6 ;  /* 0x0000000600037c02 */ /* 0x000fe20008000f00 */
[----:B-1----:R-:W-:-:S04]  /*8470*/  IMAD R12, R10, UR8, RZ ;  /* 0x000000080a0c7c24 */ /* 0x002fc8000f8e02ff */
[----:B------:R-:W-:Y:S02]  /*8480*/  IMAD R11, R11, UR7, R12 ;  /* 0x000000070b0b7c24 */ /* 0x000fe4000f8e020c */
[----:B------:R-:W0:Y:S01]  /*8490*/  LDC R8, c[0x0][0xc50] ;  /* 0x00031400ff087b82 */ /* 0x000e220000000800 */
[----:B--2---:R-:W-:-:S04]  /*84a0*/  @P0 IMAD.HI.U32 R4, R0, R7, RZ ;  /* 0x0000000700040227 */ /* 0x004fc800078e00ff */
[----:B------:R-:W-:Y:S02]  /*84b0*/  IMAD R7, RZ, RZ, -UR11 ;  /* 0x8000000bff077e24 */ /* 0x000fe4000f8e02ff */
[----:B------:R-:W-:Y:S01]  /*84c0*/  IMAD.WIDE.U32 R2, R10, UR7, R2 ;  /* 0x000000070a027c25 */ /* 0x000fe2000f8e0002 */
[----:B---3--:R-:W-:-:S04]  /*84d0*/  @P0 SHF.R.U32.HI R5, RZ, R9, R4 ;  /* 0x00000009ff050219 */ /* 0x008fc80000011604 */
[----:B------:R-:W-:Y:S01]  /*84e0*/  IADD3 R3, R11, R3, RZ ;  /* 0x000000030b037210 */ /* 0x000fe20007ffe0ff */
[----:B0-----:R-:W-:Y:S02]  /*84f0*/  IMAD R9, R8, R7, UR10 ;  /* 0x0000000a08097e24 */ /* 0x001fe4000f8e0207 */
[----:B------:R-:W-:Y:S02]  /*8500*/  IMAD.MOV R7, RZ, RZ, -R5 ;  /* 0x000000ffff077224 */ /* 0x000fe400078e0a05 */
[----:B------:R-:W-:Y:S01]  /*8510*/  IMAD.WIDE.U32 R2, R9, UR4, R2 ;  /* 0x0000000409027c25 */ /* 0x000fe2000f8e0002 */
[----:B------:R-:W-:-:S03]  /*8520*/  SHF.R.S32.HI R4, RZ, 0x1f, R9 ;  /* 0x0000001fff047819 */ /* 0x000fc60000011409 */
[----:B------:R-:W-:Y:S01]  /*8530*/  IMAD R7, R6, R7, R0 ;  /* 0x0000000706077224 */ /* 0x000fe200078e0200 */
[----:B------:R-:W-:Y:S01]  /*8540*/  IADD3 R2, P0, R5, R2, RZ ;  /* 0x0000000205027210 */ /* 0x000fe20007f1e0ff */
[----:B------:R-:W-:-:S03]  /*8550*/  IMAD R4, R4, UR4, RZ ;  /* 0x0000000404047c24 */ /* 0x000fc6000f8e02ff */
[----:B------:R-:W-:Y:S01]  /*8560*/  SHF.R.S32.HI R0, RZ, 0x1f, R7 ;  /* 0x0000001fff007819 */ /* 0x000fe20000011407 */
[----:B------:R-:W-:Y:S01]  /*8570*/  IMAD R4, R9, UR5, R4 ;  /* 0x0000000509047c24 */ /* 0x000fe2000f8e0204 */
[----:B------:R-:W-:Y:S01]  /*8580*/  SHF.R.S32.HI R9, RZ, 0x1f, R5 ;  /* 0x0000001fff097819 */ /* 0x000fe20000011405 */
[----:B------:R-:W-:Y:S02]  /*8590*/  ULDC.64 UR4, c[0x0][0xbc8] ;  /* 0x0002f20000047ab9 */ /* 0x000fe40000000a00 */
[----:B------:R-:W-:Y:S01]  /*85a0*/  IMAD R0, R0, UR4, RZ ;  /* 0x0000000400007c24 */ /* 0x000fe2000f8e02ff */
[----:B------:R-:W-:-:S03]  /*85b0*/  IADD3.X R3, R9, R3, R4, P0, !PT ;  /* 0x0000000309037210 */ /* 0x000fc600007fe404 */
[C---:B------:R-:W-:Y:S02]  /*85c0*/  IMAD R5, R7.reuse, UR5, R0 ;  /* 0x0000000507057c24 */ /* 0x040fe4000f8e0200 */
[----:B------:R-:W-:Y:S01]  /*85d0*/  IMAD.WIDE.U32 R2, R7, UR4, R2 ;  /* 0x0000000407027c25 */ /* 0x000fe2000f8e0002 */
[----:B------:R-:W-:-:S03]  /*85e0*/  ULDC.64 UR4, c[0x0][0xba8] ;  /* 0x0002ea0000047ab9 */ /* 0x000fc60000000a00 */
[----:B------:R-:W-:Y:S01]  /*85f0*/  IMAD.IADD R3, R3, 0x1, R5 ;  /* 0x0000000103037824 */ /* 0x000fe200078e0205 */
[----:B------:R-:W-:-:S04]  /*8600*/  LEA R4, P0, R2, UR4, 0x2 ;  /* 0x0000000402047c11 */ /* 0x000fc8000f8010ff */
[----:B------:R-:W-:Y:S01]  /*8610*/  LEA.HI.X R5, R2, UR5, R3, 0x2, P0 ;  /* 0x0000000502057c11 */ /* 0x000fe200080f1403 */
[----:B------:R-:W-:-:S05]  /*8620*/  IMAD.MOV.U32 R3, RZ, RZ, -0x800000 ;  /* 0xff800000ff037424 */ /* 0x000fca00078e00ff */
[----:B------:R0:W-:Y:S01]  /*8630*/  STG.E desc[UR36][R4.64], R3 ;  /* 0x0000000304007986 */ /* 0x0001e2000c101924 */
[----:B------:R-:W-:Y:S05]  /*8640*/  BRA `(.L_x_8) ;  /* 0x0000003800e07947 */ /* 0x000fea0003800000 */
.L_x_6:
[----:B------:R-:W-:-:S08]  /*8650*/  NOP ;  /* 0x0000000000007918 */ /* 0x000fd00000000000 */
[----:B0-----:R-:W0:-:S00]  /*8660*/  USETMAXREG.DEALLOC.CTAPOOL 0x28 ;  /* 0x00000028000079c8 */ /* 0x001e0000080e0500 */
[----:B0-----:R-:W-:Y:S01]  /*8670*/  LOP3.LUT R18, R0, 0x3, RZ, 0xc0, !PT ;  /* 0x0000000300127812 */ /* 0x001fe200078ec0ff */
[----:B------:R-:W0:Y:S05]  /*8680*/  S2R R26, SR_CTAID.Z ;  /* 0x00000000001a7919 */ /* 0x000e2a0000002700 */
[----:B------:R-:W1:Y:S01]  /*8690*/  S2UR UR6, SR_CTAID.Y ;  /* 0x00000000000679c3 */ /* 0x000e620000002600 */
[----:B------:R-:W2:Y:S02]  /*86a0*/  SHFL.IDX PT, R0, R18, RZ, 0x1f ;  /* 0x00001fff12007589 */ /* 0x000ea400000e0000 */
[----:B--2---:R-:W-:-:S13]  /*86b0*/  ISETP.NE.AND P0, PT, R0, RZ, PT ;  /* 0x000000ff0000720c */ /* 0x004fda0003f05270 */
[----:B01----:R-:W-:Y:S05]  /*86c0*/  @!P0 BRA `(.L_x_38) ;  /* 0x0000000000288947 */ /* 0x003fea0003800000 */
[----:B------:R-:W-:Y:S01]  /*86d0*/  ULDC UR7, c[0x0][0xc50] ;  /* 0x0003140000077ab9 */ /* 0x000fe20000000800 */
[----:B------:R-:W-:Y:S01]  /*86e0*/  UMOV UR41, UR6 ;  /* 0x0000000600297c82 */ /* 0x000fe20008000000 */
[----:B------:R-:W-:-:S06]  /*86f0*/  UISETP.NE.AND UP0, UPT, UR7, 0x1, UPT ;  /* 0x000000010700788c */ /* 0x000fcc000bf05270 */
[----:B------:R-:W-:-:S13]  /*8700*/  PLOP3.LUT P0, PT, PT, PT, UP0, 0x80, 0x0 ;  /* 0x000000000000781c */ /* 0x000fda0003f0f008 */
[----:B------:R-:W-:Y:S05]  /*8710*/  @!P0 BRA `(.L_x_39) ;  /* 0x0000000000308947 */ /* 0x000fea0003800000 */
[----:B------:R-:W-:Y:S01]  /*8720*/  ULDC UR4, c[0x0][0xc54] ;  /* 0x0003150000047ab9 */ /* 0x000fe20000000800 */
[----:B------:R-:W-:Y:S01]  /*8730*/  ULDC UR41, c[0x0][0xc58] ;  /* 0x0003160000297ab9 */ /* 0x000fe20000000800 */
[----:B------:R-:W-:-:S04]  /*8740*/  UIMAD.WIDE.U32 UR4, UR6, UR4, URZ ;  /* 0x00000004060472a5 */ /* 0x000fc8000f8e003f */
[----:B------:R-:W-:Y:S01]  /*8750*/  USHF.R.U32.HI UR41, URZ, UR41, UR5 ;  /* 0x000000293f297299 */ /* 0x000fe20008011605 */
[----:B------:R-:W-:Y:S11]  /*8760*/  BRA `(.L_x_39) ;  /* 0x00000000001c7947 */ /* 0x000ff60003800000 */
.L_x_38:
[----:B------:R-:W-:Y:S01]  /*8770*/  ULDC UR7, c[0x0][0xc50] ;  /* 0x0003140000077ab9 */ /* 0x000fe20000000800 */
[----:B------:R-:W-:Y:S01]  /*8780*/  UMOV UR41, UR6 ;  /* 0x0000000600297c82 */ /* 0x000fe20008000000 */
[----:B------:R-:W-:-:S11]  /*8790*/  UISETP.NE.AND UP0, UPT, UR7, 0x1, UPT ;  /* 0x000000010700788c */ /* 0x000fd6000bf05270 */
[----:B------:R-:W-:Y:S01]  /*87a0*/  @UP0 ULDC UR4, c[0x0][0xc54] ;  /* 0x0003150000040ab9 */ /* 0x000fe20000000800 */
[----:B------:R-:W-:Y:S01]  /*87b0*/  @UP0 ULDC UR8, c[0x0][0xc58] ;  /* 0x0003160000080ab9 */ /* 0x000fe20000000800 */
[----:B------:R-:W-:-:S04]  /*87c0*/  UIMAD.WIDE.U32 UR4, UR6, UR4, URZ ;  /* 0x00000004060472a5 */ /* 0x000fc8000f8e003f */
[----:B------:R-:W-:-:S12]  /*87d0*/  @UP0 USHF.R.U32.HI UR41, URZ, UR8, UR5 ;  /* 0x000000083f290299 */ /* 0x000fd80008011605 */
.L_x_39:
[----:B------:R-:W-:Y:S01]  /*87e0*/  ISETP.GE.AND P0, PT, R26, RZ, PT ;  /* 0x000000ff1a00720c */ /* 0x000fe20003f06270 */
[----:B------:R-:W-:Y:S01]  /*87f0*/  UIADD3 UR4, -UR41, URZ, URZ ;  /* 0x0000003f29047290 */ /* 0x000fe2000fffe13f */
[----:B------:R-:W-:Y:S01]  /*8800*/  MOV R28, 0x1 ;  /* 0x00000001001c7802 */ /* 0x000fe20000000f00 */
[----:B------:R-:W-:Y:S02]  /*8810*/  IMAD.MOV.U32 R0, RZ, RZ, RZ ;  /* 0x000000ffff007224 */ /* 0x000fe400078e00ff */
[----:B------:R-:W-:Y:S01]  /*8820*/  UIMAD UR6, UR7, UR4, UR6 ;  /* 0x00000004070672a4 */ /* 0x000fe2000f8e0206 */
[----:B------:R-:W-:-:S07]  /*8830*/  IMAD.MOV.U32 R6, RZ, RZ, 0x1 ;  /* 0x00000001ff067424 */ /* 0x000fce00078e00ff */
[----:B------:R-:W-:Y:S05]  /*8840*/  @!P0 BRA `(.L_x_40) ;  /* 0x0000003400988947 */ /* 0x000fea0003800000 */
[----:B------:R-:W0:Y:S01]  /*8850*/  LDC.64 R2, c[0x0][0xa28] ;  /* 0x00028a00ff027b82 */ /* 0x000e220000000a00 */
[----:B------:R-:W-:Y:S01]  /*8860*/  ULDC.64 UR4, c[0x0][0x418] ;  /* 0x0001060000047ab9 */ /* 0x000fe20000000a00 */
[----:B------:R-:W-:Y:S01]  /*8870*/  ULDC UR42, c[0x0][0x2f0] ;  /* 0x0000bc00002a7ab9 */ /* 0x000fe20000000800 */
[----:B------:R-:W-:Y:S02]  /*8880*/  MOV R19, RZ ;  /* 0x000000ff00137202 */ /* 0x000fe40000000f00 */
[----:B0-----:R-:W-:-:S04]  /*8890*/  ISETP.NE.U32.AND P0, PT, R2, RZ, PT ;  /* 0x000000ff0200720c */ /* 0x001fc80003f05070 */
[----:B------:R-:W-:Y:S01]  /*88a0*/  ISETP.NE.AND.EX P0, PT, R3, RZ, PT, P0 ;  /* 0x000000ff0300720c */ /* 0x000fe20003f05300 */
[----:B------:R-:W-:-:S03]  /*88b0*/  UISETP.NE.U32.AND UP0, UPT, UR4, URZ, UPT ;  /* 0x0000003f0400728c */ /* 0x000fc6000bf05070 */
[----:B------:R-:W-:-:S09]  /*88c0*/  ULDC UR4, c[0x0][0x424] ;  /* 0x0001090000047ab9 */ /* 0x000fd20000000800 */
[----:B------:R-:W0:Y:S01]  /*88d0*/  @P0 LDC.64 R2, c[0x0][0xa28] ;  /* 0x00028a00ff020b82 */ /* 0x000e220000000a00 */
[----:B------:R-:W-:-:S04]  /*88e0*/  UISETP.NE.AND.EX UP0, UPT, UR5, URZ, UPT, UP0 ;  /* 0x0000003f0500728c */ /* 0x000fc8000bf05300 */
[----:B------:R-:W-:-:S04]  /*88f0*/  USEL UR4, UR4, 0x1, UP0 ;  /* 0x0000000104047887 */ /* 0x000fc80008000000 */
[----:B------:R-:W-:Y:S01]  /*8900*/  UIMAD UR42, UR4, UR42, URZ ;  /* 0x0000002a042a72a4 */ /* 0x000fe2000f8e023f */
[----:B------:R-:W1:Y:S03]  /*8910*/  S2R R22, SR_CTAID.X ;  /* 0x0000000000167919 */ /* 0x000e660000002500 */
[----:B------:R-:W-:Y:S02]  /*8920*/  UISETP.GE.AND UP0, UPT, UR42, 0x1, UPT ;  /* 0x000000012a00788c */ /* 0x000fe4000bf06270 */
[----:B------:R-:W-:Y:S01]  /*8930*/  UIADD3 UR4, UR42, 0x5f, URZ ;  /* 0x0000005f2a047890 */ /* 0x000fe2000fffe03f */
[----:B0-----:R-:W-:-:S05]  /*8940*/  @P0 IMAD.WIDE R2, R26, 0x4, R2 ;  /* 0x000000041a020825 */ /* 0x001fca00078e0202 */
[----:B------:R0:W5:Y:S01]  /*8950*/  @P0 LDG.E R19, desc[UR36][R2.64] ;  /* 0x0000002402130981 */ /* 0x000162000c1e1900 */
[----:B------:R-:W-:Y:S01]  /*8960*/  PLOP3.LUT P0, PT, PT, PT, UP0, 0x80, 0x0 ;  /* 0x000000000000781c */ /* 0x000fe20003f0f008 */
[----:B------:R-:W-:Y:S02]  /*8970*/  UIMAD.WIDE UR4, UR4, 0x2aaaaaab, URZ ;  /* 0x2aaaaaab040478a5 */ /* 0x000fe4000f8e023f */
[----:B------:R-:W-:Y:S02]  /*8980*/  ULOP3.LUT UR46, UR6, 0xffff, URZ, 0xc0, !UPT ;  /* 0x0000ffff062e7892 */ /* 0x000fe4000f8ec03f */
[----:B------:R-:W-:Y:S01]  /*8990*/  USHF.R.U32.HI UR43, URZ, 0x1f, UR5 ;  /* 0x0000001f3f2b7899 */ /* 0x000fe20008011605 */
[----:B------:R-:W-:-:S03]  /*89a0*/  UMOV UR40, URZ ;  /* 0x0000003f00287c82 */ /* 0x000fc60008000000 */
[----:B------:R-:W-:-:S04]  /*89b0*/  ULEA.HI.SX32 UR43, UR5, UR43, 0x1c ;  /* 0x0000002b052b7291 */ /* 0x000fc8000f8fe23f */
[----:B01----:R-:W-:Y:S08]  /*89c0*/  @!P0 BRA `(.L_x_41) ;  /* 0x0000000000848947 */ /* 0x003ff00003800000 */
[----:B------:R-:W-:Y:S01]  /*89d0*/  USHF.R.U32.HI UR6, URZ, 0x10, UR6 ;  /* 0x000000103f067899 */ /* 0x000fe20008011606 */
[----:B------:R-:W-:-:S03]  /*89e0*/  UMOV UR4, URZ ;  /* 0x0000003f00047c82 */ /* 0x000fc60008000000 */
[----:B------:R-:W-:-:S11]  /*89f0*/  UISETP.NE.AND UP0, UPT, UR6, URZ, UPT ;  /* 0x0000003f0600728c */ /* 0x000fd6000bf05270 */
[----:B------:R-:W-:Y:S02]  /*8a00*/  @!UP0 ULDC UR6, c[0x0][0x9f0] ;  /* 0x00027c0000068ab9 */ /* 0x000fe40000000800 */
[----:B------:R-:W-:Y:S01]  /*8a10*/  IABS R0, UR6 ;  /* 0x0000000600007c13 */ /* 0x000fe20008000000 */
[----:B------:R-:W-:Y:S02]  /*8a20*/  UIADD3 UR7, UR43, -0x1, UR6 ;  /* 0xffffffff2b077890 */ /* 0x000fe4000fffe006 */
[----:B------:R-:W-:Y:S02]  /*8a30*/  IABS R4, UR6 ;  /* 0x0000000600047c13 */ /* 0x000fe40008000000 */
[----:B------:R-:W-:Y:S02]  /*8a40*/  R2UR UR10, R0 ;  /* 0x00000000000a72ca */ /* 0x000fe400000e0000 */
[----:B------:R-:W-:Y:S01]  /*8a50*/  IABS R3, UR7 ;  /* 0x0000000700037c13 */ /* 0x000fe20008000000 */
[----:B------:R-:W-:-:S03]  /*8a60*/  ULOP3.LUT UR7, UR7, UR6, URZ, 0x3c, !UPT ;  /* 0x0000000607077292 */ /* 0x000fc6000f8e3c3f */
[----:B------:R-:W-:-:S07]  /*8a70*/  R2UR UR9, R3 ;  /* 0x00000000030972ca */ /* 0x000fce00000e0000 */
[----:B------:R-:W0:Y:S08]  /*8a80*/  I2F.RP R0, UR10 ;  /* 0x0000000a00007d06 */ /* 0x000e300008209400 */
[----:B0-----:R-:W0:Y:S02]  /*8a90*/  MUFU.RCP R0, R0 ;  /* 0x0000000000007308 */ /* 0x001e240000001000 */
[----:B0-----:R-:W-:-:S02]  /*8aa0*/  VIADD R2, R0, 0xffffffe ;  /* 0x0ffffffe00027836 */ /* 0x001fc40000000000 */
[----:B------:R-:W-:-:S04]  /*8ab0*/  IMAD.MOV R0, RZ, RZ, -R4 ;  /* 0x000000ffff007224 */ /* 0x000fc800078e0a04 */
        /* <DEDUP_REMOVED lines=14> */
[----:B------:R-:W-:Y:S02]  /*8ba0*/  UISETP.NE.AND UP1, UPT, UR6, URZ, UPT ;  /* 0x0000003f0600728c */ /* 0x000fe4000bf25270 */
[----:B------:R-:W-:-:S09]  /*8bb0*/  @!UP0 UIADD3 UR5, -UR5, URZ, URZ ;  /* 0x0000003f05058290 */ /* 0x000fd2000fffe13f */
[----:B------:R-:W-:-:S07]  /*8bc0*/  @!UP1 ULOP3.LUT UR5, URZ, UR6, URZ, 0x33, !UPT ;  /* 0x000000063f059292 */ /* 0x000fce000f8e333f */
[----:B------:R-:W-:-:S05]  /*8bd0*/  UMOV UR40, UR5 ;  /* 0x0000000500287c82 */ /* 0x000fca0008000000 */
.L_x_41:
[----:B------:R-:W-:Y:S02]  /*8be0*/  UIMAD UR47, UR46, UR40, URZ ;  /* 0x000000282e2f72a4 */ /* 0x000fe4000f8e023f */
[----:B------:R-:W-:Y:S02]  /*8bf0*/  MOV R3, UR40 ;  /* 0x0000002800037c02 */ /* 0x000fe40008000f00 */
[----:B------:R-:W-:Y:S02]  /*8c00*/  MOV R6, 0x1 ;  /* 0x0000000100067802 */ /* 0x000fe40000000f00 */
[----:B------:R-:W-:-:S05]  /*8c10*/  IMAD.U32 R0, RZ, RZ, UR47 ;  /* 0x0000002fff007e24 */ /* 0x000fca000f8e00ff */
[----:B------:R-:W-:-:S04]  /*8c20*/  VIADDMNMX R0, R0, R3, UR43, PT ;  /* 0x0000002b00007e46 */ /* 0x000fc8000b800103 */
[----:B------:R-:W-:Y:S01]  /*8c30*/  R2UR UR48, R0 ;  /* 0x00000000003072ca */ /* 0x000fe200000e0000 */
[----:B------:R-:W-:-:S12]  /*8c40*/  IMAD.MOV.U32 R0, RZ, RZ, RZ ;  /* 0x000000ffff007224 */ /* 0x000fd800078e00ff */
[----:B------:R-:W-:-:S06]  /*8c50*/  UISETP.GT.AND UP0, UPT, UR48, UR47, UPT ;  /* 0x0000002f3000728c */ /* 0x000fcc000bf04270 */
[----:B------:R-:W-:-:S13]  /*8c60*/  PLOP3.LUT P0, PT, PT, PT, UP0, 0x80, 0x0 ;  /* 0x000000000000781c */ /* 0x000fda0003f0f008 */
[----:B------:R-:W-:Y:S05]  /*8c70*/  @!P0 BRA `(.L_x_40) ;  /* 0x00000030008c8947 */ /* 0x000fea0003800000 */
[----:B------:R-:W0:Y:S01]  /*8c80*/  S2UR UR4, SR_CgaCtaId ;  /* 0x00000000000479c3 */ /* 0x000e220000008800 */
[----:B------:R-:W-:Y:S02]  /*8c90*/  UMOV UR44, 0x400 ;  /* 0x00000400002c7882 */ /* 0x000fe40000000000 */
[----:B0-----:R-:W-:-:S04]  /*8ca0*/  ULEA UR44, UR4, UR44, 0x18 ;  /* 0x0000002c042c7291 */ /* 0x001fc8000f8ec03f */
[----:B------:R-:W-:-:S04]  /*8cb0*/  UIADD3 UR4, UR44, 0x1e400, URZ ;  /* 0x0001e4002c047890 */ /* 0x000fc8000fffe03f */
[----:B------:R-:W-:-:S06]  /*8cc0*/  ULOP3.LUT UP0, URZ, UR4, 0x3ff, URZ, 0xc0, !UPT ;  /* 0x000003ff043f7892 */ /* 0x000fcc000f80c03f */
[----:B------:R-:W-:-:S13]  /*8cd0*/  PLOP3.LUT P0, PT, PT, PT, UP0, 0x80, 0x0 ;  /* 0x000000000000781c */ /* 0x000fda0003f0f008 */
[----:B------:R-:W-:Y:S05]  /*8ce0*/  @!P0 BRA `(.L_x_42) ;  /* 0x0000000000408947 */ /* 0x000fea0003800000 */
[----:B------:R-:W-:Y:S01]  /*8cf0*/  MOV R2, 0x0 ;  /* 0x0000000000027802 */ /* 0x000fe20000000f00 */
[----:B------:R-:W-:Y:S01]  /*8d00*/  ULDC.64 UR4, c[0x4][0x88] ;  /* 0x0100220000047ab9 */ /* 0x000fe20000000a00 */
[----:B------:R-:W-:Y:S01]  /*8d10*/  ULDC.64 UR6, c[0x4][0x90] ;  /* 0x0100240000067ab9 */ /* 0x000fe20000000a00 */
[----:B------:R-:W-:Y:S01]  /*8d20*/  IMAD.U32 R4, RZ, RZ, UR4 ;  /* 0x00000004ff047e24 */ /* 0x000fe2000f8e00ff */
[----:B------:R-:W-:Y:S01]  /*8d30*/  MOV R6, UR6 ;  /* 0x0000000600067c02 */ /* 0x000fe20008000f00 */
[----:B------:R-:W-:Y:S01]  /*8d40*/  IMAD.U32 R5, RZ, RZ, UR5 ;  /* 0x00000005ff057e24 */ /* 0x000fe2000f8e00ff */
[----:B------:R-:W0:Y:S01]  /*8d50*/  LDC.64 R2, c[0x4][R2] ;  /* 0x0100000002027b82 */ /* 0x000e220000000a00 */
[----:B------:R-:W-:Y:S01]  /*8d60*/  ULDC.64 UR4, c[0x4][0x8] ;  /* 0x0100020000047ab9 */ /* 0x000fe20000000a00 */
[----:B------:R-:W-:Y:S01]  /*8d70*/  IMAD.U32 R7, RZ, RZ, UR7 ;  /* 0x00000007ff077e24 */ /* 0x000fe2000f8e00ff */
[----:B------:R-:W-:Y:S01]  /*8d80*/  MOV R11, UR5 ;  /* 0x00000005000b7c02 */ /* 0x000fe20008000f00 */
[----:B------:R-:W-:Y:S01]  /*8d90*/  IMAD.U32 R10, RZ, RZ, UR4 ;  /* 0x00000004ff0a7e24 */ /* 0x000fe2000f8e00ff */
[----:B------:R-:W-:Y:S01]  /*8da0*/  MOV R13, RZ ;  /* 0x000000ff000d7202 */ /* 0x000fe20000000f00 */
[----:B------:R-:W-:-:S02]  /*8db0*/  IMAD.MOV.U32 R8, RZ, RZ, 0x70 ;  /* 0x00000070ff087424 */ /* 0x000fc400078e00ff */
[----:B------:R-:W-:-:S07]  /*8dc0*/  IMAD.MOV.U32 R12, RZ, RZ, 0x1 ;  /* 0x00000001ff0c7424 */ /* 0x000fce00078e00ff */
[----:B------:R-:W-:-:S07]  /*8dd0*/  LEPC R20, `(.L_x_42) ;  /* 0x000000001014794e */ /* 0x000fce0000000000 */
[----:B0----5:R-:W-:Y:S05]  /*8de0*/  CALL.ABS.NOINC R2 ;  /* 0x0000000002007343 */ /* 0x021fea0003c00000 */
.L_x_42:
        /* <DEDUP_REMOVED lines=8> */
[----:B------:R0:W1:Y:S01]  /*8e70*/  LDC.64 R2, c[0x4][R16] ;  /* 0x0100000010027b82 */ /* 0x0000620000000a00 */
[----:B------:R-:W-:Y:S01]  /*8e80*/  IMAD.U32 R5, RZ, RZ, UR5 ;  /* 0x00000005ff057e24 */ /* 0x000fe2000f8e00ff */
[----:B------:R-:W-:Y:S01]  /*8e90*/  ULDC.64 UR4, c[0x4][0x10] ;  /* 0x0100040000047ab9 */ /* 0x000fe20000000a00 */
[----:B------:R-:W-:Y:S01]  /*8ea0*/  MOV R6, UR6 ;  /* 0x0000000600067c02 */ /* 0x000fe20008000f00 */
[----:B------:R-:W-:Y:S01]  /*8eb0*/  IMAD.U32 R7, RZ, RZ, UR7 ;  /* 0x00000007ff077e24 */ /* 0x000fe2000f8e00ff */
[----:B------:R-:W-:Y:S01]  /*8ec0*/  MOV R11, UR5 ;  /* 0x00000005000b7c02 */ /* 0x000fe20008000f00 */
[----:B------:R-:W-:Y:S01]  /*8ed0*/  IMAD.U32 R10, RZ, RZ, UR4 ;  /* 0x00000004ff0a7e24 */ /* 0x000fe2000f8e00ff */
[----:B------:R-:W-:Y:S01]  /*8ee0*/  MOV R13, RZ ;  /* 0x000000ff000d7202 */ /* 0x000fe20000000f00 */
[----:B------:R-:W-:-:S02]  /*8ef0*/  IMAD.MOV.U32 R8, RZ, RZ, 0x70 ;  /* 0x00000070ff087424 */ /* 0x000fc400078e00ff */
[----:B0-----:R-:W-:-:S07]  /*8f00*/  IMAD.MOV.U32 R12, RZ, RZ, 0x1 ;  /* 0x00000001ff0c7424 */ /* 0x001fce00078e00ff */
[----:B------:R-:W-:-:S07]  /*8f10*/  LEPC R20, `(.L_x_44) ;  /* 0x000000001014794e */ /* 0x000fce0000000000 */
[----:B-1---5:R-:W-:Y:S05]  /*8f20*/  CALL.ABS.NOINC R2 ;  /* 0x0000000002007343 */ /* 0x022fea0003c00000 */
.L_x_44:
[----:B------:R0:W1:Y:S01]  /*8f30*/  LDC.64 R2, c[0x4][R16] ;  /* 0x0100000010027b82 */ /* 0x0000620000000a00 */
[----:B------:R-:W-:Y:S01]  /*8f40*/  ULDC.64 UR4, c[0x4][0x88] ;  /* 0x0100220000047ab9 */ /* 0x000fe20000000a00 */
[----:B------:R-:W-:Y:S01]  /*8f50*/  ULDC.64 UR6, c[0x4][0x90] ;  /* 0x0100240000067ab9 */ /* 0x000fe20000000a00 */
[----:B------:R-:W-:Y:S01]  /*8f60*/  IMAD.U32 R4, RZ, RZ, UR4 ;  /* 0x00000004ff047e24 */ /* 0x000fe2000f8e00ff */
[----:B------:R-:W-:Y:S01]  /*8f70*/  MOV R6, UR6 ;  /* 0x0000000600067c02 */ /* 0x000fe20008000f00 */
[----:B------:R-:W-:Y:S01]  /*8f80*/  IMAD.U32 R5, RZ, RZ, UR5 ;  /* 0x00000005ff057e24 */ /* 0x000fe2000f8e00ff */
[----:B------:R-:W-:Y:S01]  /*8f90*/  ULDC.64 UR4, c[0x4][0x18] ;  /* 0x0100060000047ab9 */ /* 0x000fe20000000a00 */
[----:B------:R-:W-:Y:S01]  /*8fa0*/  IMAD.U32 R7, RZ, RZ, UR7 ;  /* 0x00000007ff077e24 */ /* 0x000fe2000f8e00ff */
[----:B------:R-:W-:Y:S01]  /*8fb0*/  MOV R11, UR5 ;  /* 0x00000005000b7c02 */ /* 0x000fe20008000f00 */
[----:B------:R-:W-:Y:S01]  /*8fc0*/  IMAD.U32 R10, RZ, RZ, UR4 ;  /* 0x00000004ff0a7e24 */ /* 0x000fe2000f8e00ff */
[----:B------:R-:W-:Y:S01]  /*8fd0*/  MOV R13, RZ ;  /* 0x000000ff000d7202 */ /* 0x000fe20000000f00 */
[----:B------:R-:W-:-:S02]  /*8fe0*/  IMAD.MOV.U32 R8, RZ, RZ, 0x70 ;  /* 0x00000070ff087424 */ /* 0x000fc400078e00ff */
[----:B0-----:R-:W-:-:S07]  /*8ff0*/  IMAD.MOV.U32 R12, RZ, RZ, 0x1 ;  /* 0x00000001ff0c7424 */ /* 0x001fce00078e00ff */
[----:B------:R-:W-:-:S07]  /*9000*/  LEPC R20, `(.L_x_43) ;  /* 0x000000001014794e */ /* 0x000fce0000000000 */
[----:B-1----:R-:W-:Y:S05]  /*9010*/  CALL.ABS.NOINC R2 ;  /* 0x0000000002007343 */ /* 0x002fea0003c00000 */
.L_x_43:
[----:B------:R-:W0:Y:S01]  /*9020*/  LDC.64 R2, c[0x0][0x9f8] ;  /* 0x00027e00ff027b82 */ /* 0x000e220000000a00 */
[----:B------:R-:W-:Y:S01]  /*9030*/  IMAD.SHL.U32 R6, R25, 0x8, RZ ;  /* 0x0000000819067824 */ /* 0x000fe200078e00ff */
[----:B------:R-:W-:Y:S01]  /*9040*/  ULDC UR4, c[0x0][0x2f4] ;  /* 0x0000bd0000047ab9 */ /* 0x000fe20000000800 */
[----:B------:R-:W-:-:S05]  /*9050*/  IMAD.MOV.U32 R36, RZ, RZ, R26 ;  /* 0x000000ffff247224 */ /* 0x000fca00078e001a */
[----:B------:R-:W1:Y:S01]  /*9060*/  LDC R17, c[0x0][0x430] ;  /* 0x00010c00ff117b82 */ /* 0x000e620000000800 */
[----:B0-----:R-:W-:-:S04]  /*9070*/  ISETP.NE.U32.AND P0, PT, R2, RZ, PT ;  /* 0x000000ff0200720c */ /* 0x001fc80003f05070 */
[----:B------:R-:W-:Y:S02]  /*9080*/  ISETP.NE.AND.EX P0, PT, R3, RZ, PT, P0 ;  /* 0x000000ff0300720c */ /* 0x000fe40003f05300 */
[----:B------:R-:W-:-:S11]  /*9090*/  LOP3.LUT R23, R6, 0x38, RZ, 0xc0, !PT ;  /* 0x0000003806177812 */ /* 0x000fd600078ec0ff */
[----:B------:R-:W0:Y:S01]  /*90a0*/  @P0 LDC.64 R2, c[0x0][0x9f8] ;  /* 0x00027e00ff020b82 */ /* 0x000e220000000a00 */
[C---:B------:R-:W-:Y:S02]  /*90b0*/  ISETP.GE.AND P2, PT, R23.reuse, UR4, PT ;  /* 0x0000000417007c0c */ /* 0x040fe4000bf46270 */
[C---:B------:R-:W-:Y:S02]  /*90c0*/  LOP3.LUT R34, R23.reuse, 0x40, RZ, 0xfc, !PT ;  /* 0x0000004017227812 */ /* 0x040fe400078efcff */
[----:B------:R-:W-:Y:S02]  /*90d0*/  LOP3.LUT R16, R16, 0xfffffffb, RZ, 0xc0, !PT ;  /* 0xfffffffb10107812 */ /* 0x000fe400078ec0ff */
[----:B------:R-:W-:Y:S02]  /*90e0*/  LOP3.LUT R33, R23, 0x80, RZ, 0xfc, !PT ;  /* 0x0000008017217812 */ /* 0x000fe400078efcff */
[----:B------:R-:W-:-:S05]  /*90f0*/  ISETP.GE.AND P1, PT, R34, UR4, PT ;  /* 0x0000000422007c0c */ /* 0x000fca000bf26270 */
[----:B------:R-:W-:Y:S01]  /*9100*/  @P2 LOP3.LUT R16, R16, 0x4, RZ, 0xfc, !PT ;  /* 0x0000000410102812 */ /* 0x000fe200078efcff */
[----:B0-----:R-:W-:-:S03]  /*9110*/  @P0 IMAD.WIDE R2, R26, 0x4, R2 ;  /* 0x000000041a020825 */ /* 0x001fc600078e0202 */
[----:B------:R-:W-:Y:S02]  /*9120*/  LOP3.LUT R16, R16, 0xfffffffe, RZ, 0xc0, !PT ;  /* 0xfffffffe10107812 */ /* 0x000fe400078ec0ff */
[----:B------:R0:W5:Y:S01]  /*9130*/  @P0 LDG.E R36, desc[UR36][R2.64] ;  /* 0x0000002402240981 */ /* 0x000162000c1e1900 */
[----:B------:R-:W-:Y:S01]  /*9140*/  ISETP.GE.AND P0, PT, R33, UR4, PT ;  /* 0x0000000421007c0c */ /* 0x000fe2000bf06270 */
[----:B------:R-:W-:Y:S01]  /*9150*/  UMOV UR5, 0xffffffff ;  /* 0xffffffff00057882 */ /* 0x000fe20000000000 */
[----:B------:R-:W-:Y:S02]  /*9160*/  LOP3.LUT R16, R16, 0xfffffffd, RZ, 0xc0, !PT ;  /* 0xfffffffd10107812 */ /* 0x000fe400078ec0ff */
[C---:B------:R-:W-:Y:S02]  /*9170*/  SHF.L.U32 R24, R25.reuse, 0x4, RZ ;  /* 0x0000000419187819 */ /* 0x040fe400000006ff */
[----:B------:R-:W-:Y:S02]  /*9180*/  @P1 LOP3.LUT R16, R16, 0x2, RZ, 0xfc, !PT ;  /* 0x0000000210101812 */ /* 0x000fe400078efcff */
[----:B------:R-:W-:-:S02]  /*9190*/  LOP3.LUT R10, R25, 0x7f, RZ, 0xc0, !PT ;  /* 0x0000007f190a7812 */ /* 0x000fc400078ec0ff */
[----:B------:R-:W-:-:S03]  /*91a0*/  LOP3.LUT R24, R24, 0x70, RZ, 0xc0, !PT ;  /* 0x0000007018187812 */ /* 0x000fc600078ec0ff */
[----:B------:R-:W-:Y:S01]  /*91b0*/  @P0 LOP3.LUT R16, R16, 0x1, RZ, 0xfc, !PT ;  /* 0x0000000110100812 */ /* 0x000fe200078efcff */
[----:B01----:R-:W-:Y:S06]  /*91c0*/  BRA.DIV UR5, `(.L_x_45) ;  /* 0x0000003205807947 */ /* 0x003fec000b800000 */
.L_x_87:
[----:B------:R-:W2:Y:S01]  /*91d0*/  LDL R0, [R1+0x4] ;  /* 0x0000040001007983 */ /* 0x000ea20000100800 */
[----:B------:R-:W-:Y:S01]  /*91e0*/  UIADD3 UR4, UR48, -0x1, URZ ;  /* 0xffffffff30047890 */ /* 0x000fe2000fffe03f */
[----:B------:R-:W-:Y:S02]  /*91f0*/  ISETP.NE.AND P1, PT, R17, 0x1, PT ;  /* 0x000000011100780c */ /* 0x000fe40003f25270 */
[----:B-----5:R-:W-:Y:S02]  /*9200*/  SHF.R.S32.HI R12, RZ, 0x1f, R36 ;  /* 0x0000001fff0c7819 */ /* 0x020fe40000011424 */
[----:B------:R-:W-:Y:S01]  /*9210*/  LOP3.LUT R16, R16, 0xffffffdf, RZ, 0xc0, !PT ;  /* 0xffffffdf10107812 */ /* 0x000fe200078ec0ff */
[----:B------:R-:W-:Y:S02]  /*9220*/  IMAD.U32 R2, RZ, RZ, UR4 ;  /* 0x00000004ff027e24 */ /* 0x000fe4000f8e00ff */
[----:B------:R0:W-:Y:S06]  /*9230*/  STL [R1], R12 ;  /* 0x0000000c01007387 */ /* 0x0001ec0000100800 */
[----:B------:R-:W1:Y:S01]  /*9240*/  @P1 LDC R3, c[0x0][0x438] ;  /* 0x00010e00ff031b82 */ /* 0x000e620000000800 */
[----:B------:R-:W-:-:S04]  /*9250*/  @P1 LOP3.LUT R16, R16, 0x20, RZ, 0xfc, !PT ;  /* 0x0000002010101812 */ /* 0x000fc800078efcff */
[----:B------:R-:W-:-:S04]  /*9260*/  LOP3.LUT R16, R16, 0xffffffef, RZ, 0xc0, !PT ;  /* 0xffffffef10107812 */ /* 0x000fc800078ec0ff */
[----:B------:R-:W-:Y:S01]  /*9270*/  LOP3.LUT R16, R16, 0xfffffff7, RZ, 0xc0, !PT ;  /* 0xfffffff710107812 */ /* 0x000fe200078ec0ff */
[----:B------:R-:W-:Y:S01]  /*9280*/  IMAD.U32 R32, RZ, RZ, UR4 ;  /* 0x00000004ff207e24 */ /* 0x000fe2000f8e00ff */
[----:B------:R-:W-:-:S04]  /*9290*/  MOV R35, UR41 ;  /* 0x0000002900237c02 */ /* 0x000fc80008000f00 */
[----:B------:R-:W-:Y:S02]  /*92a0*/  SHF.R.S32.HI R35, RZ, 0x1f, R35 ;  /* 0x0000001fff237819 */ /* 0x000fe40000011423 */
[----:B--2---:R-:W-:Y:S02]  /*92b0*/  R2UR UR5, R0 ;  /* 0x00000000000572ca */ /* 0x004fe400000e0000 */
[----:B------:R-:W-:-:S04]  /*92c0*/  SHF.R.U32.HI R0, RZ, 0x3, R10 ;  /* 0x00000003ff007819 */ /* 0x000fc8000001160a */
[----:B------:R-:W-:Y:S02]  /*92d0*/  LOP3.LUT R37, R24, R0, RZ, 0xfc, !PT ;  /* 0x0000000018257212 */ /* 0x000fe400078efcff */
[----:B------:R-:W2:Y:S03]  /*92e0*/  @P1 LDC R0, c[0x0][0x434] ;  /* 0x00010d00ff001b82 */ /* 0x000ea60000000800 */
[----:B------:R-:W-:-:S04]  /*92f0*/  IMAD R2, R2, 0x60, R37 ;  /* 0x0000006002027824 */ /* 0x000fc800078e0225 */
[C---:B------:R-:W-:Y:S01]  /*9300*/  IMAD.IADD R7, R2.reuse, 0x1, R19 ;  /* 0x0000000102077824 */ /* 0x040fe200078e0213 */
[----:B------:R-:W-:-:S04]  /*9310*/  ISETP.GE.AND P0, PT, R2, UR42, PT ;  /* 0x0000002a02007c0c */ /* 0x000fc8000bf06270 */
[----:B------:R-:W-:Y:S02]  /*9320*/  ISETP.GT.U32.OR P0, PT, R37, 0x5f, P0 ;  /* 0x0000005f2500780c */ /* 0x000fe40000704470 */
[----:B------:R-:W-:Y:S01]  /*9330*/  MOV R11, R7 ;  /* 0x00000007000b7202 */ /* 0x000fe20000000f00 */
[----:B--2---:R-:W-:-:S10]  /*9340*/  @P1 IMAD.HI.U32 R0, R7, R0, RZ ;  /* 0x0000000007001227 */ /* 0x004fd400078e00ff */
[----:B------:R-:W2:Y:S01]  /*9350*/  @!P0 LDC.64 R8, c[0x0][0x428] ;  /* 0x00010a00ff088b82 */ /* 0x000ea20000000a00 */
[----:B-1----:R-:W-:-:S07]  /*9360*/  @P1 SHF.R.U32.HI R11, RZ, R3, R0 ;  /* 0x00000003ff0b1219 */ /* 0x002fce0000011600 */
[----:B------:R-:W1:Y:S01]  /*9370*/  @!P0 LDC.64 R4, c[0x0][0x418] ;  /* 0x00010600ff048b82 */ /* 0x000e620000000a00 */
[--C-:B------:R-:W-:Y:S01]  /*9380*/  @!P0 SHF.R.S32.HI R3, RZ, 0x1f, R11.reuse ;  /* 0x0000001fff038819 */ /* 0x100fe2000001140b */
[----:B------:R-:W-:Y:S01]  /*9390*/  @!P0 IMAD.MOV.U32 R2, RZ, RZ, R11 ;  /* 0x000000ffff028224 */ /* 0x000fe200078e000b */
[----:B------:R-:W-:Y:S01]  /*93a0*/  ULOP3.LUT UR5, UR5, 0x2, URZ, 0xfc, !UPT ;  /* 0x0000000205057892 */ /* 0x000fe2000f8efc3f */
[-C--:B--2---:R-:W-:Y:S02]  /*93b0*/  @!P0 IMAD R0, R12, R8.reuse, RZ ;  /* 0x000000080c008224 */ /* 0x084fe400078e02ff */
[----:B------:R-:W-:-:S04]  /*93c0*/  @!P0 IMAD.WIDE.U32 R2, R36, R8, R2 ;  /* 0x0000000824028225 */ /* 0x000fc800078e0002 */
[----:B------:R-:W-:Y:S01]  /*93d0*/  @!P0 IMAD R9, R36, R9, R0 ;  /* 0x0000000924098224 */ /* 0x000fe200078e0200 */
[----:B-1----:R-:W-:-:S03]  /*93e0*/  @!P0 LEA R4, P1, R2, R4, 0x2 ;  /* 0x0000000402048211 */ /* 0x002fc600078210ff */
[----:B------:R-:W-:-:S05]  /*93f0*/  @!P0 IMAD.IADD R0, R3, 0x1, R9 ;  /* 0x0000000103008824 */ /* 0x000fca00078e0209 */
[----:B------:R-:W-:Y:S02]  /*9400*/  @!P0 LEA.HI.X R5, R2, R5, R0, 0x2, P1 ;  /* 0x0000000502058211 */ /* 0x000fe400008f1400 */
[----:B------:R-:W-:Y:S01]  /*9410*/  MOV R0, RZ ;  /* 0x000000ff00007202 */ /* 0x000fe20000000f00 */
[----:B------:R-:W-:-:S05]  /*9420*/  IMAD.U32 R2, RZ, RZ, UR5 ;  /* 0x00000005ff027e24 */ /* 0x000fca000f8e00ff */
[----:B------:R0:W5:Y:S01]  /*9430*/  @!P0 LDG.E R0, desc[UR36][R4.64] ;  /* 0x0000002404008981 */ /* 0x000162000c1e1900 */
[----:B------:R-:W-:Y:S02]  /*9440*/  ISETP.GT.U32.AND P0, PT, R37, 0x5f, PT ;  /* 0x0000005f2500780c */ /* 0x000fe40003f04070 */
[----:B------:R-:W-:Y:S01]  /*9450*/  ISETP.NE.AND P2, PT, R2, 0x3, PT ;  /* 0x000000030200780c */ /* 0x000fe20003f45270 */
[----:B------:R-:W-:-:S04]  /*9460*/  IMAD.MOV R2, RZ, RZ, -R11 ;  /* 0x000000ffff027224 */ /* 0x000fc800078e0a0b */
[----:B------:R-:W-:-:S06]  /*9470*/  IMAD R7, R17, R2, R7 ;  /* 0x0000000211077224 */ /* 0x000fcc00078e0207 */
[----:B------:R-:W-:-:S04]  /*9480*/  @P0 LOP3.LUT R16, R16, 0x8, RZ, 0xfc, !PT ;  /* 0x0000000810100812 */ /* 0x000fc800078efcff */
[----:B------:R-:W-:Y:S01]  /*9490*/  @P2 LOP3.LUT R16, R16, 0x10, RZ, 0xfc, !PT ;  /* 0x0000001010102812 */ /* 0x000fe200078efcff */
[----:B0-----:R-:W-:Y:S06]  /*94a0*/  @!P2 BRA `(.L_x_46) ;  /* 0x000000000004a947 */ /* 0x001fec0003800000 */
[----:B------:R-:W-:Y:S01]  /*94b0*/  BPT.TRAP 0x1 ;  /* 0x000000040000795c */ /* 0x000fe20000300000 */
.L_x_46:
[----:B------:R-:W-:Y:S01]  /*94c0*/  SHF.R.S32.HI R5, RZ, 0x1f, R7 ;  /* 0x0000001fff057819 */ /* 0x000fe20000011407 */
[----:B------:R-:W-:Y:S01]  /*94d0*/  ULDC.64 UR4, c[0x0][0x328] ;  /* 0x0000ca0000047ab9 */ /* 0x000fe20000000a00 */
[----:B-----5:R-:W-:Y:S02]  /*94e0*/  SHF.R.S32.HI R4, RZ, 0x1f, R0 ;  /* 0x0000001fff047819 */ /* 0x020fe40000011400 */
[----:B------:R-:W-:Y:S01]  /*94f0*/  R2UR UR6, R35 ;  /* 0x00000000230672ca */ /* 0x000fe200000e0000 */
[----:B------:R-:W-:-:S04]  /*9500*/  IMAD R2, R5, UR4, RZ ;  /* 0x0000000405027c24 */ /* 0x000fc8000f8e02ff */
[C---:B------:R-:W-:Y:S02]  /*9510*/  IMAD R9, R7.reuse, UR5, R2 ;  /* 0x0000000507097c24 */ /* 0x040fe4000f8e0202 */
[----:B------:R-:W-:Y:S01]  /*9520*/  IMAD.WIDE.U32 R2, R7, UR4, RZ ;  /* 0x0000000407027c25 */ /* 0x000fe2000f8e00ff */
[----:B------:R-:W-:-:S03]  /*9530*/  ULDC.64 UR4, c[0x0][0x338] ;  /* 0x0000ce0000047ab9 */ /* 0x000fc60000000a00 */
[----:B------:R-:W-:Y:S02]  /*9540*/  IMAD.IADD R3, R3, 0x1, R9 ;  /* 0x0000000103037824 */ /* 0x000fe400078e0209 */
[----:B------:R-:W-:Y:S02]  /*9550*/  IMAD R9, R4, UR4, RZ ;  /* 0x0000000404097c24 */ /* 0x000fe4000f8e02ff */
[----:B------:R-:W-:-:S04]  /*9560*/  IMAD.WIDE.U32 R2, R0, UR4, R2 ;  /* 0x0000000400027c25 */ /* 0x000fc8000f8e0002 */
[----:B------:R-:W-:Y:S01]  /*9570*/  IMAD R9, R0, UR5, R9 ;  /* 0x0000000500097c24 */ /* 0x000fe2000f8e0209 */
[----:B------:R-:W-:-:S04]  /*9580*/  ULDC.64 UR4, c[0x0][0x330] ;  /* 0x0000cc0000047ab9 */ /* 0x000fc80000000a00 */
[----:B------:R-:W-:Y:S01]  /*9590*/  IADD3 R3, R3, R9, RZ ;  /* 0x0000000903037210 */ /* 0x000fe20007ffe0ff */
[----:B------:R-:W-:Y:S01]  /*95a0*/  IMAD.U32 R9, RZ, RZ, UR4 ;  /* 0x00000004ff097e24 */ /* 0x000fe2000f8e00ff */
[----:B------:R-:W-:-:S03]  /*95b0*/  UIMAD UR4, UR6, UR4, URZ ;  /* 0x00000004060472a4 */ /* 0x000fc6000f8e023f */
[----:B------:R-:W-:Y:S01]  /*95c0*/  IMAD.WIDE.U32 R2, R9, UR41, R2 ;  /* 0x0000002909027c25 */ /* 0x000fe2000f8e0002 */
[----:B------:R-:W-:Y:S01]  /*95d0*/  UIMAD UR4, UR41, UR5, UR4 ;  /* 0x00000005290472a4 */ /* 0x000fe2000f8e0204 */
[----:B------:R-:W-:Y:S02]  /*95e0*/  ULDC.64 UR6, c[0x0][0x318] ;  /* 0x0000c60000067ab9 */ /* 0x000fe40000000a00 */
[----:B------:R-:W-:-:S03]  /*95f0*/  LEA R17, P0, R2, UR6, 0x1 ;  /* 0x0000000602117c11 */ /* 0x000fc6000f8008ff */
[----:B------:R-:W-:-:S05]  /*9600*/  VIADD R3, R3, UR4 ;  /* 0x0000000403037c36 */ /* 0x000fca0008000000 */
[----:B------:R-:W-:Y:S02]  /*9610*/  LEA.HI.X R18, R2, UR7, R3, 0x1, P0 ;  /* 0x0000000702127c11 */ /* 0x000fe400080f0c03 */
[----:B------:R-:W-:-:S04]  /*9620*/  MOV R2, 0x1 ;  /* 0x0000000100027802 */ /* 0x000fc80000000f00 */
[----:B------:R-:W-:-:S04]  /*9630*/  SHF.L.U32 R2, R2, 0x1f, RZ ;  /* 0x0000001f02027819 */ /* 0x000fc800000006ff */
[----:B------:R-:W0:Y:S02]  /*9640*/  SYNCS.PHASECHK.TRANS64.TRYWAIT P0, [UR44+0x30840], R2 ;  /* 0x03084002ff0075a7 */ /* 0x000e24000800016c */
[----:B0-----:R-:W-:Y:S05]  /*9650*/  @!P0 BRA `(.L_x_47) ;  /* 0x0000002c007c8947 */ /* 0x001fea0003800000 */
.L_x_88:
[----:B------:R-:W-:Y:S01]  /*9660*/  ULDC.64 UR4, c[0x0][0x300] ;  /* 0x0000c00000047ab9 */ /* 0x000fe20000000a00 */
[----:B------:R-:W-:Y:S01]  /*9670*/  R2UR UR6, R35 ;  /* 0x00000000230672ca */ /* 0x000fe200000e0000 */
[----:B0-----:R-:W-:Y:S01]  /*9680*/  IMAD R2, R5, UR4, RZ ;  /* 0x0000000405027c24 */ /* 0x001fe2000f8e02ff */
[----:B------:R-:W-:Y:S01]  /*9690*/  SHF.R.U32.HI R27, RZ, 0x3, R10 ;  /* 0x00000003ff1b7819 */ /* 0x000fe2000001160a */
[----:B------:R-:W-:Y:S01]  /*96a0*/  IMAD.SHL.U32 R30, R10, 0x8, RZ ;  /* 0x000000080a1e7824 */ /* 0x000fe200078e00ff */
[C---:B------:R-:W-:Y:S01]  /*96b0*/  LOP3.LUT P3, RZ, R16.reuse, 0x4, RZ, 0xc0, !PT ;  /* 0x0000000410ff7812 */ /* 0x040fe2000786c0ff */
[C---:B------:R-:W-:Y:S01]  /*96c0*/  IMAD R5, R7.reuse, UR5, R2 ;  /* 0x0000000507057c24 */ /* 0x040fe2000f8e0202 */
[C---:B------:R-:W-:Y:S01]  /*96d0*/  LOP3.LUT P2, RZ, R16.reuse, 0x2, RZ, 0xc0, !PT ;  /* 0x0000000210ff7812 */ /* 0x040fe2000784c0ff */
[----:B------:R-:W-:Y:S01]  /*96e0*/  IMAD.WIDE.U32 R2, R7, UR4, RZ ;  /* 0x0000000407027c25 */ /* 0x000fe2000f8e00ff */
[----:B------:R-:W-:Y:S01]  /*96f0*/  ULDC.64 UR4, c[0x0][0x310] ;  /* 0x0000c40000047ab9 */ /* 0x000fe20000000a00 */
[----:B------:R-:W-:-:S02]  /*9700*/  LOP3.LUT P1, RZ, R16, 0x1, RZ, 0xc0, !PT ;  /* 0x0000000110ff7812 */ /* 0x000fc4000782c0ff */
[----:B------:R-:W-:Y:S02]  /*9710*/  IMAD.IADD R3, R3, 0x1, R5 ;  /* 0x0000000103037824 */ /* 0x000fe400078e0205 */
[----:B------:R-:W-:Y:S02]  /*9720*/  IMAD R5, R4, UR4, RZ ;  /* 0x0000000404057c24 */ /* 0x000fe4000f8e02ff */
[----:B------:R-:W-:-:S04]  /*9730*/  IMAD.WIDE.U32 R2, R0, UR4, R2 ;  /* 0x0000000400027c25 */ /* 0x000fc8000f8e0002 */
[----:B------:R-:W-:Y:S01]  /*9740*/  IMAD R5, R0, UR5, R5 ;  /* 0x0000000500057c24 */ /* 0x000fe2000f8e0205 */
[----:B------:R-:W-:-:S03]  /*9750*/  ULDC.64 UR4, c[0x0][0x308] ;  /* 0x0000c20000047ab9 */ /* 0x000fc60000000a00 */
[----:B------:R-:W-:Y:S01]  /*9760*/  IMAD.IADD R3, R3, 0x1, R5 ;  /* 0x0000000103037824 */ /* 0x000fe200078e0205 */
[----:B------:R-:W-:Y:S01]  /*9770*/  MOV R5, UR4 ;  /* 0x0000000400057c02 */ /* 0x000fe20008000f00 */
[----:B------:R-:W-:-:S03]  /*9780*/  UIMAD UR4, UR6, UR4, URZ ;  /* 0x00000004060472a4 */ /* 0x000fc6000f8e023f */
[----:B------:R-:W-:Y:S01]  /*9790*/  ULDC.64 UR6, c[0x0][0x2e8] ;  /* 0x0000ba0000067ab9 */ /* 0x000fe20000000a00 */
[----:B------:R-:W-:Y:S02]  /*97a0*/  UIMAD UR4, UR41, UR5, UR4 ;  /* 0x00000005290472a4 */ /* 0x000fe4000f8e0204 */
[----:B------:R-:W-:-:S04]  /*97b0*/  IMAD.WIDE.U32 R2, R5, UR41, R2 ;  /* 0x0000002905027c25 */ /* 0x000fc8000f8e0002 */
[----:B------:R-:W-:Y:S01]  /*97c0*/  VIADD R7, R3, UR4 ;  /* 0x0000000403077c36 */ /* 0x000fe20008000000 */
[C---:B------:R-:W-:Y:S01]  /*97d0*/  LEA R0, P0, R2.reuse, UR6, 0x1 ;  /* 0x0000000602007c11 */ /* 0x040fe2000f8008ff */
[----:B------:R-:W-:Y:S01]  /*97e0*/  IMAD.MOV.U32 R3, RZ, RZ, -0x60 ;  /* 0xffffffa0ff037424 */ /* 0x000fe200078e00ff */
[----:B------:R-:W-:Y:S02]  /*97f0*/  UMOV UR4, 0xffffffff ;  /* 0xffffffff00047882 */ /* 0x000fe40000000000 */
[----:B------:R-:W-:Y:S01]  /*9800*/  LEA.HI.X R7, R2, UR7, R7, 0x1, P0 ;  /* 0x0000000702077c11 */ /* 0x000fe200080f0c07 */
[----:B------:R-:W-:Y:S01]  /*9810*/  IMAD R4, R32, R3, UR42 ;  /* 0x0000002a20047e24 */ /* 0x000fe2000f8e0203 */
[----:B------:R-:W-:-:S04]  /*9820*/  LOP3.LUT R3, R6, 0x1c0, RZ, 0xc0, !PT ;  /* 0x000001c006037812 */ /* 0x000fc800078ec0ff */
[----:B------:R-:W-:Y:S02]  /*9830*/  LOP3.LUT R2, R3, 0x38, R6, 0xf8, !PT ;  /* 0x0000003803027812 */ /* 0x000fe400078ef806 */
[----:B------:R-:W-:Y:S02]  /*9840*/  IADD3 R6, -R27, R4, RZ ;  /* 0x000000041b067210 */ /* 0x000fe40007ffe1ff */
[----:B------:R-:W-:Y:S02]  /*9850*/  LOP3.LUT R25, R2, 0x38, R25, 0x78, !PT ;  /* 0x0000003802197812 */ /* 0x000fe400078e7819 */
[----:B------:R-:W-:Y:S02]  /*9860*/  ISETP.GE.AND P0, PT, R6, 0x1, PT ;  /* 0x000000010600780c */ /* 0x000fe40003f06270 */
[----:B------:R-:W-:Y:S01]  /*9870*/  LOP3.LUT R30, R25, 0x200, R30, 0xf8, !PT ;  /* 0x00000200191e7812 */ /* 0x000fe200078ef81e */
[----:B------:R-:W-:Y:S10]  /*9880*/  BRA.DIV UR4, `(.L_x_48) ;  /* 0x0000002e04087947 */ /* 0x000ff4000b800000 */
[----:B------:R-:W-:Y:S01]  /*9890*/  SHFL.IDX PT, R3, R7, RZ, 0x181f ;  /* 0x00181fff07037589 */ /* 0x000fe200000e0000 */
[----:B------:R-:W-:-:S03]  /*98a0*/  @P0 LEA R9, R30, UR44, 0x1 ;  /* 0x0000002c1e090c11 */ /* 0x000fc6000f8e08ff */
[----:B------:R-:W0:Y:S04]  /*98b0*/  SHFL.IDX PT, R2, R0, RZ, 0x181f ;  /* 0x00181fff00027589 */ /* 0x000e2800000e0000 */
[----:B------:R-:W-:Y:S04]  /*98c0*/  SHFL.IDX PT, R5, R7, 0x1, 0x181f ;  /* 0x00381f0007057f89 */ /* 0x000fe800000e0000 */
[----:B------:R-:W-:Y:S04]  /*98d0*/  SHFL.IDX PT, R4, R0, 0x1, 0x181f ;  /* 0x00381f0000047f89 */ /* 0x000fe800000e0000 */
[----:B------:R-:W1:Y:S04]  /*98e0*/  SHFL.IDX PT, R8, R7, 0x2, 0x181f ;  /* 0x00581f0007087f89 */ /* 0x000e6800000e0000 */
[----:B------:R-:W2:Y:S04]  /*98f0*/  SHFL.IDX PT, R14, R0, 0x2, 0x181f ;  /* 0x00581f00000e7f89 */ /* 0x000ea800000e0000 */
[----:B------:R-:W3:Y:S01]  /*9900*/  SHFL.IDX PT, R10, R0, 0x3, 0x181f ;  /* 0x00781f00000a7f89 */ /* 0x000ee200000e0000 */
[----:B0-----:R-:W-:-:S05]  /*9910*/  @P0 IMAD.WIDE.U32 R2, R23, 0x2, R2 ;  /* 0x0000000217020825 */ /* 0x001fca00078e0002 */
[----:B------:R-:W-:Y:S04]  /*9920*/  @P0 LDGSTS.E.BYPASS.LTC128B.128 [R9+0x1e400], desc[UR36][R2.64], !P3 ;  /* 0x1e40000002090fae */ /* 0x000fe8000d901d64 */
[----:B------:R-:W-:Y:S04]  /*9930*/  @P0 LDGSTS.E.BYPASS.LTC128B.128 [R9+0x21400], desc[UR36][R2.64+0x80], !P2 ;  /* 0x2140008002090fae */ /* 0x000fe8000d101d64 */
[----:B------:R0:W-:Y:S01]  /*9940*/  @P0 LDGSTS.E.BYPASS.LTC128B.128 [R9+0x24400], desc[UR36][R2.64+0x100], !P1 ;  /* 0x2440010002090fae */ /* 0x0001e2000c901d64 */
[----:B------:R-:W-:-:S03]  /*9950*/  ISETP.GE.AND P0, PT, R6, 0x11, PT ;  /* 0x000000110600780c */ /* 0x000fc60003f06270 */
[----:B0-----:R-:W0:Y:S01]  /*9960*/  SHFL.IDX PT, R9, R7, 0x3, 0x181f ;  /* 0x00781f0007097f89 */ /* 0x001e2200000e0000 */
[----:B-1----:R-:W-:-:S09]  /*9970*/  MOV R3, R8 ;  /* 0x0000000800037202 */ /* 0x002fd20000000f00 */
[----:B------:R-:W-:Y:S01]  /*9980*/  @P0 IMAD.WIDE.U32 R4, R23, 0x2, R4 ;  /* 0x0000000217040825 */ /* 0x000fe200078e0004 */
[----:B------:R-:W-:Y:S01]  /*9990*/  @P0 LEA R21, R30, UR44, 0x1 ;  /* 0x0000002c1e150c11 */ /* 0x000fe2000f8e08ff */
[----:B------:R-:W-:Y:S02]  /*99a0*/  SHFL.IDX PT, R8, R7, 0x4, 0x181f ;  /* 0x00981f0007087f89 */ /* 0x000fe400000e0000 */
[----:B--2---:R-:W-:Y:S02]  /*99b0*/  IMAD.MOV.U32 R2, RZ, RZ, R14 ;  /* 0x000000ffff027224 */ /* 0x004fe400078e000e */
[----:B------:R-:W-:Y:S04]  /*99c0*/  @P0 LDGSTS.E.BYPASS.LTC128B.128 [R21+0x1ec00], desc[UR36][R4.64], !P3 ;  /* 0x1ec0000004150fae */ /* 0x000fe8000d901d64 */
[----:B------:R-:W-:Y:S04]  /*99d0*/  @P0 LDGSTS.E.BYPASS.LTC128B.128 [R21+0x21c00], desc[UR36][R4.64+0x80], !P2 ;  /* 0x21c0008004150fae */ /* 0x000fe8000d101d64 */
[----:B------:R3:W-:Y:S01]  /*99e0*/  @P0 LDGSTS.E.BYPASS.LTC128B.128 [R21+0x24c00], desc[UR36][R4.64+0x100], !P1 ;  /* 0x24c0010004150fae */ /* 0x0007e2000c901d64 */
[----:B------:R-:W-:-:S03]  /*99f0*/  ISETP.GE.AND P0, PT, R6, 0x21, PT ;  /* 0x000000210600780c */ /* 0x000fc60003f06270 */
[----:B------:R-:W1:Y:S04]  /*9a00*/  SHFL.IDX PT, R14, R0, 0x4, 0x181f ;  /* 0x00981f00000e7f89 */ /* 0x000e6800000e0000 */
[----:B------:R-:W2:Y:S01]  /*9a10*/  SHFL.IDX PT, R7, R7, 0x5, 0x181f ;  /* 0x00b81f0007077f89 */ /* 0x000ea200000e0000 */
[----:B---3--:R-:W-:-:S05]  /*9a20*/  IMAD.MOV.U32 R4, RZ, RZ, R10 ;  /* 0x000000ffff047224 */ /* 0x008fca00078e000a */
[----:B------:R-:W-:Y:S01]  /*9a30*/  @P0 IMAD.WIDE.U32 R2, R23, 0x2, R2 ;  /* 0x0000000217020825 */ /* 0x000fe200078e0002 */
[----:B------:R-:W-:-:S03]  /*9a40*/  @P0 LEA R25, R30, UR44, 0x1 ;  /* 0x0000002c1e190c11 */ /* 0x000fc6000f8e08ff */
[----:B0-----:R-:W-:Y:S02]  /*9a50*/  IMAD.MOV.U32 R5, RZ, RZ, R9 ;  /* 0x000000ffff057224 */ /* 0x001fe400078e0009 */
[----:B------:R-:W-:Y:S04]  /*9a60*/  @P0 LDGSTS.E.BYPASS.LTC128B.128 [R25+0x1f400], desc[UR36][R2.64], !P3 ;  /* 0x1f40000002190fae */ /* 0x000fe8000d901d64 */
[----:B------:R-:W-:Y:S04]  /*9a70*/  @P0 LDGSTS.E.BYPASS.LTC128B.128 [R25+0x22400], desc[UR36][R2.64+0x80], !P2 ;  /* 0x2240008002190fae */ /* 0x000fe8000d101d64 */
[----:B------:R1:W-:Y:S01]  /*9a80*/  @P0 LDGSTS.E.BYPASS.LTC128B.128 [R25+0x25400], desc[UR36][R2.64+0x100], !P1 ;  /* 0x2540010002190fae */ /* 0x0003e2000c901d64 */
[----:B------:R-:W-:-:S02]  /*9a90*/  ISETP.GE.AND P0, PT, R6, 0x31, PT ;  /* 0x000000310600780c */ /* 0x000fc40003f06270 */
[----:B-1----:R-:W-:Y:S01]  /*9aa0*/  MOV R2, R14 ;  /* 0x0000000e00027202 */ /* 0x002fe20000000f00 */
[----:B------:R-:W-:-:S10]  /*9ab0*/  IMAD.MOV.U32 R3, RZ, RZ, R8 ;  /* 0x000000ffff037224 */ /* 0x000fd400078e0008 */
[----:B------:R-:W-:Y:S01]  /*9ac0*/  @P0 LEA R9, R30, UR44, 0x1 ;  /* 0x0000002c1e090c11 */ /* 0x000fe2000f8e08ff */
[----:B------:R-:W-:Y:S01]  /*9ad0*/  @P0 IMAD.WIDE.U32 R4, R23, 0x2, R4 ;  /* 0x0000000217040825 */ /* 0x000fe200078e0004 */
[----:B------:R0:W1:Y:S04]  /*9ae0*/  SHFL.IDX PT, R14, R0, 0x5, 0x181f ;  /* 0x00b81f00000e7f89 */ /* 0x00006800000e0000 */
[----:B------:R0:W-:Y:S04]  /*9af0*/  @P0 LDGSTS.E.BYPASS.LTC128B.128 [R9+0x1fc00], desc[UR36][R4.64], !P3 ;  /* 0x1fc0000004090fae */ /* 0x0001e8000d901d64 */
[----:B------:R0:W-:Y:S04]  /*9b00*/  @P0 LDGSTS.E.BYPASS.LTC128B.128 [R9+0x22c00], desc[UR36][R4.64+0x80], !P2 ;  /* 0x22c0008004090fae */ /* 0x0001e8000d101d64 */
[----:B------:R0:W-:Y:S01]  /*9b10*/  @P0 LDGSTS.E.BYPASS.LTC128B.128 [R9+0x25c00], desc[UR36][R4.64+0x100], !P1 ;  /* 0x25c0010004090fae */ /* 0x0001e2000c901d64 */
[----:B------:R-:W-:-:S13]  /*9b20*/  ISETP.GE.AND P0, PT, R6, 0x41, PT ;  /* 0x000000410600780c */ /* 0x000fda0003f06270 */
[----:B------:R-:W-:Y:S01]  /*9b30*/  @P0 IMAD.WIDE.U32 R2, R23, 0x2, R2 ;  /* 0x0000000217020825 */ /* 0x000fe200078e0002 */
[----:B------:R-:W-:-:S05]  /*9b40*/  @P0 LEA R21, R30, UR44, 0x1 ;  /* 0x0000002c1e150c11 */ /* 0x000fca000f8e08ff */
[----:B------:R0:W-:Y:S04]  /*9b50*/  @P0 LDGSTS.E.BYPASS.LTC128B.128 [R21+0x20400], desc[UR36][R2.64], !P3 ;  /* 0x2040000002150fae */ /* 0x0001e8000d901d64 */
[----:B------:R0:W-:Y:S04]  /*9b60*/  @P0 LDGSTS.E.BYPASS.LTC128B.128 [R21+0x23400], desc[UR36][R2.64+0x80], !P2 ;  /* 0x2340008002150fae */ /* 0x0001e8000d101d64 */
[----:B-12---:R0:W-:Y:S02]  /*9b70*/  @P0 LDGSTS.E.BYPASS.LTC128B.128 [R21+0x26400], desc[UR36][R2.64+0x100], !P1 ;  /* 0x2640010002150fae */ /* 0x0061e4000c901d64 */
.L_x_102:
[----:B------:R-:W-:Y:S01]  /*9b80*/  ISETP.GE.AND P0, PT, R6, 0x51, PT ;  /* 0x000000510600780c */ /* 0x000fe20003f06270 */
[----:B0-----:R-:W-:Y:S01]  /*9b90*/  IMAD.MOV.U32 R2, RZ, RZ, R14 ;  /* 0x000000ffff027224 */ /* 0x001fe200078e000e */
[----:B------:R-:W-:-:S11]  /*9ba0*/  MOV R3, R7 ;  /* 0x0000000700037202 */ /* 0x000fd60000000f00 */
[----:B------:R-:W-:Y:S01]  /*9bb0*/  @P0 IMAD.WIDE.U32 R2, R23, 0x2, R2 ;  /* 0x0000000217020825 */ /* 0x000fe200078e0002 */
[----:B------:R-:W-:-:S05]  /*9bc0*/  @P0 LEA R5, R30, UR44, 0x1 ;  /* 0x0000002c1e050c11 */ /* 0x000fca000f8e08ff */
[----:B------:R-:W-:Y:S01]  /*9bd0*/  @!PT LDS RZ, [RZ] ;  /* 0x00000000fffff984 */ /* 0x000fe20000000800 */
[----:B------:R-:W-:Y:S01]  /*9be0*/  @!PT LDS RZ, [RZ] ;  /* 0x00000000fffff984 */ /* 0x000fe20000000800 */
[----:B------:R-:W-:Y:S01]  /*9bf0*/  @!PT LDS RZ, [RZ] ;  /* 0x00000000fffff984 */ /* 0x000fe20000000800 */
[----:B------:R0:W-:Y:S04]  /*9c00*/  @P0 LDGSTS.E.BYPASS.LTC128B.128 [R5+0x20c00], desc[UR36][R2.64], !P3 ;  /* 0x20c0000002050fae */ /* 0x0001e8000d901d64 */
[----:B------:R0:W-:Y:S04]  /*9c10*/  @P0 LDGSTS.E.BYPASS.LTC128B.128 [R5+0x23c00], desc[UR36][R2.64+0x80], !P2 ;  /* 0x23c0008002050fae */ /* 0x0001e8000d101d64 */
[----:B------:R0:W-:Y:S01]  /*9c20*/  @P0 LDGSTS.E.BYPASS.LTC128B.128 [R5+0x26c00], desc[UR36][R2.64+0x100], !P1 ;  /* 0x26c0010002050fae */ /* 0x0001e2000c901d64 */
[----:B------:R-:W-:Y:S01]  /*9c30*/  NOP ;  /* 0x0000000000007918 */ /* 0x000fe20000000000 */
[----:B------:R-:W-:Y:S02]  /*9c40*/  SYNCS.ARRIVE.TRANS64.RED.A0T1 RZ, [UR44+0x30830], RZ ;  /* 0x030830ffffff79a7 */ /* 0x000fe4000820042c */
[----:B------:R-:W-:Y:S01]  /*9c50*/  ARRIVES.LDGSTSBAR.64.TRANSCNT [UR44+0x30830] ;  /* 0x03083000ff0079b0 */ /* 0x000fe20008000aac */
[----:B------:R-:W-:Y:S01]  /*9c60*/  NOP ;  /* 0x0000000000007918 */ /* 0x000fe20000000000 */
[----:B------:R-:W-:-:S13]  /*9c70*/  LOP3.LUT P1, RZ, R16, 0x10, RZ, 0xc0, !PT ;  /* 0x0000001010ff7812 */ /* 0x000fda000782c0ff */
[----:B0-----:R-:W-:Y:S05]  /*9c80*/  @!P1 BRA `(.L_x_49) ;  /* 0x0000000000049947 */ /* 0x001fea0003800000 */
[----:B------:R-:W-:Y:S01]  /*9c90*/  BPT.TRAP 0x1 ;  /* 0x000000040000795c */ /* 0x000fe20000300000 */
.L_x_49:
[----:B------:R-:W-:Y:S01]  /*9ca0*/  SYNCS.ARRIVE.TRANS64.A1T0 RZ, [UR44+0x30830], RZ ;  /* 0x030830ffffff79a7 */ /* 0x000fe2000810002c */
[----:B------:R-:W-:Y:S05]  /*9cb0*/  WARPSYNC.ALL ;  /* 0x0000000000007948 */ /* 0x000fea0003800000 */
[----:B------:R-:W-:Y:S01]  /*9cc0*/  UIADD3 UR5, UR44, 0x12400, URZ ;  /* 0x000124002c057890 */ /* 0x000fe2000fffe03f */
[----:B------:R-:W-:Y:S01]  /*9cd0*/  R2UR UR4, R35 ;  /* 0x00000000230472ca */ /* 0x000fe200000e0000 */
[----:B------:R-:W-:Y:S01]  /*9ce0*/  ULDC.64 UR6, c[0x0][0x2d8] ;  /* 0x0000b60000067ab9 */ /* 0x000fe20000000a00 */
[----:B------:R-:W-:Y:S01]  /*9cf0*/  SHF.R.S32.HI R25, RZ, 0x1f, R26 ;  /* 0x0000001fff197819 */ /* 0x000fe2000001141a */
[----:B------:R-:W-:Y:S02]  /*9d00*/  ULOP3.LUT UP0, URZ, UR5, 0x3ff, URZ, 0xc0, !UPT ;  /* 0x000003ff053f7892 */ /* 0x000fe4000f80c03f */
[----:B------:R-:W-:Y:S01]  /*9d10*/  UIMAD.WIDE.U32 UR38, UR41, UR6, URZ ;  /* 0x00000006292672a5 */ /* 0x000fe2000f8e003f */
[----:B------:R-:W-:Y:S03]  /*9d20*/  BAR.SYNC.DEFER_BLOCKING 0x8, 0x180 ;  /* 0x0206000000007b1d */ /* 0x000fe60000010000 */
[----:B------:R-:W-:-:S04]  /*9d30*/  PLOP3.LUT P0, PT, PT, PT, UP0, 0x80, 0x0 ;  /* 0x000000000000781c */ /* 0x000fc80003f0f008 */
[----:B------:R-:W-:-:S04]  /*9d40*/  UIMAD UR4, UR4, UR6, URZ ;  /* 0x00000006040472a4 */ /* 0x000fc8000f8e023f */
[----:B------:R-:W-:-:S04]  /*9d50*/  UIMAD UR4, UR41, UR7, UR4 ;  /* 0x00000007290472a4 */ /* 0x000fc8000f8e0204 */
[----:B------:R-:W-:Y:S01]  /*9d60*/  UIADD3 UR45, UR39, UR4, URZ ;  /* 0x00000004272d7290 */ /* 0x000fe2000fffe03f */
[----:B------:R-:W-:Y:S11]  /*9d70*/  @!P0 BRA `(.L_x_50) ;  /* 0x0000000000408947 */ /* 0x000ff60003800000 */
[----:B------:R-:W-:Y:S01]  /*9d80*/  MOV R2, 0x0 ;  /* 0x0000000000027802 */ /* 0x000fe20000000f00 */
[----:B------:R-:W-:Y:S01]  /*9d90*/  ULDC.64 UR6, c[0x4][0x88] ;  /* 0x0100220000067ab9 */ /* 0x000fe20000000a00 */
[----:B------:R-:W-:Y:S01]  /*9da0*/  ULDC.64 UR8, c[0x4][0x90] ;  /* 0x0100240000087ab9 */ /* 0x000fe20000000a00 */
[----:B------:R-:W-:Y:S01]  /*9db0*/  ULDC.64 UR4, c[0x4][0x20] ;  /* 0x0100080000047ab9 */ /* 0x000fe20000000a00 */
[----:B------:R-:W-:Y:S01]  /*9dc0*/  IMAD.U32 R4, RZ, RZ, UR6 ;  /* 0x00000006ff047e24 */ /* 0x000fe2000f8e00ff */
[----:B------:R-:W-:Y:S01]  /*9dd0*/  MOV R6, UR8 ;  /* 0x0000000800067c02 */ /* 0x000fe20008000f00 */
[----:B------:R-:W0:Y:S01]  /*9de0*/  LDC.64 R2, c[0x4][R2] ;  /* 0x0100000002027b82 */ /* 0x000e220000000a00 */
[----:B------:R-:W-:Y:S01]  /*9df0*/  IMAD.U32 R5, RZ, RZ, UR7 ;  /* 0x00000007ff057e24 */ /* 0x000fe2000f8e00ff */
[----:B------:R-:W-:Y:S01]  /*9e00*/  MOV R11, UR5 ;  /* 0x00000005000b7c02 */ /* 0x000fe20008000f00 */
[----:B------:R-:W-:Y:S01]  /*9e10*/  IMAD.U32 R7, RZ, RZ, UR9 ;  /* 0x00000009ff077e24 */ /* 0x000fe2000f8e00ff */
[----:B------:R-:W-:Y:S01]  /*9e20*/  MOV R13, RZ ;  /* 0x000000ff000d7202 */ /* 0x000fe20000000f00 */
[----:B------:R-:W-:-:S02]  /*9e30*/  IMAD.U32 R10, RZ, RZ, UR4 ;  /* 0x00000004ff0a7e24 */ /* 0x000fc4000f8e00ff */
[----:B------:R-:W-:Y:S02]  /*9e40*/  IMAD.MOV.U32 R8, RZ, RZ, 0x70 ;  /* 0x00000070ff087424 */ /* 0x000fe400078e00ff */
[----:B------:R-:W-:-:S07]  /*9e50*/  IMAD.MOV.U32 R12, RZ, RZ, 0x1 ;  /* 0x00000001ff0c7424 */ /* 0x000fce00078e00ff */
[----:B------:R-:W-:-:S07]  /*9e60*/  LEPC R20, `(.L_x_50) ;  /* 0x000000001014794e */ /* 0x000fce0000000000 */
[----:B0-----:R-:W-:Y:S05]  /*9e70*/  CALL.ABS.NOINC R2 ;  /* 0x0000000002007343 */ /* 0x001fea0003c00000 */
.L_x_50:
[----:B------:R-:W0:Y:S01]  /*9e80*/  LDC R6, c[0x0][0x448] ;  /* 0x00011200ff067b82 */ /* 0x000e220000000800 */
[----:B------:R-:W-:Y:S01]  /*9e90*/  IMAD R7, R22, 0x80, R37 ;  /* 0x0000008016077824 */ /* 0x000fe200078e0225 */
[----:B------:R-:W-:Y:S01]  /*9ea0*/  MOV R4, UR38 ;  /* 0x0000002600047c02 */ /* 0x000fe20008000f00 */
[----:B------:R-:W-:Y:S01]  /*9eb0*/  IMAD.U32 R5, RZ, RZ, UR39 ;  /* 0x00000027ff057e24 */ /* 0x000fe2000f8e00ff */
[----:B------:R-:W-:Y:S01]  /*9ec0*/  ULDC.64 UR4, c[0x0][0x2e0] ;  /* 0x0000b80000047ab9 */ /* 0x000fe20000000a00 */
[----:B------:R-:W-:Y:S01]  /*9ed0*/  IMAD.U32 R3, RZ, RZ, UR45 ;  /* 0x0000002dff037e24 */ /* 0x000fe2000f8e00ff */
[----:B------:R-:W-:Y:S01]  /*9ee0*/  MOV R5, R7 ;  /* 0x0000000700057202 */ /* 0x000fe20000000f00 */
[----:B------:R-:W-:Y:S02]  /*9ef0*/  IMAD R25, R25, UR4, RZ ;  /* 0x0000000419197c24 */ /* 0x000fe4000f8e02ff */
[----:B------:R-:W-:Y:S02]  /*9f00*/  IMAD.MOV.U32 R2, RZ, RZ, R4 ;  /* 0x000000ffff027224 */ /* 0x000fe400078e0004 */
[----:B------:R-:W-:-:S02]  /*9f10*/  IMAD R25, R26, UR5, R25 ;  /* 0x000000051a197c24 */ /* 0x000fc4000f8e0219 */
[----:B------:R-:W-:Y:S01]  /*9f20*/  IMAD.WIDE.U32 R2, R26, UR4, R2 ;  /* 0x000000041a027c25 */ /* 0x000fe2000f8e0002 */
[----:B------:R-:W-:-:S03]  /*9f30*/  ULDC.64 UR4, c[0x0][0x2d0] ;  /* 0x0000b40000047ab9 */ /* 0x000fc60000000a00 */
[----:B------:R-:W-:Y:S01]  /*9f40*/  IMAD.IADD R3, R3, 0x1, R25 ;  /* 0x0000000103037824 */ /* 0x000fe200078e0219 */
[----:B0-----:R-:W-:-:S13]  /*9f50*/  ISETP.NE.AND P0, PT, R6, 0x1, PT ;  /* 0x000000010600780c */ /* 0x001fda0003f05270 */
[----:B------:R-:W0:Y:S08]  /*9f60*/  @P0 LDC R0, c[0x0][0x44c] ;  /* 0x00011300ff000b82 */ /* 0x000e300000000800 */
[----:B------:R-:W1:Y:S01]  /*9f70*/  @P0 LDC R9, c[0x0][0x450] ;  /* 0x00011400ff090b82 */ /* 0x000e620000000800 */
[----:B0-----:R-:W-:-:S05]  /*9f80*/  @P0 IMAD.HI.U32 R0, R7, R0, RZ ;  /* 0x0000000007000227 */ /* 0x001fca00078e00ff */
[----:B-1----:R-:W-:-:S05]  /*9f90*/  @P0 SHF.R.U32.HI R5, RZ, R9, R0 ;  /* 0x00000009ff050219 */ /* 0x002fca0000011600 */
[----:B------:R-:W-:Y:S02]  /*9fa0*/  IMAD.MOV R0, RZ, RZ, -R5 ;  /* 0x000000ffff007224 */ /* 0x000fe400078e0a05 */
[----:B------:R-:W-:-:S04]  /*9fb0*/  IMAD.WIDE.U32 R2, R5, UR4, R2 ;  /* 0x0000000405027c25 */ /* 0x000fc8000f8e0002 */
[----:B------:R-:W-:Y:S01]  /*9fc0*/  IMAD R7, R6, R0, R7 ;  /* 0x0000000006077224 */ /* 0x000fe200078e0207 */
[----:B------:R-:W-:-:S05]  /*9fd0*/  SHF.R.S32.HI R0, RZ, 0x1f, R5 ;  /* 0x0000001fff007819 */ /* 0x000fca0000011405 */
[----:B------:R-:W-:-:S04]  /*9fe0*/  IMAD R0, R0, UR4, RZ ;  /* 0x0000000400007c24 */ /* 0x000fc8000f8e02ff */
[----:B------:R-:W-:Y:S01]  /*9ff0*/  IMAD R5, R5, UR5, R0 ;  /* 0x0000000505057c24 */ /* 0x000fe2000f8e0200 */
[----:B------:R-:W-:Y:S01]  /*a000*/  SHF.R.S32.HI R0, RZ, 0x1f, R7 ;  /* 0x0000001fff007819 */ /* 0x000fe20000011407 */
[----:B------:R-:W-:-:S03]  /*a010*/  ULDC.64 UR4, c[0x0][0x2c8] ;  /* 0x0000b20000047ab9 */ /* 0x000fc60000000a00 */
[----:B------:R-:W-:Y:S01]  /*a020*/  IADD3 R3, R3, R5, RZ ;  /* 0x0000000503037210 */ /* 0x000fe20007ffe0ff */
[----:B------:R-:W-:-:S04]  /*a030*/  IMAD R0, R0, UR4, RZ ;  /* 0x0000000400007c24 */ /* 0x000fc8000f8e02ff */
[C---:B------:R-:W-:Y:S02]  /*a040*/  IMAD R5, R7.reuse, UR5, R0 ;  /* 0x0000000507057c24 */ /* 0x040fe4000f8e0200 */
[----:B------:R-:W-:Y:S01]  /*a050*/  IMAD.WIDE.U32 R2, R7, UR4, R2 ;  /* 0x0000000407027c25 */ /* 0x000fe2000f8e0002 */
[----:B------:R-:W-:-:S03]  /*a060*/  ULDC.64 UR4, c[0x0][0x280] ;  /* 0x0000a00000047ab9 */ /* 0x000fc60000000a00 */
[----:B------:R-:W-:Y:S01]  /*a070*/  IMAD.IADD R3, R3, 0x1, R5 ;  /* 0x0000000103037824 */ /* 0x000fe200078e0205 */
[C---:B------:R-:W-:Y:S01]  /*a080*/  LEA R0, P0, R2.reuse, UR4, 0x1 ;  /* 0x0000000402007c11 */ /* 0x040fe2000f8008ff */
[----:B------:R-:W-:Y:S02]  /*a090*/  ULDC UR4, c[0x0][0x2b8] ;  /* 0x0000ae0000047ab9 */ /* 0x000fe40000000800 */
[----:B------:R-:W-:Y:S02]  /*a0a0*/  ISETP.GE.AND P3, PT, R23, UR4, PT ;  /* 0x0000000417007c0c */ /* 0x000fe4000bf66270 */
[----:B------:R-:W-:Y:S01]  /*a0b0*/  LEA.HI.X R8, R2, UR5, R3, 0x1, P0 ;  /* 0x0000000502087c11 */ /* 0x000fe200080f0c03 */
[----:B------:R-:W-:Y:S01]  /*a0c0*/  UMOV UR5, 0xffffffff ;  /* 0xffffffff00057882 */ /* 0x000fe20000000000 */
[----:B------:R-:W-:Y:S02]  /*a0d0*/  ISETP.GE.AND P2, PT, R34, UR4, PT ;  /* 0x0000000422007c0c */ /* 0x000fe4000bf46270 */
[----:B------:R-:W-:Y:S01]  /*a0e0*/  ISETP.GE.AND P0, PT, R33, UR4, PT ;  /* 0x0000000421007c0c */ /* 0x000fe2000bf06270 */
[----:B------:R-:W-:-:S12]  /*a0f0*/  BRA.DIV UR5, `(.L_x_51) ;  /* 0x0000002a05d07947 */ /* 0x000fd8000b800000 */
[----:B------:R-:W-:Y:S01]  /*a100*/  SHFL.IDX PT, R3, R8, RZ, 0x181f ;  /* 0x00181fff08037589 */ /* 0x000fe200000e0000 */
[----:B------:R-:W-:Y:S01]  /*a110*/  ULDC UR4, c[0x0][0x288] ;  /* 0x0000a20000047ab9 */ /* 0x000fe20000000800 */
[----:B------:R-:W-:Y:S02]  /*a120*/  IMAD R7, R22, 0x80, R27 ;  /* 0x0000008016077824 */ /* 0x000fe400078e021b */
[----:B------:R-:W0:Y:S01]  /*a130*/  SHFL.IDX PT, R2, R0, RZ, 0x181f ;  /* 0x00181fff00027589 */ /* 0x000e2200000e0000 */
[----:B------:R-:W-:Y:S02]  /*a140*/  IMAD R6, R6, UR4, RZ ;  /* 0x0000000406067c24 */ /* 0x000fe4000f8e02ff */
[C---:B------:R-:W-:Y:S01]  /*a150*/  IADD3 R11, R7.reuse, 0x10, RZ ;  /* 0x00000010070b7810 */ /* 0x040fe20007ffe0ff */
[----:B------:R-:W-:Y:S02]  /*a160*/  SHFL.IDX PT, R5, R8, 0x1, 0x181f ;  /* 0x00381f0008057f89 */ /* 0x000fe400000e0000 */
[----:B------:R-:W-:-:S02]  /*a170*/  ISETP.GE.AND P1, PT, R7, R6, PT ;  /* 0x000000060700720c */ /* 0x000fc40003f26270 */
[----:B------:R-:W1:Y:S04]  /*a180*/  SHFL.IDX PT, R4, R0, 0x1, 0x181f ;  /* 0x00381f0000047f89 */ /* 0x000e6800000e0000 */
[----:B------:R-:W-:Y:S07]  /*a190*/  SHFL.IDX PT, R14, R0, 0x7, 0x181f ;  /* 0x00f81f00000e7f89 */ /* 0x000fee00000e0000 */
[----:B------:R-:W-:Y:S01]  /*a1a0*/  @!P1 LEA R9, R30, UR44, 0x1 ;  /* 0x0000002c1e099c11 */ /* 0x000fe2000f8e08ff */
[----:B0-----:R-:W-:-:S05]  /*a1b0*/  @!P1 IMAD.WIDE.U32 R2, R23, 0x2, R2 ;  /* 0x0000000217029825 */ /* 0x001fca00078e0002 */
[----:B------:R-:W-:Y:S04]  /*a1c0*/  @!P1 LDGSTS.E.BYPASS.LTC128B.128 [R9+0x12400], desc[UR36][R2.64], !P3 ;  /* 0x1240000002099fae */ /* 0x000fe8000d901d64 */
[----:B------:R-:W-:Y:S04]  /*a1d0*/  @!P1 LDGSTS.E.BYPASS.LTC128B.128 [R9+0x16400], desc[UR36][R2.64+0x80], !P2 ;  /* 0x1640008002099fae */ /* 0x000fe8000d101d64 */
[----:B------:R0:W-:Y:S01]  /*a1e0*/  @!P1 LDGSTS.E.BYPASS.LTC128B.128 [R9+0x1a400], desc[UR36][R2.64+0x100], !P0 ;  /* 0x1a40010002099fae */ /* 0x0001e2000c101d64 */
[----:B------:R-:W-:Y:S01]  /*a1f0*/  ISETP.GE.AND P1, PT, R11, R6, PT ;  /* 0x000000060b00720c */ /* 0x000fe20003f26270 */
[----:B------:R-:W-:-:S02]  /*a200*/  VIADD R11, R7, 0x30 ;  /* 0x00000030070b7836 */ /* 0x000fc40000000000 */
[----:B0-----:R-:W-:Y:S01]  /*a210*/  SHFL.IDX PT, R3, R8, 0x2, 0x181f ;  /* 0x00581f0008037f89 */ /* 0x001fe200000e0000 */
[----:B------:R-:W-:-:S09]  /*a220*/  VIADD R9, R7, 0x20 ;  /* 0x0000002007097836 */ /* 0x000fd20000000000 */
[----:B------:R-:W-:Y:S01]  /*a230*/  @!P1 LEA R21, R30, UR44, 0x1 ;  /* 0x0000002c1e159c11 */ /* 0x000fe2000f8e08ff */
[----:B-1----:R-:W-:Y:S01]  /*a240*/  @!P1 IMAD.WIDE.U32 R4, R23, 0x2, R4 ;  /* 0x0000000217049825 */ /* 0x002fe200078e0004 */
[----:B------:R-:W0:Y:S04]  /*a250*/  SHFL.IDX PT, R2, R0, 0x2, 0x181f ;  /* 0x00581f0000027f89 */ /* 0x000e2800000e0000 */
[----:B------:R-:W-:Y:S04]  /*a260*/  @!P1 LDGSTS.E.BYPASS.LTC128B.128 [R21+0x12c00], desc[UR36][R4.64], !P3 ;  /* 0x12c0000004159fae */ /* 0x000fe8000d901d64 */
[----:B------:R-:W-:Y:S04]  /*a270*/  @!P1 LDGSTS.E.BYPASS.LTC128B.128 [R21+0x16c00], desc[UR36][R4.64+0x80], !P2 ;  /* 0x16c0008004159fae */ /* 0x000fe8000d101d64 */
[----:B------:R1:W-:Y:S01]  /*a280*/  @!P1 LDGSTS.E.BYPASS.LTC128B.128 [R21+0x1ac00], desc[UR36][R4.64+0x100], !P0 ;  /* 0x1ac0010004159fae */ /* 0x0003e2000c101d64 */
[----:B------:R-:W-:-:S03]  /*a290*/  ISETP.GE.AND P1, PT, R9, R6, PT ;  /* 0x000000060900720c */ /* 0x000fc60003f26270 */
[----:B-1----:R-:W-:Y:S10]  /*a2a0*/  SHFL.IDX PT, R5, R8, 0x3, 0x181f ;  /* 0x00781f0008057f89 */ /* 0x002ff400000e0000 */
[----:B0-----:R-:W-:Y:S01]  /*a2b0*/  @!P1 IMAD.WIDE.U32 R2, R23, 0x2, R2 ;  /* 0x0000000217029825 */ /* 0x001fe200078e0002 */
[----:B------:R-:W-:Y:S01]  /*a2c0*/  @!P1 LEA R9, R30, UR44, 0x1 ;  /* 0x0000002c1e099c11 */ /* 0x000fe2000f8e08ff */
[----:B------:R-:W0:Y:S04]  /*a2d0*/  SHFL.IDX PT, R4, R0, 0x3, 0x181f ;  /* 0x00781f0000047f89 */ /* 0x000e2800000e0000 */
[----:B------:R-:W-:Y:S04]  /*a2e0*/  @!P1 LDGSTS.E.BYPASS.LTC128B.128 [R9+0x13400], desc[UR36][R2.64], !P3 ;  /* 0x1340000002099fae */ /* 0x000fe8000d901d64 */
[----:B------:R-:W-:Y:S04]  /*a2f0*/  @!P1 LDGSTS.E.BYPASS.LTC128B.128 [R9+0x17400], desc[UR36][R2.64+0x80], !P2 ;  /* 0x1740008002099fae */ /* 0x000fe8000d101d64 */
[----:B------:R1:W-:Y:S01]  /*a300*/  @!P1 LDGSTS.E.BYPASS.LTC128B.128 [R9+0x1b400], desc[UR36][R2.64+0x100], !P0 ;  /* 0x1b40010002099fae */ /* 0x0003e2000c101d64 */
[----:B------:R-:W-:Y:S01]  /*a310*/  ISETP.GE.AND P1, PT, R11, R6, PT ;  /* 0x000000060b00720c */ /* 0x000fe20003f26270 */
[----:B------:R-:W-:-:S02]  /*a320*/  VIADD R11, R7, 0x50 ;  /* 0x00000050070b7836 */ /* 0x000fc40000000000 */
[----:B-1----:R-:W-:Y:S01]  /*a330*/  SHFL.IDX PT, R3, R8, 0x4, 0x181f ;  /* 0x00981f0008037f89 */ /* 0x002fe200000e0000 */
[----:B------:R-:W-:-:S09]  /*a340*/  IADD3 R9, R7, 0x40, RZ ;  /* 0x0000004007097810 */ /* 0x000fd20007ffe0ff */
[----:B0-----:R-:W-:Y:S01]  /*a350*/  @!P1 IMAD.WIDE.U32 R4, R23, 0x2, R4 ;  /* 0x0000000217049825 */ /* 0x001fe200078e0004 */
[----:B------:R-:W-:Y:S01]  /*a360*/  @!P1 LEA R21, R30, UR44, 0x1 ;  /* 0x0000002c1e159c11 */ /* 0x000fe2000f8e08ff */
        /* <DEDUP_REMOVED lines=12> */
[----:B------:R-:W-:-:S03]  /*a430*/  ISETP.GE.AND P1, PT, R11, R6, PT ;  /* 0x000000060b00720c */ /* 0x000fc60003f26270 */
[----:B-1----:R-:W-:Y:S01]  /*a440*/  SHFL.IDX PT, R3, R8, 0x6, 0x181f ;  /* 0x00d81f0008037f89 */ /* 0x002fe200000e0000 */
[----:B------:R-:W-:-:S09]  /*a450*/  VIADD R9, R7, 0x60 ;  /* 0x0000006007097836 */ /* 0x000fd20000000000 */
[----:B------:R-:W-:Y:S01]  /*a460*/  @!P1 LEA R21, R30, UR44, 0x1 ;  /* 0x0000002c1e159c11 */ /* 0x000fe2000f8e08ff */
[----:B0-----:R-:W-:Y:S01]  /*a470*/  @!P1 IMAD.WIDE.U32 R4, R23, 0x2, R4 ;  /* 0x0000000217049825 */ /* 0x001fe200078e0004 */
[----:B------:R-:W0:Y:S04]  /*a480*/  SHFL.IDX PT, R2, R0, 0x6, 0x181f ;  /* 0x00d81f0000027f89 */ /* 0x000e2800000e0000 */
[----:B------:R-:W-:Y:S04]  /*a490*/  @!P1 LDGSTS.E.BYPASS.LTC128B.128 [R21+0x14c00], desc[UR36][R4.64], !P3 ;  /* 0x14c0000004159fae */ /* 0x000fe8000d901d64 */
[----:B------:R-:W-:Y:S04]  /*a4a0*/  @!P1 LDGSTS.E.BYPASS.LTC128B.128 [R21+0x18c00], desc[UR36][R4.64+0x80], !P2 ;  /* 0x18c0008004159fae */ /* 0x000fe8000d101d64 */
[----:B------:R1:W-:Y:S01]  /*a4b0*/  @!P1 LDGSTS.E.BYPASS.LTC128B.128 [R21+0x1cc00], desc[UR36][R4.64+0x100], !P0 ;  /* 0x1cc0010004159fae */ /* 0x0003e2000c101d64 */
[----:B------:R-:W-:-:S03]  /*a4c0*/  ISETP.GE.AND P1, PT, R9, R6, PT ;  /* 0x000000060900720c */ /* 0x000fc60003f26270 */
[----:B-1----:R1:W2:Y:S10]  /*a4d0*/  SHFL.IDX PT, R4, R8, 0x7, 0x181f ;  /* 0x00f81f0008047f89 */ /* 0x0022b400000e0000 */
[----:B0-----:R-:W-:Y:S01]  /*a4e0*/  @!P1 IMAD.WIDE.U32 R2, R23, 0x2, R2 ;  /* 0x0000000217029825 */ /* 0x001fe200078e0002 */
[----:B------:R-:W-:-:S05]  /*a4f0*/  @!P1 LEA R9, R30, UR44, 0x1 ;  /* 0x0000002c1e099c11 */ /* 0x000fca000f8e08ff */
[----:B------:R1:W-:Y:S04]  /*a500*/  @!P1 LDGSTS.E.BYPASS.LTC128B.128 [R9+0x15400], desc[UR36][R2.64], !P3 ;  /* 0x1540000002099fae */ /* 0x0003e8000d901d64 */
[----:B------:R1:W-:Y:S04]  /*a510*/  @!P1 LDGSTS.E.BYPASS.LTC128B.128 [R9+0x19400], desc[UR36][R2.64+0x80], !P2 ;  /* 0x1940008002099fae */ /* 0x0003e8000d101d64 */
[----:B------:R1:W-:Y:S02]  /*a520*/  @!P1 LDGSTS.E.BYPASS.LTC128B.128 [R9+0x1d400], desc[UR36][R2.64+0x100], !P0 ;  /* 0x1d40010002099fae */ /* 0x0003e4000c101d64 */
.L_x_119:
[----:B------:R-:W-:Y:S01]  /*a530*/  IADD3 R7, R7, 0x70, RZ ;  /* 0x0000007007077810 */ /* 0x000fe20007ffe0ff */
[----:B------:R-:W-:Y:S01]  /*a540*/  BSSY B0, `(.L_x_52) ;  /* 0x000000d000007945 */ /* 0x000fe20003800000 */
[----:B-1----:R-:W-:Y:S02]  /*a550*/  IMAD.MOV.U32 R2, RZ, RZ, R14 ;  /* 0x000000ffff027224 */ /* 0x002fe400078e000e */
[----:B------:R-:W-:Y:S01]  /*a560*/  ISETP.GE.AND P1, PT, R7, R6, PT ;  /* 0x000000060700720c */ /* 0x000fe20003f26270 */
[----:B--2---:R-:W-:-:S12]  /*a570*/  IMAD.MOV.U32 R3, RZ, RZ, R4 ;  /* 0x000000ffff037224 */ /* 0x004fd800078e0004 */
[----:B------:R-:W-:Y:S05]  /*a580*/  @P1 BRA `(.L_x_53) ;  /* 0x0000000000201947 */ /* 0x000fea0003800000 */
[----:B------:R-:W-:Y:S01]  /*a590*/  IMAD.WIDE.U32 R2, R23, 0x2, R2 ;  /* 0x0000000217027825 */ /* 0x000fe200078e0002 */
[----:B------:R-:W-:-:S05]  /*a5a0*/  LEA R5, R30, UR44, 0x1 ;  /* 0x0000002c1e057c11 */ /* 0x000fca000f8e08ff */
[----:B------:R-:W-:Y:S01]  /*a5b0*/  @!PT LDS RZ, [RZ] ;  /* 0x00000000fffff984 */ /* 0x000fe20000000800 */
[----:B------:R-:W-:Y:S01]  /*a5c0*/  @!PT LDS RZ, [RZ] ;  /* 0x00000000fffff984 */ /* 0x000fe20000000800 */
[----:B------:R-:W-:Y:S01]  /*a5d0*/  @!PT LDS RZ, [RZ] ;  /* 0x00000000fffff984 */ /* 0x000fe20000000800 */
[----:B------:R0:W-:Y:S04]  /*a5e0*/  LDGSTS.E.BYPASS.LTC128B.128 [R5+0x15c00], desc[UR36][R2.64], !P3 ;  /* 0x15c0000002057fae */ /* 0x0001e8000d901d64 */
[----:B------:R0:W-:Y:S04]  /*a5f0*/  LDGSTS.E.BYPASS.LTC128B.128 [R5+0x19c00], desc[UR36][R2.64+0x80], !P2 ;  /* 0x19c0008002057fae */ /* 0x0001e8000d101d64 */
[----:B------:R0:W-:Y:S02]  /*a600*/  LDGSTS.E.BYPASS.LTC128B.128 [R5+0x1dc00], desc[UR36][R2.64+0x100], !P0 ;  /* 0x1dc0010002057fae */ /* 0x0001e4000c101d64 */
.L_x_53:
[----:B------:R-:W-:Y:S05]  /*a610*/  BSYNC B0 ;  /* 0x0000000000007941 */ /* 0x000fea0003800000 */
.L_x_52:
[----:B------:R-:W-:Y:S01]  /*a620*/  NOP ;  /* 0x0000000000007918 */ /* 0x000fe20000000000 */
[----:B------:R-:W-:Y:S01]  /*a630*/  SYNCS.ARRIVE.TRANS64.RED.A0T1 RZ, [UR44+0x30800], RZ ;  /* 0x030800ffffff79a7 */ /* 0x000fe2000820042c */
[----:B------:R-:W-:Y:S01]  /*a640*/  MOV R0, 0x1 ;  /* 0x0000000100007802 */ /* 0x000fe20000000f00 */
[----:B------:R-:W-:Y:S03]  /*a650*/  ARRIVES.LDGSTSBAR.64.TRANSCNT [UR44+0x30800] ;  /* 0x03080000ff0079b0 */ /* 0x000fe60008000aac */
[----:B------:R-:W-:Y:S01]  /*a660*/  SHF.L.U32 R0, R0, 0x1f, RZ ;  /* 0x0000001f00007819 */ /* 0x000fe200000006ff */
[----:B------:R-:W-:Y:S01]  /*a670*/  NOP ;  /* 0x0000000000007918 */ /* 0x000fe20000000000 */
[----:B------:R-:W-:Y:S02]  /*a680*/  SYNCS.ARRIVE.TRANS64.A1T0 RZ, [UR44+0x30800], RZ ;  /* 0x030800ffffff79a7 */ /* 0x000fe4000810002c */
[----:B------:R-:W1:Y:S02]  /*a690*/  SYNCS.PHASECHK.TRANS64.TRYWAIT P0, [UR44+0x30820], R0 ;  /* 0x03082000ff0075a7 */ /* 0x000e64000800016c */
[----:B-1----:R-:W-:Y:S05]  /*a6a0*/  @!P0 BRA `(.L_x_54) ;  /* 0x0000002c00ec8947 */ /* 0x002fea0003800000 */
.L_x_120:
[----:B------:R-:W-:Y:S01]  /*a6b0*/  UIADD3 UR4, UR48, -0x2, URZ ;  /* 0xfffffffe30047890 */ /* 0x000fe2000fffe03f */
[----:B------:R-:W-:Y:S02]  /*a6c0*/  IMAD.MOV.U32 R28, RZ, RZ, 0x1 ;  /* 0x00000001ff1c7424 */ /* 0x000fe400078e00ff */
[----:B------:R-:W-:Y:S01]  /*a6d0*/  IMAD.MOV.U32 R26, RZ, RZ, RZ ;  /* 0x000000ffff1a7224 */ /* 0x000fe200078e00ff */
[----:B------:R-:W-:-:S06]  /*a6e0*/  UISETP.GE.AND UP0, UPT, UR4, UR47, UPT ;  /* 0x0000002f0400728c */ /* 0x000fcc000bf06270 */
[----:B------:R-:W-:-:S13]  /*a6f0*/  PLOP3.LUT P0, PT, PT, PT, UP0, 0x80, 0x0 ;  /* 0x000000000000781c */ /* 0x000fda0003f0f008 */
[----:B------:R-:W-:Y:S05]  /*a700*/  @!P0 BRA `(.L_x_55) ;  /* 0x0000001000348947 */ /* 0x000fea0003800000 */
[----:B0-----:R-:W0:Y:S01]  /*a710*/  S2R R2, SR_TID.X ;  /* 0x0000000000027919 */ /* 0x001e220000002100 */
[----:B------:R-:W-:Y:S01]  /*a720*/  UIADD3 UR4, UR46, 0x1, URZ ;  /* 0x000000012e047890 */ /* 0x000fe2000fffe03f */
[----:B------:R-:W-:Y:S01]  /*a730*/  LOP3.LUT R3, RZ, UR43, RZ, 0x33, !PT ;  /* 0x0000002bff037c12 */ /* 0x000fe2000f8e33ff */
[----:B------:R-:W-:Y:S01]  /*a740*/  BSSY B0, `(.L_x_55) ;  /* 0x0000109000007945 */ /* 0x000fe20003800000 */
[----:B------:R-:W-:Y:S01]  /*a750*/  IMAD.MOV.U32 R27, RZ, RZ, 0x1 ;  /* 0x00000001ff1b7424 */ /* 0x000fe200078e00ff */
[----:B------:R-:W-:Y:S01]  /*a760*/  UIMAD UR4, UR4, UR40, URZ ;  /* 0x00000028040472a4 */ /* 0x000fe2000f8e023f */
[----:B------:R-:W-:-:S05]  /*a770*/  MOV R25, RZ ;  /* 0x000000ff00197202 */ /* 0x000fca0000000f00 */
[----:B------:R-:W-:Y:S01]  /*a780*/  LOP3.LUT R0, RZ, UR4, RZ, 0x33, !PT ;  /* 0x00000004ff007c12 */ /* 0x000fe2000f8e33ff */
[----:B------:R-:W-:Y:S02]  /*a790*/  ULDC UR4, c[0x0][0x2f4] ;  /* 0x0000bd0000047ab9 */ /* 0x000fe40000000800 */
[----:B------:R-:W-:Y:S02]  /*a7a0*/  ISETP.GE.AND P3, PT, R23, UR4, PT ;  /* 0x0000000417007c0c */ /* 0x000fe4000bf66270 */
[----:B------:R-:W-:Y:S02]  /*a7b0*/  VIMNMX R0, R0, R3, !PT ;  /* 0x0000000300007248 */ /* 0x000fe40007fe0100 */
[----:B------:R-:W-:Y:S02]  /*a7c0*/  ISETP.GE.AND P2, PT, R34, UR4, PT ;  /* 0x0000000422007c0c */ /* 0x000fe4000bf46270 */
[----:B------:R-:W-:Y:S02]  /*a7d0*/  IADD3 R32, -R0, -0x2, RZ ;  /* 0xfffffffe00207810 */ /* 0x000fe40007ffe1ff */
[----:B------:R-:W-:-:S02]  /*a7e0*/  ISETP.GE.AND P1, PT, R33, UR4, PT ;  /* 0x0000000421007c0c */ /* 0x000fc4000bf26270 */
[----:B0-----:R-:W-:-:S04]  /*a7f0*/  LOP3.LUT R2, R2, 0x7f, RZ, 0xc0, !PT ;  /* 0x0000007f02027812 */ /* 0x001fc800078ec0ff */
[----:B------:R-:W-:-:S04]  /*a800*/  SHF.R.U32.HI R2, RZ, 0x3, R2 ;  /* 0x00000003ff027819 */ /* 0x000fc80000011602 */
[----:B------:R-:W-:Y:S02]  /*a810*/  IADD3 R19, R24, R19, R2 ;  /* 0x0000001318137210 */ /* 0x000fe40007ffe002 */
[----:B------:R-:W-:Y:S02]  /*a820*/  IADD3 R5, -R2, UR42, RZ ;  /* 0x0000002a02057c10 */ /* 0x000fe4000fffe1ff */
[----:B------:R-:W-:Y:S01]  /*a830*/  SHF.L.U32 R2, R23, 0x1, RZ ;  /* 0x0000000117027819 */ /* 0x000fe200000006ff */
[----:B------:R-:W-:Y:S02]  /*a840*/  VIADD R19, R19, 0xfffffee0 ;  /* 0xfffffee013137836 */ /* 0x000fe40000000000 */
[C---:B------:R-:W-:Y:S02]  /*a850*/  IMAD R5, R0.reuse, 0x60, R5 ;  /* 0x0000006000057824 */ /* 0x040fe400078e0205 */
[----:B------:R-:W-:Y:S02]  /*a860*/  IMAD R20, R0, -0x60, R19 ;  /* 0xffffffa000147824 */ /* 0x000fe400078e0213 */
[----:B------:R-:W-:-:S07]  /*a870*/  VIADD R0, R5, 0xc0 ;  /* 0x000000c005007836 */ /* 0x000fce0000000000 */
.L_x_68:
[----:B------:R-:W2:Y:S01]  /*a880*/  LDL R8, [R1] ;  /* 0x0000000001087983 */ /* 0x000ea20000100800 */
[----:B------:R-:W0:Y:S01]  /*a890*/  LDC R2, c[0x0][0x430] ;  /* 0x00010c00ff027b82 */ /* 0x000e220000000800 */
[----:B------:R-:W-:-:S13]  /*a8a0*/  ISETP.GT.U32.AND P5, PT, R37, 0x5f, PT ;  /* 0x0000005f2500780c */ /* 0x000fda0003fa4070 */
[----:B------:R-:W2:Y:S01]  /*a8b0*/  @!P5 LDC.64 R4, c[0x0][0x428] ;  /* 0x00010a00ff04db82 */ /* 0x000ea20000000a00 */
[----:B0-----:R-:W-:-:S13]  /*a8c0*/  ISETP.NE.AND P0, PT, R2, 0x1, PT ;  /* 0x000000010200780c */ /* 0x001fda0003f05270 */
[----:B------:R-:W0:Y:S08]  /*a8d0*/  @P0 LDC R3, c[0x0][0x434] ;  /* 0x00010d00ff030b82 */ /* 0x000e300000000800 */
[----:B------:R-:W1:Y:S01]  /*a8e0*/  @P0 LDC R7, c[0x0][0x438] ;  /* 0x00010e00ff070b82 */ /* 0x000e620000000800 */
[----:B------:R-:W-:Y:S02]  /*a8f0*/  IMAD.MOV.U32 R9, RZ, RZ, R20 ;  /* 0x000000ffff097224 */ /* 0x000fe400078e0014 */
[----:B0-----:R-:W-:-:S05]  /*a900*/  @P0 IMAD.HI.U32 R2, R20, R3, RZ ;  /* 0x0000000314020227 */ /* 0x001fca00078e00ff */
[----:B-1----:R-:W-:Y:S02]  /*a910*/  @P0 SHF.R.U32.HI R9, RZ, R7, R2 ;  /* 0x00000007ff090219 */ /* 0x002fe40000011602 */
[----:B------:R-:W0:Y:S02]  /*a920*/  @!P5 LDC.64 R6, c[0x0][0x418] ;  /* 0x00010600ff06db82 */ /* 0x000e240000000a00 */
[----:B------:R-:W-:Y:S01]  /*a930*/  @!P5 SHF.R.S32.HI R3, RZ, 0x1f, R9 ;  /* 0x0000001fff03d819 */ /* 0x000fe20000011409 */
[----:B--2---:R-:W-:-:S04]  /*a940*/  @!P5 IMAD R2, R8, R4, RZ ;  /* 0x000000040802d224 */ /* 0x004fc800078e02ff */
[----:B------:R-:W-:Y:S01]  /*a950*/  @!P5 IMAD R5, R36, R5, R2 ;  /* 0x000000052405d224 */ /* 0x000fe200078e0202 */
[----:B------:R-:W-:-:S05]  /*a960*/  @!P5 MOV R2, R9 ;  /* 0x000000090002d202 */ /* 0x000fca0000000f00 */
[----:B------:R-:W-:-:S04]  /*a970*/  @!P5 IMAD.WIDE.U32 R2, R36, R4, R2 ;  /* 0x000000042402d225 */ /* 0x000fc800078e0002 */
[----:B------:R-:W-:Y:S01]  /*a980*/  @!P5 IMAD.IADD R3, R5, 0x1, R3 ;  /* 0x000000010503d824 */ /* 0x000fe200078e0203 */
[C---:B0-----:R-:W-:Y:S02]  /*a990*/  @!P5 LEA R6, P0, R2.reuse, R6, 0x2 ;  /* 0x000000060206d211 */ /* 0x041fe400078010ff */
[----:B------:R-:W-:Y:S02]  /*a9a0*/  MOV R4, RZ ;  /* 0x000000ff00047202 */ /* 0x000fe40000000f00 */
[----:B------:R-:W-:-:S05]  /*a9b0*/  @!P5 LEA.HI.X R7, R2, R7, R3, 0x2, P0 ;  /* 0x000000070207d211 */ /* 0x000fca00000f1403 */
[----:B------:R0:W5:Y:S01]  /*a9c0*/  @!P5 LDG.E R4, desc[UR36][R6.64] ;  /* 0x000000240604d981 */ /* 0x000162000c1e1900 */
[----:B------:R-:W-:Y:S01]  /*a9d0*/  LOP3.LUT P4, RZ, R16, 0x10, RZ, 0xc0, !PT ;  /* 0x0000001010ff7812 */ /* 0x000fe2000788c0ff */
[----:B------:R-:W-:-:S05]  /*a9e0*/  VIADD R26, R25, 0x1 ;  /* 0x00000001191a7836 */ /* 0x000fca0000000000 */
[----:B------:R-:W-:-:S04]  /*a9f0*/  ISETP.NE.AND P0, PT, R26, 0x2, PT ;  /* 0x000000021a00780c */ /* 0x000fc80003f05270 */
[----:B------:R-:W-:Y:S02]  /*aa00*/  SEL R28, RZ, 0x1, P0 ;  /* 0x00000001ff1c7807 */ /* 0x000fe40000000000 */
[----:B------:R-:W-:Y:S02]  /*aa10*/  SEL R26, R26, RZ, P0 ;  /* 0x000000ff1a1a7207 */ /* 0x000fe40000000000 */
[----:B------:R-:W-:Y:S01]  /*aa20*/  LOP3.LUT R28, R27, R28, RZ, 0x3c, !PT ;  /* 0x0000001c1b1c7212 */ /* 0x000fe200078e3cff */
[----:B0-----:R-:W-:Y:S06]  /*aa30*/  @!P4 BRA `(.L_x_56) ;  /* 0x000000000004c947 */ /* 0x001fec0003800000 */
[----:B------:R-:W-:Y:S01]  /*aa40*/  BPT.TRAP 0x1 ;  /* 0x000000040000795c */ /* 0x000fe20000300000 */
.L_x_56:
[----:B------:R-:W-:Y:S01]  /*aa50*/  LEA R19, R26, UR44, 0x3 ;  /* 0x0000002c1a137c11 */ /* 0x000fe2000f8e18ff */
[----:B------:R-:W-:Y:S01]  /*aa60*/  BSSY B1, `(.L_x_57) ;  /* 0x0000004000017945 */ /* 0x000fe20003800000 */
[----:B------:R-:W-:-:S04]  /*aa70*/  SHF.L.U32 R2, R28, 0x1f, RZ ;  /* 0x0000001f1c027819 */ /* 0x000fc800000006ff */
[----:B------:R-:W0:Y:S02]  /*aa80*/  SYNCS.PHASECHK.TRANS64.TRYWAIT P0, [R19+URZ+0x30840], R2 ;  /* 0x03084002130075a7 */ /* 0x000e24000800017f */
[----:B0-----:R-:W-:Y:S05]  /*aa90*/  @!P0 BRA `(.L_x_58) ;  /* 0x0000002c00088947 */ /* 0x001fea0003800000 */
.L_x_121:
[----:B------:R-:W-:Y:S05]  /*aaa0*/  BSYNC B1 ;  /* 0x0000000000017941 */ /* 0x000fea0003800000 */
.L_x_57:
[----:B------:R-:W-:Y:S01]  /*aab0*/  ULDC UR4, c[0x0][0x430] ;  /* 0x00010c0000047ab9 */ /* 0x000fe20000000800 */
[----:B-----5:R-:W-:Y:S01]  /*aac0*/  SHF.R.S32.HI R31, RZ, 0x1f, R4 ;  /* 0x0000001fff1f7819 */ /* 0x020fe20000011404 */
[----:B------:R-:W-:Y:S01]  /*aad0*/  UIADD3 UR4, -UR4, URZ, URZ ;  /* 0x0000003f04047290 */ /* 0x000fe2000fffe13f */
[----:B------:R-:W-:Y:S01]  /*aae0*/  R2UR UR6, R35 ;  /* 0x00000000230672ca */ /* 0x000fe200000e0000 */
[----:B------:R-:W-:Y:S01]  /*aaf0*/  IMAD R22, R26, 0x4800, R30 ;  /* 0x000048001a167824 */ /* 0x000fe200078e021e */
[C---:B------:R-:W-:Y:S02]  /*ab00*/  LOP3.LUT P5, RZ, R16.reuse, 0x2, RZ, 0xc0, !PT ;  /* 0x0000000210ff7812 */ /* 0x040fe400078ac0ff */
[----:B------:R-:W-:Y:S01]  /*ab10*/  LOP3.LUT P4, RZ, R16, 0x1, RZ, 0xc0, !PT ;  /* 0x0000000110ff7812 */ /* 0x000fe2000788c0ff */
[----:B------:R-:W-:Y:S01]  /*ab20*/  IMAD R5, R9, UR4, R20 ;  /* 0x0000000409057c24 */ /* 0x000fe2000f8e0214 */
[----:B------:R-:W-:-:S04]  /*ab30*/  ULDC.64 UR4, c[0x0][0x300] ;  /* 0x0000c00000047ab9 */ /* 0x000fc80000000a00 */
[----:B------:R-:W-:-:S05]  /*ab40*/  SHF.R.S32.HI R29, RZ, 0x1f, R5 ;  /* 0x0000001fff1d7819 */ /* 0x000fca0000011405 */
[----:B0-----:R-:W-:-:S04]  /*ab50*/  IMAD R2, R29, UR4, RZ ;  /* 0x000000041d027c24 */ /* 0x001fc8000f8e02ff */
[C---:B------:R-:W-:Y:S02]  /*ab60*/  IMAD R7, R5.reuse, UR5, R2 ;  /* 0x0000000505077c24 */ /* 0x040fe4000f8e0202 */
[----:B------:R-:W-:Y:S01]  /*ab70*/  IMAD.WIDE.U32 R2, R5, UR4, RZ ;  /* 0x0000000405027c25 */ /* 0x000fe2000f8e00ff */
[----:B------:R-:W-:-:S03]  /*ab80*/  ULDC.64 UR4, c[0x0][0x310] ;  /* 0x0000c40000047ab9 */ /* 0x000fc60000000a00 */
        /* <DEDUP_REMOVED lines=12> */
[----:B------:R-:W-:Y:S01]  /*ac50*/  LEA R21, P0, R2, UR6, 0x1 ;  /* 0x0000000602157c11 */ /* 0x000fe2000f8008ff */
[----:B------:R-:W-:-:S03]  /*ac60*/  UMOV UR4, 0xffffffff ;  /* 0xffffffff00047882 */ /* 0x000fc60000000000 */
[----:B------:R-:W-:Y:S01]  /*ac70*/  LEA.HI.X R24, R2, UR7, R3, 0x1, P0 ;  /* 0x0000000702187c11 */ /* 0x000fe200080f0c03 */
[----:B------:R-:W-:Y:S08]  /*ac80*/  BRA.DIV UR4, `(.L_x_59) ;  /* 0x0000002a04a07947 */ /* 0x000ff0000b800000 */
[----:B------:R-:W0:Y:S01]  /*ac90*/  SHFL.IDX PT, R14, R21, RZ, 0x181f ;  /* 0x00181fff150e7589 */ /* 0x000e2200000e0000 */
[----:B------:R-:W-:Y:S01]  /*aca0*/  IMAD.SHL.U32 R12, R23, 0x2, RZ ;  /* 0x00000002170c7824 */ /* 0x000fe200078e00ff */
[----:B------:R-:W-:Y:S02]  /*acb0*/  LOP3.LUT P6, RZ, R16, 0x4, RZ, 0xc0, !PT ;  /* 0x0000000410ff7812 */ /* 0x000fe400078cc0ff */
[----:B------:R-:W1:Y:S01]  /*acc0*/  SHFL.IDX PT, R3, R24, RZ, 0x181f ;  /* 0x00181fff18037589 */ /* 0x000e6200000e0000 */
[----:B------:R-:W-:-:S03]  /*acd0*/  LEA R22, R22, UR44, 0x1 ;  /* 0x0000002c16167c11 */ /* 0x000fc6000f8e08ff */
[----:B------:R-:W-:Y:S04]  /*ace0*/  SHFL.IDX PT, R7, R24, 0x1, 0x181f ;  /* 0x00381f0018077f89 */ /* 0x000fe800000e0000 */
[----:B------:R-:W-:Y:S01]  /*acf0*/  SHFL.IDX PT, R10, R21, 0x2, 0x181f ;  /* 0x00581f00150a7f89 */ /* 0x000fe200000e0000 */
[----:B0-----:R-:W-:-:S03]  /*ad00*/  IADD3 R2, P0, R14, R12, RZ ;  /* 0x0000000c0e027210 */ /* 0x001fc60007f1e0ff */
[----:B------:R-:W0:Y:S01]  /*ad10*/  SHFL.IDX PT, R14, R21, 0x1, 0x181f ;  /* 0x00381f00150e7f89 */ /* 0x000e2200000e0000 */
[----:B-1----:R-:W-:-:S05]  /*ad20*/  IADD3.X R3, RZ, R3, RZ, P0, !PT ;  /* 0x00000003ff037210 */ /* 0x002fca00007fe4ff */
[----:B------:R-:W-:Y:S04]  /*ad30*/  LDGSTS.E.BYPASS.LTC128B.128 [R22+0x1e400], desc[UR36][R2.64], !P6 ;  /* 0x1e40000002167fae */ /* 0x000fe8000f101d64 */
[----:B------:R-:W-:Y:S04]  /*ad40*/  LDGSTS.E.BYPASS.LTC128B.128 [R22+0x21400], desc[UR36][R2.64+0x80], !P5 ;  /* 0x2140008002167fae */ /* 0x000fe8000e901d64 */
[----:B------:R1:W-:Y:S01]  /*ad50*/  LDGSTS.E.BYPASS.LTC128B.128 [R22+0x24400], desc[UR36][R2.64+0x100], !P4 ;  /* 0x2440010002167fae */ /* 0x0003e2000e101d64 */
[----:B0-----:R-:W-:-:S03]  /*ad60*/  IADD3 R8, P0, R14, R12, RZ ;  /* 0x0000000c0e087210 */ /* 0x001fc60007f1e0ff */
[----:B------:R-:W-:Y:S02]  /*ad70*/  SHFL.IDX PT, R14, R21, 0x5, 0x181f ;  /* 0x00b81f00150e7f89 */ /* 0x000fe400000e0000 */
[----:B------:R-:W-:Y:S02]  /*ad80*/  IMAD.X R9, RZ, RZ, R7, P0 ;  /* 0x000000ffff097224 */ /* 0x000fe400000e0607 */
[----:B-1----:R-:W-:Y:S01]  /*ad90*/  SHFL.IDX PT, R2, R21, 0x3, 0x181f ;  /* 0x00781f0015027f89 */ /* 0x002fe200000e0000 */
[----:B------:R-:W-:-:S03]  /*ada0*/  IADD3 R10, P0, R10, R12, RZ ;  /* 0x0000000c0a0a7210 */ /* 0x000fc60007f1e0ff */
[----:B------:R-:W0:Y:S04]  /*adb0*/  SHFL.IDX PT, R7, R24, 0x2, 0x181f ;  /* 0x00581f0018077f89 */ /* 0x000e2800000e0000 */
[----:B------:R-:W1:Y:S04]  /*adc0*/  SHFL.IDX PT, R3, R24, 0x3, 0x181f ;  /* 0x00781f0018037f89 */ /* 0x000e6800000e0000 */
[----:B------:R2:W-:Y:S04]  /*add0*/  LDGSTS.E.BYPASS.LTC128B.128 [R22+0x1ec00], desc[UR36][R8.64], !P6 ;  /* 0x1ec0000008167fae */ /* 0x0005e8000f101d64 */
[----:B------:R2:W-:Y:S04]  /*ade0*/  LDGSTS.E.BYPASS.LTC128B.128 [R22+0x21c00], desc[UR36][R8.64+0x80], !P5 ;  /* 0x21c0008008167fae */ /* 0x0005e8000e901d64 */
[----:B------:R2:W-:Y:S01]  /*adf0*/  LDGSTS.E.BYPASS.LTC128B.128 [R22+0x24c00], desc[UR36][R8.64+0x100], !P4 ;  /* 0x24c0010008167fae */ /* 0x0005e2000e101d64 */
[----:B0-----:R-:W-:Y:S01]  /*ae00*/  IMAD.X R11, RZ, RZ, R7, P0 ;  /* 0x000000ffff0b7224 */ /* 0x001fe200000e0607 */
[----:B------:R-:W-:-:S02]  /*ae10*/  IADD3 R6, P0, R2, R12, RZ ;  /* 0x0000000c02067210 */ /* 0x000fc40007f1e0ff */
[----:B------:R-:W0:Y:S02]  /*ae20*/  SHFL.IDX PT, R2, R21, 0x4, 0x181f ;  /* 0x00981f0015027f89 */ /* 0x000e2400000e0000 */
[----:B-1----:R-:W-:Y:S02]  /*ae30*/  IADD3.X R7, RZ, R3, RZ, P0, !PT ;  /* 0x00000003ff077210 */ /* 0x002fe400007fe4ff */
[----:B------:R-:W1:Y:S04]  /*ae40*/  SHFL.IDX PT, R3, R24, 0x4, 0x181f ;  /* 0x00981f0018037f89 */ /* 0x000e6800000e0000 */
[----:B------:R2:W-:Y:S04]  /*ae50*/  LDGSTS.E.BYPASS.LTC128B.128 [R22+0x1f400], desc[UR36][R10.64], !P6 ;  /* 0x1f4000000a167fae */ /* 0x0005e8000f101d64 */
[----:B------:R2:W-:Y:S04]  /*ae60*/  LDGSTS.E.BYPASS.LTC128B.128 [R22+0x22400], desc[UR36][R10.64+0x80], !P5 ;  /* 0x224000800a167fae */ /* 0x0005e8000e901d64 */
[----:B------:R2:W-:Y:S04]  /*ae70*/  LDGSTS.E.BYPASS.LTC128B.128 [R22+0x25400], desc[UR36][R10.64+0x100], !P4 ;  /* 0x254001000a167fae */ /* 0x0005e8000e101d64 */
[----:B------:R2:W-:Y:S01]  /*ae80*/  LDGSTS.E.BYPASS.LTC128B.128 [R22+0x1fc00], desc[UR36][R6.64], !P6 ;  /* 0x1fc0000006167fae */ /* 0x0005e2000f101d64 */
[----:B0-----:R-:W-:-:S03]  /*ae90*/  IADD3 R2, P0, R2, R12, RZ ;  /* 0x0000000c02027210 */ /* 0x001fc60007f1e0ff */
[----:B------:R2:W-:Y:S02]  /*aea0*/  LDGSTS.E.BYPASS.LTC128B.128 [R22+0x22c00], desc[UR36][R6.64+0x80], !P5 ;  /* 0x22c0008006167fae */ /* 0x0005e4000e901d64 */
[----:B-1----:R-:W-:Y:S02]  /*aeb0*/  IMAD.X R3, RZ, RZ, R3, P0 ;  /* 0x000000ffff037224 */ /* 0x002fe400000e0603 */
[----:B------:R2:W-:Y:S04]  /*aec0*/  LDGSTS.E.BYPASS.LTC128B.128 [R22+0x25c00], desc[UR36][R6.64+0x100], !P4 ;  /* 0x25c0010006167fae */ /* 0x0005e8000e101d64 */
[----:B------:R2:W-:Y:S04]  /*aed0*/  LDGSTS.E.BYPASS.LTC128B.128 [R22+0x20400], desc[UR36][R2.64], !P6 ;  /* 0x2040000002167fae */ /* 0x0005e8000f101d64 */
[----:B------:R2:W-:Y:S04]  /*aee0*/  LDGSTS.E.BYPASS.LTC128B.128 [R22+0x23400], desc[UR36][R2.64+0x80], !P5 ;  /* 0x2340008002167fae */ /* 0x0005e8000e901d64 */
[----:B------:R2:W-:Y:S04]  /*aef0*/  LDGSTS.E.BYPASS.LTC128B.128 [R22+0x26400], desc[UR36][R2.64+0x100], !P4 ;  /* 0x2640010002167fae */ /* 0x0005e8000e101d64 */
[----:B------:R-:W0:Y:S02]  /*af00*/  SHFL.IDX PT, R24, R24, 0x5, 0x181f ;  /* 0x00b81f0018187f89 */ /* 0x000e2400000e0000 */
.L_x_135:
[----:B--2---:R-:W-:Y:S01]  /*af10*/  IMAD.SHL.U32 R2, R23, 0x2, RZ ;  /* 0x0000000217027824 */ /* 0x004fe200078e00ff */
[----:B------:R-:W-:-:S04]  /*af20*/  LOP3.LUT P6, RZ, R16, 0x4, RZ, 0xc0, !PT ;  /* 0x0000000410ff7812 */ /* 0x000fc800078cc0ff */
[----:B------:R-:W-:-:S04]  /*af30*/  IADD3 R2, P0, R14, R2, RZ ;  /* 0x000000020e027210 */ /* 0x000fc80007f1e0ff */
[----:B0-----:R-:W-:Y:S02]  /*af40*/  IADD3.X R3, RZ, R24, RZ, P0, !PT ;  /* 0x00000018ff037210 */ /* 0x001fe400007fe4ff */
[----:B------:R-:W-:-:S03]  /*af50*/  PLOP3.LUT P0, PT, PT, PT, PT, 0x80, 0x0 ;  /* 0x000000000000781c */ /* 0x000fc60003f0f070 */
[----:B------:R-:W-:Y:S01]  /*af60*/  @!PT LDS RZ, [RZ] ;  /* 0x00000000fffff984 */ /* 0x000fe20000000800 */
[----:B------:R-:W-:Y:S01]  /*af70*/  @!PT LDS RZ, [RZ] ;  /* 0x00000000fffff984 */ /* 0x000fe20000000800 */
[----:B------:R-:W-:Y:S01]  /*af80*/  @!PT LDS RZ, [RZ] ;  /* 0x00000000fffff984 */ /* 0x000fe20000000800 */
[----:B------:R0:W-:Y:S04]  /*af90*/  LDGSTS.E.BYPASS.LTC128B.128 [R22+0x20c00], desc[UR36][R2.64], !P6 ;  /* 0x20c0000002167fae */ /* 0x0001e8000f101d64 */
[----:B------:R0:W-:Y:S04]  /*afa0*/  LDGSTS.E.BYPASS.LTC128B.128 [R22+0x23c00], desc[UR36][R2.64+0x80], !P5 ;  /* 0x23c0008002167fae */ /* 0x0001e8000e901d64 */
[----:B------:R0:W-:Y:S01]  /*afb0*/  LDGSTS.E.BYPASS.LTC128B.128 [R22+0x26c00], desc[UR36][R2.64+0x100], !P4 ;  /* 0x26c0010002167fae */ /* 0x0001e2000e101d64 */
[----:B------:R-:W-:Y:S01]  /*afc0*/  NOP ;  /* 0x0000000000007918 */ /* 0x000fe20000000000 */
.L_x_60:
[----:B------:R-:W-:Y:S02]  /*afd0*/  PLOP3.LUT P4, PT, P4, P0, PT, 0xa2, 0x0 ;  /* 0x000000000000781c */ /* 0x000fe40002781472 */
[----:B------:R-:W-:-:S08]  /*afe0*/  @P0 R2UR P4, UR4, R19 ;  /* 0x00000000130402ca */ /* 0x000fd00000080000 */
[----:B------:R-:W-:-:S05]  /*aff0*/  @P0 PLOP3.LUT P0, PT, P4, PT, PT, 0x80, 0x0 ;  /* 0x000000000000081c */ /* 0x000fca000270f070 */
[----:B------:R-:W-:Y:S01]  /*b000*/  @!P4 SYNCS.ARRIVE.TRANS64.RED.A0T1 RZ, [UR4+0x30830], RZ ;  /* 0x030830ffffffc9a7 */ /* 0x000fe20008200404 */
[----:B------:R-:W-:Y:S07]  /*b010*/  @!P4 ARRIVES.LDGSTSBAR.64.TRANSCNT [UR4+0x30830] ;  /* 0x03083000ff00c9b0 */ /* 0x000fee0008000a84 */
[----:B------:R-:W-:Y:S05]  /*b020*/  @P0 BRA.U.ANY `(.L_x_60) ;  /* 0xfffffffd00e80947 */ /* 0x000fea000393ffff */
[----:B------:R-:W-:Y:S01]  /*b030*/  NOP ;  /* 0x0000000000007918 */ /* 0x000fe20000000000 */
[----:B------:R-:W-:-:S13]  /*b040*/  LOP3.LUT P5, RZ, R16, 0x10, RZ, 0xc0, !PT ;  /* 0x0000001010ff7812 */ /* 0x000fda00078ac0ff */
[----:B------:R-:W-:Y:S05]  /*b050*/  @!P5 BRA `(.L_x_61) ;  /* 0x000000000004d947 */ /* 0x000fea0003800000 */
[----:B------:R-:W-:Y:S01]  /*b060*/  BPT.TRAP 0x1 ;  /* 0x000000040000795c */ /* 0x000fe20000300000 */
.L_x_61:
[----:B------:R1:W-:Y:S01]  /*b070*/  SYNCS.ARRIVE.TRANS64.A1T0 RZ, [R19+URZ+0x30830], RZ ;  /* 0x030830ff13ff79a7 */ /* 0x0003e2000810003f */
[----:B------:R-:W-:Y:S05]  /*b080*/  @!P5 BRA `(.L_x_62) ;  /* 0x000000000004d947 */ /* 0x000fea0003800000 */
[----:B------:R-:W-:Y:S01]  /*b090*/  BPT.TRAP 0x1 ;  /* 0x000000040000795c */ /* 0x000fe20000300000 */
.L_x_62:
[----:B0-----:R-:W-:Y:S01]  /*b0a0*/  SHF.L.U32 R3, R27, 0x1f, RZ ;  /* 0x0000001f1b037819 */ /* 0x001fe200000006ff */
[----:B------:R-:W-:Y:S01]  /*b0b0*/  BSSY B1, `(.L_x_63) ;  /* 0x0000004000017945 */ /* 0x000fe20003800000 */
[----:B------:R-:W-:-:S04]  /*b0c0*/  LEA R6, R25, UR44, 0x3 ;  /* 0x0000002c19067c11 */ /* 0x000fc8000f8e18ff */
[----:B------:R-:W0:Y:S02]  /*b0d0*/  SYNCS.PHASECHK.TRANS64.TRYWAIT P0, [R6+URZ+0x30860], R3 ;  /* 0x03086003060075a7 */ /* 0x000e24000800017f */
[----:B0-----:R-:W-:Y:S05]  /*b0e0*/  @!P0 BRA `(.L_x_64) ;  /* 0x0000002c00588947 */ /* 0x001fea0003800000 */
.L_x_136:
[----:B------:R-:W-:Y:S05]  /*b0f0*/  BSYNC B1 ;  /* 0x0000000000017941 */ /* 0x000fea0003800000 */
.L_x_63:
[----:B------:R-:W-:Y:S01]  /*b100*/  UMOV UR4, 0xffffffff ;  /* 0xffffffff00047882 */ /* 0x000fe20000000000 */
[----:B------:R-:W-:Y:S02]  /*b110*/  IMAD R7, R25, 0x4800, R30 ;  /* 0x0000480019077824 */ /* 0x000fe400078e021e */
[----:B------:R-:W-:Y:S01]  /*b120*/  IMAD.SHL.U32 R9, R23, 0x2, RZ ;  /* 0x0000000217097824 */ /* 0x000fe200078e00ff */
[----:B------:R-:W-:Y:S06]  /*b130*/  BRA.DIV UR4, `(.L_x_65) ;  /* 0x0000002e04587947 */ /* 0x000fec000b800000 */
[----:B------:R-:W2:Y:S01]  /*b140*/  SHFL.IDX PT, R14, R17, RZ, 0x181f ;  /* 0x00181fff110e7589 */ /* 0x000ea200000e0000 */
[----:B------:R-:W-:-:S03]  /*b150*/  LEA R7, R7, UR44, 0x1 ;  /* 0x0000002c07077c11 */ /* 0x000fc6000f8e08ff */
[----:B0-----:R-:W0:Y:S04]  /*b160*/  SHFL.IDX PT, R3, R18, RZ, 0x181f ;  /* 0x00181fff12037589 */ /* 0x001e2800000e0000 */
[----:B------:R-:W-:Y:S01]  /*b170*/  SHFL.IDX PT, R8, R18, 0x1, 0x181f ;  /* 0x00381f0012087f89 */ /* 0x000fe200000e0000 */
[----:B--2---:R-:W-:-:S03]  /*b180*/  IADD3 R2, P0, R14, R9, RZ ;  /* 0x000000090e027210 */ /* 0x004fc60007f1e0ff */
[----:B------:R-:W2:Y:S02]  /*b190*/  SHFL.IDX PT, R14, R17, 0x1, 0x181f ;  /* 0x00381f00110e7f89 */ /* 0x000ea400000e0000 */
[----:B0-----:R-:W-:Y:S01]  /*b1a0*/  IMAD.X R3, RZ, RZ, R3, P0 ;  /* 0x000000ffff037224 */ /* 0x001fe200000e0603 */
[----:B------:R-:W-:-:S13]  /*b1b0*/  ISETP.LT.OR P0, PT, R0, 0x1, P3 ;  /* 0x000000010000780c */ /* 0x000fda0001f01670 */
[----:B------:R-:W-:Y:S01]  /*b1c0*/  LDGSTS.E.BYPASS.LTC128B.128 [R7+0x400], desc[UR36][R2.64], !P0 ;  /* 0x0040000002077fae */ /* 0x000fe2000c101d64 */
[----:B------:R-:W-:-:S13]  /*b1d0*/  ISETP.LT.OR P0, PT, R0, 0x1, P2 ;  /* 0x000000010000780c */ /* 0x000fda0001701670 */
[----:B------:R-:W-:Y:S01]  /*b1e0*/  LDGSTS.E.BYPASS.LTC128B.128 [R7+0x3400], desc[UR36][R2.64+0x80], !P0 ;  /* 0x0340008002077fae */ /* 0x000fe2000c101d64 */
[----:B------:R-:W-:-:S13]  /*b1f0*/  ISETP.LT.OR P0, PT, R0, 0x1, P1 ;  /* 0x000000010000780c */ /* 0x000fda0000f01670 */
[----:B------:R2:W-:Y:S02]  /*b200*/  LDGSTS.E.BYPASS.LTC128B.128 [R7+0x6400], desc[UR36][R2.64+0x100], !P0 ;  /* 0x0640010002077fae */ /* 0x0005e4000c101d64 */
[----:B--2---:R-:W-:Y:S02]  /*b210*/  IADD3 R2, P0, R14, R9, RZ ;  /* 0x000000090e027210 */ /* 0x004fe40007f1e0ff */
[----:B------:R-:W0:Y:S02]  /*b220*/  SHFL.IDX PT, R14, R17, 0x2, 0x181f ;  /* 0x00581f00110e7f89 */ /* 0x000e2400000e0000 */
[----:B------:R-:W-:Y:S02]  /*b230*/  IADD3.X R3, RZ, R8, RZ, P0, !PT ;  /* 0x00000008ff037210 */ /* 0x000fe400007fe4ff */
[----:B------:R-:W-:Y:S01]  /*b240*/  ISETP.LT.OR P0, PT, R0, 0x11, P3 ;  /* 0x000000110000780c */ /* 0x000fe20001f01670 */
[----:B------:R-:W2:-:S12]  /*b250*/  SHFL.IDX PT, R8, R18, 0x2, 0x181f ;  /* 0x00581f0012087f89 */ /* 0x000e9800000e0000 */
[----:B------:R-:W-:Y:S01]  /*b260*/  LDGSTS.E.BYPASS.LTC128B.128 [R7+0xc00], desc[UR36][R2.64], !P0 ;  /* 0x00c0000002077fae */ /* 0x000fe2000c101d64 */
[----:B------:R-:W-:-:S13]  /*b270*/  ISETP.LT.OR P0, PT, R0, 0x11, P2 ;  /* 0x000000110000780c */ /* 0x000fda0001701670 */
[----:B------:R-:W-:Y:S01]  /*b280*/  LDGSTS.E.BYPASS.LTC128B.128 [R7+0x3c00], desc[UR36][R2.64+0x80], !P0 ;  /* 0x03c0008002077fae */ /* 0x000fe2000c101d64 */
[----:B------:R-:W-:-:S13]  /*b290*/  ISETP.LT.OR P0, PT, R0, 0x11, P1 ;  /* 0x000000110000780c */ /* 0x000fda0000f01670 */
[----:B------:R0:W-:Y:S02]  /*b2a0*/  LDGSTS.E.BYPASS.LTC128B.128 [R7+0x6c00], desc[UR36][R2.64+0x100], !P0 ;  /* 0x06c0010002077fae */ /* 0x0001e4000c101d64 */
[----:B0-----:R-:W-:Y:S02]  /*b2b0*/  IADD3 R2, P0, R14, R9, RZ ;  /* 0x000000090e027210 */ /* 0x001fe40007f1e0ff */
[----:B------:R-:W0:Y:S03]  /*b2c0*/  SHFL.IDX PT, R14, R17, 0x3, 0x181f ;  /* 0x00781f00110e7f89 */ /* 0x000e2600000e0000 */
[----:B--2---:R-:W-:Y:S01]  /*b2d0*/  IMAD.X R3, RZ, RZ, R8, P0 ;  /* 0x000000ffff037224 */ /* 0x004fe200000e0608 */
        /* <DEDUP_REMOVED lines=18> */
[----:B------:R0:W3:Y:S02]  /*b400*/  SHFL.IDX PT, R14, R17, 0x5, 0x181f ;  /* 0x00b81f00110e7f89 */ /* 0x0000e400000e0000 */
[----:B--2---:R-:W-:Y:S02]  /*b410*/  IADD3.X R3, RZ, R8, RZ, P0, !PT ;  /* 0x00000008ff037210 */ /* 0x004fe400007fe4ff */
[----:B------:R-:W-:Y:S01]  /*b420*/  ISETP.LT.OR P0, PT, R0, 0x41, P3 ;  /* 0x000000410000780c */ /* 0x000fe20001f01670 */
[----:B------:R0:W2:-:S12]  /*b430*/  SHFL.IDX PT, R8, R18, 0x5, 0x181f ;  /* 0x00b81f0012087f89 */ /* 0x00009800000e0000 */
[----:B------:R0:W-:Y:S01]  /*b440*/  LDGSTS.E.BYPASS.LTC128B.128 [R7+0x2400], desc[UR36][R2.64], !P0 ;  /* 0x0240000002077fae */ /* 0x0001e2000c101d64 */
[----:B------:R-:W-:-:S13]  /*b450*/  ISETP.LT.OR P0, PT, R0, 0x41, P2 ;  /* 0x000000410000780c */ /* 0x000fda0001701670 */
[----:B------:R0:W-:Y:S01]  /*b460*/  LDGSTS.E.BYPASS.LTC128B.128 [R7+0x5400], desc[UR36][R2.64+0x80], !P0 ;  /* 0x0540008002077fae */ /* 0x0001e2000c101d64 */
[----:B------:R-:W-:-:S13]  /*b470*/  ISETP.LT.OR P0, PT, R0, 0x41, P1 ;  /* 0x000000410000780c */ /* 0x000fda0000f01670 */
[----:B--23--:R0:W-:Y:S02]  /*b480*/  LDGSTS.E.BYPASS.LTC128B.128 [R7+0x8400], desc[UR36][R2.64+0x100], !P0 ;  /* 0x0840010002077fae */ /* 0x00c1e4000c101d64 */
.L_x_150:
[----:B0-2---:R-:W-:Y:S01]  /*b490*/  IADD3 R2, P0, R14, R9, RZ ;  /* 0x000000090e027210 */ /* 0x005fe20007f1e0ff */
[----:B------:R-:W-:-:S04]  /*b4a0*/  ULDC.64 UR4, c[0x0][0x328] ;  /* 0x0000ca0000047ab9 */ /* 0x000fc80000000a00 */
[----:B------:R-:W-:Y:S01]  /*b4b0*/  IMAD.X R3, RZ, RZ, R8, P0 ;  /* 0x000000ffff037224 */ /* 0x000fe200000e0608 */
[----:B------:R-:W-:Y:S01]  /*b4c0*/  ISETP.LT.OR P0, PT, R0, 0x51, P3 ;  /* 0x000000510000780c */ /* 0x000fe20001f01670 */
[----:B------:R-:W-:-:S04]  /*b4d0*/  IMAD R8, R29, UR4, RZ ;  /* 0x000000041d087c24 */ /* 0x000fc8000f8e02ff */
[----:B------:R-:W-:-:S08]  /*b4e0*/  IMAD R9, R5, UR5, R8 ;  /* 0x0000000505097c24 */ /* 0x000fd0000f8e0208 */
[----:B------:R-:W-:Y:S01]  /*b4f0*/  @!PT LDS RZ, [RZ] ;  /* 0x00000000fffff984 */ /* 0x000fe20000000800 */
[----:B------:R-:W-:Y:S01]  /*b500*/  @!PT LDS RZ, [RZ] ;  /* 0x00000000fffff984 */ /* 0x000fe20000000800 */
[----:B------:R-:W-:Y:S01]  /*b510*/  @!PT LDS RZ, [RZ] ;  /* 0x00000000fffff984 */ /* 0x000fe20000000800 */
[----:B------:R-:W-:Y:S01]  /*b520*/  LDGSTS.E.BYPASS.LTC128B.128 [R7+0x2c00], desc[UR36][R2.64], !P0 ;  /* 0x02c0000002077fae */ /* 0x000fe2000c101d64 */
[----:B------:R-:W-:-:S13]  /*b530*/  ISETP.LT.OR P0, PT, R0, 0x51, P2 ;  /* 0x000000510000780c */ /* 0x000fda0001701670 */
[----:B------:R-:W-:Y:S01]  /*b540*/  LDGSTS.E.BYPASS.LTC128B.128 [R7+0x5c00], desc[UR36][R2.64+0x80], !P0 ;  /* 0x05c0008002077fae */ /* 0x000fe2000c101d64 */
[----:B------:R-:W-:-:S13]  /*b550*/  ISETP.LT.OR P0, PT, R0, 0x51, P1 ;  /* 0x000000510000780c */ /* 0x000fda0000f01670 */
[----:B------:R0:W-:Y:S01]  /*b560*/  LDGSTS.E.BYPASS.LTC128B.128 [R7+0x8c00], desc[UR36][R2.64+0x100], !P0 ;  /* 0x08c0010002077fae */ /* 0x0001e2000c101d64 */
[----:B------:R-:W-:Y:S01]  /*b570*/  PLOP3.LUT P0, PT, PT, PT, PT, 0x80, 0x0 ;  /* 0x000000000000781c */ /* 0x000fe20003f0f070 */
[----:B------:R-:W-:Y:S01]  /*b580*/  NOP ;  /* 0x0000000000007918 */ /* 0x000fe20000000000 */
[----:B0-----:R-:W-:Y:S01]  /*b590*/  IMAD.WIDE.U32 R2, R5, UR4, RZ ;  /* 0x0000000405027c25 */ /* 0x001fe2000f8e00ff */
[----:B------:R-:W-:-:S03]  /*b5a0*/  ULDC.64 UR4, c[0x0][0x338] ;  /* 0x0000ce0000047ab9 */ /* 0x000fc60000000a00 */
[----:B------:R-:W-:Y:S02]  /*b5b0*/  IMAD.IADD R3, R3, 0x1, R9 ;  /* 0x0000000103037824 */ /* 0x000fe400078e0209 */
[----:B------:R-:W-:Y:S02]  /*b5c0*/  IMAD R31, R31, UR4, RZ ;  /* 0x000000041f1f7c24 */ /* 0x000fe4000f8e02ff */
[----:B------:R-:W-:-:S04]  /*b5d0*/  IMAD.WIDE.U32 R2, R4, UR4, R2 ;  /* 0x0000000404027c25 */ /* 0x000fc8000f8e0002 */
[----:B------:R-:W-:-:S05]  /*b5e0*/  IMAD R31, R4, UR5, R31 ;  /* 0x00000005041f7c24 */ /* 0x000fca000f8e021f */
[----:B-1----:R-:W-:-:S07]  /*b5f0*/  IADD3 R19, R3, R31, RZ ;  /* 0x0000001f03137210 */ /* 0x002fce0007ffe0ff */
.L_x_66:
        /* <DEDUP_REMOVED lines=10> */
.L_x_67:
[----:B------:R-:W-:Y:S01]  /*b6a0*/  R2UR UR4, R35 ;  /* 0x00000000230472ca */ /* 0x000fe200000e0000 */
[----:B------:R-:W-:Y:S01]  /*b6b0*/  ULDC.64 UR6, c[0x0][0x330] ;  /* 0x0000cc0000067ab9 */ /* 0x000fe20000000a00 */
[----:B------:R-:W-:Y:S01]  /*b6c0*/  IMAD.MOV.U32 R18, RZ, RZ, R2 ;  /* 0x000000ffff127224 */ /* 0x000fe200078e0002 */
[----:B------:R0:W-:Y:S01]  /*b6d0*/  SYNCS.ARRIVE.TRANS64.A1T0 RZ, [R6+URZ+0x30850], RZ ;  /* 0x030850ff06ff79a7 */ /* 0x0001e2000810003f */
[----:B------:R-:W-:Y:S01]  /*b6e0*/  IMAD.U32 R3, RZ, RZ, UR6 ;  /* 0x00000006ff037e24 */ /* 0x000fe2000f8e00ff */
[----:B------:R-:W-:Y:S01]  /*b6f0*/  IADD3 R20, R20, -0x60, RZ ;  /* 0xffffffa014147810 */ /* 0x000fe20007ffe0ff */
[----:B------:R-:W-:Y:S02]  /*b700*/  VIADD R32, R32, 0xffffffff ;  /* 0xffffffff20207836 */ /* 0x000fe40000000000 */
[----:B------:R-:W-:-:S04]  /*b710*/  IMAD.WIDE.U32 R18, R3, UR41, R18 ;  /* 0x0000002903127c25 */ /* 0x000fc8000f8e0012 */
[----:B------:R-:W-:Y:S01]  /*b720*/  VIADD R0, R0, 0x60 ;  /* 0x0000006000007836 */ /* 0x000fe20000000000 */
[----:B------:R-:W-:Y:S01]  /*b730*/  UIMAD UR4, UR4, UR6, URZ ;  /* 0x00000006040472a4 */ /* 0x000fe2000f8e023f */
[----:B------:R-:W-:Y:S02]  /*b740*/  IMAD.MOV.U32 R25, RZ, RZ, R26 ;  /* 0x000000ffff197224 */ /* 0x000fe400078e001a */
[----:B------:R-:W-:Y:S01]  /*b750*/  IMAD.MOV.U32 R27, RZ, RZ, R28 ;  /* 0x000000ffff1b7224 */ /* 0x000fe200078e001c */
[----:B------:R-:W-:-:S03]  /*b760*/  UIMAD UR4, UR41, UR7, UR4 ;  /* 0x00000007290472a4 */ /* 0x000fc6000f8e0204 */
[----:B------:R-:W-:Y:S02]  /*b770*/  ULDC.64 UR6, c[0x0][0x318] ;  /* 0x0000c60000067ab9 */ /* 0x000fe40000000a00 */
[----:B------:R-:W-:Y:S02]  /*b780*/  LEA R17, P0, R18, UR6, 0x1 ;  /* 0x0000000612117c11 */ /* 0x000fe4000f8008ff */
[----:B------:R-:W-:-:S04]  /*b790*/  IADD3 R3, R19, UR4, RZ ;  /* 0x0000000413037c10 */ /* 0x000fc8000fffe0ff */
[----:B------:R-:W-:Y:S02]  /*b7a0*/  LEA.HI.X R18, R18, UR7, R3, 0x1, P0 ;  /* 0x0000000712127c11 */ /* 0x000fe400080f0c03 */
[----:B------:R-:W-:-:S13]  /*b7b0*/  ISETP.GT.AND P0, PT, R32, UR47, PT ;  /* 0x0000002f20007c0c */ /* 0x000fda000bf04270 */
[----:B0-----:R-:W-:Y:S05]  /*b7c0*/  @P0 BRA `(.L_x_68) ;  /* 0xfffffff0002c0947 */ /* 0x001fea000383ffff */
[----:B------:R-:W-:Y:S05]  /*b7d0*/  BSYNC B0 ;  /* 0x0000000000007941 */ /* 0x000fea0003800000 */
.L_x_55:
[----:B------:R-:W-:-:S13]  /*b7e0*/  LOP3.LUT P0, RZ, R16, 0x10, RZ, 0xc0, !PT ;  /* 0x0000001010ff7812 */ /* 0x000fda000780c0ff */
[----:B------:R-:W-:Y:S05]  /*b7f0*/  @!P0 BRA `(.L_x_69) ;  /* 0x0000000000048947 */ /* 0x000fea0003800000 */
[----:B------:R-:W-:Y:S01]  /*b800*/  BPT.TRAP 0x1 ;  /* 0x000000040000795c */ /* 0x000fe20000300000 */
.L_x_69:
[----:B0-----:R-:W-:Y:S01]  /*b810*/  LEA R0, R26, UR44, 0x3 ;  /* 0x0000002c1a007c11 */ /* 0x001fe2000f8e18ff */
[----:B------:R-:W0:Y:S01]  /*b820*/  S2R R2, SR_TID.X ;  /* 0x0000000000027919 */ /* 0x000e220000002100 */
[----:B------:R-:W-:Y:S01]  /*b830*/  SHF.L.U32 R3, R28, 0x1f, RZ ;  /* 0x0000001f1c037819 */ /* 0x000fe200000006ff */
[----:B------:R-:W-:Y:S01]  /*b840*/  BSSY B0, `(.L_x_70) ;  /* 0x0000009000007945 */ /* 0x000fe20003800000 */
[----:B------:R-:W-:Y:S01]  /*b850*/  MOV R5, 0xffffffa0 ;  /* 0xffffffa000057802 */ /* 0x000fe20000000f00 */
[----:B------:R-:W-:Y:S01]  /*b860*/  IMAD R4, R26, 0x4800, R30 ;  /* 0x000048001a047824 */ /* 0x000fe200078e021e */
[----:B------:R-:W1:Y:S03]  /*b870*/  SYNCS.PHASECHK.TRANS64.TRYWAIT P0, [R0+URZ+0x30860], R3 ;  /* 0x03086003000075a7 */ /* 0x000e66000800017f */
[----:B------:R-:W-:Y:S01]  /*b880*/  IMAD R5, R32, R5, UR42 ;  /* 0x0000002a20057e24 */ /* 0x000fe2000f8e0205 */
[----:B0-----:R-:W-:-:S04]  /*b890*/  LOP3.LUT R2, R2, 0x7f, RZ, 0xc0, !PT ;  /* 0x0000007f02027812 */ /* 0x001fc800078ec0ff */
[----:B------:R-:W-:-:S05]  /*b8a0*/  SHF.R.U32.HI R2, RZ, 0x3, R2 ;  /* 0x00000003ff027819 */ /* 0x000fca0000011602 */
[----:B------:R-:W-:Y:S01]  /*b8b0*/  IMAD.IADD R5, R5, 0x1, -R2 ;  /* 0x0000000105057824 */ /* 0x000fe200078e0a02 */
[----:B-1----:R-:W-:Y:S06]  /*b8c0*/  @!P0 BRA `(.L_x_71) ;  /* 0x0000002c00a08947 */ /* 0x002fec0003800000 */
.L_x_151:
[----:B------:R-:W-:Y:S05]  /*b8d0*/  BSYNC B0 ;  /* 0x0000000000007941 */ /* 0x000fea0003800000 */
.L_x_70:
[----:B------:R-:W-:-:S03]  /*b8e0*/  UMOV UR4, 0xffffffff ;  /* 0xffffffff00047882 */ /* 0x000fc60000000000 */
[----:B------:R-:W-:Y:S05]  /*b8f0*/  BRA.DIV UR4, `(.L_x_72) ;  /* 0x0000002e04a87947 */ /* 0x000fea000b800000 */
[----:B0-----:R-:W-:Y:S01]  /*b900*/  SHFL.IDX PT, R3, R18, RZ, 0x181f ;  /* 0x00181fff12037589 */ /* 0x001fe200000e0000 */
[----:B------:R-:W-:Y:S01]  /*b910*/  ULDC UR4, c[0x0][0x2f4] ;  /* 0x0000bd0000047ab9 */ /* 0x000fe20000000800 */
[----:B------:R-:W-:Y:S02]  /*b920*/  LEA R4, R4, UR44, 0x1 ;  /* 0x0000002c04047c11 */ /* 0x000fe4000f8e08ff */
[----:B------:R-:W0:Y:S01]  /*b930*/  SHFL.IDX PT, R2, R17, RZ, 0x181f ;  /* 0x00181fff11027589 */ /* 0x000e2200000e0000 */
[----:B------:R-:W-:Y:S02]  /*b940*/  ISETP.GE.AND P2, PT, R23, UR4, PT ;  /* 0x0000000417007c0c */ /* 0x000fe4000bf46270 */
[----:B------:R-:W-:Y:S01]  /*b950*/  ISETP.GE.AND P1, PT, R34, UR4, PT ;  /* 0x0000000422007c0c */ /* 0x000fe2000bf26270 */
[----:B------:R-:W1:Y:S01]  /*b960*/  SHFL.IDX PT, R6, R18, 0x1, 0x181f ;  /* 0x00381f0012067f89 */ /* 0x000e6200000e0000 */
[----:B------:R-:W-:Y:S02]  /*b970*/  ISETP.GE.AND P0, PT, R33, UR4, PT ;  /* 0x0000000421007c0c */ /* 0x000fe4000bf06270 */
[C---:B------:R-:W-:Y:S01]  /*b980*/  ISETP.LT.OR P3, PT, R5.reuse, 0x1, P2 ;  /* 0x000000010500780c */ /* 0x040fe20001761670 */
[----:B------:R-:W2:Y:S01]  /*b990*/  SHFL.IDX PT, R14, R17, 0x1, 0x181f ;  /* 0x00381f00110e7f89 */ /* 0x000ea200000e0000 */
[----:B------:R-:W-:-:S02]  /*b9a0*/  ISETP.LT.OR P4, PT, R5, 0x1, P1 ;  /* 0x000000010500780c */ /* 0x000fc40000f81670 */
[----:B------:R-:W-:Y:S01]  /*b9b0*/  ISETP.LT.OR P5, PT, R5, 0x1, P0 ;  /* 0x000000010500780c */ /* 0x000fe200007a1670 */
[----:B------:R-:W-:Y:S04]  /*b9c0*/  SHFL.IDX PT, R7, R18, 0x2, 0x181f ;  /* 0x00581f0012077f89 */ /* 0x000fe800000e0000 */
[----:B------:R-:W3:Y:S01]  /*b9d0*/  SHFL.IDX PT, R8, R17, 0x2, 0x181f ;  /* 0x00581f0011087f89 */ /* 0x000ee200000e0000 */
[----:B0-----:R-:W-:-:S05]  /*b9e0*/  IMAD.WIDE.U32 R2, R23, 0x2, R2 ;  /* 0x0000000217027825 */ /* 0x001fca00078e0002 */
[----:B------:R-:W-:Y:S01]  /*b9f0*/  LDGSTS.E.BYPASS.LTC128B.128 [R4+0x400], desc[UR36][R2.64], !P3 ;  /* 0x0040000002047fae */ /* 0x000fe2000d901d64 */
[----:B------:R-:W-:-:S03]  /*ba00*/  ISETP.LT.OR P3, PT, R5, 0x11, P2 ;  /* 0x000000110500780c */ /* 0x000fc60001761670 */
[----:B------:R-:W-:Y:S01]  /*ba10*/  LDGSTS.E.BYPASS.LTC128B.128 [R4+0x3400], desc[UR36][R2.64+0x80], !P4 ;  /* 0x0340008002047fae */ /* 0x000fe2000e101d64 */
[----:B------:R-:W-:-:S03]  /*ba20*/  ISETP.LT.OR P4, PT, R5, 0x11, P1 ;  /* 0x000000110500780c */ /* 0x000fc60000f81670 */
[----:B------:R1:W-:Y:S01]  /*ba30*/  LDGSTS.E.BYPASS.LTC128B.128 [R4+0x6400], desc[UR36][R2.64+0x100], !P5 ;  /* 0x0640010002047fae */ /* 0x0003e2000e901d64 */
[----:B------:R-:W-:Y:S02]  /*ba40*/  ISETP.LT.OR P5, PT, R5, 0x11, P0 ;  /* 0x000000110500780c */ /* 0x000fe400007a1670 */
[----:B-1----:R-:W-:Y:S01]  /*ba50*/  MOV R3, R6 ;  /* 0x0000000600037202 */ /* 0x002fe20000000f00 */
[----:B--2---:R-:W-:Y:S01]  /*ba60*/  IMAD.MOV.U32 R2, RZ, RZ, R14 ;  /* 0x000000ffff027224 */ /* 0x004fe200078e000e */
[----:B------:R-:W-:Y:S03]  /*ba70*/  SHFL.IDX PT, R6, R18, 0x3, 0x181f ;  /* 0x00781f0012067f89 */ /* 0x000fe600000e0000 */
[----:B------:R-:W-:Y:S01]  /*ba80*/  IMAD.WIDE.U32 R2, R23, 0x2, R2 ;  /* 0x0000000217027825 */ /* 0x000fe200078e0002 */
[----:B------:R-:W0:Y:S04]  /*ba90*/  SHFL.IDX PT, R14, R17, 0x3, 0x181f ;  /* 0x00781f00110e7f89 */ /* 0x000e2800000e0000 */
[----:B------:R-:W-:Y:S01]  /*baa0*/  LDGSTS.E.BYPASS.LTC128B.128 [R4+0xc00], desc[UR36][R2.64], !P3 ;  /* 0x00c0000002047fae */ /* 0x000fe2000d901d64 */
[----:B------:R-:W-:-:S03]  /*bab0*/  ISETP.LT.OR P3, PT, R5, 0x21, P2 ;  /* 0x000000210500780c */ /* 0x000fc60001761670 */
[----:B------:R-:W-:Y:S01]  /*bac0*/  LDGSTS.E.BYPASS.LTC128B.128 [R4+0x3c00], desc[UR36][R2.64+0x80], !P4 ;  /* 0x03c0008002047fae */ /* 0x000fe2000e101d64 */
[----:B------:R-:W-:-:S03]  /*bad0*/  ISETP.LT.OR P4, PT, R5, 0x21, P1 ;  /* 0x000000210500780c */ /* 0x000fc60000f81670 */
[----:B------:R3:W-:Y:S01]  /*bae0*/  LDGSTS.E.BYPASS.LTC128B.128 [R4+0x6c00], desc[UR36][R2.64+0x100], !P5 ;  /* 0x06c0010002047fae */ /* 0x0007e2000e901d64 */
[----:B------:R-:W-:Y:S01]  /*baf0*/  ISETP.LT.OR P5, PT, R5, 0x21, P0 ;  /* 0x000000210500780c */ /* 0x000fe200007a1670 */
[----:B---3--:R-:W-:Y:S02]  /*bb00*/  IMAD.MOV.U32 R2, RZ, RZ, R8 ;  /* 0x000000ffff027224 */ /* 0x008fe400078e0008 */
[----:B------:R-:W-:Y:S01]  /*bb10*/  IMAD.MOV.U32 R3, RZ, RZ, R7 ;  /* 0x000000ffff037224 */ /* 0x000fe200078e0007 */
[----:B------:R-:W-:Y:S01]  /*bb20*/  SHFL.IDX PT, R8, R17, 0x4, 0x181f ;  /* 0x00981f0011087f89 */ /* 0x000fe200000e0000 */
[----:B------:R-:W-:-:S03]  /*bb30*/  IMAD.WIDE.U32 R2, R23, 0x2, R2 ;  /* 0x0000000217027825 */ /* 0x000fc600078e0002 */
[----:B------:R-:W1:Y:S04]  /*bb40*/  SHFL.IDX PT, R7, R18, 0x4, 0x181f ;  /* 0x00981f0012077f89 */ /* 0x000e6800000e0000 */
[----:B------:R-:W-:Y:S01]  /*bb50*/  LDGSTS.E.BYPASS.LTC128B.128 [R4+0x1400], desc[UR36][R2.64], !P3 ;  /* 0x0140000002047fae */ /* 0x000fe2000d901d64 */
[----:B------:R-:W-:-:S03]  /*bb60*/  ISETP.LT.OR P3, PT, R5, 0x31, P2 ;  /* 0x000000310500780c */ /* 0x000fc60001761670 */
[----:B------:R-:W-:Y:S01]  /*bb70*/  LDGSTS.E.BYPASS.LTC128B.128 [R4+0x4400], desc[UR36][R2.64+0x80], !P4 ;  /* 0x0440008002047fae */ /* 0x000fe2000e101d64 */
[----:B------:R-:W-:-:S03]  /*bb80*/  ISETP.LT.OR P4, PT, R5, 0x31, P1 ;  /* 0x000000310500780c */ /* 0x000fc60000f81670 */
[----:B------:R0:W-:Y:S01]  /*bb90*/  LDGSTS.E.BYPASS.LTC128B.128 [R4+0x7400], desc[UR36][R2.64+0x100], !P5 ;  /* 0x0740010002047fae */ /* 0x0001e2000e901d64 */
[----:B------:R-:W-:-:S03]  /*bba0*/  ISETP.LT.OR P5, PT, R5, 0x31, P0 ;  /* 0x000000310500780c */ /* 0x000fc600007a1670 */
[----:B------:R-:W2:Y:S01]  /*bbb0*/  SHFL.IDX PT, R18, R18, 0x5, 0x181f ;  /* 0x00b81f0012127f89 */ /* 0x000ea200000e0000 */
[----:B0-----:R-:W-:Y:S01]  /*bbc0*/  MOV R2, R14 ;  /* 0x0000000e00027202 */ /* 0x001fe20000000f00 */
[----:B------:R-:W-:Y:S02]  /*bbd0*/  IMAD.MOV.U32 R3, RZ, RZ, R6 ;  /* 0x000000ffff037224 */ /* 0x000fe400078e0006 */
[----:B------:R0:W3:Y:S01]  /*bbe0*/  SHFL.IDX PT, R14, R17, 0x5, 0x181f ;  /* 0x00b81f00110e7f89 */ /* 0x0000e200000e0000 */
[----:B------:R-:W-:Y:S02]  /*bbf0*/  IMAD.MOV.U32 R6, RZ, RZ, RZ ;  /* 0x000000ffff067224 */ /* 0x000fe400078e00ff */
[----:B------:R-:W-:-:S05]  /*bc00*/  IMAD.WIDE.U32 R2, R23, 0x2, R2 ;  /* 0x0000000217027825 */ /* 0x000fca00078e0002 */
[----:B------:R-:W-:Y:S01]  /*bc10*/  LDGSTS.E.BYPASS.LTC128B.128 [R4+0x1c00], desc[UR36][R2.64], !P3 ;  /* 0x01c0000002047fae */ /* 0x000fe2000d901d64 */
[----:B------:R-:W-:-:S03]  /*bc20*/  ISETP.LT.OR P3, PT, R5, 0x41, P2 ;  /* 0x000000410500780c */ /* 0x000fc60001761670 */
[----:B------:R-:W-:Y:S01]  /*bc30*/  LDGSTS.E.BYPASS.LTC128B.128 [R4+0x4c00], desc[UR36][R2.64+0x80], !P4 ;  /* 0x04c0008002047fae */ /* 0x000fe2000e101d64 */
[----:B------:R-:W-:-:S03]  /*bc40*/  ISETP.LT.OR P4, PT, R5, 0x41, P1 ;  /* 0x000000410500780c */ /* 0x000fc60000f81670 */
[----:B------:R1:W-:Y:S01]  /*bc50*/  LDGSTS.E.BYPASS.LTC128B.128 [R4+0x7c00], desc[UR36][R2.64+0x100], !P5 ;  /* 0x07c0010002047fae */ /* 0x0003e2000e901d64 */
[----:B------:R-:W-:Y:S02]  /*bc60*/  ISETP.LT.OR P5, PT, R5, 0x41, P0 ;  /* 0x000000410500780c */ /* 0x000fe400007a1670 */
[----:B-1----:R-:W-:Y:S01]  /*bc70*/  MOV R3, R7 ;  /* 0x0000000700037202 */ /* 0x002fe20000000f00 */
[----:B------:R-:W-:-:S04]  /*bc80*/  IMAD.MOV.U32 R2, RZ, RZ, R8 ;  /* 0x000000ffff027224 */ /* 0x000fc800078e0008 */
[----:B------:R-:W-:-:S05]  /*bc90*/  IMAD.WIDE.U32 R2, R23, 0x2, R2 ;  /* 0x0000000217027825 */ /* 0x000fca00078e0002 */
[----:B------:R0:W-:Y:S04]  /*bca0*/  LDGSTS.E.BYPASS.LTC128B.128 [R4+0x2400], desc[UR36][R2.64], !P3 ;  /* 0x0240000002047fae */ /* 0x0001e8000d901d64 */
[----:B------:R0:W-:Y:S04]  /*bcb0*/  LDGSTS.E.BYPASS.LTC128B.128 [R4+0x5400], desc[UR36][R2.64+0x80], !P4 ;  /* 0x0540008002047fae */ /* 0x0001e8000e101d64 */
[----:B--23--:R0:W-:Y:S02]  /*bcc0*/  LDGSTS.E.BYPASS.LTC128B.128 [R4+0x8400], desc[UR36][R2.64+0x100], !P5 ;  /* 0x0840010002047fae */ /* 0x00c1e4000e901d64 */
.L_x_165:
[C---:B------:R-:W-:Y:S01]  /*bcd0*/  ISETP.LT.OR P2, PT, R5.reuse, 0x51, P2 ;  /* 0x000000510500780c */ /* 0x040fe20001741670 */
[----:B0-----:R-:W-:Y:S01]  /*bce0*/  IMAD.MOV.U32 R2, RZ, RZ, R14 ;  /* 0x000000ffff027224 */ /* 0x001fe200078e000e */
[C---:B------:R-:W-:Y:S02]  /*bcf0*/  ISETP.LT.OR P1, PT, R5.reuse, 0x51, P1 ;  /* 0x000000510500780c */ /* 0x040fe40000f21670 */
[----:B------:R-:W-:Y:S02]  /*bd00*/  ISETP.LT.OR P0, PT, R5, 0x51, P0 ;  /* 0x000000510500780c */ /* 0x000fe40000701670 */
[----:B------:R-:W-:-:S03]  /*bd10*/  MOV R3, R18 ;  /* 0x0000001200037202 */ /* 0x000fc60000000f00 */
[----:B------:R-:W-:-:S05]  /*bd20*/  IMAD.WIDE.U32 R2, R23, 0x2, R2 ;  /* 0x0000000217027825 */ /* 0x000fca00078e0002 */
[----:B------:R-:W-:Y:S01]  /*bd30*/  @!PT LDS RZ, [RZ] ;  /* 0x00000000fffff984 */ /* 0x000fe20000000800 */
[----:B------:R-:W-:Y:S01]  /*bd40*/  @!PT LDS RZ, [RZ] ;  /* 0x00000000fffff984 */ /* 0x000fe20000000800 */
[----:B------:R-:W-:Y:S01]  /*bd50*/  @!PT LDS RZ, [RZ] ;  /* 0x00000000fffff984 */ /* 0x000fe20000000800 */
[----:B------:R0:W-:Y:S04]  /*bd60*/  LDGSTS.E.BYPASS.LTC128B.128 [R4+0x2c00], desc[UR36][R2.64], !P2 ;  /* 0x02c0000002047fae */ /* 0x0001e8000d101d64 */
[----:B------:R0:W-:Y:S04]  /*bd70*/  LDGSTS.E.BYPASS.LTC128B.128 [R4+0x5c00], desc[UR36][R2.64+0x80], !P1 ;  /* 0x05c0008002047fae */ /* 0x0001e8000c901d64 */
[----:B------:R0:W-:Y:S01]  /*bd80*/  LDGSTS.E.BYPASS.LTC128B.128 [R4+0x8c00], desc[UR36][R2.64+0x100], !P0 ;  /* 0x08c0010002047fae */ /* 0x0001e2000c101d64 */
[----:B------:R-:W-:Y:S01]  /*bd90*/  PLOP3.LUT P0, PT, PT, PT, PT, 0x80, 0x0 ;  /* 0x000000000000781c */ /* 0x000fe20003f0f070 */
[----:B------:R-:W-:-:S12]  /*bda0*/  NOP ;  /* 0x0000000000007918 */ /* 0x000fd80000000000 */
.L_x_73:
        /* <DEDUP_REMOVED lines=10> */
.L_x_74:
[----:B------:R1:W-:Y:S02]  /*be50*/  SYNCS.ARRIVE.TRANS64.A1T0 RZ, [R0+URZ+0x30850], RZ ;  /* 0x030850ff00ff79a7 */ /* 0x0003e4000810003f */
[----:B-1----:R-:W-:-:S05]  /*be60*/  VIADD R0, R26, 0x1 ;  /* 0x000000011a007836 */ /* 0x002fca0000000000 */
[----:B------:R-:W-:-:S04]  /*be70*/  ISETP.NE.AND P0, PT, R0, 0x2, PT ;  /* 0x000000020000780c */ /* 0x000fc80003f05270 */
[----:B0-----:R-:W-:Y:S02]  /*be80*/  SEL R3, RZ, 0x1, P0 ;  /* 0x00000001ff037807 */ /* 0x001fe40000000000 */
[----:B------:R-:W-:Y:S02]  /*be90*/  SEL R0, R0, RZ, P0 ;  /* 0x000000ff00007207 */ /* 0x000fe40000000000 */
[----:B------:R-:W-:-:S07]  /*bea0*/  LOP3.LUT R28, R28, R3, RZ, 0x3c, !PT ;  /* 0x000000031c1c7212 */ /* 0x000fce00078e3cff */
.L_x_40:
[----:B------:R-:W0:Y:S01]  /*beb0*/  S2R R3, SR_CgaCtaId ;  /* 0x0000000000037919 */ /* 0x000e220000008800 */
[----:B------:R-:W-:Y:S02]  /*bec0*/  MOV R2, 0x400 ;  /* 0x0000040000027802 */ /* 0x000fe40000000f00 */
[----:B------:R-:W-:Y:S02]  /*bed0*/  SHF.L.U32 R6, R6, 0x1f, RZ ;  /* 0x0000001f06067819 */ /* 0x000fe400000006ff */
[----:B0-----:R-:W-:-:S04]  /*bee0*/  LEA R7, R3, R2, 0x18 ;  /* 0x0000000203077211 */ /* 0x001fc800078ec0ff */
[----:B------:R-:W0:Y:S02]  /*bef0*/  SYNCS.PHASECHK.TRANS64.TRYWAIT P0, [R7+URZ+0x30820], R6 ;  /* 0x03082006070075a7 */ /* 0x000e24000800017f */
[----:B0-----:R-:W-:Y:S05]  /*bf00*/  @!P0 BRA `(.L_x_75) ;  /* 0x0000003000408947 */ /* 0x001fea0003800000 */
.L_x_166:
[----:B------:R-:W-:-:S03]  /*bf10*/  UMOV UR4, 0xffffffff ;  /* 0xffffffff00047882 */ /* 0x000fc60000000000 */
[----:B------:R-:W-:Y:S05]  /*bf20*/  BRA.DIV UR4, `(.L_x_76) ;  /* 0x00000032044c7947 */ /* 0x000fea000b800000 */
[----:B------:R-:W1:Y:S02]  /*bf30*/  S2R R2, SR_TID.X ;  /* 0x0000000000027919 */ /* 0x000e640000002100 */
[----:B-1----:R-:W-:-:S04]  /*bf40*/  SHF.R.U32.HI R2, RZ, 0x5, R2 ;  /* 0x00000005ff027819 */ /* 0x002fc80000011602 */
[----:B------:R-:W-:-:S05]  /*bf50*/  LOP3.LUT R2, R2, 0x3, RZ, 0xc0, !PT ;  /* 0x0000000302027812 */ /* 0x000fca00078ec0ff */
[----:B------:R1:W2:Y:S02]  /*bf60*/  SHFL.IDX PT, R14, R2, RZ, 0x1f ;  /* 0x00001fff020e7589 */ /* 0x0002a400000e0000 */
.L_x_169:
[----:B--2---:R-:W-:-:S13]  /*bf70*/  ISETP.NE.AND P0, PT, R14, RZ, PT ;  /* 0x000000ff0e00720c */ /* 0x004fda0003f05270 */
[----:B------:R-:W-:Y:S05]  /*bf80*/  @P0 BRA `(.L_x_8) ;  /* 0x0000000000900947 */ /* 0x000fea0003800000 */
[----:B------:R-:W-:-:S03]  /*bf90*/  UMOV UR4, 0xffffffff ;  /* 0xffffffff00047882 */ /* 0x000fc60000000000 */
[----:B------:R-:W-:Y:S05]  /*bfa0*/  BRA.DIV UR4, `(.L_x_77) ;  /* 0x0000003204607947 */ /* 0x000fea000b800000 */
[----:B------:R-:W-:-:S13]  /*bfb0*/  ELECT P6, URZ, PT ;  /* 0x00000000003f782f */ /* 0x000fda00038c0000 */
.L_x_172:
[----:B------:R-:W-:Y:S05]  /*bfc0*/  @!P6 BRA `(.L_x_8) ;  /* 0x000000000080e947 */ /* 0x000fea0003800000 */
[----:B-1----:R-:W2:Y:S02]  /*bfd0*/  LDL R2, [R1+0x4] ;  /* 0x0000040001027983 */ /* 0x002ea40000100800 */
[----:B--2---:R-:W-:-:S13]  /*bfe0*/  R2UR UR4, R2 ;  /* 0x00000000020472ca */ /* 0x004fda00000e0000 */
[----:B------:R-:W-:-:S06]  /*bff0*/  ULOP3.LUT UR4, UR4, 0x2, URZ, 0xfc, !UPT ;  /* 0x0000000204047892 */ /* 0x000fcc000f8efc3f */
[----:B------:R-:W-:-:S05]  /*c000*/  IMAD.U32 R2, RZ, RZ, UR4 ;  /* 0x00000004ff027e24 */ /* 0x000fca000f8e00ff */
[----:B------:R-:W-:-:S13]  /*c010*/  ISETP.NE.AND P0, PT, R2, 0x3, PT ;  /* 0x000000030200780c */ /* 0x000fda0003f05270 */
[----:B------:R-:W-:Y:S05]  /*c020*/  @!P0 BRA `(.L_x_78) ;  /* 0x0000000000048947 */ /* 0x000fea0003800000 */
[----:B------:R-:W-:Y:S01]  /*c030*/  BPT.TRAP 0x1 ;  /* 0x000000040000795c */ /* 0x000fe20000300000 */
.L_x_78:
[C---:B------:R-:W-:Y:S01]  /*c040*/  LEA R5, R0.reuse, R7, 0x3 ;  /* 0x0000000700057211 */ /* 0x040fe200078e18ff */
[----:B------:R-:W-:Y:S01]  /*c050*/  VIADD R0, R0, 0x1 ;  /* 0x0000000100007836 */ /* 0x000fe20000000000 */
[----:B------:R-:W-:-:S04]  /*c060*/  SHF.L.U32 R2, R28, 0x1f, RZ ;  /* 0x0000001f1c027819 */ /* 0x000fc800000006ff */
[----:B------:R-:W1:Y:S01]  /*c070*/  SYNCS.PHASECHK.TRANS64.TRYWAIT P1, [R5+URZ+0x30840], R2 ;  /* 0x03084002050075a7 */ /* 0x000e62000802017f */
[----:B------:R-:W-:-:S04]  /*c080*/  ISETP.NE.AND P2, PT, R0, 0x2, PT ;  /* 0x000000020000780c */ /* 0x000fc80003f45270 */
[----:B------:R-:W-:Y:S01]  /*c090*/  SEL R3, RZ, 0x1, P2 ;  /* 0x00000001ff037807 */ /* 0x000fe20001000000 */
[----:B-1----:R-:W-:Y:S08]  /*c0a0*/  @!P1 BRA `(.L_x_79) ;  /* 0x0000003000409947 */ /* 0x002ff00003800000 */
.L_x_173:
[----:B------:R-:W-:Y:S02]  /*c0b0*/  SEL R0, R0, RZ, P2 ;  /* 0x000000ff00007207 */ /* 0x000fe40001000000 */
[----:B------:R-:W-:Y:S01]  /*c0c0*/  LOP3.LUT R3, R28, R3, RZ, 0x3c, !PT ;  /* 0x000000031c037212 */ /* 0x000fe200078e3cff */
[----:B------:R-:W-:Y:S06]  /*c0d0*/  @!P0 BRA `(.L_x_80) ;  /* 0x0000000000048947 */ /* 0x000fec0003800000 */
[----:B------:R-:W-:Y:S01]  /*c0e0*/  BPT.TRAP 0x1 ;  /* 0x000000040000795c */ /* 0x000fe20000300000 */
.L_x_80:
[----:B0-----:R-:W-:Y:S01]  /*c0f0*/  IMAD R7, R0, 0x8, R7 ;  /* 0x0000000800077824 */ /* 0x001fe200078e0207 */
[----:B------:R-:W-:-:S04]  /*c100*/  SHF.L.U32 R0, R3, 0x1f, RZ ;  /* 0x0000001f03007819 */ /* 0x000fc800000006ff */
[----:B------:R-:W0:Y:S02]  /*c110*/  SYNCS.PHASECHK.TRANS64.TRYWAIT P1, [R7+URZ+0x30840], R0 ;  /* 0x03084000070075a7 */ /* 0x000e24000802017f */
[----:B0-----:R-:W-:Y:S05]  /*c120*/  @!P1 BRA `(.L_x_81) ;  /* 0x0000003000349947 */ /* 0x001fea0003800000 */
.L_x_174:
[----:B------:R-:W-:Y:S05]  /*c130*/  @!P0 BRA `(.L_x_82) ;  /* 0x0000000000048947 */ /* 0x000fea0003800000 */
[----:B------:R-:W-:Y:S01]  /*c140*/  BPT.TRAP 0x1 ;  /* 0x000000040000795c */ /* 0x000fe20000300000 */
.L_x_82:
[----:B------:R-:W2:Y:S02]  /*c150*/  SYNCS.PHASECHK.TRANS64.TRYWAIT P1, [R5+URZ+0x30860], R2 ;  /* 0x03086002050075a7 */ /* 0x000ea4000802017f */
[----:B--2---:R-:W-:Y:S05]  /*c160*/  @!P1 BRA `(.L_x_83) ;  /* 0x0000003000389947 */ /* 0x004fea0003800000 */
.L_x_175:
[----:B------:R-:W-:Y:S05]  /*c170*/  @!P0 BRA `(.L_x_84) ;  /* 0x0000000000048947 */ /* 0x000fea0003800000 */
[----:B------:R-:W-:Y:S01]  /*c180*/  BPT.TRAP 0x1 ;  /* 0x000000040000795c */ /* 0x000fe20000300000 */
.L_x_84:
[----:B---3--:R3:W4:Y:S02]  /*c190*/  SYNCS.PHASECHK.TRANS64.TRYWAIT P0, [R7+URZ+0x30860], R0 ;  /* 0x03086000070075a7 */ /* 0x008724000800017f */
[----:B----4-:R-:W-:Y:S05]  /*c1a0*/  @!P0 NANOSLEEP.SYNCS 0x989680 ;  /* 0x009896800000895d */ /* 0x010fea0003900000 */
[----:B------:R-:W4:Y:S02]  /*c1b0*/  @!P0 SYNCS.PHASECHK.TRANS64 P0, [R7+URZ+0x30860], R0 ;  /* 0x03086000070085a7 */ /* 0x000f24000800007f */
[----:B----4-:R-:W-:Y:S05]  /*c1c0*/  @!P0 BRA `(.L_x_84) ;  /* 0xfffffffc00f08947 */ /* 0x010fea000383ffff */
.L_x_8:
[----:B------:R-:W-:Y:S05]  /*c1d0*/  BSYNC B6 ;  /* 0x0000000000067941 */ /* 0x000fea0003800000 */
.L_x_5:
[----:B------:R-:W-:Y:S05]  /*c1e0*/  EXIT ;  /* 0x000000000000794d */ /* 0x000fea0003800000 */
.L_x_12:
[----:B0-----:R-:W-:-:S04]  /*c1f0*/  MOV R3, UR38 ;  /* 0x0000002600037c02 */ /* 0x001fc80008000f00 */
[----:B------:R0:W1:Y:S03]  /*c200*/  SYNCS.PHASECHK.TRANS64.TRYWAIT P0, [R3+URZ+0x30800], R0 ;  /* 0x03080000030075a7 */ /* 0x000066000800017f */
[----:B-1----:R-:W-:Y:S05]  /*c210*/  @!P0 NANOSLEEP.SYNCS 0x989680 ;  /* 0x009896800000895d */ /* 0x002fea0003900000 */
[----:B------:R-:W1:Y:S02]  /*c220*/  @!P0 SYNCS.PHASECHK.TRANS64 P0, [R3+URZ+0x30800], R0 ;  /* 0x03080000030085a7 */ /* 0x000e64000800007f */
[----:B-1----:R-:W-:Y:S05]  /*c230*/  @!P0 BRA `(.L_x_12) ;  /* 0xfffffffc00ec8947 */ /* 0x002fea000383ffff */
[----:B------:R-:W-:Y:S05]  /*c240*/  BRA `(.L_x_85) ;  /* 0xffffff5000407947 */ /* 0x000fea000383ffff */
.L_x_16:
[----:B0-----:R-:W-:-:S04]  /*c250*/  IMAD.U32 R3, RZ, RZ, UR38 ;  /* 0x00000026ff037e24 */ /* 0x001fc8000f8e00ff */
[----:B------:R0:W2:Y:S03]  /*c260*/  SYNCS.PHASECHK.TRANS64.TRYWAIT P1, [R3+URZ+0x30830], R0 ;  /* 0x03083000030075a7 */ /* 0x0000a6000802017f */
[----:B--2---:R-:W-:Y:S05]  /*c270*/  @!P1 NANOSLEEP.SYNCS 0x989680 ;  /* 0x009896800000995d */ /* 0x004fea0003900000 */
[----:B------:R-:W2:Y:S02]  /*c280*/  @!P1 SYNCS.PHASECHK.TRANS64 P1, [R3+URZ+0x30830], R0 ;  /* 0x03083000030095a7 */ /* 0x000ea4000802007f */
[----:B--2---:R-:W-:Y:S05]  /*c290*/  @!P1 BRA `(.L_x_16) ;  /* 0xfffffffc00ec9947 */ /* 0x004fea000383ffff */
[----:B------:R-:W-:Y:S05]  /*c2a0*/  BRA `(.L_x_15) ;  /* 0xffffff5000647947 */ /* 0x000fea000383ffff */
.L_x_22:
[----:B-1----:R-:W-:-:S04]  /*c2b0*/  IMAD.U32 R3, RZ, RZ, UR61 ;  /* 0x0000003dff037e24 */ /* 0x002fc8000f8e00ff */
[----:B------:R1:W2:Y:S03]  /*c2c0*/  SYNCS.PHASECHK.TRANS64.TRYWAIT P1, [R3+URZ+0x30830], R0 ;  /* 0x03083000030075a7 */ /* 0x0002a6000802017f */
[----:B--2---:R-:W-:Y:S05]  /*c2d0*/  @!P1 NANOSLEEP.SYNCS 0x989680 ;  /* 0x009896800000995d */ /* 0x004fea0003900000 */
[----:B------:R-:W2:Y:S02]  /*c2e0*/  @!P1 SYNCS.PHASECHK.TRANS64 P1, [R3+URZ+0x30830], R0 ;  /* 0x03083000030095a7 */ /* 0x000ea4000802007f */
[----:B--2---:R-:W-:Y:S05]  /*c2f0*/  @!P1 BRA `(.L_x_22) ;  /* 0xfffffffc00ec9947 */ /* 0x004fea000383ffff */
[----:B------:R-:W-:Y:S05]  /*c300*/  BRA `(.L_x_21) ;  /* 0xffffff7400a07947 */ /* 0x000fea000383ffff */
.L_x_26:
[----:B-1----:R-:W-:-:S04]  /*c310*/  MOV R3, UR4 ;  /* 0x0000000400037c02 */ /* 0x002fc80008000f00 */
[----:B------:R1:W2:Y:S03]  /*c320*/  SYNCS.PHASECHK.TRANS64.TRYWAIT P1, [R3+URZ+0x30850], R0 ;  /* 0x03085000030075a7 */ /* 0x0002a6000802017f */
[----:B--2---:R-:W-:Y:S05]  /*c330*/  @!P1 NANOSLEEP.SYNCS 0x989680 ;  /* 0x009896800000995d */ /* 0x004fea0003900000 */
[----:B------:R-:W2:Y:S02]  /*c340*/  @!P1 SYNCS.PHASECHK.TRANS64 P1, [R3+URZ+0x30850], R0 ;  /* 0x03085000030095a7 */ /* 0x000ea4000802007f */
[----:B--2---:R-:W-:Y:S05]  /*c350*/  @!P1 BRA `(.L_x_26) ;  /* 0xfffffffc00ec9947 */ /* 0x004fea000383ffff */
[----:B------:R-:W-:Y:S05]  /*c360*/  BRA `(.L_x_25) ;  /* 0xffffff8000307947 */ /* 0x000fea000383ffff */
.L_x_33:
[----:B-1----:R-:W-:-:S04]  /*c370*/  IMAD.U32 R7, RZ, RZ, UR5 ;  /* 0x00000005ff077e24 */ /* 0x002fc8000f8e00ff */
[----:B------:R1:W2:Y:S03]  /*c380*/  SYNCS.PHASECHK.TRANS64.TRYWAIT P1, [R7+URZ+0x30850], R2 ;  /* 0x03085002070075a7 */ /* 0x0002a6000802017f */
[----:B--2---:R-:W-:Y:S05]  /*c390*/  @!P1 NANOSLEEP.SYNCS 0x989680 ;  /* 0x009896800000995d */ /* 0x004fea0003900000 */
[----:B------:R-:W2:Y:S02]  /*c3a0*/  @!P1 SYNCS.PHASECHK.TRANS64 P1, [R7+URZ+0x30850], R2 ;  /* 0x03085002070095a7 */ /* 0x000ea4000802007f */
[----:B--2---:R-:W-:Y:S05]  /*c3b0*/  @!P1 BRA `(.L_x_33) ;  /* 0xfffffffc00ec9947 */ /* 0x004fea000383ffff */
[----:B------:R-:W-:Y:S05]  /*c3c0*/  BRA `(.L_x_32) ;  /* 0xffffff9800487947 */ /* 0x000fea000383ffff */
.L_x_45:
[----:B------:R-:W-:Y:S01]  /*c3d0*/  IMAD.MOV.U32 R13, RZ, RZ, R18 ;  /* 0x000000ffff0d7224 */ /* 0x000fe200078e0012 */
[----:B------:R-:W-:Y:S01]  /*c3e0*/  MOV R12, RZ ;  /* 0x000000ff000c7202 */ /* 0x000fe20000000f00 */
[----:B------:R-:W-:Y:S02]  /*c3f0*/  IMAD.MOV.U32 R11, RZ, RZ, 0x1f ;  /* 0x0000001fff0b7424 */ /* 0x000fe400078e00ff */
[----:B------:R-:W-:-:S07]  /*c400*/  IMAD.MOV.U32 R15, RZ, RZ, -0x1 ;  /* 0xffffffffff0f7424 */ /* 0x000fce00078e00ff */
[----:B-----5:R-:W-:Y:S05]  /*c410*/  WARPSYNC.COLLECTIVE R15, `(.L_x_86) ;  /* 0x000000000f087348 */ /* 0x020fea0003c00000 */
[----:B------:R0:W1:Y:S02]  /*c420*/  SHFL.IDX P6, R14, R13, R12, R11 ;  /* 0x0000000c0d0e7389 */ /* 0x00006400000c000b */
[----:B01---5:R-:W-:Y:S01]  /*c430*/  ENDCOLLECTIVE ;  /* 0x000000000000791b */ /* 0x023fe20003800000 */
.L_x_86:
[----:B------:R-:W-:Y:S05]  /*c440*/  BRA `(.L_x_87) ;  /* 0xffffffcc00607947 */ /* 0x000fea000383ffff */
.L_x_47:
[----:B0-----:R-:W-:-:S04]  /*c450*/  MOV R3, UR44 ;  /* 0x0000002c00037c02 */ /* 0x001fc80008000f00 */
[----:B------:R0:W1:Y:S03]  /*c460*/  SYNCS.PHASECHK.TRANS64.TRYWAIT P0, [R3+URZ+0x30840], R2 ;  /* 0x03084002030075a7 */ /* 0x000066000800017f */
[----:B-1----:R-:W-:Y:S05]  /*c470*/  @!P0 NANOSLEEP.SYNCS 0x989680 ;  /* 0x009896800000895d */ /* 0x002fea0003900000 */
[----:B------:R-:W1:Y:S02]  /*c480*/  @!P0 SYNCS.PHASECHK.TRANS64 P0, [R3+URZ+0x30840], R2 ;  /* 0x03084002030085a7 */ /* 0x000e64000800007f */
[----:B-1----:R-:W-:Y:S05]  /*c490*/  @!P0 BRA `(.L_x_47) ;  /* 0xfffffffc00ec8947 */ /* 0x002fea000383ffff */
[----:B------:R-:W-:Y:S05]  /*c4a0*/  BRA `(.L_x_88) ;  /* 0xffffffd0006c7947 */ /* 0x000fea000383ffff */
.L_x_48:
[----:B------:R-:W-:Y:S01]  /*c4b0*/  BSSY B0, `(.L_x_89) ;  /* 0x0000008000007945 */ /* 0x000fe20003800000 */
[----:B------:R-:W-:Y:S01]  /*c4c0*/  IMAD.MOV.U32 R13, RZ, RZ, R7 ;  /* 0x000000ffff0d7224 */ /* 0x000fe200078e0007 */
[----:B------:R-:W-:Y:S01]  /*c4d0*/  MOV R11, 0x181f ;  /* 0x0000181f000b7802 */ /* 0x000fe20000000f00 */
[----:B------:R-:W-:Y:S02]  /*c4e0*/  IMAD.MOV.U32 R12, RZ, RZ, RZ ;  /* 0x000000ffff0c7224 */ /* 0x000fe400078e00ff */
[----:B------:R-:W-:-:S07]  /*c4f0*/  IMAD.MOV.U32 R15, RZ, RZ, -0x1 ;  /* 0xffffffffff0f7424 */ /* 0x000fce00078e00ff */
[----:B------:R-:W-:Y:S05]  /*c500*/  WARPSYNC.COLLECTIVE R15, `(.L_x_90) ;  /* 0x000000000f087348 */ /* 0x000fea0003c00000 */
[----:B------:R0:W1:Y:S02]  /*c510*/  SHFL.IDX P6, R14, R13, R12, R11 ;  /* 0x0000000c0d0e7389 */ /* 0x00006400000c000b */
[----:B01----:R-:W-:Y:S01]  /*c520*/  ENDCOLLECTIVE ;  /* 0x000000000000791b */ /* 0x003fe20003800000 */
.L_x_90:
[----:B------:R-:W-:Y:S05]  /*c530*/  BSYNC B0 ;  /* 0x0000000000007941 */ /* 0x000fea0003800000 */
.L_x_89:
[----:B------:R-:W-:Y:S01]  /*c540*/  MOV R13, R0 ;  /* 0x00000000000d7202 */ /* 0x000fe20000000f00 */
[----:B------:R-:W-:Y:S01]  /*c550*/  IMAD.MOV.U32 R12, RZ, RZ, RZ ;  /* 0x000000ffff0c7224 */ /* 0x000fe200078e00ff */
[----:B------:R-:W-:Y:S01]  /*c560*/  MOV R15, 0xffffffff ;  /* 0xffffffff000f7802 */ /* 0x000fe20000000f00 */
[----:B------:R-:W-:Y:S01]  /*c570*/  IMAD.MOV.U32 R11, RZ, RZ, 0x181f ;  /* 0x0000181fff0b7424 */ /* 0x000fe200078e00ff */
[----:B------:R-:W-:Y:S01]  /*c580*/  @P0 LEA R9, R30, UR44, 0x1 ;  /* 0x0000002c1e090c11 */ /* 0x000fe2000f8e08ff */
[----:B------:R-:W-:-:S07]  /*c590*/  IMAD.MOV.U32 R3, RZ, RZ, R14 ;  /* 0x000000ffff037224 */ /* 0x000fce00078e000e */
[----:B------:R-:W-:Y:S05]  /*c5a0*/  WARPSYNC.COLLECTIVE R15, `(.L_x_91) ;  /* 0x000000000f087348 */ /* 0x000fea0003c00000 */
[----:B------:R0:W1:Y:S02]  /*c5b0*/  SHFL.IDX P6, R14, R13, R12, R11 ;  /* 0x0000000c0d0e7389 */ /* 0x00006400000c000b */
[----:B01----:R-:W-:Y:S01]  /*c5c0*/  ENDCOLLECTIVE ;  /* 0x000000000000791b */ /* 0x003fe20003800000 */
.L_x_91:
[----:B------:R-:W-:Y:S01]  /*c5d0*/  IMAD.MOV.U32 R13, RZ, RZ, R7 ;  /* 0x000000ffff0d7224 */ /* 0x000fe200078e0007 */
[----:B------:R-:W-:Y:S01]  /*c5e0*/  MOV R12, 0x1 ;  /* 0x00000001000c7802 */ /* 0x000fe20000000f00 */
[----:B------:R-:W-:-:S07]  /*c5f0*/  IMAD.MOV.U32 R2, RZ, RZ, R14 ;  /* 0x000000ffff027224 */ /* 0x000fce00078e000e */
[----:B------:R-:W-:Y:S05]  /*c600*/  WARPSYNC.COLLECTIVE R15, `(.L_x_92) ;  /* 0x000000000f087348 */ /* 0x000fea0003c00000 */
[----:B------:R0:W1:Y:S02]  /*c610*/  SHFL.IDX P6, R14, R13, R12, R11 ;  /* 0x0000000c0d0e7389 */ /* 0x00006400000c000b */
[----:B01----:R-:W-:Y:S01]  /*c620*/  ENDCOLLECTIVE ;  /* 0x000000000000791b */ /* 0x003fe20003800000 */
.L_x_92:
[----:B------:R-:W-:-:S05]  /*c630*/  @P0 IMAD.WIDE.U32 R2, R23, 0x2, R2 ;  /* 0x0000000217020825 */ /* 0x000fca00078e0002 */
[----:B------:R-:W-:Y:S01]  /*c640*/  @!PT LDS RZ, [RZ] ;  /* 0x00000000fffff984 */ /* 0x000fe20000000800 */
[----:B------:R-:W-:Y:S01]  /*c650*/  @!PT LDS RZ, [RZ] ;  /* 0x00000000fffff984 */ /* 0x000fe20000000800 */
[----:B------:R-:W-:Y:S01]  /*c660*/  @!PT LDS RZ, [RZ] ;  /* 0x00000000fffff984 */ /* 0x000fe20000000800 */
[----:B------:R0:W-:Y:S04]  /*c670*/  @P0 LDGSTS.E.BYPASS.LTC128B.128 [R9+0x1e400], desc[UR36][R2.64], !P3 ;  /* 0x1e40000002090fae */ /* 0x0001e8000d901d64 */
[----:B------:R0:W-:Y:S01]  /*c680*/  @P0 LDGSTS.E.BYPASS.LTC128B.128 [R9+0x21400], desc[UR36][R2.64+0x80], !P2 ;  /* 0x2140008002090fae */ /* 0x0001e2000d101d64 */
[----:B------:R-:W-:-:S03]  /*c690*/  IMAD.MOV.U32 R13, RZ, RZ, R0 ;  /* 0x000000ffff0d7224 */ /* 0x000fc600078e0000 */
[----:B------:R0:W-:Y:S01]  /*c6a0*/  @P0 LDGSTS.E.BYPASS.LTC128B.128 [R9+0x24400], desc[UR36][R2.64+0x100], !P1 ;  /* 0x2440010002090fae */ /* 0x0001e2000c901d64 */
[----:B------:R-:W-:Y:S01]  /*c6b0*/  ISETP.GE.AND P0, PT, R6, 0x11, PT ;  /* 0x000000110600780c */ /* 0x000fe20003f06270 */
[----:B------:R-:W-:-:S12]  /*c6c0*/  IMAD.MOV.U32 R5, RZ, RZ, R14 ;  /* 0x000000ffff057224 */ /* 0x000fd800078e000e */
[----:B0-----:R-:W-:Y:S05]  /*c6d0*/  WARPSYNC.COLLECTIVE R15, `(.L_x_93) ;  /* 0x000000000f087348 */ /* 0x001fea0003c00000 */
[----:B------:R1:W2:Y:S02]  /*c6e0*/  SHFL.IDX P6, R14, R13, R12, R11 ;  /* 0x0000000c0d0e7389 */ /* 0x0002a400000c000b */
[----:B012---:R-:W-:Y:S01]  /*c6f0*/  ENDCOLLECTIVE ;  /* 0x000000000000791b */ /* 0x007fe20003800000 */
.L_x_93:
[----:B------:R-:W-:Y:S01]  /*c700*/  @P0 LEA R21, R30, UR44, 0x1 ;  /* 0x0000002c1e150c11 */ /* 0x000fe2000f8e08ff */
[----:B------:R-:W-:Y:S02]  /*c710*/  IMAD.MOV.U32 R13, RZ, RZ, R7 ;  /* 0x000000ffff0d7224 */ /* 0x000fe400078e0007 */
[----:B------:R-:W-:Y:S01]  /*c720*/  IMAD.MOV.U32 R12, RZ, RZ, 0x2 ;  /* 0x00000002ff0c7424 */ /* 0x000fe200078e00ff */
[----:B------:R-:W-:-:S07]  /*c730*/  MOV R4, R14 ;  /* 0x0000000e00047202 */ /* 0x000fce0000000f00 */
[----:B------:R-:W-:Y:S05]  /*c740*/  WARPSYNC.COLLECTIVE R15, `(.L_x_94) ;  /* 0x000000000f087348 */ /* 0x000fea0003c00000 */
[----:B------:R0:W1:Y:S02]  /*c750*/  SHFL.IDX P6, R14, R13, R12, R11 ;  /* 0x0000000c0d0e7389 */ /* 0x00006400000c000b */
[----:B01----:R-:W-:Y:S01]  /*c760*/  ENDCOLLECTIVE ;  /* 0x000000000000791b */ /* 0x003fe20003800000 */
.L_x_94:
        /* <DEDUP_REMOVED lines=8> */
[----:B------:R-:W-:Y:S02]  /*c7f0*/  ISETP.GE.AND P0, PT, R6, 0x21, PT ;  /* 0x000000210600780c */ /* 0x000fe40003f06270 */
[----:B------:R-:W-:-:S11]  /*c800*/  MOV R8, R14 ;  /* 0x0000000e00087202 */ /* 0x000fd60000000f00 */
[----:B0-----:R-:W-:Y:S05]  /*c810*/  WARPSYNC.COLLECTIVE R15, `(.L_x_95) ;  /* 0x000000000f087348 */ /* 0x001fea0003c00000 */
[----:B------:R1:W2:Y:S02]  /*c820*/  SHFL.IDX P6, R14, R13, R12, R11 ;  /* 0x0000000c0d0e7389 */ /* 0x0002a400000c000b */
[----:B012---:R-:W-:Y:S01]  /*c830*/  ENDCOLLECTIVE ;  /* 0x000000000000791b */ /* 0x007fe20003800000 */
.L_x_95:
[----:B------:R-:W-:Y:S02]  /*c840*/  MOV R3, R8 ;  /* 0x0000000800037202 */ /* 0x000fe40000000f00 */
[----:B------:R-:W-:Y:S01]  /*c850*/  @P0 LEA R25, R30, UR44, 0x1 ;  /* 0x0000002c1e190c11 */ /* 0x000fe2000f8e08ff */
[----:B------:R-:W-:Y:S02]  /*c860*/  IMAD.MOV.U32 R13, RZ, RZ, R7 ;  /* 0x000000ffff0d7224 */ /* 0x000fe400078e0007 */
[----:B------:R-:W-:Y:S02]  /*c870*/  IMAD.MOV.U32 R12, RZ, RZ, 0x3 ;  /* 0x00000003ff0c7424 */ /* 0x000fe400078e00ff */
[----:B------:R-:W-:-:S07]  /*c880*/  IMAD.MOV.U32 R2, RZ, RZ, R14 ;  /* 0x000000ffff027224 */ /* 0x000fce00078e000e */
[----:B------:R-:W-:Y:S05]  /*c890*/  WARPSYNC.COLLECTIVE R15, `(.L_x_96) ;  /* 0x000000000f087348 */ /* 0x000fea0003c00000 */
[----:B------:R0:W1:Y:S02]  /*c8a0*/  SHFL.IDX P6, R14, R13, R12, R11 ;  /* 0x0000000c0d0e7389 */ /* 0x00006400000c000b */
[----:B01----:R-:W-:Y:S01]  /*c8b0*/  ENDCOLLECTIVE ;  /* 0x000000000000791b */ /* 0x003fe20003800000 */
.L_x_96:
        /* <DEDUP_REMOVED lines=13> */
.L_x_97:
[----:B------:R-:W-:Y:S01]  /*c990*/  IMAD.MOV.U32 R5, RZ, RZ, R9 ;  /* 0x000000ffff057224 */ /* 0x000fe200078e0009 */
[----:B------:R-:W-:Y:S01]  /*c9a0*/  @P0 LEA R9, R30, UR44, 0x1 ;  /* 0x0000002c1e090c11 */ /* 0x000fe2000f8e08ff */
[----:B------:R-:W-:Y:S01]  /*c9b0*/  IMAD.MOV.U32 R13, RZ, RZ, R7 ;  /* 0x000000ffff0d7224 */ /* 0x000fe200078e0007 */
[----:B------:R-:W-:Y:S01]  /*c9c0*/  MOV R12, 0x4 ;  /* 0x00000004000c7802 */ /* 0x000fe20000000f00 */
[----:B------:R-:W-:-:S07]  /*c9d0*/  IMAD.MOV.U32 R10, RZ, RZ, R14 ;  /* 0x000000ffff0a7224 */ /* 0x000fce00078e000e */
[----:B------:R-:W-:Y:S05]  /*c9e0*/  WARPSYNC.COLLECTIVE R15, `(.L_x_98) ;  /* 0x000000000f087348 */ /* 0x000fea0003c00000 */
[----:B------:R0:W1:Y:S02]  /*c9f0*/  SHFL.IDX P6, R14, R13, R12, R11 ;  /* 0x0000000c0d0e7389 */ /* 0x00006400000c000b */
[----:B01----:R-:W-:Y:S01]  /*ca00*/  ENDCOLLECTIVE ;  /* 0x000000000000791b */ /* 0x003fe20003800000 */
.L_x_98:
[----:B------:R-:W-:-:S05]  /*ca10*/  MOV R4, R10 ;  /* 0x0000000a00047202 */ /* 0x000fca0000000f00 */
[----:B------:R-:W-:-:S05]  /*ca20*/  @P0 IMAD.WIDE.U32 R4, R23, 0x2, R4 ;  /* 0x0000000217040825 */ /* 0x000fca00078e0004 */
[----:B------:R-:W-:Y:S01]  /*ca30*/  @!PT LDS RZ, [RZ] ;  /* 0x00000000fffff984 */ /* 0x000fe20000000800 */
[----:B------:R-:W-:Y:S01]  /*ca40*/  @!PT LDS RZ, [RZ] ;  /* 0x00000000fffff984 */ /* 0x000fe20000000800 */
[----:B------:R-:W-:Y:S01]  /*ca50*/  @!PT LDS RZ, [RZ] ;  /* 0x00000000fffff984 */ /* 0x000fe20000000800 */
[----:B------:R0:W-:Y:S01]  /*ca60*/  @P0 LDGSTS.E.BYPASS.LTC128B.128 [R9+0x1fc00], desc[UR36][R4.64], !P3 ;  /* 0x1fc0000004090fae */ /* 0x0001e2000d901d64 */
[----:B------:R-:W-:-:S03]  /*ca70*/  IMAD.MOV.U32 R13, RZ, RZ, R0 ;  /* 0x000000ffff0d7224 */ /* 0x000fc600078e0000 */
[----:B------:R0:W-:Y:S04]  /*ca80*/  @P0 LDGSTS.E.BYPASS.LTC128B.128 [R9+0x22c00], desc[UR36][R4.64+0x80], !P2 ;  /* 0x22c0008004090fae */ /* 0x0001e8000d101d64 */
[----:B------:R0:W-:Y:S01]  /*ca90*/  @P0 LDGSTS.E.BYPASS.LTC128B.128 [R9+0x25c00], desc[UR36][R4.64+0x100], !P1 ;  /* 0x25c0010004090fae */ /* 0x0001e2000c901d64 */
[----:B------:R-:W-:Y:S01]  /*caa0*/  ISETP.GE.AND P0, PT, R6, 0x41, PT ;  /* 0x000000410600780c */ /* 0x000fe20003f06270 */
[----:B------:R-:W-:-:S12]  /*cab0*/  IMAD.MOV.U32 R8, RZ, RZ, R14 ;  /* 0x000000ffff087224 */ /* 0x000fd800078e000e */
[----:B0-----:R-:W-:Y:S05]  /*cac0*/  WARPSYNC.COLLECTIVE R15, `(.L_x_99) ;  /* 0x000000000f087348 */ /* 0x001fea0003c00000 */
[----:B------:R1:W2:Y:S02]  /*cad0*/  SHFL.IDX P6, R14, R13, R12, R11 ;  /* 0x0000000c0d0e7389 */ /* 0x0002a400000c000b */
[----:B012---:R-:W-:Y:S01]  /*cae0*/  ENDCOLLECTIVE ;  /* 0x000000000000791b */ /* 0x007fe20003800000 */
.L_x_99:
[----:B------:R-:W-:Y:S01]  /*caf0*/  IMAD.MOV.U32 R3, RZ, RZ, R8 ;  /* 0x000000ffff037224 */ /* 0x000fe200078e0008 */
[----:B------:R-:W-:Y:S01]  /*cb00*/  @P0 LEA R21, R30, UR44, 0x1 ;  /* 0x0000002c1e150c11 */ /* 0x000fe2000f8e08ff */
[----:B------:R-:W-:Y:S01]  /*cb10*/  IMAD.MOV.U32 R13, RZ, RZ, R7 ;  /* 0x000000ffff0d7224 */ /* 0x000fe200078e0007 */
[----:B------:R-:W-:Y:S02]  /*cb20*/  MOV R12, 0x5 ;  /* 0x00000005000c7802 */ /* 0x000fe40000000f00 */
[----:B------:R-:W-:-:S07]  /*cb30*/  MOV R2, R14 ;  /* 0x0000000e00027202 */ /* 0x000fce0000000f00 */
[----:B------:R-:W-:Y:S05]  /*cb40*/  WARPSYNC.COLLECTIVE R15, `(.L_x_100) ;  /* 0x000000000f087348 */ /* 0x000fea0003c00000 */
[----:B------:R0:W1:Y:S02]  /*cb50*/  SHFL.IDX P6, R14, R13, R12, R11 ;  /* 0x0000000c0d0e7389 */ /* 0x00006400000c000b */
[----:B01----:R-:W-:Y:S01]  /*cb60*/  ENDCOLLECTIVE ;  /* 0x000000000000791b */ /* 0x003fe20003800000 */
.L_x_100:
        /* <DEDUP_REMOVED lines=8> */
[----:B------:R-:W-:-:S07]  /*cbf0*/  IMAD.MOV.U32 R7, RZ, RZ, R14 ;  /* 0x000000ffff077224 */ /* 0x000fce00078e000e */
[----:B0-----:R-:W-:Y:S05]  /*cc00*/  WARPSYNC.COLLECTIVE R15, `(.L_x_101) ;  /* 0x000000000f087348 */ /* 0x001fea0003c00000 */
[----:B------:R1:W2:Y:S02]  /*cc10*/  SHFL.IDX P6, R14, R13, R12, R11 ;  /* 0x0000000c0d0e7389 */ /* 0x0002a400000c000b */
[----:B012---:R-:W-:Y:S01]  /*cc20*/  ENDCOLLECTIVE ;  /* 0x000000000000791b */ /* 0x007fe20003800000 */
.L_x_101:
[----:B------:R-:W-:Y:S05]  /*cc30*/  BRA `(.L_x_102) ;  /* 0xffffffcc00d07947 */ /* 0x000fea000383ffff */
.L_x_51:
[----:B------:R-:W-:Y:S01]  /*cc40*/  MOV R13, R8 ;  /* 0x00000008000d7202 */ /* 0x000fe20000000f00 */
[----:B------:R-:W-:Y:S01]  /*cc50*/  IMAD.MOV.U32 R12, RZ, RZ, RZ ;  /* 0x000000ffff0c7224 */ /* 0x000fe200078e00ff */
[----:B------:R-:W-:Y:S01]  /*cc60*/  MOV R15, 0xffffffff ;  /* 0xffffffff000f7802 */ /* 0x000fe20000000f00 */
[----:B------:R-:W-:Y:S02]  /*cc70*/  IMAD.MOV.U32 R11, RZ, RZ, 0x181f ;  /* 0x0000181fff0b7424 */ /* 0x000fe400078e00ff */
[----:B------:R-:W-:-:S07]  /*cc80*/  IMAD R7, R22, 0x80, R27 ;  /* 0x0000008016077824 */ /* 0x000fce00078e021b */
[----:B------:R-:W-:Y:S05]  /*cc90*/  WARPSYNC.COLLECTIVE R15, `(.L_x_103) ;  /* 0x000000000f087348 */ /* 0x000fea0003c00000 */
[----:B------:R0:W1:Y:S02]  /*cca0*/  SHFL.IDX P6, R14, R13, R12, R11 ;  /* 0x0000000c0d0e7389 */ /* 0x00006400000c000b */
[----:B01----:R-:W-:Y:S01]  /*ccb0*/  ENDCOLLECTIVE ;  /* 0x000000000000791b */ /* 0x003fe20003800000 */
.L_x_103:
[----:B------:R-:W-:Y:S02]  /*ccc0*/  VIADD R5, R7, 0x10 ;  /* 0x0000001007057836 */ /* 0x000fe40000000000 */
[----:B------:R-:W-:Y:S02]  /*ccd0*/  IMAD.MOV.U32 R13, RZ, RZ, R0 ;  /* 0x000000ffff0d7224 */ /* 0x000fe400078e0000 */
[----:B------:R-:W-:-:S07]  /*cce0*/  IMAD.MOV.U32 R3, RZ, RZ, R14 ;  /* 0x000000ffff037224 */ /* 0x000fce00078e000e */
[----:B------:R-:W-:Y:S05]  /*ccf0*/  WARPSYNC.COLLECTIVE R15, `(.L_x_104) ;  /* 0x000000000f087348 */ /* 0x000fea0003c00000 */
[----:B------:R0:W1:Y:S02]  /*cd00*/  SHFL.IDX P6, R14, R13, R12, R11 ;  /* 0x0000000c0d0e7389 */ /* 0x00006400000c000b */
[----:B01----:R-:W-:Y:S01]  /*cd10*/  ENDCOLLECTIVE ;  /* 0x000000000000791b */ /* 0x003fe20003800000 */
.L_x_104:
[----:B------:R-:W-:Y:S02]  /*cd20*/  ULDC UR4, c[0x0][0x288] ;  /* 0x0000a20000047ab9 */ /* 0x000fe40000000800 */
[----:B------:R-:W-:-:S05]  /*cd30*/  IMAD R6, R6, UR4, RZ ;  /* 0x0000000406067c24 */ /* 0x000fca000f8e02ff */
[----:B------:R-:W-:Y:S02]  /*cd40*/  ISETP.GE.AND P1, PT, R7, R6, PT ;  /* 0x000000060700720c */ /* 0x000fe40003f26270 */
[----:B------:R-:W-:Y:S01]  /*cd50*/  MOV R13, R8 ;  /* 0x00000008000d7202 */ /* 0x000fe20000000f00 */
[----:B------:R-:W-:-:S10]  /*cd60*/  IMAD.MOV.U32 R12, RZ, RZ, 0x1 ;  /* 0x00000001ff0c7424 */ /* 0x000fd400078e00ff */
[----:B------:R-:W-:Y:S02]  /*cd70*/  @!P1 LEA R9, R30, UR44, 0x1 ;  /* 0x0000002c1e099c11 */ /* 0x000fe4000f8e08ff */
[----:B------:R-:W-:-:S07]  /*cd80*/  MOV R2, R14 ;  /* 0x0000000e00027202 */ /* 0x000fce0000000f00 */
[----:B------:R-:W-:Y:S05]  /*cd90*/  WARPSYNC.COLLECTIVE R15, `(.L_x_105) ;  /* 0x000000000f087348 */ /* 0x000fea0003c00000 */
[----:B------:R0:W1:Y:S02]  /*cda0*/  SHFL.IDX P6, R14, R13, R12, R11 ;  /* 0x0000000c0d0e7389 */ /* 0x00006400000c000b */
[----:B01----:R-:W-:Y:S01]  /*cdb0*/  ENDCOLLECTIVE ;  /* 0x000000000000791b */ /* 0x003fe20003800000 */
.L_x_105:
[----:B------:R-:W-:-:S05]  /*cdc0*/  @!P1 IMAD.WIDE.U32 R2, R23, 0x2, R2 ;  /* 0x0000000217029825 */ /* 0x000fca00078e0002 */
[----:B------:R-:W-:Y:S01]  /*cdd0*/  @!PT LDS RZ, [RZ] ;  /* 0x00000000fffff984 */ /* 0x000fe20000000800 */
[----:B------:R-:W-:Y:S01]  /*cde0*/  @!PT LDS RZ, [RZ] ;  /* 0x00000000fffff984 */ /* 0x000fe20000000800 */
[----:B------:R-:W-:Y:S01]  /*cdf0*/  @!PT LDS RZ, [RZ] ;  /* 0x00000000fffff984 */ /* 0x000fe20000000800 */
[----:B------:R0:W-:Y:S04]  /*ce00*/  @!P1 LDGSTS.E.BYPASS.LTC128B.128 [R9+0x12400], desc[UR36][R2.64], !P3 ;  /* 0x1240000002099fae */ /* 0x0001e8000d901d64 */
[----:B------:R0:W-:Y:S01]  /*ce10*/  @!P1 LDGSTS.E.BYPASS.LTC128B.128 [R9+0x16400], desc[UR36][R2.64+0x80], !P2 ;  /* 0x1640008002099fae */ /* 0x0001e2000d101d64 */
[----:B------:R-:W-:-:S03]  /*ce20*/  MOV R13, R0 ;  /* 0x00000000000d7202 */ /* 0x000fc60000000f00 */
[----:B------:R0:W-:Y:S01]  /*ce30*/  @!P1 LDGSTS.E.BYPASS.LTC128B.128 [R9+0x1a400], desc[UR36][R2.64+0x100], !P0 ;  /* 0x1a40010002099fae */ /* 0x0001e2000c101d64 */
[----:B------:R-:W-:Y:S01]  /*ce40*/  ISETP.GE.AND P1, PT, R5, R6, PT ;  /* 0x000000060500720c */ /* 0x000fe20003f26270 */
[----:B------:R-:W-:-:S12]  /*ce50*/  IMAD.MOV.U32 R5, RZ, RZ, R14 ;  /* 0x000000ffff057224 */ /* 0x000fd800078e000e */
[----:B0-----:R-:W-:Y:S05]  /*ce60*/  WARPSYNC.COLLECTIVE R15, `(.L_x_106) ;  /* 0x000000000f087348 */ /* 0x001fea0003c00000 */
[----:B------:R1:W2:Y:S02]  /*ce70*/  SHFL.IDX P6, R14, R13, R12, R11 ;  /* 0x0000000c0d0e7389 */ /* 0x0002a400000c000b */
[----:B012---:R-:W-:Y:S01]  /*ce80*/  ENDCOLLECTIVE ;  /* 0x000000000000791b */ /* 0x007fe20003800000 */
.L_x_106:
[----:B------:R-:W-:Y:S01]  /*ce90*/  VIADD R3, R7, 0x20 ;  /* 0x0000002007037836 */ /* 0x000fe20000000000 */
[----:B------:R-:W-:Y:S02]  /*cea0*/  @!P1 LEA R21, R30, UR44, 0x1 ;  /* 0x0000002c1e159c11 */ /* 0x000fe4000f8e08ff */
[----:B------:R-:W-:Y:S01]  /*ceb0*/  MOV R13, R8 ;  /* 0x00000008000d7202 */ /* 0x000fe20000000f00 */
[----:B------:R-:W-:Y:S02]  /*cec0*/  IMAD.MOV.U32 R12, RZ, RZ, 0x2 ;  /* 0x00000002ff0c7424 */ /* 0x000fe400078e00ff */
[----:B------:R-:W-:-:S07]  /*ced0*/  IMAD.MOV.U32 R4, RZ, RZ, R14 ;  /* 0x000000ffff047224 */ /* 0x000fce00078e000e */
[----:B------:R-:W-:Y:S05]  /*cee0*/  WARPSYNC.COLLECTIVE R15, `(.L_x_107) ;  /* 0x000000000f087348 */ /* 0x000fea0003c00000 */
[----:B------:R0:W1:Y:S02]  /*cef0*/  SHFL.IDX P6, R14, R13, R12, R11 ;  /* 0x0000000c0d0e7389 */ /* 0x00006400000c000b */
[----:B01----:R-:W-:Y:S01]  /*cf00*/  ENDCOLLECTIVE ;  /* 0x000000000000791b */ /* 0x003fe20003800000 */
.L_x_107:
        /* <DEDUP_REMOVED lines=13> */
.L_x_108:
        /* <DEDUP_REMOVED lines=8> */
.L_x_109:
        /* <DEDUP_REMOVED lines=13> */
.L_x_110:
        /* <DEDUP_REMOVED lines=8> */
.L_x_111:
        /* <DEDUP_REMOVED lines=13> */
.L_x_112:
        /* <DEDUP_REMOVED lines=8> */
.L_x_113:
        /* <DEDUP_REMOVED lines=13> */
.L_x_114:
        /* <DEDUP_REMOVED lines=8> */
.L_x_115:
        /* <DEDUP_REMOVED lines=13> */
.L_x_116:
[----:B------:R-:W-:Y:S01]  /*d520*/  @!P1 LEA R9, R30, UR44, 0x1 ;  /* 0x0000002c1e099c11 */ /* 0x000fe2000f8e08ff */
[----:B------:R-:W-:Y:S01]  /*d530*/  IMAD.MOV.U32 R13, RZ, RZ, R8 ;  /* 0x000000ffff0d7224 */ /* 0x000fe200078e0008 */
[----:B------:R-:W-:Y:S01]  /*d540*/  MOV R12, 0x7 ;  /* 0x00000007000c7802 */ /* 0x000fe20000000f00 */
[----:B------:R-:W-:-:S07]  /*d550*/  IMAD.MOV.U32 R2, RZ, RZ, R14 ;  /* 0x000000ffff027224 */ /* 0x000fce00078e000e */
[----:B------:R-:W-:Y:S05]  /*d560*/  WARPSYNC.COLLECTIVE R15, `(.L_x_117) ;  /* 0x000000000f087348 */ /* 0x000fea0003c00000 */
[----:B------:R0:W1:Y:S02]  /*d570*/  SHFL.IDX P6, R14, R13, R12, R11 ;  /* 0x0000000c0d0e7389 */ /* 0x00006400000c000b */
[----:B01----:R-:W-:Y:S01]  /*d580*/  ENDCOLLECTIVE ;  /* 0x000000000000791b */ /* 0x003fe20003800000 */
.L_x_117:
[----:B------:R-:W-:-:S05]  /*d590*/  @!P1 IMAD.WIDE.U32 R2, R23, 0x2, R2 ;  /* 0x0000000217029825 */ /* 0x000fca00078e0002 */
[----:B------:R-:W-:Y:S01]  /*d5a0*/  @!PT LDS RZ, [RZ] ;  /* 0x00000000fffff984 */ /* 0x000fe20000000800 */
[----:B------:R-:W-:Y:S01]  /*d5b0*/  @!PT LDS RZ, [RZ] ;  /* 0x00000000fffff984 */ /* 0x000fe20000000800 */
[----:B------:R-:W-:Y:S01]  /*d5c0*/  @!PT LDS RZ, [RZ] ;  /* 0x00000000fffff984 */ /* 0x000fe20000000800 */
[----:B------:R0:W-:Y:S04]  /*d5d0*/  @!P1 LDGSTS.E.BYPASS.LTC128B.128 [R9+0x15400], desc[UR36][R2.64], !P3 ;  /* 0x1540000002099fae */ /* 0x0001e8000d901d64 */
[----:B------:R0:W-:Y:S01]  /*d5e0*/  @!P1 LDGSTS.E.BYPASS.LTC128B.128 [R9+0x19400], desc[UR36][R2.64+0x80], !P2 ;  /* 0x1940008002099fae */ /* 0x0001e2000d101d64 */
[----:B------:R-:W-:-:S03]  /*d5f0*/  IMAD.MOV.U32 R13, RZ, RZ, R0 ;  /* 0x000000ffff0d7224 */ /* 0x000fc600078e0000 */
[----:B------:R0:W-:Y:S01]  /*d600*/  @!P1 LDGSTS.E.BYPASS.LTC128B.128 [R9+0x1d400], desc[UR36][R2.64+0x100], !P0 ;  /* 0x1d40010002099fae */ /* 0x0001e2000c101d64 */
[----:B------:R-:W-:-:S07]  /*d610*/  IMAD.MOV.U32 R4, RZ, RZ, R14 ;  /* 0x000000ffff047224 */ /* 0x000fce00078e000e */
[----:B0-----:R-:W-:Y:S05]  /*d620*/  WARPSYNC.COLLECTIVE R15, `(.L_x_118) ;  /* 0x000000000f087348 */ /* 0x001fea0003c00000 */
[----:B------:R1:W2:Y:S02]  /*d630*/  SHFL.IDX P6, R14, R13, R12, R11 ;  /* 0x0000000c0d0e7389 */ /* 0x0002a400000c000b */
[----:B012---:R-:W-:Y:S01]  /*d640*/  ENDCOLLECTIVE ;  /* 0x000000000000791b */ /* 0x007fe20003800000 */
.L_x_118:
[----:B------:R-:W-:Y:S05]  /*d650*/  BRA `(.L_x_119) ;  /* 0xffffffcc00b47947 */ /* 0x000fea000383ffff */
.L_x_54:
[----:B0-----:R-:W-:-:S04]  /*d660*/  MOV R3, UR44 ;  /* 0x0000002c00037c02 */ /* 0x001fc80008000f00 */
[----:B------:R0:W1:Y:S03]  /*d670*/  SYNCS.PHASECHK.TRANS64.TRYWAIT P0, [R3+URZ+0x30820], R0 ;  /* 0x03082000030075a7 */ /* 0x000066000800017f */
[----:B-1----:R-:W-:Y:S05]  /*d680*/  @!P0 NANOSLEEP.SYNCS 0x989680 ;  /* 0x009896800000895d */ /* 0x002fea0003900000 */
[----:B------:R-:W1:Y:S02]  /*d690*/  @!P0 SYNCS.PHASECHK.TRANS64 P0, [R3+URZ+0x30820], R0 ;  /* 0x03082000030085a7 */ /* 0x000e64000800007f */
[----:B-1----:R-:W-:Y:S05]  /*d6a0*/  @!P0 BRA `(.L_x_54) ;  /* 0xfffffffc00ec8947 */ /* 0x002fea000383ffff */
[----:B------:R-:W-:Y:S05]  /*d6b0*/  BRA `(.L_x_120) ;  /* 0xffffffcc00fc7947 */ /* 0x000fea000383ffff */
.L_x_58:
[----:B0-----:R0:W1:Y:S02]  /*d6c0*/  SYNCS.PHASECHK.TRANS64.TRYWAIT P0, [R19+URZ+0x30840], R2 ;  /* 0x03084002130075a7 */ /* 0x001064000800017f */
[----:B-1----:R-:W-:Y:S05]  /*d6d0*/  @!P0 NANOSLEEP.SYNCS 0x989680 ;  /* 0x009896800000895d */ /* 0x002fea0003900000 */
[----:B------:R-:W1:Y:S02]  /*d6e0*/  @!P0 SYNCS.PHASECHK.TRANS64 P0, [R19+URZ+0x30840], R2 ;  /* 0x03084002130085a7 */ /* 0x000e64000800007f */
[----:B-1----:R-:W-:Y:S05]  /*d6f0*/  @!P0 BRA `(.L_x_58) ;  /* 0xfffffffc00f08947 */ /* 0x002fea000383ffff */
[----:B------:R-:W-:Y:S05]  /*d700*/  BRA `(.L_x_121) ;  /* 0xffffffd000e47947 */ /* 0x000fea000383ffff */
.L_x_59:
        /* <DEDUP_REMOVED lines=8> */
.L_x_123:
[----:B------:R-:W-:Y:S05]  /*d790*/  BSYNC B1 ;  /* 0x0000000000017941 */ /* 0x000fea0003800000 */
.L_x_122:
[----:B------:R-:W-:Y:S01]  /*d7a0*/  MOV R13, R21 ;  /* 0x00000015000d7202 */ /* 0x000fe20000000f00 */
[----:B------:R-:W-:Y:S01]  /*d7b0*/  IMAD.MOV.U32 R12, RZ, RZ, RZ ;  /* 0x000000ffff0c7224 */ /* 0x000fe200078e00ff */
[----:B------:R-:W-:Y:S01]  /*d7c0*/  SHF.L.U32 R8, R23, 0x1, RZ ;  /* 0x0000000117087819 */ /* 0x000fe200000006ff */
[----:B------:R-:W-:Y:S01]  /*d7d0*/  IMAD.MOV.U32 R11, RZ, RZ, 0x181f ;  /* 0x0000181fff0b7424 */ /* 0x000fe200078e00ff */
[----:B------:R-:W-:Y:S01]  /*d7e0*/  P2R R6, PR, RZ, 0x2 ;  /* 0x00000002ff067803 */ /* 0x000fe20000000000 */
[----:B------:R-:W-:Y:S01]  /*d7f0*/  IMAD.MOV.U32 R15, RZ, RZ, -0x1 ;  /* 0xffffffffff0f7424 */ /* 0x000fe200078e00ff */
[----:B------:R-:W-:Y:S01]  /*d800*/  LOP3.LUT P1, RZ, R16, 0x4, RZ, 0xc0, !PT ;  /* 0x0000000410ff7812 */ /* 0x000fe2000782c0ff */
[----:B------:R-:W-:Y:S01]  /*d810*/  IMAD.MOV.U32 R3, RZ, RZ, R14 ;  /* 0x000000ffff037224 */ /* 0x000fe200078e000e */
[----:B------:R-:W-:-:S11]  /*d820*/  LEA R22, R22, UR44, 0x1 ;  /* 0x0000002c16167c11 */ /* 0x000fd6000f8e08ff */
[----:B------:R-:W-:Y:S05]  /*d830*/  WARPSYNC.COLLECTIVE R15, `(.L_x_124) ;  /* 0x000000000f087348 */ /* 0x000fea0003c00000 */
[----:B------:R0:W1:Y:S02]  /*d840*/  SHFL.IDX P6, R14, R13, R12, R11 ;  /* 0x0000000c0d0e7389 */ /* 0x00006400000c000b */
[----:B01----:R-:W-:Y:S01]  /*d850*/  ENDCOLLECTIVE ;  /* 0x000000000000791b */ /* 0x003fe20003800000 */
.L_x_124:
[----:B------:R-:W-:Y:S01]  /*d860*/  MOV R13, R24 ;  /* 0x00000018000d7202 */ /* 0x000fe20000000f00 */
[----:B------:R-:W-:Y:S01]  /*d870*/  IMAD.MOV.U32 R12, RZ, RZ, 0x1 ;  /* 0x00000001ff0c7424 */ /* 0x000fe200078e00ff */
[----:B------:R-:W-:-:S13]  /*d880*/  IADD3 R2, P0, R14, R8, RZ ;  /* 0x000000080e027210 */ /* 0x000fda0007f1e0ff */
[----:B------:R-:W-:Y:S05]  /*d890*/  WARPSYNC.COLLECTIVE R15, `(.L_x_125) ;  /* 0x000000000f087348 */ /* 0x000fea0003c00000 */
[----:B------:R0:W1:Y:S02]  /*d8a0*/  SHFL.IDX P6, R14, R13, R12, R11 ;  /* 0x0000000c0d0e7389 */ /* 0x00006400000c000b */
[----:B01----:R-:W-:Y:S01]  /*d8b0*/  ENDCOLLECTIVE ;  /* 0x000000000000791b */ /* 0x003fe20003800000 */
.L_x_125:
[----:B------:R-:W-:-:S05]  /*d8c0*/  IMAD.X R3, RZ, RZ, R3, P0 ;  /* 0x000000ffff037224 */ /* 0x000fca00000e0603 */
[----:B------:R-:W-:Y:S01]  /*d8d0*/  @!PT LDS RZ, [RZ] ;  /* 0x00000000fffff984 */ /* 0x000fe20000000800 */
[----:B------:R-:W-:Y:S01]  /*d8e0*/  @!PT LDS RZ, [RZ] ;  /* 0x00000000fffff984 */ /* 0x000fe20000000800 */
[----:B------:R-:W-:Y:S01]  /*d8f0*/  @!PT LDS RZ, [RZ] ;  /* 0x00000000fffff984 */ /* 0x000fe20000000800 */
[----:B------:R0:W-:Y:S04]  /*d900*/  LDGSTS.E.BYPASS.LTC128B.128 [R22+0x1e400], desc[UR36][R2.64], !P1 ;  /* 0x1e40000002167fae */ /* 0x0001e8000c901d64 */
[----:B------:R0:W-:Y:S01]  /*d910*/  LDGSTS.E.BYPASS.LTC128B.128 [R22+0x21400], desc[UR36][R2.64+0x80], !P5 ;  /* 0x2140008002167fae */ /* 0x0001e2000e901d64 */
[----:B------:R-:W-:-:S03]  /*d920*/  MOV R13, R21 ;  /* 0x00000015000d7202 */ /* 0x000fc60000000f00 */
[----:B------:R0:W-:Y:S01]  /*d930*/  LDGSTS.E.BYPASS.LTC128B.128 [R22+0x24400], desc[UR36][R2.64+0x100], !P4 ;  /* 0x2440010002167fae */ /* 0x0001e2000e101d64 */
[----:B------:R-:W-:-:S07]  /*d940*/  IMAD.MOV.U32 R7, RZ, RZ, R14 ;  /* 0x000000ffff077224 */ /* 0x000fce00078e000e */
[----:B0-----:R-:W-:Y:S05]  /*d950*/  WARPSYNC.COLLECTIVE R15, `(.L_x_126) ;  /* 0x000000000f087348 */ /* 0x001fea0003c00000 */
[----:B------:R1:W2:Y:S02]  /*d960*/  SHFL.IDX P6, R14, R13, R12, R11 ;  /* 0x0000000c0d0e7389 */ /* 0x0002a400000c000b */
[----:B012---:R-:W-:Y:S01]  /*d970*/  ENDCOLLECTIVE ;  /* 0x000000000000791b */ /* 0x007fe20003800000 */
.L_x_126:
[----:B------:R-:W-:Y:S01]  /*d980*/  IMAD.MOV.U32 R13, RZ, RZ, R24 ;  /* 0x000000ffff0d7224 */ /* 0x000fe200078e0018 */
[----:B------:R-:W-:Y:S02]  /*d990*/  MOV R12, 0x2 ;  /* 0x00000002000c7802 */ /* 0x000fe40000000f00 */
[----:B------:R-:W-:-:S13]  /*d9a0*/  IADD3 R2, P0, R14, R8, RZ ;  /* 0x000000080e027210 */ /* 0x000fda0007f1e0ff */
[----:B------:R-:W-:Y:S05]  /*d9b0*/  WARPSYNC.COLLECTIVE R15, `(.L_x_127) ;  /* 0x000000000f087348 */ /* 0x000fea0003c00000 */
[----:B------:R0:W1:Y:S02]  /*d9c0*/  SHFL.IDX P6, R14, R13, R12, R11 ;  /* 0x0000000c0d0e7389 */ /* 0x00006400000c000b */
[----:B01----:R-:W-:Y:S01]  /*d9d0*/  ENDCOLLECTIVE ;  /* 0x000000000000791b */ /* 0x003fe20003800000 */
.L_x_127:
[----:B------:R-:W-:-:S05]  /*d9e0*/  IMAD.X R3, RZ, RZ, R7, P0 ;  /* 0x000000ffff037224 */ /* 0x000fca00000e0607 */
[----:B------:R-:W-:Y:S01]  /*d9f0*/  @!PT LDS RZ, [RZ] ;  /* 0x00000000fffff984 */ /* 0x000fe20000000800 */
[----:B------:R-:W-:Y:S01]  /*da00*/  @!PT LDS RZ, [RZ] ;  /* 0x00000000fffff984 */ /* 0x000fe20000000800 */
[----:B------:R-:W-:Y:S01]  /*da10*/  @!PT LDS RZ, [RZ] ;  /* 0x00000000fffff984 */ /* 0x000fe20000000800 */
[----:B------:R0:W-:Y:S04]  /*da20*/  LDGSTS.E.BYPASS.LTC128B.128 [R22+0x1ec00], desc[UR36][R2.64], !P1 ;  /* 0x1ec0000002167fae */ /* 0x0001e8000c901d64 */
[----:B------:R0:W-:Y:S01]  /*da30*/  LDGSTS.E.BYPASS.LTC128B.128 [R22+0x21c00], desc[UR36][R2.64+0x80], !P5 ;  /* 0x21c0008002167fae */ /* 0x0001e2000e901d64 */
[----:B------:R-:W-:-:S03]  /*da40*/  IMAD.MOV.U32 R13, RZ, RZ, R21 ;  /* 0x000000ffff0d7224 */ /* 0x000fc600078e0015 */
[----:B------:R0:W-:Y:S01]  /*da50*/  LDGSTS.E.BYPASS.LTC128B.128 [R22+0x24c00], desc[UR36][R2.64+0x100], !P4 ;  /* 0x24c0010002167fae */ /* 0x0001e2000e101d64 */
[----:B------:R-:W-:-:S07]  /*da60*/  IMAD.MOV.U32 R7, RZ, RZ, R14 ;  /* 0x000000ffff077224 */ /* 0x000fce00078e000e */
[----:B0-----:R-:W-:Y:S05]  /*da70*/  WARPSYNC.COLLECTIVE R15, `(.L_x_128) ;  /* 0x000000000f087348 */ /* 0x001fea0003c00000 */
[----:B------:R1:W2:Y:S02]  /*da80*/  SHFL.IDX P6, R14, R13, R12, R11 ;  /* 0x0000000c0d0e7389 */ /* 0x0002a400000c000b */
[----:B012---:R-:W-:Y:S01]  /*da90*/  ENDCOLLECTIVE ;  /* 0x000000000000791b */ /* 0x007fe20003800000 */
.L_x_128:
[----:B------:R-:W-:Y:S01]  /*daa0*/  IMAD.MOV.U32 R13, RZ, RZ, R24 ;  /* 0x000000ffff0d7224 */ /* 0x000fe200078e0018 */
[----:B------:R-:W-:Y:S02]  /*dab0*/  MOV R12, 0x3 ;  /* 0x00000003000c7802 */ /* 0x000fe40000000f00 */
[----:B------:R-:W-:-:S07]  /*dac0*/  MOV R10, R14 ;  /* 0x0000000e000a7202 */ /* 0x000fce0000000f00 */
[----:B------:R-:W-:Y:S05]  /*dad0*/  WARPSYNC.COLLECTIVE R15, `(.L_x_129) ;  /* 0x000000000f087348 */ /* 0x000fea0003c00000 */
[----:B------:R0:W1:Y:S02]  /*dae0*/  SHFL.IDX P6, R14, R13, R12, R11 ;  /* 0x0000000c0d0e7389 */ /* 0x00006400000c000b */
[----:B01----:R-:W-:Y:S01]  /*daf0*/  ENDCOLLECTIVE ;  /* 0x000000000000791b */ /* 0x003fe20003800000 */
.L_x_129:
[----:B------:R-:W-:-:S05]  /*db00*/  IADD3 R2, P0, R10, R8, RZ ;  /* 0x000000080a027210 */ /* 0x000fca0007f1e0ff */
[----:B------:R-:W-:-:S05]  /*db10*/  IMAD.X R3, RZ, RZ, R7, P0 ;  /* 0x000000ffff037224 */ /* 0x000fca00000e0607 */
[----:B------:R-:W-:Y:S01]  /*db20*/  @!PT LDS RZ, [RZ] ;  /* 0x00000000fffff984 */ /* 0x000fe20000000800 */
[----:B------:R-:W-:Y:S01]  /*db30*/  @!PT LDS RZ, [RZ] ;  /* 0x00000000fffff984 */ /* 0x000fe20000000800 */
[----:B------:R-:W-:Y:S01]  /*db40*/  @!PT LDS RZ, [RZ] ;  /* 0x00000000fffff984 */ /* 0x000fe20000000800 */
[----:B------:R-:W-:Y:S01]  /*db50*/  LDGSTS.E.BYPASS.LTC128B.128 [R22+0x1f400], desc[UR36][R2.64], !P1 ;  /* 0x1f40000002167fae */ /* 0x000fe2000c901d64 */
[----:B------:R-:W-:-:S03]  /*db60*/  IMAD.MOV.U32 R13, RZ, RZ, R21 ;  /* 0x000000ffff0d7224 */ /* 0x000fc600078e0015 */
[----:B------:R-:W-:Y:S04]  /*db70*/  LDGSTS.E.BYPASS.LTC128B.128 [R22+0x22400], desc[UR36][R2.64+0x80], !P5 ;  /* 0x2240008002167fae */ /* 0x000fe8000e901d64 */
[----:B------:R0:W-:Y:S02]  /*db80*/  LDGSTS.E.BYPASS.LTC128B.128 [R22+0x25400], desc[UR36][R2.64+0x100], !P4 ;  /* 0x2540010002167fae */ /* 0x0001e4000e101d64 */
[----:B0-----:R-:W-:-:S07]  /*db90*/  IMAD.MOV.U32 R3, RZ, RZ, R14 ;  /* 0x000000ffff037224 */ /* 0x001fce00078e000e */
[----:B------:R-:W-:Y:S05]  /*dba0*/  WARPSYNC.COLLECTIVE R15, `(.L_x_130) ;  /* 0x000000000f087348 */ /* 0x000fea0003c00000 */
[----:B------:R0:W1:Y:S02]  /*dbb0*/  SHFL.IDX P6, R14, R13, R12, R11 ;  /* 0x0000000c0d0e7389 */ /* 0x00006400000c000b */
[----:B01----:R-:W-:Y:S01]  /*dbc0*/  ENDCOLLECTIVE ;  /* 0x000000000000791b */ /* 0x003fe20003800000 */
.L_x_130:
[----:B------:R-:W-:Y:S01]  /*dbd0*/  IMAD.MOV.U32 R13, RZ, RZ, R24 ;  /* 0x000000ffff0d7224 */ /* 0x000fe200078e0018 */
[----:B------:R-:W-:Y:S02]  /*dbe0*/  MOV R12, 0x4 ;  /* 0x00000004000c7802 */ /* 0x000fe40000000f00 */
[----:B------:R-:W-:-:S07]  /*dbf0*/  MOV R2, R14 ;  /* 0x0000000e00027202 */ /* 0x000fce0000000f00 */
[----:B------:R-:W-:Y:S05]  /*dc00*/  WARPSYNC.COLLECTIVE R15, `(.L_x_131) ;  /* 0x000000000f087348 */ /* 0x000fea0003c00000 */
[----:B------:R0:W1:Y:S02]  /*dc10*/  SHFL.IDX P6, R14, R13, R12, R11 ;  /* 0x0000000c0d0e7389 */ /* 0x00006400000c000b */
[----:B01----:R-:W-:Y:S01]  /*dc20*/  ENDCOLLECTIVE ;  /* 0x000000000000791b */ /* 0x003fe20003800000 */
.L_x_131:
        /* <DEDUP_REMOVED lines=13> */
.L_x_132:
[----:B------:R-:W-:Y:S01]  /*dd00*/  IMAD.MOV.U32 R13, RZ, RZ, R24 ;  /* 0x000000ffff0d7224 */ /* 0x000fe200078e0018 */
[----:B------:R-:W-:Y:S02]  /*dd10*/  MOV R12, 0x5 ;  /* 0x00000005000c7802 */ /* 0x000fe40000000f00 */
[----:B------:R-:W-:-:S07]  /*dd20*/  MOV R2, R14 ;  /* 0x0000000e00027202 */ /* 0x000fce0000000f00 */
[----:B------:R-:W-:Y:S05]  /*dd30*/  WARPSYNC.COLLECTIVE R15, `(.L_x_133) ;  /* 0x000000000f087348 */ /* 0x000fea0003c00000 */
[----:B------:R0:W1:Y:S02]  /*dd40*/  SHFL.IDX P6, R14, R13, R12, R11 ;  /* 0x0000000c0d0e7389 */ /* 0x00006400000c000b */
[----:B01----:R-:W-:Y:S01]  /*dd50*/  ENDCOLLECTIVE ;  /* 0x000000000000791b */ /* 0x003fe20003800000 */
.L_x_133:
[----:B------:R-:W-:-:S05]  /*dd60*/  IADD3 R2, P0, R2, R8, RZ ;  /* 0x0000000802027210 */ /* 0x000fca0007f1e0ff */
[----:B------:R-:W-:-:S05]  /*dd70*/  IMAD.X R3, RZ, RZ, R3, P0 ;  /* 0x000000ffff037224 */ /* 0x000fca00000e0603 */
[----:B------:R-:W-:Y:S01]  /*dd80*/  @!PT LDS RZ, [RZ] ;  /* 0x00000000fffff984 */ /* 0x000fe20000000800 */
[----:B------:R-:W-:Y:S01]  /*dd90*/  @!PT LDS RZ, [RZ] ;  /* 0x00000000fffff984 */ /* 0x000fe20000000800 */
[----:B------:R-:W-:Y:S01]  /*dda0*/  @!PT LDS RZ, [RZ] ;  /* 0x00000000fffff984 */ /* 0x000fe20000000800 */
[----:B------:R0:W-:Y:S01]  /*ddb0*/  LDGSTS.E.BYPASS.LTC128B.128 [R22+0x20400], desc[UR36][R2.64], !P1 ;  /* 0x2040000002167fae */ /* 0x0001e2000c901d64 */
[----:B------:R-:W-:Y:S01]  /*ddc0*/  ISETP.NE.AND P1, PT, R6, RZ, PT ;  /* 0x000000ff0600720c */ /* 0x000fe20003f25270 */
[----:B------:R-:W-:Y:S02]  /*ddd0*/  IMAD.MOV.U32 R13, RZ, RZ, R21 ;  /* 0x000000ffff0d7224 */ /* 0x000fe400078e0015 */
[----:B------:R0:W-:Y:S04]  /*dde0*/  LDGSTS.E.BYPASS.LTC128B.128 [R22+0x23400], desc[UR36][R2.64+0x80], !P5 ;  /* 0x2340008002167fae */ /* 0x0001e8000e901d64 */
[----:B------:R0:W-:Y:S01]  /*ddf0*/  LDGSTS.E.BYPASS.LTC128B.128 [R22+0x26400], desc[UR36][R2.64+0x100], !P4 ;  /* 0x2640010002167fae */ /* 0x0001e2000e101d64 */
[----:B------:R-:W-:-:S07]  /*de00*/  IMAD.MOV.U32 R24, RZ, RZ, R14 ;  /* 0x000000ffff187224 */ /* 0x000fce00078e000e */
[----:B0-----:R-:W-:Y:S05]  /*de10*/  WARPSYNC.COLLECTIVE R15, `(.L_x_134) ;  /* 0x000000000f087348 */ /* 0x001fea0003c00000 */
[----:B------:R1:W2:Y:S02]  /*de20*/  SHFL.IDX P6, R14, R13, R12, R11 ;  /* 0x0000000c0d0e7389 */ /* 0x0002a400000c000b */
[----:B012---:R-:W-:Y:S01]  /*de30*/  ENDCOLLECTIVE ;  /* 0x000000000000791b */ /* 0x007fe20003800000 */
.L_x_134:
[----:B------:R-:W-:Y:S05]  /*de40*/  BRA `(.L_x_135) ;  /* 0xffffffd000307947 */ /* 0x000fea000383ffff */
.L_x_64:
[----:B0-----:R0:W2:Y:S02]  /*de50*/  SYNCS.PHASECHK.TRANS64.TRYWAIT P0, [R6+URZ+0x30860], R3 ;  /* 0x03086003060075a7 */ /* 0x0010a4000800017f */
[----:B--2---:R-:W-:Y:S05]  /*de60*/  @!P0 NANOSLEEP.SYNCS 0x989680 ;  /* 0x009896800000895d */ /* 0x004fea0003900000 */
[----:B------:R-:W2:Y:S02]  /*de70*/  @!P0 SYNCS.PHASECHK.TRANS64 P0, [R6+URZ+0x30860], R3 ;  /* 0x03086003060085a7 */ /* 0x000ea4000800007f */
[----:B--2---:R-:W-:Y:S05]  /*de80*/  @!P0 BRA `(.L_x_64) ;  /* 0xfffffffc00f08947 */ /* 0x004fea000383ffff */
[----:B------:R-:W-:Y:S05]  /*de90*/  BRA `(.L_x_136) ;  /* 0xffffffd000947947 */ /* 0x000fea000383ffff */
.L_x_65:
[----:B------:R-:W-:Y:S01]  /*dea0*/  BSSY B1, `(.L_x_137) ;  /* 0x0000008000017945 */ /* 0x000fe20003800000 */
[----:B------:R-:W-:Y:S01]  /*deb0*/  MOV R13, R18 ;  /* 0x00000012000d7202 */ /* 0x000fe20000000f00 */
[----:B------:R-:W-:Y:S01]  /*dec0*/  IMAD.MOV.U32 R12, RZ, RZ, RZ ;  /* 0x000000ffff0c7224 */ /* 0x000fe200078e00ff */
[----:B------:R-:W-:Y:S01]  /*ded0*/  MOV R15, 0xffffffff ;  /* 0xffffffff000f7802 */ /* 0x000fe20000000f00 */
[----:B------:R-:W-:-:S07]  /*dee0*/  IMAD.MOV.U32 R11, RZ, RZ, 0x181f ;  /* 0x0000181fff0b7424 */ /* 0x000fce00078e00ff */
[----:B01----:R-:W-:Y:S05]  /*def0*/  WARPSYNC.COLLECTIVE R15, `(.L_x_138) ;  /* 0x000000000f087348 */ /* 0x003fea0003c00000 */
[----:B------:R2:W3:Y:S02]  /*df00*/  SHFL.IDX P6, R14, R13, R12, R11 ;  /* 0x0000000c0d0e7389 */ /* 0x0004e400000c000b */
[----:B0123--:R-:W-:Y:S01]  /*df10*/  ENDCOLLECTIVE ;  /* 0x000000000000791b */ /* 0x00ffe20003800000 */
.L_x_138:
[----:B------:R-:W-:Y:S05]  /*df20*/  BSYNC B1 ;  /* 0x0000000000017941 */ /* 0x000fea0003800000 */
.L_x_137:
[----:B------:R-:W-:Y:S01]  /*df30*/  IMAD.MOV.U32 R13, RZ, RZ, R17 ;  /* 0x000000ffff0d7224 */ /* 0x000fe200078e0011 */
[----:B------:R-:W-:Y:S01]  /*df40*/  MOV R12, RZ ;  /* 0x000000ff000c7202 */ /* 0x000fe20000000f00 */
[----:B------:R-:W-:Y:S01]  /*df50*/  IMAD.MOV.U32 R11, RZ, RZ, 0x181f ;  /* 0x0000181fff0b7424 */ /* 0x000fe200078e00ff */
[----:B------:R-:W-:Y:S01]  /*df60*/  LEA R7, R7, UR44, 0x1 ;  /* 0x0000002c07077c11 */ /* 0x000fe2000f8e08ff */
[----:B------:R-:W-:Y:S02]  /*df70*/  IMAD.MOV.U32 R15, RZ, RZ, -0x1 ;  /* 0xffffffffff0f7424 */ /* 0x000fe400078e00ff */
[----:B------:R-:W-:-:S07]  /*df80*/  IMAD.MOV.U32 R3, RZ, RZ, R14 ;  /* 0x000000ffff037224 */ /* 0x000fce00078e000e */
[----:B------:R-:W-:Y:S05]  /*df90*/  WARPSYNC.COLLECTIVE R15, `(.L_x_139) ;  /* 0x000000000f087348 */ /* 0x000fea0003c00000 */
[----:B------:R0:W1:Y:S02]  /*dfa0*/  SHFL.IDX P6, R14, R13, R12, R11 ;  /* 0x0000000c0d0e7389 */ /* 0x00006400000c000b */
[----:B01----:R-:W-:Y:S01]  /*dfb0*/  ENDCOLLECTIVE ;  /* 0x000000000000791b */ /* 0x003fe20003800000 */
.L_x_139:
[----:B------:R-:W-:Y:S02]  /*dfc0*/  IMAD.MOV.U32 R13, RZ, RZ, R18 ;  /* 0x000000ffff0d7224 */ /* 0x000fe400078e0012 */
[----:B------:R-:W-:Y:S01]  /*dfd0*/  IMAD.MOV.U32 R12, RZ, RZ, 0x1 ;  /* 0x00000001ff0c7424 */ /* 0x000fe200078e00ff */
[----:B------:R-:W-:-:S13]  /*dfe0*/  IADD3 R2, P0, R14, R9, RZ ;  /* 0x000000090e027210 */ /* 0x000fda0007f1e0ff */
[----:B------:R-:W-:Y:S05]  /*dff0*/  WARPSYNC.COLLECTIVE R15, `(.L_x_140) ;  /* 0x000000000f087348 */ /* 0x000fea0003c00000 */
[----:B------:R0:W1:Y:S02]  /*e000*/  SHFL.IDX P6, R14, R13, R12, R11 ;  /* 0x0000000c0d0e7389 */ /* 0x00006400000c000b */
[----:B01----:R-:W-:Y:S01]  /*e010*/  ENDCOLLECTIVE ;  /* 0x000000000000791b */ /* 0x003fe20003800000 */
.L_x_140:
[----:B------:R-:W-:Y:S02]  /*e020*/  IADD3.X R3, RZ, R3, RZ, P0, !PT ;  /* 0x00000003ff037210 */ /* 0x000fe400007fe4ff */
[----:B------:R-:W-:Y:S01]  /*e030*/  ISETP.LT.OR P0, PT, R0, 0x1, P3 ;  /* 0x000000010000780c */ /* 0x000fe20001f01670 */
[----:B------:R-:W-:-:S12]  /*e040*/  IMAD.MOV.U32 R13, RZ, RZ, R17 ;  /* 0x000000ffff0d7224 */ /* 0x000fd800078e0011 */
[----:B------:R-:W-:Y:S01]  /*e050*/  @!PT LDS RZ, [RZ] ;  /* 0x00000000fffff984 */ /* 0x000fe20000000800 */
[----:B------:R-:W-:Y:S01]  /*e060*/  @!PT LDS RZ, [RZ] ;  /* 0x00000000fffff984 */ /* 0x000fe20000000800 */
[----:B------:R-:W-:Y:S01]  /*e070*/  @!PT LDS RZ, [RZ] ;  /* 0x00000000fffff984 */ /* 0x000fe20000000800 */
[----:B------:R0:W-:Y:S01]  /*e080*/  LDGSTS.E.BYPASS.LTC128B.128 [R7+0x400], desc[UR36][R2.64], !P0 ;  /* 0x0040000002077fae */ /* 0x0001e2000c101d64 */
[----:B------:R-:W-:Y:S02]  /*e090*/  ISETP.LT.OR P0, PT, R0, 0x1, P2 ;  /* 0x000000010000780c */ /* 0x000fe40001701670 */
[----:B------:R-:W-:-:S11]  /*e0a0*/  MOV R8, R14 ;  /* 0x0000000e00087202 */ /* 0x000fd60000000f00 */
[----:B0-----:R-:W-:Y:S05]  /*e0b0*/  WARPSYNC.COLLECTIVE R15, `(.L_x_141) ;  /* 0x000000000f087348 */ /* 0x001fea0003c00000 */
[----:B------:R1:W2:Y:S02]  /*e0c0*/  SHFL.IDX P6, R14, R13, R12, R11 ;  /* 0x0000000c0d0e7389 */ /* 0x0002a400000c000b */
[----:B012---:R-:W-:Y:S01]  /*e0d0*/  ENDCOLLECTIVE ;  /* 0x000000000000791b */ /* 0x007fe20003800000 */
.L_x_141:
[----:B------:R-:W-:Y:S01]  /*e0e0*/  @!PT LDS RZ, [RZ] ;  /* 0x00000000fffff984 */ /* 0x000fe20000000800 */
[----:B------:R-:W-:Y:S01]  /*e0f0*/  @!PT LDS RZ, [RZ] ;  /* 0x00000000fffff984 */ /* 0x000fe20000000800 */
[----:B------:R-:W-:Y:S01]  /*e100*/  @!PT LDS RZ, [RZ] ;  /* 0x00000000fffff984 */ /* 0x000fe20000000800 */
[----:B------:R-:W-:Y:S01]  /*e110*/  LDGSTS.E.BYPASS.LTC128B.128 [R7+0x3400], desc[UR36][R2.64+0x80], !P0 ;  /* 0x0340008002077fae */ /* 0x000fe2000c101d64 */
[----:B------:R-:W-:Y:S02]  /*e120*/  ISETP.LT.OR P0, PT, R0, 0x1, P1 ;  /* 0x000000010000780c */ /* 0x000fe40000f01670 */
[----:B------:R-:W-:Y:S01]  /*e130*/  MOV R13, R18 ;  /* 0x00000012000d7202 */ /* 0x000fe20000000f00 */
[----:B------:R-:W-:-:S10]  /*e140*/  IMAD.MOV.U32 R12, RZ, RZ, 0x2 ;  /* 0x00000002ff0c7424 */ /* 0x000fd400078e00ff */
[----:B------:R0:W-:Y:S02]  /*e150*/  LDGSTS.E.BYPASS.LTC128B.128 [R7+0x6400], desc[UR36][R2.64+0x100], !P0 ;  /* 0x0640010002077fae */ /* 0x0001e4000c101d64 */
[----:B0-----:R-:W-:-:S13]  /*e160*/  IADD3 R2, P0, R14, R9, RZ ;  /* 0x000000090e027210 */ /* 0x001fda0007f1e0ff */
[----:B------:R-:W-:Y:S05]  /*e170*/  WARPSYNC.COLLECTIVE R15, `(.L_x_142) ;  /* 0x000000000f087348 */ /* 0x000fea0003c00000 */
[----:B------:R0:W1:Y:S02]  /*e180*/  SHFL.IDX P6, R14, R13, R12, R11 ;  /* 0x0000000c0d0e7389 */ /* 0x00006400000c000b */
[----:B01----:R-:W-:Y:S01]  /*e190*/  ENDCOLLECTIVE ;  /* 0x000000000000791b */ /* 0x003fe20003800000 */
.L_x_142:
[----:B------:R-:W-:Y:S01]  /*e1a0*/  IMAD.X R3, RZ, RZ, R8, P0 ;  /* 0x000000ffff037224 */ /* 0x000fe200000e0608 */
[----:B------:R-:W-:Y:S02]  /*e1b0*/  ISETP.LT.OR P0, PT, R0, 0x11, P3 ;  /* 0x000000110000780c */ /* 0x000fe40001f01670 */
[----:B------:R-:W-:-:S11]  /*e1c0*/  MOV R13, R17 ;  /* 0x00000011000d7202 */ /* 0x000fd60000000f00 */
[----:B------:R-:W-:Y:S01]  /*e1d0*/  @!PT LDS RZ, [RZ] ;  /* 0x00000000fffff984 */ /* 0x000fe20000000800 */
[----:B------:R-:W-:Y:S01]  /*e1e0*/  @!PT LDS RZ, [RZ] ;  /* 0x00000000fffff984 */ /* 0x000fe20000000800 */
[----:B------:R-:W-:Y:S01]  /*e1f0*/  @!PT LDS RZ, [RZ] ;  /* 0x00000000fffff984 */ /* 0x000fe20000000800 */
[----:B------:R0:W-:Y:S01]  /*e200*/  LDGSTS.E.BYPASS.LTC128B.128 [R7+0xc00], desc[UR36][R2.64], !P0 ;  /* 0x00c0000002077fae */ /* 0x0001e2000c101d64 */
[----:B------:R-:W-:Y:S01]  /*e210*/  ISETP.LT.OR P0, PT, R0, 0x11, P2 ;  /* 0x000000110000780c */ /* 0x000fe20001701670 */
[----:B------:R-:W-:-:S12]  /*e220*/  IMAD.MOV.U32 R8, RZ, RZ, R14 ;  /* 0x000000ffff087224 */ /* 0x000fd800078e000e */
[----:B0-----:R-:W-:Y:S05]  /*e230*/  WARPSYNC.COLLECTIVE R15, `(.L_x_143) ;  /* 0x000000000f087348 */ /* 0x001fea0003c00000 */
[----:B------:R1:W2:Y:S02]  /*e240*/  SHFL.IDX P6, R14, R13, R12, R11 ;  /* 0x0000000c0d0e7389 */ /* 0x0002a400000c000b */
[----:B012---:R-:W-:Y:S01]  /*e250*/  ENDCOLLECTIVE ;  /* 0x000000000000791b */ /* 0x007fe20003800000 */
.L_x_143:
[----:B------:R-:W-:Y:S01]  /*e260*/  @!PT LDS RZ, [RZ] ;  /* 0x00000000fffff984 */ /* 0x000fe20000000800 */
[----:B------:R-:W-:Y:S01]  /*e270*/  @!PT LDS RZ, [RZ] ;  /* 0x00000000fffff984 */ /* 0x000fe20000000800 */
[----:B------:R-:W-:Y:S01]  /*e280*/  @!PT LDS RZ, [RZ] ;  /* 0x00000000fffff984 */ /* 0x000fe20000000800 */
[----:B------:R-:W-:Y:S01]  /*e290*/  LDGSTS.E.BYPASS.LTC128B.128 [R7+0x3c00], desc[UR36][R2.64+0x80], !P0 ;  /* 0x03c0008002077fae */ /* 0x000fe2000c101d64 */
[----:B------:R-:W-:Y:S01]  /*e2a0*/  ISETP.LT.OR P0, PT, R0, 0x11, P1 ;  /* 0x000000110000780c */ /* 0x000fe20000f01670 */
[----:B------:R-:W-:Y:S01]  /*e2b0*/  IMAD.MOV.U32 R13, RZ, RZ, R18 ;  /* 0x000000ffff0d7224 */ /* 0x000fe200078e0012 */
[----:B------:R-:W-:-:S11]  /*e2c0*/  MOV R12, 0x3 ;  /* 0x00000003000c7802 */ /* 0x000fd60000000f00 */
[----:B------:R0:W-:Y:S02]  /*e2d0*/  LDGSTS.E.BYPASS.LTC128B.128 [R7+0x6c00], desc[UR36][R2.64+0x100], !P0 ;  /* 0x06c0010002077fae */ /* 0x0001e4000c101d64 */
[----:B0-----:R-:W-:-:S13]  /*e2e0*/  IADD3 R2, P0, R14, R9, RZ ;  /* 0x000000090e027210 */ /* 0x001fda0007f1e0ff */
[----:B------:R-:W-:Y:S05]  /*e2f0*/  WARPSYNC.COLLECTIVE R15, `(.L_x_144) ;  /* 0x000000000f087348 */ /* 0x000fea0003c00000 */
[----:B------:R0:W1:Y:S02]  /*e300*/  SHFL.IDX P6, R14, R13, R12, R11 ;  /* 0x0000000c0d0e7389 */ /* 0x00006400000c000b */
[----:B01----:R-:W-:Y:S01]  /*e310*/  ENDCOLLECTIVE ;  /* 0x000000000000791b */ /* 0x003fe20003800000 */
.L_x_144:
[----:B------:R-:W-:Y:S01]  /*e320*/  IMAD.X R3, RZ, RZ, R8, P0 ;  /* 0x000000ffff037224 */ /* 0x000fe200000e0608 */
[----:B------:R-:W-:Y:S01]  /*e330*/  ISETP.LT.OR P0, PT, R0, 0x21, P3 ;  /* 0x000000210000780c */ /* 0x000fe20001f01670 */
[----:B------:R-:W-:-:S12]  /*e340*/  IMAD.MOV.U32 R13, RZ, RZ, R17 ;  /* 0x000000ffff0d7224 */ /* 0x000fd800078e0011 */
        /* <DEDUP_REMOVED lines=9> */
.L_x_145:
[----:B------:R-:W-:Y:S01]  /*e3e0*/  @!PT LDS RZ, [RZ] ;  /* 0x00000000fffff984 */ /* 0x000fe20000000800 */
[----:B------:R-:W-:Y:S01]  /*e3f0*/  @!PT LDS RZ, [RZ] ;  /* 0x00000000fffff984 */ /* 0x000fe20000000800 */
[----:B------:R-:W-:Y:S01]  /*e400*/  @!PT LDS RZ, [RZ] ;  /* 0x00000000fffff984 */ /* 0x000fe20000000800 */
[----:B------:R-:W-:Y:S01]  /*e410*/  LDGSTS.E.BYPASS.LTC128B.128 [R7+0x4400], desc[UR36][R2.64+0x80], !P0 ;  /* 0x0440008002077fae */ /* 0x000fe2000c101d64 */
[----:B------:R-:W-:Y:S01]  /*e420*/  ISETP.LT.OR P0, PT, R0, 0x21, P1 ;  /* 0x000000210000780c */ /* 0x000fe20000f01670 */
[----:B------:R-:W-:Y:S02]  /*e430*/  IMAD.MOV.U32 R13, RZ, RZ, R18 ;  /* 0x000000ffff0d7224 */ /* 0x000fe400078e0012 */
[----:B------:R-:W-:-:S10]  /*e440*/  IMAD.MOV.U32 R12, RZ, RZ, 0x4 ;  /* 0x00000004ff0c7424 */ /* 0x000fd400078e00ff */
[----:B------:R0:W-:Y:S02]  /*e450*/  LDGSTS.E.BYPASS.LTC128B.128 [R7+0x7400], desc[UR36][R2.64+0x100], !P0 ;  /* 0x0740010002077fae */ /* 0x0001e4000c101d64 */
[----:B0-----:R-:W-:-:S13]  /*e460*/  IADD3 R2, P0, R14, R9, RZ ;  /* 0x000000090e027210 */ /* 0x001fda0007f1e0ff */
[----:B------:R-:W-:Y:S05]  /*e470*/  WARPSYNC.COLLECTIVE R15, `(.L_x_146) ;  /* 0x000000000f087348 */ /* 0x000fea0003c00000 */
[----:B------:R0:W1:Y:S02]  /*e480*/  SHFL.IDX P6, R14, R13, R12, R11 ;  /* 0x0000000c0d0e7389 */ /* 0x00006400000c000b */
[----:B01----:R-:W-:Y:S01]  /*e490*/  ENDCOLLECTIVE ;  /* 0x000000000000791b */ /* 0x003fe20003800000 */
.L_x_146:
        /* <DEDUP_REMOVED lines=12> */
.L_x_147:
        /* <DEDUP_REMOVED lines=12> */
.L_x_148:
        /* <DEDUP_REMOVED lines=12> */
.L_x_149:
[----:B------:R-:W-:Y:S01]  /*e6e0*/  @!PT LDS RZ, [RZ] ;  /* 0x00000000fffff984 */ /* 0x000fe20000000800 */
[----:B------:R-:W-:Y:S01]  /*e6f0*/  @!PT LDS RZ, [RZ] ;  /* 0x00000000fffff984 */ /* 0x000fe20000000800 */
[----:B------:R-:W-:Y:S01]  /*e700*/  @!PT LDS RZ, [RZ] ;  /* 0x00000000fffff984 */ /* 0x000fe20000000800 */
[----:B------:R2:W-:Y:S01]  /*e710*/  LDGSTS.E.BYPASS.LTC128B.128 [R7+0x5400], desc[UR36][R2.64+0x80], !P0 ;  /* 0x0540008002077fae */ /* 0x0005e2000c101d64 */
[----:B------:R-:W-:-:S13]  /*e720*/  ISETP.LT.OR P0, PT, R0, 0x41, P1 ;  /* 0x000000410000780c */ /* 0x000fda0000f01670 */
[----:B------:R2:W-:Y:S01]  /*e730*/  LDGSTS.E.BYPASS.LTC128B.128 [R7+0x8400], desc[UR36][R2.64+0x100], !P0 ;  /* 0x0840010002077fae */ /* 0x0005e2000c101d64 */
[----:B------:R-:W-:Y:S05]  /*e740*/  BRA `(.L_x_150) ;  /* 0xffffffcc00507947 */ /* 0x000fea000383ffff */
.L_x_71:
[----:B0-----:R0:W1:Y:S02]  /*e750*/  SYNCS.PHASECHK.TRANS64.TRYWAIT P0, [R0+URZ+0x30860], R3 ;  /* 0x03086003000075a7 */ /* 0x001064000800017f */
[----:B-1----:R-:W-:Y:S05]  /*e760*/  @!P0 NANOSLEEP.SYNCS 0x989680 ;  /* 0x009896800000895d */ /* 0x002fea0003900000 */
[----:B------:R-:W1:Y:S02]  /*e770*/  @!P0 SYNCS.PHASECHK.TRANS64 P0, [R0+URZ+0x30860], R3 ;  /* 0x03086003000085a7 */ /* 0x000e64000800007f */
[----:B-1----:R-:W-:Y:S05]  /*e780*/  @!P0 BRA `(.L_x_71) ;  /* 0xfffffffc00f08947 */ /* 0x002fea000383ffff */
[----:B------:R-:W-:Y:S05]  /*e790*/  BRA `(.L_x_151) ;  /* 0xffffffd0004c7947 */ /* 0x000fea000383ffff */
.L_x_72:
[----:B------:R-:W-:Y:S01]  /*e7a0*/  BSSY B0, `(.L_x_152) ;  /* 0x0000008000007945 */ /* 0x000fe20003800000 */
[----:B------:R-:W-:Y:S01]  /*e7b0*/  IMAD.MOV.U32 R13, RZ, RZ, R18 ;  /* 0x000000ffff0d7224 */ /* 0x000fe200078e0012 */
[----:B------:R-:W-:Y:S01]  /*e7c0*/  MOV R11, 0x181f ;  /* 0x0000181f000b7802 */ /* 0x000fe20000000f00 */
[----:B------:R-:W-:Y:S02]  /*e7d0*/  IMAD.MOV.U32 R12, RZ, RZ, RZ ;  /* 0x000000ffff0c7224 */ /* 0x000fe400078e00ff */
[----:B------:R-:W-:-:S07]  /*e7e0*/  IMAD.MOV.U32 R15, RZ, RZ, -0x1 ;  /* 0xffffffffff0f7424 */ /* 0x000fce00078e00ff */
[----:B0-----:R-:W-:Y:S05]  /*e7f0*/  WARPSYNC.COLLECTIVE R15, `(.L_x_153) ;  /* 0x000000000f087348 */ /* 0x001fea0003c00000 */
[----:B------:R1:W2:Y:S02]  /*e800*/  SHFL.IDX P6, R14, R13, R12, R11 ;  /* 0x0000000c0d0e7389 */ /* 0x0002a400000c000b */
[----:B012---:R-:W-:Y:S01]  /*e810*/  ENDCOLLECTIVE ;  /* 0x000000000000791b */ /* 0x007fe20003800000 */
.L_x_153:
[----:B------:R-:W-:Y:S05]  /*e820*/  BSYNC B0 ;  /* 0x0000000000007941 */ /* 0x000fea0003800000 */
.L_x_152:
[----:B------:R-:W-:Y:S01]  /*e830*/  MOV R13, R17 ;  /* 0x00000011000d7202 */ /* 0x000fe20000000f00 */
[----:B------:R-:W-:Y:S01]  /*e840*/  IMAD.MOV.U32 R12, RZ, RZ, RZ ;  /* 0x000000ffff0c7224 */ /* 0x000fe200078e00ff */
[----:B------:R-:W-:Y:S01]  /*e850*/  MOV R15, 0xffffffff ;  /* 0xffffffff000f7802 */ /* 0x000fe20000000f00 */
[----:B------:R-:W-:Y:S01]  /*e860*/  IMAD.MOV.U32 R11, RZ, RZ, 0x181f ;  /* 0x0000181fff0b7424 */ /* 0x000fe200078e00ff */
[----:B------:R-:W-:Y:S01]  /*e870*/  LEA R4, R4, UR44, 0x1 ;  /* 0x0000002c04047c11 */ /* 0x000fe2000f8e08ff */
[----:B------:R-:W-:-:S07]  /*e880*/  IMAD.MOV.U32 R3, RZ, RZ, R14 ;  /* 0x000000ffff037224 */ /* 0x000fce00078e000e */
[----:B------:R-:W-:Y:S05]  /*e890*/  WARPSYNC.COLLECTIVE R15, `(.L_x_154) ;  /* 0x000000000f087348 */ /* 0x000fea0003c00000 */
[----:B------:R0:W1:Y:S02]  /*e8a0*/  SHFL.IDX P6, R14, R13, R12, R11 ;  /* 0x0000000c0d0e7389 */ /* 0x00006400000c000b */
[----:B01----:R-:W-:Y:S01]  /*e8b0*/  ENDCOLLECTIVE ;  /* 0x000000000000791b */ /* 0x003fe20003800000 */
.L_x_154:
[----:B------:R-:W-:Y:S02]  /*e8c0*/  ULDC UR4, c[0x0][0x2f4] ;  /* 0x0000bd0000047ab9 */ /* 0x000fe40000000800 */
[----:B------:R-:W-:Y:S02]  /*e8d0*/  ISETP.GE.AND P1, PT, R34, UR4, PT ;  /* 0x0000000422007c0c */ /* 0x000fe4000bf26270 */
[----:B------:R-:W-:Y:S02]  /*e8e0*/  ISETP.GE.AND P0, PT, R33, UR4, PT ;  /* 0x0000000421007c0c */ /* 0x000fe4000bf06270 */
[----:B------:R-:W-:Y:S02]  /*e8f0*/  ISETP.GE.AND P2, PT, R23, UR4, PT ;  /* 0x0000000417007c0c */ /* 0x000fe4000bf46270 */
[C---:B------:R-:W-:Y:S02]  /*e900*/  ISETP.LT.OR P4, PT, R5.reuse, 0x1, P1 ;  /* 0x000000010500780c */ /* 0x040fe40000f81670 */
[----:B------:R-:W-:-:S02]  /*e910*/  ISETP.LT.OR P3, PT, R5, 0x1, P2 ;  /* 0x000000010500780c */ /* 0x000fc40001761670 */
[----:B------:R-:W-:Y:S01]  /*e920*/  ISETP.LT.OR P5, PT, R5, 0x1, P0 ;  /* 0x000000010500780c */ /* 0x000fe200007a1670 */
[----:B------:R-:W-:Y:S01]  /*e930*/  IMAD.MOV.U32 R13, RZ, RZ, R18 ;  /* 0x000000ffff0d7224 */ /* 0x000fe200078e0012 */
[----:B------:R-:W-:Y:S01]  /*e940*/  MOV R12, 0x1 ;  /* 0x00000001000c7802 */ /* 0x000fe20000000f00 */
[----:B------:R-:W-:-:S10]  /*e950*/  IMAD.MOV.U32 R2, RZ, RZ, R14 ;  /* 0x000000ffff027224 */ /* 0x000fd400078e000e */
[----:B------:R-:W-:Y:S05]  /*e960*/  WARPSYNC.COLLECTIVE R15, `(.L_x_155) ;  /* 0x000000000f087348 */ /* 0x000fea0003c00000 */
[----:B------:R0:W1:Y:S02]  /*e970*/  SHFL.IDX P6, R14, R13, R12, R11 ;  /* 0x0000000c0d0e7389 */ /* 0x00006400000c000b */
[----:B01----:R-:W-:Y:S01]  /*e980*/  ENDCOLLECTIVE ;  /* 0x000000000000791b */ /* 0x003fe20003800000 */
.L_x_155:
[----:B------:R-:W-:-:S05]  /*e990*/  IMAD.WIDE.U32 R2, R23, 0x2, R2 ;  /* 0x0000000217027825 */ /* 0x000fca00078e0002 */
[----:B------:R-:W-:Y:S01]  /*e9a0*/  @!PT LDS RZ, [RZ] ;  /* 0x00000000fffff984 */ /* 0x000fe20000000800 */
[----:B------:R-:W-:Y:S01]  /*e9b0*/  @!PT LDS RZ, [RZ] ;  /* 0x00000000fffff984 */ /* 0x000fe20000000800 */
[----:B------:R-:W-:Y:S01]  /*e9c0*/  @!PT LDS RZ, [RZ] ;  /* 0x00000000fffff984 */ /* 0x000fe20000000800 */
[----:B------:R0:W-:Y:S01]  /*e9d0*/  LDGSTS.E.BYPASS.LTC128B.128 [R4+0x400], desc[UR36][R2.64], !P3 ;  /* 0x0040000002047fae */ /* 0x0001e2000d901d64 */
[----:B------:R-:W-:-:S03]  /*e9e0*/  ISETP.LT.OR P3, PT, R5, 0x11, P2 ;  /* 0x000000110500780c */ /* 0x000fc60001761670 */
[----:B------:R0:W-:Y:S01]  /*e9f0*/  LDGSTS.E.BYPASS.LTC128B.128 [R4+0x3400], desc[UR36][R2.64+0x80], !P4 ;  /* 0x0340008002047fae */ /* 0x0001e2000e101d64 */
[C---:B------:R-:W-:Y:S01]  /*ea00*/  ISETP.LT.OR P4, PT, R5.reuse, 0x11, P1 ;  /* 0x000000110500780c */ /* 0x040fe20000f81670 */
[----:B------:R-:W-:Y:S02]  /*ea10*/  IMAD.MOV.U32 R13, RZ, RZ, R17 ;  /* 0x000000ffff0d7224 */ /* 0x000fe400078e0011 */
[----:B------:R0:W-:Y:S01]  /*ea20*/  LDGSTS.E.BYPASS.LTC128B.128 [R4+0x6400], desc[UR36][R2.64+0x100], !P5 ;  /* 0x0640010002047fae */ /* 0x0001e2000e901d64 */
[----:B------:R-:W-:Y:S01]  /*ea30*/  ISETP.LT.OR P5, PT, R5, 0x11, P0 ;  /* 0x000000110500780c */ /* 0x000fe200007a1670 */
[----:B------:R-:W-:-:S12]  /*ea40*/  IMAD.MOV.U32 R6, RZ, RZ, R14 ;  /* 0x000000ffff067224 */ /* 0x000fd800078e000e */
[----:B0-----:R-:W-:Y:S05]  /*ea50*/  WARPSYNC.COLLECTIVE R15, `(.L_x_156) ;  /* 0x000000000f087348 */ /* 0x001fea0003c00000 */
[----:B------:R1:W2:Y:S02]  /*ea60*/  SHFL.IDX P6, R14, R13, R12, R11 ;  /* 0x0000000c0d0e7389 */ /* 0x0002a400000c000b */
[----:B012---:R-:W-:Y:S01]  /*ea70*/  ENDCOLLECTIVE ;  /* 0x000000000000791b */ /* 0x007fe20003800000 */
.L_x_156:
[----:B------:R-:W-:Y:S02]  /*ea80*/  IMAD.MOV.U32 R3, RZ, RZ, R6 ;  /* 0x000000ffff037224 */ /* 0x000fe400078e0006 */
[----:B------:R-:W-:Y:S01]  /*ea90*/  IMAD.MOV.U32 R13, RZ, RZ, R18 ;  /* 0x000000ffff0d7224 */ /* 0x000fe200078e0012 */
[----:B------:R-:W-:Y:S02]  /*eaa0*/  MOV R12, 0x2 ;  /* 0x00000002000c7802 */ /* 0x000fe40000000f00 */
[----:B------:R-:W-:-:S07]  /*eab0*/  MOV R2, R14 ;  /* 0x0000000e00027202 */ /* 0x000fce0000000f00 */
[----:B------:R-:W-:Y:S05]  /*eac0*/  WARPSYNC.COLLECTIVE R15, `(.L_x_157) ;  /* 0x000000000f087348 */ /* 0x000fea0003c00000 */
[----:B------:R0:W1:Y:S02]  /*ead0*/  SHFL.IDX P6, R14, R13, R12, R11 ;  /* 0x0000000c0d0e7389 */ /* 0x00006400000c000b */
[----:B01----:R-:W-:Y:S01]  /*eae0*/  ENDCOLLECTIVE ;  /* 0x000000000000791b */ /* 0x003fe20003800000 */
.L_x_157:
        /* <DEDUP_REMOVED lines=15> */
.L_x_158:
[----:B------:R-:W-:Y:S01]  /*ebe0*/  IMAD.MOV.U32 R3, RZ, RZ, R7 ;  /* 0x000000ffff037224 */ /* 0x000fe200078e0007 */
[----:B------:R-:W-:Y:S01]  /*ebf0*/  MOV R13, R18 ;  /* 0x00000012000d7202 */ /* 0x000fe20000000f00 */
[----:B------:R-:W-:Y:S01]  /*ec00*/  IMAD.MOV.U32 R12, RZ, RZ, 0x3 ;  /* 0x00000003ff0c7424 */ /* 0x000fe200078e00ff */
[----:B------:R-:W-:-:S07]  /*ec10*/  MOV R8, R14 ;  /* 0x0000000e00087202 */ /* 0x000fce0000000f00 */
[----:B------:R-:W-:Y:S05]  /*ec20*/  WARPSYNC.COLLECTIVE R15, `(.L_x_159) ;  /* 0x000000000f087348 */ /* 0x000fea0003c00000 */
[----:B------:R0:W1:Y:S02]  /*ec30*/  SHFL.IDX P6, R14, R13, R12, R11 ;  /* 0x0000000c0d0e7389 */ /* 0x00006400000c000b */
[----:B01----:R-:W-:Y:S01]  /*ec40*/  ENDCOLLECTIVE ;  /* 0x000000000000791b */ /* 0x003fe20003800000 */
.L_x_159:
[----:B------:R-:W-:-:S04]  /*ec50*/  IMAD.MOV.U32 R2, RZ, RZ, R8 ;  /* 0x000000ffff027224 */ /* 0x000fc800078e0008 */
[----:B------:R-:W-:-:S05]  /*ec60*/  IMAD.WIDE.U32 R2, R23, 0x2, R2 ;  /* 0x0000000217027825 */ /* 0x000fca00078e0002 */
[----:B------:R-:W-:Y:S01]  /*ec70*/  @!PT LDS RZ, [RZ] ;  /* 0x00000000fffff984 */ /* 0x000fe20000000800 */
[----:B------:R-:W-:Y:S01]  /*ec80*/  @!PT LDS RZ, [RZ] ;  /* 0x00000000fffff984 */ /* 0x000fe20000000800 */
[----:B------:R-:W-:Y:S01]  /*ec90*/  @!PT LDS RZ, [RZ] ;  /* 0x00000000fffff984 */ /* 0x000fe20000000800 */
[----:B------:R0:W-:Y:S01]  /*eca0*/  LDGSTS.E.BYPASS.LTC128B.128 [R4+0x1400], desc[UR36][R2.64], !P3 ;  /* 0x0140000002047fae */ /* 0x0001e2000d901d64 */
[C---:B------:R-:W-:Y:S02]  /*ecb0*/  ISETP.LT.OR P3, PT, R5.reuse, 0x31, P2 ;  /* 0x000000310500780c */ /* 0x040fe40001761670 */
[----:B------:R-:W-:Y:S01]  /*ecc0*/  MOV R13, R17 ;  /* 0x00000011000d7202 */ /* 0x000fe20000000f00 */
[----:B------:R0:W-:Y:S01]  /*ecd0*/  LDGSTS.E.BYPASS.LTC128B.128 [R4+0x4400], desc[UR36][R2.64+0x80], !P4 ;  /* 0x0440008002047fae */ /* 0x0001e2000e101d64 */
[----:B------:R-:W-:-:S03]  /*ece0*/  ISETP.LT.OR P4, PT, R5, 0x31, P1 ;  /* 0x000000310500780c */ /* 0x000fc60000f81670 */
[----:B------:R0:W-:Y:S01]  /*ecf0*/  LDGSTS.E.BYPASS.LTC128B.128 [R4+0x7400], desc[UR36][R2.64+0x100], !P5 ;  /* 0x0740010002047fae */ /* 0x0001e2000e901d64 */
[----:B------:R-:W-:Y:S01]  /*ed00*/  ISETP.LT.OR P5, PT, R5, 0x31, P0 ;  /* 0x000000310500780c */ /* 0x000fe200007a1670 */
[----:B------:R-:W-:-:S12]  /*ed10*/  IMAD.MOV.U32 R6, RZ, RZ, R14 ;  /* 0x000000ffff067224 */ /* 0x000fd800078e000e */
[----:B0-----:R-:W-:Y:S05]  /*ed20*/  WARPSYNC.COLLECTIVE R15, `(.L_x_160) ;  /* 0x000000000f087348 */ /* 0x001fea0003c00000 */
[----:B------:R1:W2:Y:S02]  /*ed30*/  SHFL.IDX P6, R14, R13, R12, R11 ;  /* 0x0000000c0d0e7389 */ /* 0x0002a400000c000b */
[----:B012---:R-:W-:Y:S01]  /*ed40*/  ENDCOLLECTIVE ;  /* 0x000000000000791b */ /* 0x007fe20003800000 */
.L_x_160:
[----:B------:R-:W-:Y:S02]  /*ed50*/  IMAD.MOV.U32 R3, RZ, RZ, R6 ;  /* 0x000000ffff037224 */ /* 0x000fe400078e0006 */
[----:B------:R-:W-:Y:S01]  /*ed60*/  IMAD.MOV.U32 R6, RZ, RZ, RZ ;  /* 0x000000ffff067224 */ /* 0x000fe200078e00ff */
[----:B------:R-:W-:Y:S01]  /*ed70*/  MOV R13, R18 ;  /* 0x00000012000d7202 */ /* 0x000fe20000000f00 */
[----:B------:R-:W-:Y:S02]  /*ed80*/  IMAD.MOV.U32 R12, RZ, RZ, 0x4 ;  /* 0x00000004ff0c7424 */ /* 0x000fe400078e00ff */
[----:B------:R-:W-:-:S07]  /*ed90*/  IMAD.MOV.U32 R2, RZ, RZ, R14 ;  /* 0x000000ffff027224 */ /* 0x000fce00078e000e */
[----:B------:R-:W-:Y:S05]  /*eda0*/  WARPSYNC.COLLECTIVE R15, `(.L_x_161) ;  /* 0x000000000f087348 */ /* 0x000fea0003c00000 */
[----:B------:R0:W1:Y:S02]  /*edb0*/  SHFL.IDX P6, R14, R13, R12, R11 ;  /* 0x0000000c0d0e7389 */ /* 0x00006400000c000b */
[----:B01----:R-:W-:Y:S01]  /*edc0*/  ENDCOLLECTIVE ;  /* 0x000000000000791b */ /* 0x003fe20003800000 */
.L_x_161:
[----:B------:R-:W-:-:S05]  /*edd0*/  IMAD.WIDE.U32 R2, R23, 0x2, R2 ;  /* 0x0000000217027825 */ /* 0x000fca00078e0002 */
[----:B------:R-:W-:Y:S01]  /*ede0*/  @!PT LDS RZ, [RZ] ;  /* 0x00000000fffff984 */ /* 0x000fe20000000800 */
[----:B------:R-:W-:Y:S01]  /*edf0*/  @!PT LDS RZ, [RZ] ;  /* 0x00000000fffff984 */ /* 0x000fe20000000800 */
[----:B------:R-:W-:Y:S01]  /*ee00*/  @!PT LDS RZ, [RZ] ;  /* 0x00000000fffff984 */ /* 0x000fe20000000800 */
[----:B------:R0:W-:Y:S01]  /*ee10*/  LDGSTS.E.BYPASS.LTC128B.128 [R4+0x1c00], desc[UR36][R2.64], !P3 ;  /* 0x01c0000002047fae */ /* 0x0001e2000d901d64 */
[----:B------:R-:W-:-:S03]  /*ee20*/  ISETP.LT.OR P3, PT, R5, 0x41, P2 ;  /* 0x000000410500780c */ /* 0x000fc60001761670 */
[----:B------:R0:W-:Y:S01]  /*ee30*/  LDGSTS.E.BYPASS.LTC128B.128 [R4+0x4c00], desc[UR36][R2.64+0x80], !P4 ;  /* 0x04c0008002047fae */ /* 0x0001e2000e101d64 */
[C---:B------:R-:W-:Y:S02]  /*ee40*/  ISETP.LT.OR P4, PT, R5.reuse, 0x41, P1 ;  /* 0x000000410500780c */ /* 0x040fe40000f81670 */
[----:B------:R-:W-:Y:S01]  /*ee50*/  MOV R13, R17 ;  /* 0x00000011000d7202 */ /* 0x000fe20000000f00 */
[----:B------:R0:W-:Y:S01]  /*ee60*/  LDGSTS.E.BYPASS.LTC128B.128 [R4+0x7c00], desc[UR36][R2.64+0x100], !P5 ;  /* 0x07c0010002047fae */ /* 0x0001e2000e901d64 */
[----:B------:R-:W-:Y:S01]  /*ee70*/  ISETP.LT.OR P5, PT, R5, 0x41, P0 ;  /* 0x000000410500780c */ /* 0x000fe200007a1670 */
[----:B------:R-:W-:-:S12]  /*ee80*/  IMAD.MOV.U32 R7, RZ, RZ, R14 ;  /* 0x000000ffff077224 */ /* 0x000fd800078e000e */
[----:B0-----:R-:W-:Y:S05]  /*ee90*/  WARPSYNC.COLLECTIVE R15, `(.L_x_162) ;  /* 0x000000000f087348 */ /* 0x001fea0003c00000 */
[----:B------:R1:W2:Y:S02]  /*eea0*/  SHFL.IDX P6, R14, R13, R12, R11 ;  /* 0x0000000c0d0e7389 */ /* 0x0002a400000c000b */
[----:B012---:R-:W-:Y:S01]  /*eeb0*/  ENDCOLLECTIVE ;  /* 0x000000000000791b */ /* 0x007fe20003800000 */
.L_x_162:
[----:B------:R-:W-:Y:S01]  /*eec0*/  MOV R3, R7 ;  /* 0x0000000700037202 */ /* 0x000fe20000000f00 */
[----:B------:R-:W-:Y:S02]  /*eed0*/  IMAD.MOV.U32 R13, RZ, RZ, R18 ;  /* 0x000000ffff0d7224 */ /* 0x000fe400078e0012 */
[----:B------:R-:W-:Y:S02]  /*eee0*/  IMAD.MOV.U32 R12, RZ, RZ, 0x5 ;  /* 0x00000005ff0c7424 */ /* 0x000fe400078e00ff */
[----:B------:R-:W-:-:S07]  /*eef0*/  IMAD.MOV.U32 R8, RZ, RZ, R14 ;  /* 0x000000ffff087224 */ /* 0x000fce00078e000e */
[----:B------:R-:W-:Y:S05]  /*ef00*/  WARPSYNC.COLLECTIVE R15, `(.L_x_163) ;  /* 0x000000000f087348 */ /* 0x000fea0003c00000 */
[----:B------:R0:W1:Y:S02]  /*ef10*/  SHFL.IDX P6, R14, R13, R12, R11 ;  /* 0x0000000c0d0e7389 */ /* 0x00006400000c000b */
[----:B01----:R-:W-:Y:S01]  /*ef20*/  ENDCOLLECTIVE ;  /* 0x000000000000791b */ /* 0x003fe20003800000 */
.L_x_163:
[----:B------:R-:W-:-:S04]  /*ef30*/  IMAD.MOV.U32 R2, RZ, RZ, R8 ;  /* 0x000000ffff027224 */ /* 0x000fc800078e0008 */
[----:B------:R-:W-:-:S05]  /*ef40*/  IMAD.WIDE.U32 R2, R23, 0x2, R2 ;  /* 0x0000000217027825 */ /* 0x000fca00078e0002 */
[----:B------:R-:W-:Y:S01]  /*ef50*/  @!PT LDS RZ, [RZ] ;  /* 0x00000000fffff984 */ /* 0x000fe20000000800 */
[----:B------:R-:W-:Y:S01]  /*ef60*/  @!PT LDS RZ, [RZ] ;  /* 0x00000000fffff984 */ /* 0x000fe20000000800 */
[----:B------:R-:W-:Y:S01]  /*ef70*/  @!PT LDS RZ, [RZ] ;  /* 0x00000000fffff984 */ /* 0x000fe20000000800 */
[----:B------:R0:W-:Y:S01]  /*ef80*/  LDGSTS.E.BYPASS.LTC128B.128 [R4+0x2400], desc[UR36][R2.64], !P3 ;  /* 0x0240000002047fae */ /* 0x0001e2000d901d64 */
[----:B------:R-:W-:-:S03]  /*ef90*/  IMAD.MOV.U32 R13, RZ, RZ, R17 ;  /* 0x000000ffff0d7224 */ /* 0x000fc600078e0011 */
[----:B------:R0:W-:Y:S04]  /*efa0*/  LDGSTS.E.BYPASS.LTC128B.128 [R4+0x5400], desc[UR36][R2.64+0x80], !P4 ;  /* 0x0540008002047fae */ /* 0x0001e8000e101d64 */
[----:B------:R0:W-:Y:S01]  /*efb0*/  LDGSTS.E.BYPASS.LTC128B.128 [R4+0x8400], desc[UR36][R2.64+0x100], !P5 ;  /* 0x0840010002047fae */ /* 0x0001e2000e901d64 */
[----:B------:R-:W-:-:S07]  /*efc0*/  MOV R18, R14 ;  /* 0x0000000e00127202 */ /* 0x000fce0000000f00 */
[----:B0-----:R-:W-:Y:S05]  /*efd0*/  WARPSYNC.COLLECTIVE R15, `(.L_x_164) ;  /* 0x000000000f087348 */ /* 0x001fea0003c00000 */
[----:B------:R1:W2:Y:S02]  /*efe0*/  SHFL.IDX P6, R14, R13, R12, R11 ;  /* 0x0000000c0d0e7389 */ /* 0x0002a400000c000b */
[----:B012---:R-:W-:Y:S01]  /*eff0*/  ENDCOLLECTIVE ;  /* 0x000000000000791b */ /* 0x007fe20003800000 */
.L_x_164:
[----:B------:R-:W-:Y:S05]  /*f000*/  BRA `(.L_x_165) ;  /* 0xffffffcc00307947 */ /* 0x000fea000383ffff */
.L_x_75:
[----:B0-----:R0:W1:Y:S02]  /*f010*/  SYNCS.PHASECHK.TRANS64.TRYWAIT P0, [R7+URZ+0x30820], R6 ;  /* 0x03082006070075a7 */ /* 0x001064000800017f */
[----:B-1----:R-:W-:Y:S05]  /*f020*/  @!P0 NANOSLEEP.SYNCS 0x989680 ;  /* 0x009896800000895d */ /* 0x002fea0003900000 */
[----:B------:R-:W1:Y:S02]  /*f030*/  @!P0 SYNCS.PHASECHK.TRANS64 P0, [R7+URZ+0x30820], R6 ;  /* 0x03082006070085a7 */ /* 0x000e64000800007f */
[----:B-1----:R-:W-:Y:S05]  /*f040*/  @!P0 BRA `(.L_x_75) ;  /* 0xfffffffc00f08947 */ /* 0x002fea000383ffff */
[----:B------:R-:W-:Y:S05]  /*f050*/  BRA `(.L_x_166) ;  /* 0xffffffcc00ac7947 */ /* 0x000fea000383ffff */
.L_x_76:
[----:B------:R-:W1:Y:S01]  /*f060*/  S2R R2, SR_TID.X ;  /* 0x0000000000027919 */ /* 0x000e620000002100 */
[----:B------:R-:W-:Y:S01]  /*f070*/  BSSY B0, `(.L_x_167) ;  /* 0x000000a000007945 */ /* 0x000fe20003800000 */
[----:B------:R-:W-:Y:S01]  /*f080*/  IMAD.MOV.U32 R12, RZ, RZ, RZ ;  /* 0x000000ffff0c7224 */ /* 0x000fe200078e00ff */
[----:B------:R-:W-:Y:S01]  /*f090*/  MOV R15, 0xffffffff ;  /* 0xffffffff000f7802 */ /* 0x000fe20000000f00 */
[----:B------:R-:W-:Y:S01]  /*f0a0*/  IMAD.MOV.U32 R11, RZ, RZ, 0x1f ;  /* 0x0000001fff0b7424 */ /* 0x000fe200078e00ff */
[----:B-1----:R-:W-:-:S04]  /*f0b0*/  SHF.R.U32.HI R2, RZ, 0x5, R2 ;  /* 0x00000005ff027819 */ /* 0x002fc80000011602 */
[----:B------:R-:W-:-:S04]  /*f0c0*/  LOP3.LUT R2, R2, 0x3, RZ, 0xc0, !PT ;  /* 0x0000000302027812 */ /* 0x000fc800078ec0ff */
[----:B------:R-:W-:-:S07]  /*f0d0*/  MOV R13, R2 ;  /* 0x00000002000d7202 */ /* 0x000fce0000000f00 */
[----:B0----5:R-:W-:Y:S05]  /*f0e0*/  WARPSYNC.COLLECTIVE R15, `(.L_x_168) ;  /* 0x000000000f087348 */ /* 0x021fea0003c00000 */
[----:B------:R1:W2:Y:S02]  /*f0f0*/  SHFL.IDX P6, R14, R13, R12, R11 ;  /* 0x0000000c0d0e7389 */ /* 0x0002a400000c000b */
[----:B012--5:R-:W-:Y:S01]  /*f100*/  ENDCOLLECTIVE ;  /* 0x000000000000791b */ /* 0x027fe20003800000 */
.L_x_168:
[----:B------:R-:W-:Y:S05]  /*f110*/  BSYNC B0 ;  /* 0x0000000000007941 */ /* 0x000fea0003800000 */
.L_x_167:
[----:B------:R-:W-:Y:S05]  /*f120*/  BRA `(.L_x_169) ;  /* 0xffffffcc00907947 */ /* 0x000fea000383ffff */
.L_x_77:
[----:B------:R-:W-:Y:S01]  /*f130*/  BSSY B0, `(.L_x_170) ;  /* 0x0000006000007945 */ /* 0x000fe20003800000 */
[----:B------:R-:W-:-:S07]  /*f140*/  IMAD.MOV.U32 R15, RZ, RZ, -0x1 ;  /* 0xffffffffff0f7424 */ /* 0x000fce00078e00ff */
[----:B01---5:R-:W-:Y:S05]  /*f150*/  WARPSYNC.COLLECTIVE R15, `(.L_x_171) ;  /* 0x000000000f0c7348 */ /* 0x023fea0003c00000 */
[----:B------:R-:W-:Y:S02]  /*f160*/  ELECT P6, UR62, PT ;  /* 0x00000000003e782f */ /* 0x000fe400038c0000 */
[----:B------:R-:W-:Y:S01]  /*f170*/  MOV R14, UR62 ;  /* 0x0000003e000e7c02 */ /* 0x000fe20008000f00 */
[----:B01---5:R-:W-:Y:S10]  /*f180*/  ENDCOLLECTIVE ;  /* 0x000000000000791b */ /* 0x023ff40003800000 */
.L_x_171:
[----:B------:R-:W-:Y:S05]  /*f190*/  BSYNC B0 ;  /* 0x0000000000007941 */ /* 0x000fea0003800000 */
.L_x_170:
[----:B------:R-:W-:Y:S05]  /*f1a0*/  BRA `(.L_x_172) ;  /* 0xffffffcc00847947 */ /* 0x000fea000383ffff */
.L_x_79:
[----:B-1----:R1:W2:Y:S02]  /*f1b0*/  SYNCS.PHASECHK.TRANS64.TRYWAIT P1, [R5+URZ+0x30840], R2 ;  /* 0x03084002050075a7 */ /* 0x0022a4000802017f */
[----:B--2---:R-:W-:Y:S05]  /*f1c0*/  @!P1 NANOSLEEP.SYNCS 0x989680 ;  /* 0x009896800000995d */ /* 0x004fea0003900000 */
[----:B------:R-:W2:Y:S02]  /*f1d0*/  @!P1 SYNCS.PHASECHK.TRANS64 P1, [R5+URZ+0x30840], R2 ;  /* 0x03084002050095a7 */ /* 0x000ea4000802007f */
[----:B--2---:R-:W-:Y:S05]  /*f1e0*/  @!P1 BRA `(.L_x_79) ;  /* 0xfffffffc00f09947 */ /* 0x004fea000383ffff */
[----:B------:R-:W-:Y:S05]  /*f1f0*/  BRA `(.L_x_173) ;  /* 0xffffffcc00ac7947 */ /* 0x000fea000383ffff */
.L_x_81:
[----:B0-----:R0:W2:Y:S02]  /*f200*/  SYNCS.PHASECHK.TRANS64.TRYWAIT P1, [R7+URZ+0x30840], R0 ;  /* 0x03084000070075a7 */ /* 0x0010a4000802017f */
[----:B--2---:R-:W-:Y:S05]  /*f210*/  @!P1 NANOSLEEP.SYNCS 0x989680 ;  /* 0x009896800000995d */ /* 0x004fea0003900000 */
[----:B------:R-:W2:Y:S02]  /*f220*/  @!P1 SYNCS.PHASECHK.TRANS64 P1, [R7+URZ+0x30840], R0 ;  /* 0x03084000070095a7 */ /* 0x000ea4000802007f */
[----:B--2---:R-:W-:Y:S05]  /*f230*/  @!P1 BRA `(.L_x_81) ;  /* 0xfffffffc00f09947 */ /* 0x004fea000383ffff */
[----:B------:R-:W-:Y:S05]  /*f240*/  BRA `(.L_x_174) ;  /* 0xffffffcc00b87947 */ /* 0x000fea000383ffff */
.L_x_83:
[----:B--2---:R2:W3:Y:S02]  /*f250*/  SYNCS.PHASECHK.TRANS64.TRYWAIT P1, [R5+URZ+0x30860], R2 ;  /* 0x03086002050075a7 */ /* 0x0044e4000802017f */
[----:B---3--:R-:W-:Y:S05]  /*f260*/  @!P1 NANOSLEEP.SYNCS 0x989680 ;  /* 0x009896800000995d */ /* 0x008fea0003900000 */
[----:B------:R-:W3:Y:S02]  /*f270*/  @!P1 SYNCS.PHASECHK.TRANS64 P1, [R5+URZ+0x30860], R2 ;  /* 0x03086002050095a7 */ /* 0x000ee4000802007f */
[----:B---3--:R-:W-:Y:S05]  /*f280*/  @!P1 BRA `(.L_x_83) ;  /* 0xfffffffc00f09947 */ /* 0x008fea000383ffff */
[----:B------:R-:W-:Y:S05]  /*f290*/  BRA `(.L_x_175) ;  /* 0xffffffcc00b47947 */ /* 0x000fea000383ffff */
.L_x_176:
[----:B------:R-:W-:-:S00]  /*f2a0*/  BRA `(.L_x_176) ;  /* 0xfffffffc00fc7947 */ /* 0x000fc0000383ffff */
[----:B------:R-:W-:-:S00]  /*f2b0*/  NOP ;  /* 0x0000000000007918 */ /* 0x000fc00000000000 */
        /* <DEDUP_REMOVED lines=12> */
.L_x_3210:


//--------------------- .text._ZN7cutlass13device_kernelIN5flash11enable_sm90INS1_16FlashAttnFwdSm90INS1_25CollectiveMainloopFwdSm90ILi2EN4cute5tupleIJNS5_1CILi1EEES8_S8_EEENS6_IJNS7_ILi128EEENS7_ILi96EEENS7_ILi192EEEEEELi192ENS_6half_tEfNS_4arch4Sm90ELb0ELb0ELb0ELb1ELb1ELb0ELb0ELb1ELb1ELb1ELb1ELb0EEENS1_21CollectiveEpilogueFwdINS6_IJSA_SC_SB_EEES9_SE_SG_Li256ELb1ELb1ELb1ELb0EEENS1_36VarlenDynamicPersistentTileSchedulerILi128ELi96ELi256ELi128ELb1ELb1ELb1ELb0ELb1ELb1EEEEEEEEEvNT_6ParamsE --------------------------
	.section	.text._ZN7cutlass13device_kernelIN5flash11enable_sm90INS1_16FlashAttnFwdSm90INS1_25CollectiveMainloopFwdSm90ILi2EN4cute5tupleIJNS5_1CILi1EEES8_S8_EEENS6_IJNS7_ILi128EEENS7_ILi96EEENS7_ILi192EEEEEELi192ENS_6half_tEfNS_4arch4Sm90ELb0ELb0ELb0ELb1ELb1ELb0ELb0ELb1ELb1ELb1ELb1ELb0EEENS1_21CollectiveEpilogueFwdINS6_IJSA_SC_SB_EEES9_SE_SG_Li256ELb1ELb1ELb1ELb0EEENS1_36VarlenDynamicPersistentTileSchedulerILi128ELi96ELi256ELi128ELb1ELb1ELb1ELb0ELb1ELb1EEEEEEEEEvNT_6ParamsE,"ax",@progbits
	.align	128
.text._ZN7cutlass13device_kernelIN5flash11enable_sm90INS1_16FlashAttnFwdSm90INS1_25CollectiveMainloopFwdSm90ILi2EN4cute5tupleIJNS5_1CILi1EEES8_S8_EEENS6_IJNS7_ILi128EEENS7_ILi96EEENS7_ILi192EEEEEELi192ENS_6half_tEfNS_4arch4Sm90ELb0ELb0ELb0ELb1ELb1ELb0ELb0ELb1ELb1ELb1ELb1ELb0EEENS1_21CollectiveEpilogueFwdINS6_IJSA_SC_SB_EEES9_SE_SG_Li256ELb1ELb1ELb1ELb0EEENS1_36VarlenDynamicPersistentTileSchedulerILi128ELi96ELi256ELi128ELb1ELb1ELb1ELb0ELb1ELb1EEEEEEEEEvNT_6ParamsE:
        .type           _ZN7cutlass13device_kernelIN5flash11enable_sm90INS1_16FlashAttnFwdSm90INS1_25CollectiveMainloopFwdSm90ILi2EN4cute5tupleIJNS5_1CILi1EEES8_S8_EEENS6_IJNS7_ILi128EEENS7_ILi96EEENS7_ILi192EEEEEELi192ENS_6half_tEfNS_4arch4Sm90ELb0ELb0ELb0ELb1ELb1ELb0ELb0ELb1ELb1ELb1ELb1ELb0EEENS1_21CollectiveEpilogueFwdINS6_IJSA_SC_SB_EEES9_SE_SG_Li256ELb1ELb1ELb1ELb0EEENS1_36VarlenDynamicPersistentTileSchedulerILi128ELi96ELi256ELi128ELb1ELb1ELb1ELb0ELb1ELb1EEEEEEEEEvNT_6ParamsE,@function
        .size           _ZN7cutlass13device_kernelIN5flash11enable_sm90INS1_16FlashAttnFwdSm90INS1_25CollectiveMainloopFwdSm90ILi2EN4cute5tupleIJNS5_1CILi1EEES8_S8_EEENS6_IJNS7_ILi128EEENS7_ILi96EEENS7_ILi192EEEEEELi192ENS_6half_tEfNS_4arch4Sm90ELb0ELb0ELb0ELb1ELb1ELb0ELb0ELb1ELb1ELb1ELb1ELb0EEENS1_21CollectiveEpilogueFwdINS6_IJSA_SC_SB_EEES9_SE_SG_Li256ELb1ELb1ELb1ELb0EEENS1_36VarlenDynamicPersistentTileSchedulerILi128ELi96ELi256ELi128ELb1ELb1ELb1ELb0ELb1ELb1EEEEEEEEEvNT_6ParamsE,(.L_x_3211 - _ZN7cutlass13device_kernelIN5flash11enable_sm90INS1_16FlashAttnFwdSm90INS1_25CollectiveMainloopFwdSm90ILi2EN4cute5tupleIJNS5_1CILi1EEES8_S8_EEENS6_IJNS7_ILi128EEENS7_ILi96EEENS7_ILi192EEEEEELi192ENS_6half_tEfNS_4arch4Sm90ELb0ELb0ELb0ELb1ELb1ELb0ELb0ELb1ELb1ELb1ELb1ELb0EEENS1_21CollectiveEpilogueFwdINS6_IJSA_SC_SB_EEES9_SE_SG_Li256ELb1ELb1ELb1ELb0EEENS1_36VarlenDynamicPersistentTileSchedulerILi128ELi96ELi256ELi128ELb1ELb1ELb1ELb0ELb1ELb1EEEEEEEEEvNT_6ParamsE)
        .other          _ZN7cutlass13device_kernelIN5flash11enable_sm90INS1_16FlashAttnFwdSm90INS1_25CollectiveMainloopFwdSm90ILi2EN4cute5tupleIJNS5_1CILi1EEES8_S8_EEENS6_IJNS7_ILi128EEENS7_ILi96EEENS7_ILi192EEEEEELi192ENS_6half_tEfNS_4arch4Sm90ELb0ELb0ELb0ELb1ELb1ELb0ELb0ELb1ELb1ELb1ELb1ELb0EEENS1_21CollectiveEpilogueFwdINS6_IJSA_SC_SB_EEES9_SE_SG_Li256ELb1ELb1ELb1ELb0EEENS1_36VarlenDynamicPersistentTileSchedulerILi128ELi96ELi256ELi128ELb1ELb1ELb1ELb0ELb1ELb1EEEEEEEEEvNT_6ParamsE,@"STO_CUDA_ENTRY STV_DEFAULT"
_ZN7cutlass13device_kernelIN5flash11enable_sm90INS1_16FlashAttnFwdSm90INS1_25CollectiveMainloopFwdSm90ILi2EN4cute5tupleIJNS5_1CILi1EEES8_S8_EEENS6_IJNS7_ILi128EEENS7_ILi96EEENS7_ILi192EEEEEELi192ENS_6half_tEfNS_4arch4Sm90ELb0ELb0ELb0ELb1ELb1ELb0ELb0ELb1ELb1ELb1ELb1ELb0EEENS1_21CollectiveEpilogueFwdINS6_IJSA_SC_SB_EEES9_SE_SG_Li256ELb1ELb1ELb1ELb0EEENS1_36VarlenDynamicPersistentTileSchedulerILi128ELi96ELi256ELi128ELb1ELb1ELb1ELb0ELb1ELb1EEEEEEEEEvNT_6ParamsE:
        /* <DEDUP_REMOVED lines=45> */
.L_x_177:
        /* <DEDUP_REMOVED lines=22> */
.L_x_178:
        /* <DEDUP_REMOVED lines=18> */
.L_x_179:
        /* <DEDUP_REMOVED lines=22> */
.L_x_180:
        /* <DEDUP_REMOVED lines=23> */
.L_x_181:
[----:B------:R-:W-:Y:S01]  /*0820*/  UISETP.NE.AND UP0, UPT, UR9, URZ, UPT ;  /* 0x0000003f0900728c */ /* 0x000fe2000bf05270 */
[----:B------:R-:W-:Y:S01]  /*0830*/  NOP ;  /* 0x0000000000007918 */ /* 0x000fe20000000000 */
[----:B0-----:R-:W-:Y:S01]  /*0840*/  UMOV UR4, 0x1 ;  /* 0x0000000100047882 */ /* 0x001fe20000000000 */
[----:B------:R-:W-:Y:S01]  /*0850*/  ULDC.64 UR36, c[0x0][0x208] ;  /* 0x0000820000247ab9 */ /* 0x000fe20000000a00 */
[----:B------:R-:W-:Y:S01]  /*0860*/  USEL UR4, UR4, 0x2, !UP0 ;  /* 0x0000000204047887 */ /* 0x000fe2000c000000 */
[----:B-1234-:R-:W-:Y:S01]  /*0870*/  BAR.SYNC.DEFER_BLOCKING 0x0 ;  /* 0x0000000000007b1d */ /* 0x01efe20000010000 */
[----:B------:R-:W-:-:S04]  /*0880*/  PLOP3.LUT P0, PT, PT, PT, UP0, 0x80, 0x0 ;  /* 0x000000000000781c */ /* 0x000fc80003f0f008 */
[----:B------:R-:W-:-:S05]  /*0890*/  IMAD.U32 R3, RZ, RZ, UR4 ;  /* 0x00000004ff037e24 */ /* 0x000fca000f8e00ff */
[----:B------:R0:W-:Y:S04]  /*08a0*/  STL [R1+0x2c], R3 ;  /* 0x00002c0301007387 */ /* 0x0001e80000100800 */
[----:B------:R-:W-:Y:S05]  /*08b0*/  @!P0 BRA `(.L_x_182) ;  /* 0x000000a400b88947 */ /* 0x000fea0003800000 */
.L_x_183:
[----:B------:R-:W-:-:S08]  /*08c0*/  NOP ;  /* 0x0000000000007918 */ /* 0x000fd00000000000 */
[----:B------:R-:W1:Y:S02]  /*08d0*/  USETMAXREG.TRY_ALLOC.CTAPOOL UP0, 0xe8 ;  /* 0x000000e8000079c8 */ /* 0x000e640008000600 */
[----:B-1----:R-:W-:-:S13]  /*08e0*/  PLOP3.LUT P0, PT, PT, PT, UP0, 0x80, 0x0 ;  /* 0x000000000000781c */ /* 0x002fda0003f0f008 */
[----:B------:R-:W-:Y:S05]  /*08f0*/  @!P0 BRA `(.L_x_183) ;  /* 0xfffffffc00f08947 */ /* 0x000fea000383ffff */
[----:B------:R-:W1:Y:S08]  /*0900*/  S2UR UR5, SR_CgaCtaId ;  /* 0x00000000000579c3 */ /* 0x000e700000008800 */
[----:B------:R-:W-:Y:S06]  /*0910*/  BAR.ARV 0x8, 0x180 ;  /* 0x0206000000007b1d */ /* 0x000fec0000002000 */
[----:B------:R-:W-:-:S02]  /*0920*/  UMOV UR4, 0x400 ;  /* 0x0000040000047882 */ /* 0x000fc40000000000 */
[----:B------:R-:W-:Y:S01]  /*0930*/  BAR.SYNC.DEFER_BLOCKING 0x5, 0x180 ;  /* 0x0146000000007b1d */ /* 0x000fe20000010000 */
[----:B-1----:R-:W-:-:S09]  /*0940*/  ULEA UR4, UR5, UR4, 0x18 ;  /* 0x0000000405047291 */ /* 0x002fd2000f8ec03f */
[----:B------:R-:W1:Y:S01]  /*0950*/  LDS.128 R8, [UR4+0x308d0] ;  /* 0x0308d004ff087984 */ /* 0x000e620008000c00 */
[----:B------:R-:W-:Y:S01]  /*0960*/  ULDC UR4, c[0x0][0xc3c] ;  /* 0x00030f0000047ab9 */ /* 0x000fe20000000800 */
[----:B------:R-:W-:Y:S06]  /*0970*/  BAR.ARV 0x4, 0x180 ;  /* 0x0106000000007b1d */ /* 0x000fec0000002000 */
[----:B-1----:R-:W-:-:S13]  /*0980*/  ISETP.GE.AND P0, PT, R11, UR4, PT ;  /* 0x000000040b007c0c */ /* 0x002fda000bf06270 */
[----:B------:R-:W-:Y:S05]  /*0990*/  @P0 EXIT ;  /* 0x000000000000094d */ /* 0x000fea0003800000 */
[----:B------:R-:W2:Y:S01]  /*09a0*/  LDL R2, [R1+0x2c] ;  /* 0x00002c0001027983 */ /* 0x000ea20000100800 */
[----:B------:R-:W-:Y:S01]  /*09b0*/  VIADD R12, R0, 0xffffff80 ;  /* 0xffffff80000c7836 */ /* 0x000fe20000000000 */
[----:B------:R-:W-:Y:S01]  /*09c0*/  R2UR UR7, R11 ;  /* 0x000000000b0772ca */ /* 0x000fe200000e0000 */
[----:B------:R-:W-:Y:S01]  /*09d0*/  UMOV UR39, URZ ;  /* 0x0000003f00277c82 */ /* 0x000fe20008000000 */
[----:B------:R-:W-:Y:S01]  /*09e0*/  R2UR UR6, R9 ;  /* 0x00000000090672ca */ /* 0x000fe200000e0000 */
[----:B------:R-:W-:Y:S01]  /*09f0*/  UMOV UR38, URZ ;  /* 0x0000003f00267c82 */ /* 0x000fe20008000000 */
[----:B------:R-:W-:Y:S02]  /*0a00*/  SHF.R.S32.HI R0, RZ, 0x1f, R12 ;  /* 0x0000001fff007819 */ /* 0x000fe4000001140c */
[----:B------:R-:W-:Y:S02]  /*0a10*/  R2UR UR5, R10 ;  /* 0x000000000a0572ca */ /* 0x000fe400000e0000 */
[----:B0-----:R-:W-:-:S02]  /*0a20*/  LEA.HI R3, R0, R12, RZ, 0x4 ;  /* 0x0000000c00037211 */ /* 0x001fc400078f20ff */
[CC--:B------:R-:W-:Y:S02]  /*0a30*/  LEA.HI R4, R0.reuse, R12.reuse, RZ, 0x5 ;  /* 0x0000000c00047211 */ /* 0x0c0fe400078f28ff */
[----:B------:R-:W-:Y:S02]  /*0a40*/  SHF.R.S32.HI R6, RZ, 0x4, R3 ;  /* 0x00000004ff067819 */ /* 0x000fe40000011403 */
[----:B------:R-:W-:Y:S01]  /*0a50*/  LEA.HI R11, R0, R12, RZ, 0x2 ;  /* 0x0000000c000b7211 */ /* 0x000fe200078f10ff */
[----:B------:R-:W-:Y:S01]  /*0a60*/  IMAD.SHL.U32 R5, R4, 0x20, RZ ;  /* 0x0000002004057824 */ /* 0x000fe200078e00ff */
[C---:B------:R-:W-:Y:S02]  /*0a70*/  LOP3.LUT R4, R3.reuse, 0x3fffff0, RZ, 0xc0, !PT ;  /* 0x03fffff003047812 */ /* 0x040fe400078ec0ff */
[----:B------:R-:W-:Y:S02]  /*0a80*/  LEA.HI R3, R3, R6, RZ, 0x1 ;  /* 0x0000000603037211 */ /* 0x000fe400078f08ff */
[----:B------:R-:W-:Y:S01]  /*0a90*/  LOP3.LUT R5, R5, 0xfffffc00, RZ, 0xc0, !PT ;  /* 0xfffffc0005057812 */ /* 0x000fe200078ec0ff */
[----:B------:R-:W-:Y:S01]  /*0aa0*/  IMAD.IADD R4, R12, 0x1, -R4 ;  /* 0x000000010c047824 */ /* 0x000fe200078e0a04 */
[----:B------:R-:W-:-:S02]  /*0ab0*/  LOP3.LUT R3, R3, 0x1ffffffe, RZ, 0xc0, !PT ;  /* 0x1ffffffe03037812 */ /* 0x000fc400078ec0ff */
[----:B------:R-:W-:Y:S01]  /*0ac0*/  LOP3.LUT R11, R11, 0xfffffffc, RZ, 0xc0, !PT ;  /* 0xfffffffc0b0b7812 */ /* 0x000fe200078ec0ff */
[----:B------:R-:W-:Y:S02]  /*0ad0*/  IMAD R4, R4, 0x40, R5 ;  /* 0x0000004004047824 */ /* 0x000fe400078e0205 */
[----:B------:R-:W-:Y:S02]  /*0ae0*/  IMAD.IADD R3, R6, 0x1, -R3 ;  /* 0x0000000106037824 */ /* 0x000fe400078e0a03 */
[----:B------:R-:W-:Y:S02]  /*0af0*/  IMAD.IADD R11, R12, 0x1, -R11 ;  /* 0x000000010c0b7824 */ /* 0x000fe400078e0a0b */
[----:B------:R-:W-:-:S03]  /*0b00*/  IMAD R3, R3, 0x8, R4 ;  /* 0x0000000803037824 */ /* 0x000fc600078e0204 */
[----:B------:R-:W-:Y:S02]  /*0b10*/  LEA.HI R5, R11, R11, RZ, 0x1 ;  /* 0x0000000b0b057211 */ /* 0x000fe400078f08ff */
[----:B------:R0:W-:Y:S02]  /*0b20*/  STL [R1+0x24], R3 ;  /* 0x0000240301007387 */ /* 0x0001e40000100800 */
[----:B------:R-:W-:-:S05]  /*0b30*/  LOP3.LUT R4, R5, 0x1ffffffe, RZ, 0xc0, !PT ;  /* 0x1ffffffe05047812 */ /* 0x000fca00078ec0ff */
[----:B------:R-:W-:Y:S01]  /*0b40*/  IMAD.IADD R4, R11, 0x1, -R4 ;  /* 0x000000010b047824 */ /* 0x000fe200078e0a04 */
[----:B--2---:R-:W-:Y:S02]  /*0b50*/  R2UR UR4, R2 ;  /* 0x00000000020472ca */ /* 0x004fe400000e0000 */
[CC--:B------:R-:W-:Y:S02]  /*0b60*/  LEA.HI R2, R0.reuse, R12.reuse, RZ, 0x7 ;  /* 0x0000000c00027211 */ /* 0x0c0fe400078f38ff */
[----:B------:R-:W-:Y:S02]  /*0b70*/  LEA.HI R0, R0, R12, RZ, 0x3 ;  /* 0x0000000c00007211 */ /* 0x000fe400078f18ff */
[----:B------:R-:W-:Y:S02]  /*0b80*/  LOP3.LUT R216, R2, 0xffffff80, RZ, 0xc0, !PT ;  /* 0xffffff8002d87812 */ /* 0x000fe400078ec0ff */
[----:B------:R-:W-:Y:S02]  /*0b90*/  SHF.R.S32.HI R13, RZ, 0x7, R2 ;  /* 0x00000007ff0d7819 */ /* 0x000fe40000011402 */
[----:B------:R-:W-:Y:S01]  /*0ba0*/  LOP3.LUT R16, R0, 0xfffffff8, RZ, 0xc0, !PT ;  /* 0xfffffff800107812 */ /* 0x000fe200078ec0ff */
[----:B------:R-:W-:Y:S01]  /*0bb0*/  IMAD.IADD R216, R12, 0x1, -R216 ;  /* 0x000000010cd87824 */ /* 0x000fe200078e0ad8 */
[----:B------:R-:W-:Y:S01]  /*0bc0*/  LEA.HI R2, R2, R13, RZ, 0x1 ;  /* 0x0000000d02027211 */ /* 0x000fe200078f08ff */
[----:B------:R-:W-:Y:S01]  /*0bd0*/  ULOP3.LUT UR4, UR4, 0x1, URZ, 0xfc, !UPT ;  /* 0x0000000104047892 */ /* 0x000fe2000f8efc3f */
[----:B------:R-:W-:Y:S01]  /*0be0*/  SHF.R.S32.HI R213, RZ, 0x3, R0 ;  /* 0x00000003ffd57819 */ /* 0x000fe20000011400 */
[----:B------:R-:W-:Y:S01]  /*0bf0*/  IMAD.IADD R16, R12, 0x1, -R16 ;  /* 0x000000010c107824 */ /* 0x000fe200078e0a10 */
[----:B------:R-:W-:-:S02]  /*0c00*/  SHF.R.S32.HI R7, RZ, 0x1f, R216 ;  /* 0x0000001fff077819 */ /* 0x000fc400000114d8 */
[----:B------:R-:W-:Y:S02]  /*0c10*/  LOP3.LUT R2, R2, 0x3fffffe, RZ, 0xc0, !PT ;  /* 0x03fffffe02027812 */ /* 0x000fe400078ec0ff */
[CC--:B------:R-:W-:Y:S02]  /*0c20*/  LEA.HI R8, R7.reuse, R216.reuse, RZ, 0x2 ;  /* 0x000000d807087211 */ /* 0x0c0fe400078f10ff */
[----:B------:R-:W-:Y:S01]  /*0c30*/  LEA.HI R7, R7, R216, RZ, 0x5 ;  /* 0x000000d807077211 */ /* 0x000fe200078f28ff */
[----:B------:R-:W-:Y:S01]  /*0c40*/  IMAD.IADD R2, R13, 0x1, -R2 ;  /* 0x000000010d027824 */ /* 0x000fe200078e0a02 */
[--C-:B------:R-:W-:Y:S02]  /*0c50*/  SHF.R.S32.HI R9, RZ, 0x2, R8.reuse ;  /* 0x00000002ff097819 */ /* 0x100fe40000011408 */
[----:B------:R-:W-:Y:S02]  /*0c60*/  SHF.R.S32.HI R10, RZ, 0x1f, R8 ;  /* 0x0000001fff0a7819 */ /* 0x000fe40000011408 */
[----:B0-----:R-:W-:-:S02]  /*0c70*/  LOP3.LUT R3, R8, 0x7ffffffc, RZ, 0xc0, !PT ;  /* 0x7ffffffc08037812 */ /* 0x001fc400078ec0ff */
[----:B------:R-:W-:Y:S02]  /*0c80*/  LEA.HI R10, R10, R9, RZ, 0x3 ;  /* 0x000000090a0a7211 */ /* 0x000fe400078f18ff */
[----:B------:R-:W-:Y:S01]  /*0c90*/  SHF.R.S32.HI R7, RZ, 0x5, R7 ;  /* 0x00000005ff077819 */ /* 0x000fe20000011407 */
[----:B------:R-:W-:Y:S01]  /*0ca0*/  IMAD.IADD R3, R216, 0x1, -R3 ;  /* 0x00000001d8037824 */ /* 0x000fe200078e0a03 */
[----:B------:R-:W-:-:S03]  /*0cb0*/  LOP3.LUT R10, R10, 0xfffffff8, RZ, 0xc0, !PT ;  /* 0xfffffff80a0a7812 */ /* 0x000fc600078ec0ff */
[----:B------:R-:W-:Y:S02]  /*0cc0*/  IMAD.SHL.U32 R17, R3, 0x2, RZ ;  /* 0x0000000203117824 */ /* 0x000fe400078e00ff */
[----:B------:R-:W-:Y:S02]  /*0cd0*/  IMAD.IADD R10, R9, 0x1, -R10 ;  /* 0x00000001090a7824 */ /* 0x000fe400078e0a0a */
[C---:B------:R-:W-:Y:S01]  /*0ce0*/  VIADD R208, R17.reuse, 0x38 ;  /* 0x0000003811d07836 */ /* 0x040fe20000000000 */
[----:B------:R-:W-:Y:S01]  /*0cf0*/  IADD3 R198, R17, 0x88, RZ ;  /* 0x0000008811c67810 */ /* 0x000fe20007ffe0ff */
[----:B------:R-:W-:Y:S02]  /*0d00*/  IMAD R7, R7, 0x10, R10 ;  /* 0x0000001007077824 */ /* 0x000fe400078e020a */
[C---:B------:R-:W-:Y:S01]  /*0d10*/  VIADD R205, R17.reuse, 0x50 ;  /* 0x0000005011cd7836 */ /* 0x040fe20000000000 */
[----:B------:R-:W-:Y:S01]  /*0d20*/  SHF.R.S32.HI R0, RZ, 0x1f, R208 ;  /* 0x0000001fff007819 */ /* 0x000fe200000114d0 */
[----:B------:R-:W-:Y:S01]  /*0d30*/  IMAD R5, R2, 0x40, R7 ;  /* 0x0000004002057824 */ /* 0x000fe200078e0207 */
[----:B------:R-:W-:Y:S01]  /*0d40*/  MOV R2, UR4 ;  /* 0x0000000400027c02 */ /* 0x000fe20008000f00 */
[C---:B------:R-:W-:Y:S01]  /*0d50*/  VIADD R210, R17.reuse, 0x8 ;  /* 0x0000000811d27836 */ /* 0x040fe20000000000 */
[----:B------:R-:W-:Y:S01]  /*0d60*/  SHF.R.S32.HI R0, RZ, 0x1f, R205 ;  /* 0x0000001fff007819 */ /* 0x000fe200000114cd */
[----:B------:R-:W-:Y:S01]  /*0d70*/  IMAD R0, R4, 0x8, R5 ;  /* 0x0000000804007824 */ /* 0x000fe200078e0205 */
[----:B------:R-:W-:Y:S01]  /*0d80*/  STL [R1+0x1c], R5 ;  /* 0x00001c0501007387 */ /* 0x000fe20000100800 */
[C---:B------:R-:W-:Y:S01]  /*0d90*/  VIADD R209, R17.reuse, 0x30 ;  /* 0x0000003011d17836 */ /* 0x040fe20000000000 */
[----:B------:R-:W-:Y:S01]  /*0da0*/  UMOV UR4, URZ ;  /* 0x0000003f00047c82 */ /* 0x000fe20008000000 */
[C---:B------:R-:W-:Y:S01]  /*0db0*/  VIADD R207, R17.reuse, 0x40 ;  /* 0x0000004011cf7836 */ /* 0x040fe20000000000 */
[----:B------:R0:W-:Y:S01]  /*0dc0*/  STL [R1+0x28], R2 ;  /* 0x0000280201007387 */ /* 0x0001e20000100800 */
[C---:B------:R-:W-:Y:S01]  /*0dd0*/  VIADD R206, R17.reuse, 0x48 ;  /* 0x0000004811ce7836 */ /* 0x040fe20000000000 */
[----:B------:R-:W-:Y:S01]  /*0de0*/  SHF.R.S32.HI R3, RZ, 0x1f, R210 ;  /* 0x0000001fff037819 */ /* 0x000fe200000114d2 */
[C---:B------:R-:W-:Y:S01]  /*0df0*/  VIADD R204, R17.reuse, 0x58 ;  /* 0x0000005811cc7836 */ /* 0x040fe20000000000 */
[----:B------:R1:W-:Y:S01]  /*0e00*/  STL [R1+0x20], R0 ;  /* 0x0000200001007387 */ /* 0x0003e20000100800 */
[C---:B------:R-:W-:Y:S01]  /*0e10*/  VIADD R203, R17.reuse, 0x60 ;  /* 0x0000006011cb7836 */ /* 0x040fe20000000000 */
[----:B------:R-:W-:Y:S01]  /*0e20*/  SHF.R.S32.HI R3, RZ, 0x1f, R207 ;  /* 0x0000001fff037819 */ /* 0x000fe200000114cf */
[C---:B------:R-:W-:Y:S01]  /*0e30*/  VIADD R202, R17.reuse, 0x68 ;  /* 0x0000006811ca7836 */ /* 0x040fe20000000000 */
[----:B------:R-:W-:Y:S01]  /*0e40*/  SHF.R.S32.HI R229, RZ, 0x1f, R204 ;  /* 0x0000001fffe57819 */ /* 0x000fe200000114cc */
[C---:B------:R-:W-:Y:S01]  /*0e50*/  VIADD R201, R17.reuse, 0x70 ;  /* 0x0000007011c97836 */ /* 0x040fe20000000000 */
[----:B0-----:R-:W-:Y:S01]  /*0e60*/  SHF.R.S32.HI R2, RZ, 0x1f, R209 ;  /* 0x0000001fff027819 */ /* 0x001fe200000114d1 */
[C---:B------:R-:W-:Y:S01]  /*0e70*/  VIADD R200, R17.reuse, 0x78 ;  /* 0x0000007811c87836 */ /* 0x040fe20000000000 */
[----:B------:R-:W-:Y:S01]  /*0e80*/  SHF.R.S32.HI R2, RZ, 0x1f, R206 ;  /* 0x0000001fff027819 */ /* 0x000fe200000114ce */
        /* <DEDUP_REMOVED lines=14> */
[----:B------:R-:W-:Y:S01]  /*0f70*/  IMAD.U32 R214, RZ, RZ, UR4 ;  /* 0x00000004ffd67e24 */ /* 0x000fe2000f8e00ff */
[----:B------:R-:W-:Y:S01]  /*0f80*/  SHF.R.S32.HI R221, RZ, 0x1f, R196 ;  /* 0x0000001fffdd7819 */ /* 0x000fe200000114c4 */
[C---:B------:R-:W-:Y:S01]  /*0f90*/  VIADD R22, R17.reuse, 0x10 ;  /* 0x0000001011167836 */ /* 0x040fe20000000000 */
[----:B------:R-:W-:Y:S01]  /*0fa0*/  SHF.R.S32.HI R220, RZ, 0x1f, R195 ;  /* 0x0000001fffdc7819 */ /* 0x000fe200000114c3 */
[----:B------:R-:W-:Y:S01]  /*0fb0*/  VIADD R19, R17, 0x28 ;  /* 0x0000002811137836 */ /* 0x000fe20000000000 */
[----:B------:R-:W-:-:S02]  /*0fc0*/  SHF.R.S32.HI R219, RZ, 0x1f, R194 ;  /* 0x0000001fffdb7819 */ /* 0x000fc400000114c2 */
[----:B------:R-:W-:Y:S02]  /*0fd0*/  SHF.R.S32.HI R218, RZ, 0x1f, R193 ;  /* 0x0000001fffda7819 */ /* 0x000fe400000114c1 */
[----:B-1----:R-:W-:-:S07]  /*0fe0*/  SHF.R.S32.HI R217, RZ, 0x1f, R192 ;  /* 0x0000001fffd97819 */ /* 0x002fce00000114c0 */
.L_x_233:
[----:B------:R-:W-:Y:S01]  /*0ff0*/  ULDC.64 UR8, c[0x0][0xc88] ;  /* 0x0003220000087ab9 */ /* 0x000fe20000000a00 */
[----:B------:R-:W-:Y:S01]  /*1000*/  ULDC.64 UR10, c[0x0][0xa20] ;  /* 0x00028800000a7ab9 */ /* 0x000fe20000000a00 */
[----:B------:R-:W-:Y:S02]  /*1010*/  UIMAD.WIDE UR8, UR7, 0x4, UR8 ;  /* 0x00000004070878a5 */ /* 0x000fe4000f8e0208 */
[----:B------:R-:W-:Y:S01]  /*1020*/  UISETP.NE.U32.AND UP1, UPT, UR10, URZ, UPT ;  /* 0x0000003f0a00728c */ /* 0x000fe2000bf25070 */
[----:B------:R-:W-:-:S03]  /*1030*/  ULDC UR7, c[0x0][0x2f0] ;  /* 0x0000bc0000077ab9 */ /* 0x000fc60000000800 */
[----:B0-23--:R-:W-:Y:S02]  /*1040*/  IMAD.U32 R2, RZ, RZ, UR8 ;  /* 0x00000008ff027e24 */ /* 0x00dfe4000f8e00ff */
[----:B------:R-:W-:Y:S01]  /*1050*/  IMAD.U32 R3, RZ, RZ, UR9 ;  /* 0x00000009ff037e24 */ /* 0x000fe2000f8e00ff */
[----:B------:R-:W-:-:S04]  /*1060*/  ULDC.64 UR8, c[0x0][0xa28] ;  /* 0x00028a0000087ab9 */ /* 0x000fc80000000a00 */
[----:B------:R-:W2:Y:S01]  /*1070*/  LDG.E R2, desc[UR36][R2.64] ;  /* 0x0000002402027981 */ /* 0x000ea2000c1e1900 */
[----:B------:R-:W-:Y:S02]  /*1080*/  UISETP.NE.U32.AND UP0, UPT, UR8, URZ, UPT ;  /* 0x0000003f0800728c */ /* 0x000fe4000bf05070 */
[----:B------:R-:W-:Y:S02]  /*1090*/  UISETP.NE.AND.EX UP1, UPT, UR11, URZ, UPT, UP1 ;  /* 0x0000003f0b00728c */ /* 0x000fe4000bf25310 */
[----:B------:R-:W-:-:S04]  /*10a0*/  UISETP.NE.AND.EX UP0, UPT, UR9, URZ, UPT, UP0 ;  /* 0x0000003f0900728c */ /* 0x000fc8000bf05300 */
[----:B------:R-:W-:Y:S02]  /*10b0*/  PLOP3.LUT P1, PT, PT, PT, UP1, 0x80, 0x0 ;  /* 0x000000000000781c */ /* 0x000fe40003f2f018 */
[----:B------:R-:W-:Y:S02]  /*10c0*/  PLOP3.LUT P0, PT, PT, PT, UP0, 0x80, 0x0 ;  /* 0x000000000000781c */ /* 0x000fe40003f0f008 */
[----:B--2---:R-:W-:-:S13]  /*10d0*/  R2UR UR61, R2 ;  /* 0x00000000023d72ca */ /* 0x004fda00000e0000 */
[----:B------:R-:W-:Y:S02]  /*10e0*/  USHF.R.S32.HI UR4, URZ, 0x1f, UR61 ;  /* 0x0000001f3f047899 */ /* 0x000fe4000801143d */
[----:B------:R-:W-:-:S04]  /*10f0*/  @UP0 ULEA UR8, UP2, UR61, UR8, 0x2 ;  /* 0x000000083d080291 */ /* 0x000fc8000f84103f */
[----:B------:R-:W-:Y:S02]  /*1100*/  @UP0 ULEA.HI.X UR9, UR61, UR9, UR4, 0x2, UP2 ;  /* 0x000000093d090291 */ /* 0x000fe400090f1404 */
[----:B------:R-:W-:Y:S01]  /*1110*/  IMAD.U32 R215, RZ, RZ, UR4 ;  /* 0x00000004ffd77e24 */ /* 0x000fe2000f8e00ff */
[----:B------:R-:W-:Y:S01]  /*1120*/  @UP1 ULEA UR10, UP0, UR61, UR10, 0x2 ;  /* 0x0000000a3d0a1291 */ /* 0x000fe2000f80103f */
[----:B------:R-:W-:-:S03]  /*1130*/  IMAD.U32 R2, RZ, RZ, UR8 ;  /* 0x00000008ff027e24 */ /* 0x000fc6000f8e00ff */
[----:B------:R-:W-:Y:S01]  /*1140*/  @UP1 ULEA.HI.X UR11, UR61, UR11, UR4, 0x2, UP0 ;  /* 0x0000000b3d0b1291 */ /* 0x000fe200080f1404 */
[----:B------:R-:W-:Y:S01]  /*1150*/  IMAD.U32 R3, RZ, RZ, UR9 ;  /* 0x00000009ff037e24 */ /* 0x000fe2000f8e00ff */
[----:B------:R-:W-:Y:S01]  /*1160*/  ULDC.64 UR8, c[0x0][0x418] ;  /* 0x0001060000087ab9 */ /* 0x000fe20000000a00 */
[----:B-1----:R-:W-:Y:S01]  /*1170*/  IMAD.U32 R4, RZ, RZ, UR10 ;  /* 0x0000000aff047e24 */ /* 0x002fe2000f8e00ff */
[----:B------:R-:W-:Y:S02]  /*1180*/  ULDC UR4, c[0x0][0x424] ;  /* 0x0001090000047ab9 */ /* 0x000fe40000000800 */
[----:B------:R-:W-:Y:S01]  /*1190*/  IMAD.U32 R5, RZ, RZ, UR11 ;  /* 0x0000000bff057e24 */ /* 0x000fe2000f8e00ff */
[----:B------:R-:W2:Y:S04]  /*11a0*/  @P0 LDG.E R2, desc[UR36][R2.64] ;  /* 0x0000002402020981 */ /* 0x000ea8000c1e1900 */
[----:B------:R-:W3:Y:S01]  /*11b0*/  @P1 LDG.E R4, desc[UR36][R4.64] ;  /* 0x0000002404041981 */ /* 0x000ee2000c1e1900 */
[----:B------:R-:W-:Y:S01]  /*11c0*/  UISETP.NE.U32.AND UP0, UPT, UR8, URZ, UPT ;  /* 0x0000003f0800728c */ /* 0x000fe2000bf05070 */
[----:B------:R-:W-:Y:S01]  /*11d0*/  IMAD.U32 R212, RZ, RZ, UR6 ;  /* 0x00000006ffd47e24 */ /* 0x000fe2000f8e00ff */
[----:B------:R-:W-:Y:S01]  /*11e0*/  UMOV UR41, URZ ;  /* 0x0000003f00297c82 */ /* 0x000fe20008000000 */
[----:B------:R-:W-:-:S02]  /*11f0*/  ULOP3.LUT UR8, UR5, 0xff000000, URZ, 0xc0, !UPT ;  /* 0xff00000005087892 */ /* 0x000fc4000f8ec03f */
[----:B------:R-:W-:-:S04]  /*1200*/  UISETP.NE.AND.EX UP0, UPT, UR9, URZ, UPT, UP0 ;  /* 0x0000003f0900728c */ /* 0x000fc8000bf05300 */
[----:B------:R-:W-:-:S04]  /*1210*/  USEL UR4, UR4, 0x1, UP0 ;  /* 0x0000000104047887 */ /* 0x000fc80008000000 */
[----:B------:R-:W-:Y:S01]  /*1220*/  UIMAD UR4, UR4, UR7, URZ ;  /* 0x00000007040472a4 */ /* 0x000fe2000f8e023f */
[----:B--2---:R-:W-:-:S06]  /*1230*/  @P0 R2UR UR41, R2 ;  /* 0x00000000022902ca */ /* 0x004fcc00000e0000 */
[----:B---3--:R-:W-:Y:S01]  /*1240*/  @P1 R2UR UR4, R4 ;  /* 0x00000000040412ca */ /* 0x008fe200000e0000 */
[----:B----45:R-:W-:-:S14]  /*1250*/  @P1 BRA `(.L_x_184) ;  /* 0x0000000000341947 */ /* 0x030fdc0003800000 */
[----:B------:R-:W-:Y:S02]  /*1260*/  ULDC.64 UR6, c[0x0][0xa08] ;  /* 0x0002820000067ab9 */ /* 0x000fe40000000a00 */
[----:B------:R-:W-:-:S04]  /*1270*/  ISETP.NE.U32.AND P0, PT, RZ, UR6, PT ;  /* 0x00000006ff007c0c */ /* 0x000fc8000bf05070 */
[----:B------:R-:W-:-:S13]  /*1280*/  ISETP.NE.AND.EX P0, PT, RZ, UR7, PT, P0 ;  /* 0x00000007ff007c0c */ /* 0x000fda000bf05300 */
[----:B------:R-:W-:Y:S05]  /*1290*/  @!P0 BRA `(.L_x_184) ;  /* 0x0000000000248947 */ /* 0x000fea0003800000 */
[----:B------:R-:W-:Y:S02]  /*12a0*/  ULDC.64 UR6, c[0x0][0xa08] ;  /* 0x0002820000067ab9 */ /* 0x000fe40000000a00 */
[----:B------:R-:W-:-:S06]  /*12b0*/  UIMAD.WIDE UR6, UR61, 0x4, UR6 ;  /* 0x000000043d0678a5 */ /* 0x000fcc000f8e0206 */
[----:B------:R-:W-:Y:S01]  /*12c0*/  IMAD.U32 R2, RZ, RZ, UR6 ;  /* 0x00000006ff027e24 */ /* 0x000fe2000f8e00ff */
[----:B------:R-:W-:-:S05]  /*12d0*/  MOV R3, UR7 ;  /* 0x0000000700037c02 */ /* 0x000fca0008000f00 */
[----:B------:R-:W2:Y:S04]  /*12e0*/  LDG.E R4, desc[UR36][R2.64] ;  /* 0x0000002402047981 */ /* 0x000ea8000c1e1900 */
[----:B------:R-:W3:Y:S01]  /*12f0*/  LDG.E R0, desc[UR36][R2.64+0x4] ;  /* 0x0000042402007981 */ /* 0x000ee2000c1e1900 */
[----:B--2---:R-:W-:Y:S02]  /*1300*/  R2UR UR4, R4 ;  /* 0x00000000040472ca */ /* 0x004fe400000e0000 */
[----:B---3--:R-:W-:-:S13]  /*1310*/  R2UR UR6, R0 ;  /* 0x00000000000672ca */ /* 0x008fda00000e0000 */
[----:B------:R-:W-:-:S12]  /*1320*/  UIADD3 UR4, -UR4, UR6, URZ ;  /* 0x0000000604047290 */ /* 0x000fd8000fffe13f */
.L_x_184:
[----:B------:R-:W-:Y:S02]  /*1330*/  UIADD3 UR41, -UR41, UR4, URZ ;  /* 0x0000000429297290 */ /* 0x000fe4000fffe13f */
[----:B------:R-:W-:Y:S02]  /*1340*/  ULOP3.LUT UR4, UR5, 0xff0000, URZ, 0xc0, !UPT ;  /* 0x00ff000005047892 */ /* 0x000fe4000f8ec03f */
[----:B------:R-:W-:Y:S02]  /*1350*/  UISETP.GE.AND UP0, UPT, UR41, 0x1, UPT ;  /* 0x000000012900788c */ /* 0x000fe4000bf06270 */
[----:B------:R-:W-:Y:S02]  /*1360*/  USHF.R.U32.HI UR8, URZ, 0x8, UR8 ;  /* 0x000000083f087899 */ /* 0x000fe40008011608 */
[----:B------:R-:W-:Y:S02]  /*1370*/  UIADD3 UR6, UR41, 0x5f, URZ ;  /* 0x0000005f29067890 */ /* 0x000fe4000fffe03f */
[----:B------:R-:W-:Y:S01]  /*1380*/  PLOP3.LUT P0, PT, PT, PT, UP0, 0x80, 0x0 ;  /* 0x000000000000781c */ /* 0x000fe20003f0f008 */
[----:B------:R-:W-:-:S02]  /*1390*/  ULEA.HI UR8, UR4, UR8, URZ, 0x10 ;  /* 0x0000000804087291 */ /* 0x000fc4000f8f803f */
[----:B------:R-:W-:Y:S02]  /*13a0*/  UIMAD.WIDE UR6, UR6, 0x2aaaaaab, URZ ;  /* 0x2aaaaaab060678a5 */ /* 0x000fe4000f8e023f */
[----:B------:R-:W-:Y:S02]  /*13b0*/  ULOP3.LUT UR4, UR8, 0xff, URZ, 0xc0, !UPT ;  /* 0x000000ff08047892 */ /* 0x000fe4000f8ec03f */
[----:B------:R-:W-:Y:S02]  /*13c0*/  ULOP3.LUT UR9, UR5, 0xffff, URZ, 0xc0, !UPT ;  /* 0x0000ffff05097892 */ /* 0x000fe4000f8ec03f */
[----:B------:R-:W-:Y:S02]  /*13d0*/  USHF.R.U32.HI UR5, URZ, 0x10, UR8 ;  /* 0x000000103f057899 */ /* 0x000fe40008011608 */
[----:B------:R-:W-:Y:S01]  /*13e0*/  USHF.R.U32.HI UR6, URZ, 0x1f, UR7 ;  /* 0x0000001f3f067899 */ /* 0x000fe20008011607 */
[----:B------:R-:W-:Y:S01]  /*13f0*/  IMAD.U32 R23, RZ, RZ, UR4 ;  /* 0x00000004ff177e24 */ /* 0x000fe2000f8e00ff */
[----:B------:R-:W-:Y:S01]  /*1400*/  UMOV UR4, URZ ;  /* 0x0000003f00047c82 */ /* 0x000fe20008000000 */
[----:B------:R-:W-:Y:S01]  /*1410*/  IMAD.U32 R211, RZ, RZ, UR9 ;  /* 0x00000009ffd37e24 */ /* 0x000fe2000f8e00ff */
[----:B------:R-:W-:Y:S01]  /*1420*/  ULEA.HI.SX32 UR9, UR7, UR6, 0x1c ;  /* 0x0000000607097291 */ /* 0x000fe2000f8fe23f */
[----:B------:R-:W-:Y:S01]  /*1430*/  IMAD.U32 R18, RZ, RZ, UR5 ;  /* 0x00000005ff127e24 */ /* 0x000fe2000f8e00ff */
[----:B------:R-:W-:Y:S10]  /*1440*/  @!P0 BRA `(.L_x_185) ;  /* 0x0000000000948947 */ /* 0x000ff40003800000 */
[----:B------:R-:W-:Y:S01]  /*1450*/  R2UR UR5, R18 ;  /* 0x00000000120572ca */ /* 0x000fe200000e0000 */
[----:B------:R-:W-:-:S12]  /*1460*/  ULDC UR4, c[0x0][0x9f0] ;  /* 0x00027c0000047ab9 */ /* 0x000fd80000000800 */
[----:B------:R-:W-:-:S04]  /*1470*/  UISETP.NE.AND UP0, UPT, UR5, URZ, UPT ;  /* 0x0000003f0500728c */ /* 0x000fc8000bf05270 */
[----:B------:R-:W-:-:S03]  /*1480*/  USEL UR10, UR5, UR4, UP0 ;  /* 0x00000004050a7287 */ /* 0x000fc60008000000 */
[----:B------:R-:W-:Y:S01]  /*1490*/  UMOV UR4, URZ ;  /* 0x0000003f00047c82 */ /* 0x000fe20008000000 */
[----:B------:R-:W-:Y:S02]  /*14a0*/  UIADD3 UR6, UR9, -0x1, UR10 ;  /* 0xffffffff09067890 */ /* 0x000fe4000fffe00a */
[----:B------:R-:W-:-:S04]  /*14b0*/  IMAD.U32 R3, RZ, RZ, UR10 ;  /* 0x0000000aff037e24 */ /* 0x000fc8000f8e00ff */
[----:B------:R-:W-:Y:S01]  /*14c0*/  IMAD.U32 R4, RZ, RZ, UR6 ;  /* 0x00000006ff047e24 */ /* 0x000fe2000f8e00ff */
[-C--:B------:R-:W-:Y:S01]  /*14d0*/  IABS R0, R3.reuse ;  /* 0x0000000300007213 */ /* 0x080fe20000000000 */
[----:B------:R-:W-:Y:S01]  /*14e0*/  ULOP3.LUT UR6, UR6, UR10, URZ, 0x3c, !UPT ;  /* 0x0000000a06067292 */ /* 0x000fe2000f8e3c3f */
[----:B------:R-:W-:Y:S02]  /*14f0*/  IABS R5, R3 ;  /* 0x0000000300057213 */ /* 0x000fe40000000000 */
[----:B------:R-:W-:Y:S02]  /*1500*/  R2UR UR11, R0 ;  /* 0x00000000000b72ca */ /* 0x000fe400000e0000 */
[----:B------:R-:W-:-:S05]  /*1510*/  IABS R4, R4 ;  /* 0x0000000400047213 */ /* 0x000fca0000000000 */
[----:B------:R-:W-:-:S05]  /*1520*/  IMAD.MOV.U32 R3, RZ, RZ, R4 ;  /* 0x000000ffff037224 */ /* 0x000fca00078e0004 */
[----:B------:R-:W-:Y:S01]  /*1530*/  R2UR UR8, R3 ;  /* 0x00000000030872ca */ /* 0x000fe200000e0000 */
        /* <DEDUP_REMOVED lines=22> */
.L_x_185:
[----:B------:R-:W-:Y:S01]  /*16a0*/  R2UR UR5, R23 ;  /* 0x00000000170572ca */ /* 0x000fe200000e0000 */
[----:B------:R-:W-:Y:S01]  /*16b0*/  IMAD.U32 R0, RZ, RZ, UR9 ;  /* 0x00000009ff007e24 */ /* 0x000fe2000f8e00ff */
[----:B------:R-:W-:Y:S01]  /*16c0*/  PLOP3.LUT P0, PT, PT, PT, PT, 0x80, 0x0 ;  /* 0x000000000000781c */ /* 0x000fe20003f0f070 */
[----:B------:R-:W-:Y:S01]  /*16d0*/  IMAD.U32 R3, RZ, RZ, UR4 ;  /* 0x00000004ff037e24 */ /* 0x000fe2000f8e00ff */
[----:B------:R-:W-:Y:S01]  /*16e0*/  CS2R R118, SRZ ;  /* 0x0000000000767805 */ /* 0x000fe2000001ff00 */
[----:B------:R-:W-:Y:S01]  /*16f0*/  IMAD.MOV.U32 R4, RZ, RZ, RZ ;  /* 0x000000ffff047224 */ /* 0x000fe200078e00ff */
[----:B------:R-:W-:Y:S02]  /*1700*/  CS2R R116, SRZ ;  /* 0x0000000000747805 */ /* 0x000fe4000001ff00 */
[----:B------:R-:W-:Y:S02]  /*1710*/  CS2R R114, SRZ ;  /* 0x0000000000727805 */ /* 0x000fe4000001ff00 */
[----:B------:R-:W-:-:S02]  /*1720*/  CS2R R112, SRZ ;  /* 0x0000000000707805 */ /* 0x000fc4000001ff00 */
[----:B------:R-:W-:Y:S02]  /*1730*/  CS2R R110, SRZ ;  /* 0x00000000006e7805 */ /* 0x000fe4000001ff00 */
[----:B------:R-:W-:Y:S02]  /*1740*/  CS2R R108, SRZ ;  /* 0x00000000006c7805 */ /* 0x000fe4000001ff00 */
[----:B------:R-:W-:Y:S02]  /*1750*/  CS2R R106, SRZ ;  /* 0x00000000006a7805 */ /* 0x000fe4000001ff00 */
[----:B------:R-:W-:Y:S01]  /*1760*/  CS2R R104, SRZ ;  /* 0x0000000000687805 */ /* 0x000fe2000001ff00 */
[----:B------:R-:W-:Y:S01]  /*1770*/  UIMAD UR60, UR5, UR4, URZ ;  /* 0x00000004053c72a4 */ /* 0x000fe2000f8e023f */
[----:B------:R-:W-:Y:S02]  /*1780*/  CS2R R102, SRZ ;  /* 0x0000000000667805 */ /* 0x000fe4000001ff00 */
[----:B------:R-:W-:-:S02]  /*1790*/  CS2R R100, SRZ ;  /* 0x0000000000647805 */ /* 0x000fc4000001ff00 */
[----:B------:R-:W-:Y:S02]  /*17a0*/  CS2R R98, SRZ ;  /* 0x0000000000627805 */ /* 0x000fe4000001ff00 */
[----:B------:R-:W-:Y:S02]  /*17b0*/  CS2R R96, SRZ ;  /* 0x0000000000607805 */ /* 0x000fe4000001ff00 */
[----:B------:R-:W-:Y:S02]  /*17c0*/  CS2R R126, SRZ ;  /* 0x00000000007e7805 */ /* 0x000fe4000001ff00 */
[----:B------:R-:W-:Y:S02]  /*17d0*/  VIADDMNMX R0, R3, UR60, R0, PT ;  /* 0x0000003c03007c46 */ /* 0x000fe4000b800100 */
[----:B------:R-:W-:Y:S02]  /*17e0*/  CS2R R120, SRZ ;  /* 0x0000000000787805 */ /* 0x000fe4000001ff00 */
[----:B------:R-:W-:-:S02]  /*17f0*/  CS2R R124, SRZ ;  /* 0x00000000007c7805 */ /* 0x000fc4000001ff00 */
[----:B------:R-:W-:Y:S02]  /*1800*/  CS2R R20, SRZ ;  /* 0x0000000000147805 */ /* 0x000fe4000001ff00 */
[----:B------:R-:W-:Y:S01]  /*1810*/  R2UR UR40, R0 ;  /* 0x00000000002872ca */ /* 0x000fe200000e0000 */
[----:B------:R-:W-:Y:S01]  /*1820*/  IMAD.MOV.U32 R0, RZ, RZ, RZ ;  /* 0x000000ffff007224 */ /* 0x000fe200078e00ff */
        /* <DEDUP_REMOVED lines=11> */
[----:B------:R-:W-:Y:S01]  /*18e0*/  UISETP.GT.AND UP0, UPT, UR40, UR60, UPT ;  /* 0x0000003c2800728c */ /* 0x000fe2000bf04270 */
[----:B------:R-:W-:Y:S02]  /*18f0*/  CS2R R64, SRZ ;  /* 0x0000000000407805 */ /* 0x000fe4000001ff00 */
[----:B------:R-:W-:Y:S02]  /*1900*/  CS2R R62, SRZ ;  /* 0x00000000003e7805 */ /* 0x000fe4000001ff00 */
[----:B------:R-:W-:Y:S02]  /*1910*/  CS2R R60, SRZ ;  /* 0x00000000003c7805 */ /* 0x000fe4000001ff00 */
[----:B------:R-:W-:Y:S02]  /*1920*/  CS2R R58, SRZ ;  /* 0x00000000003a7805 */ /* 0x000fe4000001ff00 */
[----:B------:R-:W-:-:S02]  /*1930*/  CS2R R56, SRZ ;  /* 0x0000000000387805 */ /* 0x000fc4000001ff00 */
[----:B------:R-:W-:Y:S02]  /*1940*/  PLOP3.LUT P1, PT, PT, PT, UP0, 0x80, 0x0 ;  /* 0x000000000000781c */ /* 0x000fe40003f2f008 */
        /* <DEDUP_REMOVED lines=15> */
[----:B------:R-:W-:Y:S01]  /*1a40*/  CS2R R24, SRZ ;  /* 0x0000000000187805 */ /* 0x000fe2000001ff00 */
[----:B------:R-:W-:Y:S06]  /*1a50*/  @!P1 BRA `(.L_x_186) ;  /* 0x00000058000c9947 */ /* 0x000fec0003800000 */
[----:B------:R-:W0:Y:S01]  /*1a60*/  S2R R6, SR_TID.X ;  /* 0x0000000000067919 */ /* 0x000e220000002100 */
[----:B------:R-:W1:Y:S01]  /*1a70*/  S2UR UR7, SR_CgaCtaId ;  /* 0x00000000000779c3 */ /* 0x000e620000008800 */
[----:B------:R-:W-:Y:S02]  /*1a80*/  UMOV UR6, 0x400 ;  /* 0x0000040000067882 */ /* 0x000fe40000000000 */
[----:B-1----:R-:W-:-:S04]  /*1a90*/  ULEA UR6, UR7, UR6, 0x18 ;  /* 0x0000000607067291 */ /* 0x002fc8000f8ec03f */
[----:B------:R-:W-:Y:S01]  /*1aa0*/  UIADD3 UR6, UR6, 0x12400, URZ ;  /* 0x0001240006067890 */ /* 0x000fe2000fffe03f */
[----:B0-----:R-:W-:-:S03]  /*1ab0*/  VIADD R6, R6, 0xffffff80 ;  /* 0xffffff8006067836 */ /* 0x001fc60000000000 */
[----:B------:R-:W-:Y:S02]  /*1ac0*/  ULOP3.LUT UP0, URZ, UR6, 0x1bf, URZ, 0xc0, !UPT ;  /* 0x000001bf063f7892 */ /* 0x000fe4000f80c03f */
[----:B------:R-:W-:-:S04]  /*1ad0*/  SHF.R.S32.HI R5, RZ, 0x1f, R6 ;  /* 0x0000001fff057819 */ /* 0x000fc80000011406 */
[----:B------:R-:W-:Y:S02]  /*1ae0*/  PLOP3.LUT P0, PT, PT, PT, UP0, 0x80, 0x0 ;  /* 0x000000000000781c */ /* 0x000fe40003f0f008 */
[----:B------:R-:W-:-:S04]  /*1af0*/  LEA.HI R5, R5, R6, RZ, 0x7 ;  /* 0x0000000605057211 */ /* 0x000fc800078f38ff */
[----:B------:R-:W-:-:S05]  /*1b00*/  SHF.R.S32.HI R5, RZ, 0x7, R5 ;  /* 0x00000007ff057819 */ /* 0x000fca0000011405 */
[----:B------:R-:W0:Y:S02]  /*1b10*/  SHFL.IDX PT, R0, R5, RZ, 0x1f ;  /* 0x00001fff05007589 */ /* 0x000e2400000e0000 */
[----:B0-----:R-:W-:-:S13]  /*1b20*/  R2UR UR4, R0 ;  /* 0x00000000000472ca */ /* 0x001fda00000e0000 */
        /* <DEDUP_REMOVED lines=16> */
[----:B------:R-:W-:Y:S02]  /*1c30*/  IMAD.U32 R6, RZ, RZ, UR4 ;  /* 0x00000004ff067e24 */ /* 0x000fe4000f8e00ff */
[----:B------:R-:W-:-:S02]  /*1c40*/  IMAD.U32 R11, RZ, RZ, UR7 ;  /* 0x00000007ff0b7e24 */ /* 0x000fc4000f8e00ff */
[----:B------:R-:W-:Y:S02]  /*1c50*/  IMAD.MOV.U32 R8, RZ, RZ, 0x70 ;  /* 0x00000070ff087424 */ /* 0x000fe400078e00ff */
[----:B------:R-:W-:Y:S02]  /*1c60*/  IMAD.MOV.U32 R12, RZ, RZ, 0x1 ;  /* 0x00000001ff0c7424 */ /* 0x000fe400078e00ff */
[----:B0-----:R-:W-:-:S07]  /*1c70*/  IMAD.MOV.U32 R13, RZ, RZ, RZ ;  /* 0x000000ffff0d7224 */ /* 0x001fce00078e00ff */
[----:B------:R-:W-:-:S07]  /*1c80*/  LEPC R20, `(.L_x_187) ;  /* 0x000000001014794e */ /* 0x000fce0000000000 */
[----:B-1----:R-:W-:Y:S05]  /*1c90*/  CALL.ABS.NOINC R2 ;  /* 0x0000000002007343 */ /* 0x002fea0003c00000 */
.L_x_187:
[----:B------:R-:W2:Y:S01]  /*1ca0*/  LDL R2, [R1+0x28] ;  /* 0x0000280001027983 */ /* 0x000ea20000100800 */
[----:B------:R-:W-:Y:S01]  /*1cb0*/  R2UR UR7, R214 ;  /* 0x00000000d60772ca */ /* 0x000fe200000e0000 */
[----:B------:R-:W0:Y:S01]  /*1cc0*/  S2UR UR5, SR_CgaCtaId ;  /* 0x00000000000579c3 */ /* 0x000e220000008800 */
[----:B------:R-:W-:-:S11]  /*1cd0*/  MOV R4, 0x400 ;  /* 0x0000040000047802 */ /* 0x000fd60000000f00 */
[----:B------:R-:W-:-:S04]  /*1ce0*/  ULEA.HI UR4, UR7, UR7, URZ, 0x1 ;  /* 0x0000000707047291 */ /* 0x000fc8000f8f083f */
[----:B------:R-:W-:-:S04]  /*1cf0*/  ULOP3.LUT UR4, UR4, 0xfffffffe, URZ, 0xc0, !UPT ;  /* 0xfffffffe04047892 */ /* 0x000fc8000f8ec03f */
[----:B------:R-:W-:Y:S01]  /*1d00*/  UIADD3 UR4, UR7, -UR4, URZ ;  /* 0x8000000407047290 */ /* 0x000fe2000fffe03f */
[----:B0-----:R-:W-:-:S05]  /*1d10*/  IMAD.U32 R5, RZ, RZ, UR5 ;  /* 0x00000005ff057e24 */ /* 0x001fca000f8e00ff */
[----:B------:R-:W-:Y:S01]  /*1d20*/  IMAD.U32 R3, RZ, RZ, UR4 ;  /* 0x00000004ff037e24 */ /* 0x000fe2000f8e00ff */
[----:B------:R-:W-:-:S04]  /*1d30*/  LEA R4, R5, R4, 0x18 ;  /* 0x0000000405047211 */ /* 0x000fc800078ec0ff */
[----:B------:R-:W-:-:S04]  /*1d40*/  SHF.L.U32 R3, R3, 0x1f, RZ ;  /* 0x0000001f03037819 */ /* 0x000fc800000006ff */
[----:B------:R-:W0:Y:S01]  /*1d50*/  SYNCS.PHASECHK.TRANS64.TRYWAIT P1, [R4+URZ+0x30800], R3 ;  /* 0x03080003040075a7 */ /* 0x000e22000802017f */
[----:B--2---:R-:W-:-:S13]  /*1d60*/  R2UR UR6, R2 ;  /* 0x00000000020672ca */ /* 0x004fda00000e0000 */
[----:B------:R-:W-:-:S05]  /*1d70*/  IMAD.U32 R0, RZ, RZ, UR6 ;  /* 0x00000006ff007e24 */ /* 0x000fca000f8e00ff */
[----:B------:R-:W-:Y:S01]  /*1d80*/  ISETP.NE.AND P0, PT, R0, 0x3, PT ;  /* 0x000000030000780c */ /* 0x000fe20003f05270 */
[----:B0-----:R-:W-:-:S12]  /*1d90*/  @!P1 BRA `(.L_x_188) ;  /* 0x000000ec00209947 */ /* 0x001fd80003800000 */
.L_x_318:
[----:B------:R-:W-:Y:S05]  /*1da0*/  @!P0 BRA `(.L_x_189) ;  /* 0x0000000000048947 */ /* 0x000fea0003800000 */
[----:B------:R-:W-:Y:S01]  /*1db0*/  BPT.TRAP 0x1 ;  /* 0x000000040000795c */ /* 0x000fe20000300000 */
.L_x_189:
[----:B0-----:R-:W-:Y:S02]  /*1dc0*/  IMAD.U32 R3, RZ, RZ, UR38 ;  /* 0x00000026ff037e24 */ /* 0x001fe4000f8e00ff */
[----:B------:R-:W-:Y:S02]  /*1dd0*/  IMAD.U32 R2, RZ, RZ, UR39 ;  /* 0x00000027ff027e24 */ /* 0x000fe4000f8e00ff */
[----:B------:R-:W-:-:S03]  /*1de0*/  IMAD R0, R3, 0x8, R4 ;  /* 0x0000000803007824 */ /* 0x000fc600078e0204 */
[----:B------:R-:W-:-:S04]  /*1df0*/  SHF.L.U32 R3, R2, 0x1f, RZ ;  /* 0x0000001f02037819 */ /* 0x000fc800000006ff */
[----:B------:R0:W1:Y:S01]  /*1e00*/  SYNCS.PHASECHK.TRANS64.TRYWAIT P1, [R0+URZ+0x30830], R3 ;  /* 0x03083003000075a7 */ /* 0x000062000802017f */
[----:B------:R-:W-:Y:S05]  /*1e10*/  @!P0 BRA `(.L_x_190) ;  /* 0x0000000000048947 */ /* 0x000fea0003800000 */
[----:B------:R-:W-:Y:S01]  /*1e20*/  BPT.TRAP 0x1 ;  /* 0x000000040000795c */ /* 0x000fe20000300000 */
.L_x_190:
[----:B------:R-:W-:Y:S01]  /*1e30*/  IMAD.MOV.U32 R119, RZ, RZ, RZ ;  /* 0x000000ffff777224 */ /* 0x000fe200078e00ff */
[----:B-1----:R-:W-:Y:S06]  /*1e40*/  @P1 BRA `(.L_x_191) ;  /* 0x0000000000081947 */ /* 0x002fec0003800000 */
[----:B------:R-:W1:Y:S02]  /*1e50*/  SYNCS.PHASECHK.TRANS64.TRYWAIT P1, [R0+URZ+0x30830], R3 ;  /* 0x03083003000075a7 */ /* 0x000e64000802017f */
[----:B-1----:R-:W-:Y:S05]  /*1e60*/  @!P1 BRA `(.L_x_192) ;  /* 0x000000ec00009947 */ /* 0x002fea0003800000 */
.L_x_191:
[----:B------:R-:W-:Y:S05]  /*1e70*/  WARPSYNC.ALL ;  /* 0x0000000000007948 */ /* 0x000fea0003800000 */
[----:B------:R-:W-:Y:S01]  /*1e80*/  R2UR UR4, R4 ;  /* 0x00000000040472ca */ /* 0x000fe200000e0000 */
[----:B------:R-:W-:Y:S01]  /*1e90*/  ULOP3.LUT UR5, UR42, 0x10000, URZ, 0xfc, !UPT ;  /* 0x000100002a057892 */ /* 0x000fe2000f8efc3f */
[----:B------:R-:W-:Y:S01]  /*1ea0*/  WARPGROUP.ARRIVE ;  /* 0x00000000000079c5 */ /* 0x000fe20000000000 */
[----:B------:R-:W-:Y:S01]  /*1eb0*/  UMOV UR9, 0x40000040 ;  /* 0x4000004000097882 */ /* 0x000fe20000000000 */
[----:B------:R-:W-:Y:S01]  /*1ec0*/  UMOV UR11, 0x40000040 ;  /* 0x40000040000b7882 */ /* 0x000fe20000000000 */
[----:B------:R-:W-:Y:S01]  /*1ed0*/  UIADD3 UR7, UR5, 0x2, URZ ;  /* 0x0000000205077890 */ /* 0x000fe2000fffe03f */
[----:B------:R-:W-:Y:S01]  /*1ee0*/  IMAD.U32 R9, RZ, RZ, UR9 ;  /* 0x00000009ff097e24 */ /* 0x000fe2000f8e00ff */
[----:B------:R-:W-:Y:S01]  /*1ef0*/  UMOV UR13, 0x40000040 ;  /* 0x40000040000d7882 */ /* 0x000fe20000000000 */
[----:B------:R-:W-:Y:S01]  /*1f00*/  UMOV UR8, UR5 ;  /* 0x0000000500087c82 */ /* 0x000fe20008000000 */
[----:B------:R-:W-:Y:S01]  /*1f10*/  UMOV UR15, 0x40000040 ;  /* 0x40000040000f7882 */ /* 0x000fe20000000000 */
[----:B------:R-:W-:Y:S01]  /*1f20*/  IMAD.U32 R8, RZ, RZ, UR8 ;  /* 0x00000008ff087e24 */ /* 0x000fe2000f8e00ff */
[----:B------:R-:W-:Y:S01]  /*1f30*/  UIADD3 UR56, UR5, 0x4, URZ ;  /* 0x0000000405387890 */ /* 0x000fe2000fffe03f */
[----:B------:R-:W-:Y:S01]  /*1f40*/  IMAD.U32 R7, RZ, RZ, UR13 ;  /* 0x0000000dff077e24 */ /* 0x000fe2000f8e00ff */
[----:B------:R-:W-:Y:S01]  /*1f50*/  UIADD3 UR4, UR4, 0x1e400, URZ ;  /* 0x0001e40004047890 */ /* 0x000fe2000fffe03f */
[----:B------:R-:W-:Y:S01]  /*1f60*/  UMOV UR12, UR7 ;  /* 0x00000007000c7c82 */ /* 0x000fe20008000000 */
[----:B------:R-:W-:-:S02]  /*1f70*/  UMOV UR57, 0x40000040 ;  /* 0x4000004000397882 */ /* 0x000fc40000000000 */
[----:B------:R-:W-:Y:S01]  /*1f80*/  USHF.R.U32.HI UR4, URZ, 0x4, UR4 ;  /* 0x000000043f047899 */ /* 0x000fe20008011604 */
[----:B------:R-:W-:Y:S01]  /*1f90*/  IMAD.U32 R6, RZ, RZ, UR12 ;  /* 0x0000000cff067e24 */ /* 0x000fe2000f8e00ff */
[----:B------:R-:W-:Y:S01]  /*1fa0*/  UMOV UR59, 0x40000040 ;  /* 0x40000040003b7882 */ /* 0x000fe20000000000 */
[----:B------:R-:W-:Y:S02]  /*1fb0*/  UIADD3 UR52, UR5, 0x6, URZ ;  /* 0x0000000605347890 */ /* 0x000fe4000fffe03f */
[----:B------:R-:W-:Y:S01]  /*1fc0*/  ULOP3.LUT UR4, UR4, 0x3fff, URZ, 0xc0, !UPT ;  /* 0x00003fff04047892 */ /* 0x000fe2000f8ec03f */
[----:B------:R-:W-:Y:S01]  /*1fd0*/  UMOV UR53, 0x40000040 ;  /* 0x4000004000357882 */ /* 0x000fe20000000000 */
[----:B------:R-:W-:Y:S02]  /*1fe0*/  UMOV UR55, 0x40000040 ;  /* 0x4000004000377882 */ /* 0x000fe40000000000 */
[----:B------:R-:W-:Y:S02]  /*1ff0*/  ULOP3.LUT UR4, UR4, 0x10000, URZ, 0xfc, !UPT ;  /* 0x0001000004047892 */ /* 0x000fe4000f8efc3f */
[----:B------:R-:W-:-:S02]  /*2000*/  UIADD3 UR48, UR5, 0x400, URZ ;  /* 0x0000040005307890 */ /* 0x000fc4000fffe03f */
[----:B------:R-:W-:Y:S01]  /*2010*/  UIMAD UR6, UR38, 0x900, UR4 ;  /* 0x00000900260678a4 */ /* 0x000fe2000f8e0204 */
[----:B------:R-:W-:Y:S01]  /*2020*/  UMOV UR49, 0x40000040 ;  /* 0x4000004000317882 */ /* 0x000fe20000000000 */
[----:B------:R-:W-:Y:S02]  /*2030*/  UMOV UR51, 0x40000040 ;  /* 0x4000004000337882 */ /* 0x000fe40000000000 */
[----:B------:R-:W-:Y:S02]  /*2040*/  UIADD3 UR58, UR6, 0x4, URZ ;  /* 0x00000004063a7890 */ /* 0x000fe4000fffe03f */
[----:B------:R-:W-:Y:S02]  /*2050*/  UIADD3 UR54, UR6, 0x6, URZ ;  /* 0x0000000606367890 */ /* 0x000fe4000fffe03f */
[----:B------:R-:W-:Y:S01]  /*2060*/  UMOV UR10, UR6 ;  /* 0x00000006000a7c82 */ /* 0x000fe20008000000 */
[----:B------:R-:W-:Y:S01]  /*2070*/  UIADD3 UR50, UR6, 0x300, URZ ;  /* 0x0000030006327890 */ /* 0x000fe2000fffe03f */
[----:B------:R-:W-:Y:S01]  /*2080*/  HGMMA.64x96x16.F32 R24, gdesc[UR8], RZ, !UPT, gsb0 ;  /* 0x01600000081879f0 */ /* 0x000fe2000c0008ff */
[----:B------:R-:W-:-:S02]  /*2090*/  UIADD3 UR8, UR6, 0x2, URZ ;  /* 0x0000000206087890 */ /* 0x000fc4000fffe03f */
[----:B------:R-:W-:Y:S02]  /*20a0*/  UIADD3 UR16, UR5, 0x404, URZ ;  /* 0x0000040405107890 */ /* 0x000fe4000fffe03f */
[----:B------:R-:W-:Y:S01]  /*20b0*/  UIADD3 UR18, UR6, 0x304, URZ ;  /* 0x0000030406127890 */ /* 0x000fe2000fffe03f */
[----:B------:R-:W-:Y:S02]  /*20c0*/  UMOV UR17, 0x40000040 ;  /* 0x4000004000117882 */ /* 0x000fe40000000000 */
[----:B------:R-:W-:Y:S01]  /*20d0*/  UMOV UR14, UR8 ;  /* 0x00000008000e7c82 */ /* 0x000fe20008000000 */
[----:B------:R-:W-:Y:S01]  /*20e0*/  UMOV UR19, 0x40000040 ;  /* 0x4000004000137882 */ /* 0x000fe20000000000 */
[----:B------:R-:W-:Y:S02]  /*20f0*/  UIADD3 UR20, UR5, 0x406, URZ ;  /* 0x0000040605147890 */ /* 0x000fe4000fffe03f */
[----:B------:R-:W-:Y:S01]  /*2100*/  UIADD3 UR22, UR6, 0x306, URZ ;  /* 0x0000030606167890 */ /* 0x000fe2000fffe03f */
[----:B------:R-:W-:Y:S01]  /*2110*/  UMOV UR21, 0x40000040 ;  /* 0x4000004000157882 */ /* 0x000fe20000000000 */
[----:B------:R-:W-:Y:S01]  /*2120*/  UMOV UR23, 0x40000040 ;  /* 0x4000004000177882 */ /* 0x000fe20000000000 */
[----:B------:R-:W-:-:S02]  /*2130*/  UIADD3 UR24, UR5, 0x800, URZ ;  /* 0x0000080005187890 */ /* 0x000fc4000fffe03f */
[----:B------:R-:W-:Y:S01]  /*2140*/  UIADD3 UR26, UR6, 0x600, URZ ;  /* 0x00000600061a7890 */ /* 0x000fe2000fffe03f */
[----:B------:R-:W-:Y:S01]  /*2150*/  UMOV UR25, 0x40000040 ;  /* 0x4000004000197882 */ /* 0x000fe20000000000 */
[----:B------:R-:W-:Y:S01]  /*2160*/  UMOV UR27, 0x40000040 ;  /* 0x40000040001b7882 */ /* 0x000fe20000000000 */
[----:B------:R-:W-:Y:S02]  /*2170*/  UIADD3 UR28, UR5, 0x802, URZ ;  /* 0x00000802051c7890 */ /* 0x000fe4000fffe03f */
[----:B------:R-:W-:Y:S01]  /*2180*/  UIADD3 UR30, UR6, 0x602, URZ ;  /* 0x00000602061e7890 */ /* 0x000fe2000fffe03f */
[----:B------:R-:W-:Y:S01]  /*2190*/  UMOV UR29, 0x40000040 ;  /* 0x40000040001d7882 */ /* 0x000fe20000000000 */
        /* <DEDUP_REMOVED lines=9> */
[----:B------:R-:W-:Y:S02]  /*2230*/  WARPGROUP.DEPBAR.LE gsb0, 0x0 ;  /* 0x00008000000079c5 */ /* 0x000fe40000010000 */
[----:B------:R-:W-:-:S06]  /*2240*/  WARPGROUP.ARRIVE ;  /* 0x00000000000079c5 */ /* 0x000fcc0000000000 */
[----:B------:R-:W-:Y:S01]  /*2250*/  HGMMA.64x96x16.F32 R24, gdesc[UR12], R24, gsb0 ;  /* 0x016000000c1879f0 */ /* 0x000fe20008000818 */
[----:B------:R-:W-:Y:S02]  /*2260*/  UIADD3 UR12, UR5, 0x402, URZ ;  /* 0x00000402050c7890 */ /* 0x000fe4000fffe03f */
[----:B------:R-:W-:Y:S01]  /*2270*/  UIADD3 UR14, UR6, 0x302, URZ ;  /* 0x00000302060e7890 */ /* 0x000fe2000fffe03f */
[----:B------:R-:W-:Y:S01]  /*2280*/  UMOV UR13, 0x40000040 ;  /* 0x40000040000d7882 */ /* 0x000fe20000000000 */
        /* <DEDUP_REMOVED lines=34> */
.L_x_193:
[----:B------:R-:W-:Y:S01]  /*24b0*/  MOV R2, UR41 ;  /* 0x0000002900027c02 */ /* 0x000fe20008000f00 */
[----:B01----:R-:W-:Y:S01]  /*24c0*/  IMAD.U32 R3, RZ, RZ, UR40 ;  /* 0x00000028ff037e24 */ /* 0x003fe2000f8e00ff */
[----:B------:R-:W-:Y:S01]  /*24d0*/  ULDC UR10, c[0x0][0x988] ;  /* 0x00026200000a7ab9 */ /* 0x000fe20000000800 */
[----:B------:R-:W-:Y:S01]  /*24e0*/  P2R R11, PR, RZ, 0x1 ;  /* 0x00000001ff0b7803 */ /* 0x000fe20000000000 */
[----:B------:R-:W-:Y:S01]  /*24f0*/  VIADD R0, R0, 0x30840 ;  /* 0x0003084000007836 */ /* 0x000fe20000000000 */
[----:B------:R-:W-:Y:S01]  /*2500*/  IADD3 R2, R2, 0x60, -R17 ;  /* 0x0000006002027810 */ /* 0x000fe20007ffe811 */
[----:B------:R-:W-:Y:S01]  /*2510*/  UIADD3 UR5, UR40, -0x2, URZ ;  /* 0xfffffffe28057890 */ /* 0x000fe2000fffe03f */
[--C-:B------:R-:W-:Y:S01]  /*2520*/  IMAD.MOV.U32 R118, RZ, RZ, R119.reuse ;  /* 0x000000ffff767224 */ /* 0x100fe200078e0077 */
[----:B------:R-:W-:Y:S01]  /*2530*/  MOV R106, R119 ;  /* 0x00000077006a7202 */ /* 0x000fe20000000f00 */
[--C-:B------:R-:W-:Y:S01]  /*2540*/  IMAD.MOV.U32 R117, RZ, RZ, R119.reuse ;  /* 0x000000ffff757224 */ /* 0x100fe200078e0077 */
[----:B------:R-:W-:Y:S01]  /*2550*/  PRMT R0, R5, 0x654, R0 ;  /* 0x0000065405007816 */ /* 0x000fe20000000000 */
[----:B------:R-:W-:Y:S01]  /*2560*/  IMAD R2, R3, -0x60, R2 ;  /* 0xffffffa003027824 */ /* 0x000fe200078e0202 */
[----:B------:R-:W-:Y:S01]  /*2570*/  UISETP.GE.AND UP0, UPT, UR5, UR60, UPT ;  /* 0x0000003c0500728c */ /* 0x000fe2000bf06270 */
[--C-:B------:R-:W-:Y:S01]  /*2580*/  IMAD.MOV.U32 R116, RZ, RZ, R119.reuse ;  /* 0x000000ffff747224 */ /* 0x100fe200078e0077 */
[----:B------:R0:W-:Y:S01]  /*2590*/  SYNCS.ARRIVE.TRANS64.RED.A1T0 RZ, [R0+URZ], RZ ;  /* 0x000000ff00ff79a7 */ /* 0x0001e2000810043f */
        /* <DEDUP_REMOVED lines=80> */
[----:B------:R-:W-:Y:S01]  /*2aa0*/  IMAD.MOV.U32 R73, RZ, RZ, R119 ;  /* 0x000000ffff497224 */ /* 0x000fe200078e0077 */
[----:B------:R-:W-:-:S02]  /*2ab0*/  FSEL R45, R45, -INF , P1 ;  /* 0xff8000002d2d7808 */ /* 0x000fc40000800000 */
[----:B------:R-:W-:Y:S02]  /*2ac0*/  FMNMX.FTZ R10, R44, R3, !PT ;  /* 0x000000032c0a7209 */ /* 0x000fe40007810000 */
[----:B------:R-:W-:Y:S02]  /*2ad0*/  FSEL R39, R39, -INF , P5 ;  /* 0xff80000027277808 */ /* 0x000fe40002800000 */
[----:B------:R-:W-:Y:S02]  /*2ae0*/  ISETP.GT.AND P5, PT, R2, 0x31, PT ;  /* 0x000000310200780c */ /* 0x000fe40003fa4270 */
[----:B------:R-:W-:Y:S02]  /*2af0*/  FSEL R48, R48, -INF , P6 ;  /* 0xff80000030307808 */ /* 0x000fe40003000000 */
[----:B------:R-:W-:Y:S02]  /*2b00*/  FMNMX.FTZ R3, R45, R10, !PT ;  /* 0x0000000a2d037209 */ /* 0x000fe40007810000 */
[----:B------:R-:W-:-:S02]  /*2b10*/  FSEL R42, R42, -INF , P4 ;  /* 0xff8000002a2a7808 */ /* 0x000fc40002000000 */
[----:B------:R-:W-:Y:S02]  /*2b20*/  ISETP.GT.AND P4, PT, R2, 0x38, PT ;  /* 0x000000380200780c */ /* 0x000fe40003f84270 */
[----:B------:R-:W-:Y:S02]  /*2b30*/  FSEL R49, R49, -INF , P5 ;  /* 0xff80000031317808 */ /* 0x000fe40002800000 */
[----:B------:R-:W-:Y:S02]  /*2b40*/  FMNMX.FTZ R10, R48, R3, !PT ;  /* 0x00000003300a7209 */ /* 0x000fe40007810000 */
[----:B------:R-:W-:Y:S02]  /*2b50*/  FSEL R43, R43, -INF , P3 ;  /* 0xff8000002b2b7808 */ /* 0x000fe40001800000 */
[----:B------:R-:W-:Y:S02]  /*2b60*/  ISETP.GT.AND P3, PT, R2, 0x39, PT ;  /* 0x000000390200780c */ /* 0x000fe40003f64270 */
        /* <DEDUP_REMOVED lines=35> */
[----:B------:R-:W-:Y:S02]  /*2da0*/  FMNMX.FTZ R2, R68, R3, !PT ;  /* 0x0000000344027209 */ /* 0x000fe40007810000 */
[----:B------:R-:W-:-:S02]  /*2db0*/  FSEL R62, R62, -INF , P6 ;  /* 0xff8000003e3e7808 */ /* 0x000fc40003000000 */
[----:B------:R-:W-:Y:S02]  /*2dc0*/  FMNMX.FTZ R10, R69, R2, !PT ;  /* 0x00000002450a7209 */ /* 0x000fe40007810000 */
[----:B------:R-:W-:Y:S02]  /*2dd0*/  FSEL R63, R63, -INF , P5 ;  /* 0xff8000003f3f7808 */ /* 0x000fe40002800000 */
[----:B------:R-:W-:Y:S01]  /*2de0*/  FSEL R66, R66, -INF , P4 ;  /* 0xff80000042427808 */ /* 0x000fe20002000000 */
[----:B------:R-:W1:Y:S01]  /*2df0*/  SHFL.BFLY PT, R3, R10, 0x2, 0x1f ;  /* 0x0c401f000a037f89 */ /* 0x000e6200000e0000 */
[----:B------:R-:W-:Y:S02]  /*2e00*/  FSEL R67, R67, -INF , P3 ;  /* 0xff80000043437808 */ /* 0x000fe40001800000 */
[----:B------:R-:W-:Y:S02]  /*2e10*/  FSEL R70, R70, -INF , P2 ;  /* 0xff80000046467808 */ /* 0x000fe40001000000 */
[----:B------:R-:W-:-:S02]  /*2e20*/  FSEL R71, R71, -INF , P1 ;  /* 0xff80000047477808 */ /* 0x000fc40000800000 */
[-C--:B------:R-:W-:Y:S02]  /*2e30*/  MOV R89, R119.reuse ;  /* 0x0000007700597202 */ /* 0x080fe40000000f00 */
[----:B------:R-:W-:Y:S02]  /*2e40*/  MOV R72, R119 ;  /* 0x0000007700487202 */ /* 0x000fe40000000f00 */
[----:B-1----:R-:W-:-:S05]  /*2e50*/  FMNMX.FTZ R12, R10, R3, !PT ;  /* 0x000000030a0c7209 */ /* 0x002fca0007810000 */
[----:B------:R-:W1:Y:S02]  /*2e60*/  SHFL.BFLY PT, R3, R12, 0x1, 0x1f ;  /* 0x0c201f000c037f89 */ /* 0x000e6400000e0000 */
[----:B-1----:R-:W-:-:S04]  /*2e70*/  FMNMX.FTZ R3, R12, R3, !PT ;  /* 0x000000030c037209 */ /* 0x002fc80007810000 */
[C---:B------:R-:W-:Y:S01]  /*2e80*/  FSETP.NEU.FTZ.AND P0, PT, R3.reuse, -INF , PT ;  /* 0xff8000000300780b */ /* 0x040fe20003f1d000 */
[----:B------:R-:W-:-:S05]  /*2e90*/  FMUL.FTZ R2, R3, UR10 ;  /* 0x0000000a03027c20 */ /* 0x000fca0008410000 */
[----:B------:R-:W-:Y:S02]  /*2ea0*/  FSEL R14, R2, RZ, P0 ;  /* 0x000000ff020e7208 */ /* 0x000fe40000000000 */
[----:B------:R-:W-:Y:S02]  /*2eb0*/  ISETP.NE.AND P0, PT, R11, RZ, PT ;  /* 0x000000ff0b00720c */ /* 0x000fe40003f05270 */
[----:B------:R-:W-:Y:S01]  /*2ec0*/  FMNMX.FTZ R11, R26, R27, !PT ;  /* 0x0000001b1a0b7209 */ /* 0x000fe20007810000 */
[--C-:B------:R-:W-:Y:S01]  /*2ed0*/  FFMA.FTZ R188, R24, UR10, -R14.reuse ;  /* 0x0000000a18bc7c23 */ /* 0x100fe2000801080e */
[--C-:B------:R-:W-:Y:S01]  /*2ee0*/  FFMA.FTZ R190, R28, UR10, -R14.reuse ;  /* 0x0000000a1cbe7c23 */ /* 0x100fe2000801080e */
[--C-:B------:R-:W-:Y:S01]  /*2ef0*/  FFMA.FTZ R184, R32, UR10, -R14.reuse ;  /* 0x0000000a20b87c23 */ /* 0x100fe2000801080e */
[----:B------:R-:W-:Y:S01]  /*2f00*/  FMNMX.FTZ R2, R30, R11, !PT ;  /* 0x0000000b1e027209 */ /* 0x000fe20007810000 */
[--C-:B------:R-:W-:Y:S01]  /*2f10*/  FFMA.FTZ R186, R36, UR10, -R14.reuse ;  /* 0x0000000a24ba7c23 */ /* 0x100fe2000801080e */
[--C-:B------:R-:W-:Y:S01]  /*2f20*/  FFMA.FTZ R180, R40, UR10, -R14.reuse ;  /* 0x0000000a28b47c23 */ /* 0x100fe2000801080e */
[----:B------:R-:W-:Y:S01]  /*2f30*/  MUFU.EX2 R188, R188 ;  /* 0x000000bc00bc7308 */ /* 0x000fe20000000800 */
        /* <DEDUP_REMOVED lines=15> */
[----:B------:R-:W1:Y:S01]  /*3030*/  MUFU.EX2 R11, R11 ;  /* 0x0000000b000b7308 */ /* 0x000e620000000800 */
[----:B------:R-:W-:Y:S01]  /*3040*/  FMNMX.FTZ R13, R39, R2, !PT ;  /* 0x00000002270d7209 */ /* 0x000fe20007810000 */
[--C-:B------:R-:W-:Y:S01]  /*3050*/  FFMA.FTZ R65, R65, UR10, -R14.reuse ;  /* 0x0000000a41417c23 */ /* 0x100fe2000801080e */
[--C-:B------:R-:W-:Y:S01]  /*3060*/  FFMA.FTZ R68, R68, UR10, -R14.reuse ;  /* 0x0000000a44447c23 */ /* 0x100fe2000801080e */
[--C-:B------:R-:W-:Y:S01]  /*3070*/  IMAD.MOV.U32 R52, RZ, RZ, R119.reuse ;  /* 0x000000ffff347224 */ /* 0x100fe200078e0077 */
[----:B------:R-:W-:Y:S01]  /*3080*/  FMNMX.FTZ R2, R42, R13, !PT ;  /* 0x0000000d2a027209 */ /* 0x000fe20007810000 */
[----:B------:R-:W-:Y:S01]  /*3090*/  FFMA.FTZ R13, R29, UR10, -R14 ;  /* 0x0000000a1d0d7c23 */ /* 0x000fe2000801080e */
[--C-:B------:R-:W-:Y:S01]  /*30a0*/  IMAD.MOV.U32 R48, RZ, RZ, R119.reuse ;  /* 0x000000ffff307224 */ /* 0x100fe200078e0077 */
[----:B------:R-:W-:Y:S01]  /*30b0*/  MUFU.EX2 R184, R184 ;  /* 0x000000b800b87308 */ /* 0x000fe20000000800 */
[----:B------:R-:W-:Y:S01]  /*30c0*/  FMNMX.FTZ R15, R43, R2, !PT ;  /* 0x000000022b0f7209 */ /* 0x000fe20007810000 */
[----:B------:R-:W-:-:S02]  /*30d0*/  IMAD.MOV.U32 R44, RZ, RZ, R119 ;  /* 0x000000ffff2c7224 */ /* 0x000fc400078e0077 */
[--C-:B------:R-:W-:Y:S01]  /*30e0*/  IMAD.MOV.U32 R40, RZ, RZ, R119.reuse ;  /* 0x000000ffff287224 */ /* 0x100fe200078e0077 */
[----:B------:R-:W-:Y:S01]  /*30f0*/  FMNMX.FTZ R2, R46, R15, !PT ;  /* 0x0000000f2e027209 */ /* 0x000fe20007810000 */
[--C-:B------:R-:W-:Y:S02]  /*3100*/  IMAD.MOV.U32 R36, RZ, RZ, R119.reuse ;  /* 0x000000ffff247224 */ /* 0x100fe400078e0077 */
[----:B------:R-:W2:Y:S01]  /*3110*/  MUFU.EX2 R13, R13 ;  /* 0x0000000d000d7308 */ /* 0x000ea20000000800 */
[----:B------:R-:W-:Y:S01]  /*3120*/  FMNMX.FTZ R15, R47, R2, !PT ;  /* 0x000000022f0f7209 */ /* 0x000fe20007810000 */
[--C-:B------:R-:W-:Y:S02]  /*3130*/  IMAD.MOV.U32 R32, RZ, RZ, R119.reuse ;  /* 0x000000ffff207224 */ /* 0x100fe400078e0077 */
[--C-:B------:R-:W-:Y:S01]  /*3140*/  IMAD.MOV.U32 R28, RZ, RZ, R119.reuse ;  /* 0x000000ffff1c7224 */ /* 0x100fe200078e0077 */
[----:B------:R-:W-:Y:S01]  /*3150*/  FMNMX.FTZ R2, R50, R15, !PT ;  /* 0x0000000f32027209 */ /* 0x000fe20007810000 */
[--C-:B------:R-:W-:Y:S01]  /*3160*/  FFMA.FTZ R15, R33, UR10, -R14.reuse ;  /* 0x0000000a210f7c23 */ /* 0x100fe2000801080e */
[----:B------:R-:W-:Y:S01]  /*3170*/  FFMA.FTZ R33, R49, UR10, -R14 ;  /* 0x0000000a31217c23 */ /* 0x000fe2000801080e */
[----:B------:R-:W-:Y:S01]  /*3180*/  MUFU.EX2 R186, R186 ;  /* 0x000000ba00ba7308 */ /* 0x000fe20000000800 */
[----:B------:R-:W-:Y:S01]  /*3190*/  FMNMX.FTZ R21, R51, R2, !PT ;  /* 0x0000000233157209 */ /* 0x000fe20007810000 */
[----:B------:R-:W-:-:S02]  /*31a0*/  IMAD.MOV.U32 R49, RZ, RZ, R119 ;  /* 0x000000ffff317224 */ /* 0x000fc400078e0077 */
[----:B------:R-:W-:Y:S01]  /*31b0*/  IMAD.MOV.U32 R24, RZ, RZ, R119 ;  /* 0x000000ffff187224 */ /* 0x000fe200078e0077 */
[----:B------:R-:W-:-:S03]  /*31c0*/  FMNMX.FTZ R2, R54, R21, !PT ;  /* 0x0000001536027209 */ /* 0x000fc60007810000 */
[----:B------:R-:W3:Y:S01]  /*31d0*/  MUFU.EX2 R15, R15 ;  /* 0x0000000f000f7308 */ /* 0x000ee20000000800 */
[----:B------:R-:W-:-:S04]  /*31e0*/  FMNMX.FTZ R21, R55, R2, !PT ;  /* 0x0000000237157209 */ /* 0x000fc80007810000 */
[----:B------:R-:W-:Y:S01]  /*31f0*/  FMNMX.FTZ R2, R58, R21, !PT ;  /* 0x000000153a027209 */ /* 0x000fe20007810000 */
[----:B------:R-:W-:Y:S02]  /*3200*/  FFMA.FTZ R21, R37, UR10, -R14 ;  /* 0x0000000a25157c23 */ /* 0x000fe4000801080e */
[----:B------:R-:W-:Y:S01]  /*3210*/  MUFU.EX2 R180, R180 ;  /* 0x000000b400b47308 */ /* 0x000fe20000000800 */
[----:B------:R-:W-:-:S04]  /*3220*/  FMNMX.FTZ R25, R59, R2, !PT ;  /* 0x000000023b197209 */ /* 0x000fc80007810000 */
[----:B------:R-:W-:-:S03]  /*3230*/  FMNMX.FTZ R2, R62, R25, !PT ;  /* 0x000000193e027209 */ /* 0x000fc60007810000 */
[----:B------:R-:W4:Y:S01]  /*3240*/  MUFU.EX2 R21, R21 ;  /* 0x0000001500157308 */ /* 0x000f220000000800 */
[----:B------:R-:W-:-:S04]  /*3250*/  FMNMX.FTZ R25, R63, R2, !PT ;  /* 0x000000023f197209 */ /* 0x000fc80007810000 */
[----:B------:R-:W-:Y:S01]  /*3260*/  FMNMX.FTZ R2, R66, R25, !PT ;  /* 0x0000001942027209 */ /* 0x000fe20007810000 */
[----:B------:R-:W-:Y:S01]  /*3270*/  FFMA.FTZ R25, R41, UR10, -R14 ;  /* 0x0000000a29197c23 */ /* 0x000fe2000801080e */
[----:B-1----:R-:W-:Y:S01]  /*3280*/  FADD.FTZ R41, R188, R11 ;  /* 0x0000000bbc297221 */ /* 0x002fe20000010000 */
[----:B------:R-:W-:Y:S01]  /*3290*/  MUFU.EX2 R182, R182 ;  /* 0x000000b600b67308 */ /* 0x000fe20000000800 */
[----:B------:R-:W-:Y:S02]  /*32a0*/  FMNMX.FTZ R29, R67, R2, !PT ;  /* 0x00000002431d7209 */ /* 0x000fe40007810000 */
[----:B------:R-:W-:Y:S01]  /*32b0*/  FADD.FTZ R12, R190, R41 ;  /* 0x00000029be0c7221 */ /* 0x000fe20000010000 */
[----:B------:R-:W-:Y:S02]  /*32c0*/  F2FP.F16.F32.PACK_AB R188, R11, R188 ;  /* 0x000000bc0bbc723e */ /* 0x000fe400000000ff */
[----:B------:R-:W-:Y:S01]  /*32d0*/  FMNMX.FTZ R2, R70, R29, !PT ;  /* 0x0000001d46027209 */ /* 0x000fe20007810000 */
[----:B--2---:R-:W-:Y:S01]  /*32e0*/  FADD.FTZ R41, R13, R12 ;  /* 0x0000000c0d297221 */ /* 0x004fe20000010000 */
[--C-:B------:R-:W-:Y:S01]  /*32f0*/  FFMA.FTZ R29, R45, UR10, -R14.reuse ;  /* 0x0000000a2d1d7c23 */ /* 0x100fe2000801080e */
[----:B------:R-:W1:Y:S01]  /*3300*/  MUFU.EX2 R25, R25 ;  /* 0x0000001900197308 */ /* 0x000e620000000800 */
[----:B------:R-:W-:Y:S01]  /*3310*/  FMNMX.FTZ R2, R71, R2, !PT ;  /* 0x0000000247027209 */ /* 0x000fe20007810000 */
[----:B------:R-:W-:Y:S01]  /*3320*/  FADD.FTZ R12, R184, R41 ;  /* 0x00000029b80c7221 */ /* 0x000fe20000010000 */
[----:B------:R-:W-:Y:S01]  /*3330*/  FFMA.FTZ R14, R69, UR10, -R14 ;  /* 0x0000000a450e7c23 */ /* 0x000fe2000801080e */
[----:B------:R-:W-:Y:S01]  /*3340*/  F2FP.F16.F32.PACK_AB R190, R13, R190 ;  /* 0x000000be0dbe723e */ /* 0x000fe200000000ff */
[----:B------:R-:W-:Y:S01]  /*3350*/  IMAD.MOV.U32 R69, RZ, RZ, R119 ;  /* 0x000000ffff457224 */ /* 0x000fe200078e0077 */
[----:B------:R-:W2:Y:S01]  /*3360*/  SHFL.BFLY PT, R37, R2, 0x2, 0x1f ;  /* 0x0c401f0002257f89 */ /* 0x000ea200000e0000 */
[C---:B---3--:R-:W-:Y:S01]  /*3370*/  FADD.FTZ R45, R15.reuse, R12 ;  /* 0x0000000c0f2d7221 */ /* 0x048fe20000010000 */
[----:B------:R-:W3:Y:S01]  /*3380*/  MUFU.EX2 R29, R29 ;  /* 0x0000001d001d7308 */ /* 0x000ee20000000800 */
[----:B------:R-:W-:-:S07]  /*3390*/  F2FP.F16.F32.PACK_AB R184, R15, R184 ;  /* 0x000000b80fb8723e */ /* 0x000fce00000000ff */
[----:B------:R-:W-:Y:S08]  /*33a0*/  MUFU.EX2 R176, R176 ;  /* 0x000000b000b07308 */ /* 0x000ff00000000800 */
[----:B------:R-:W-:Y:S01]  /*33b0*/  MUFU.EX2 R33, R33 ;  /* 0x0000002100217308 */ /* 0x000fe20000000800 */
[----:B--2---:R-:W-:-:S07]  /*33c0*/  FMNMX.FTZ R37, R2, R37, !PT ;  /* 0x0000002502257209 */ /* 0x004fce0007810000 */
[----:B------:R-:W-:Y:S01]  /*33d0*/  MUFU.EX2 R178, R178 ;  /* 0x000000b200b27308 */ /* 0x000fe20000000800 */
[----:B------:R-:W2:Y:S07]  /*33e0*/  SHFL.BFLY PT, R2, R37, 0x1, 0x1f ;  /* 0x0c201f0025027f89 */ /* 0x000eae00000e0000 */
[----:B------:R-:W-:Y:S08]  /*33f0*/  MUFU.EX2 R53, R53 ;  /* 0x0000003500357308 */ /* 0x000ff00000000800 */
[----:B------:R-:W-:Y:S08]  /*3400*/  MUFU.EX2 R56, R56 ;  /* 0x0000003800387308 */ /* 0x000ff00000000800 */
[----:B------:R-:W-:Y:S01]  /*3410*/  MUFU.EX2 R57, R57 ;  /* 0x0000003900397308 */ /* 0x000fe20000000800 */
[----:B--2---:R-:W-:-:S04]  /*3420*/  FMNMX.FTZ R2, R37, R2, !PT ;  /* 0x0000000225027209 */ /* 0x004fc80007810000 */
[C---:B------:R-:W-:Y:S01]  /*3430*/  FSETP.NEU.FTZ.AND P1, PT, R2.reuse, -INF , PT ;  /* 0xff8000000200780b */ /* 0x040fe20003f3d000 */
[----:B------:R-:W-:Y:S02]  /*3440*/  FMUL.FTZ R10, R2, UR10 ;  /* 0x0000000a020a7c20 */ /* 0x000fe40008410000 */
[----:B------:R2:W-:Y:S03]  /*3450*/  MUFU.EX2 R37, R14 ;  /* 0x0000000e00257308 */ /* 0x0005e60000000800 */
[----:B------:R-:W-:Y:S02]  /*3460*/  FSEL R10, R10, RZ, P1 ;  /* 0x000000ff0a0a7208 */ /* 0x000fe40000800000 */
[----:B------:R-:W-:-:S03]  /*3470*/  PLOP3.LUT P1, PT, PT, PT, UP0, 0x80, 0x0 ;  /* 0x000000000000781c */ /* 0x000fc60003f2f008 */
[----:B------:R-:W-:Y:S01]  /*3480*/  MUFU.EX2 R60, R60 ;  /* 0x0000003c003c7308 */ /* 0x000fe20000000800 */
[--C-:B------:R-:W-:Y:S01]  /*3490*/  FFMA.FTZ R26, R26, UR10, -R10.reuse ;  /* 0x0000000a1a1a7c23 */ /* 0x100fe2000801080a */
[--C-:B------:R-:W-:Y:S01]  /*34a0*/  FFMA.FTZ R27, R27, UR10, -R10.reuse ;  /* 0x0000000a1b1b7c23 */ /* 0x100fe2000801080a */
[--C-:B------:R-:W-:Y:S01]  /*34b0*/  FFMA.FTZ R30, R30, UR10, -R10.reuse ;  /* 0x0000000a1e1e7c23 */ /* 0x100fe2000801080a */
[--C-:B------:R-:W-:Y:S01]  /*34c0*/  FFMA.FTZ R31, R31, UR10, -R10.reuse ;  /* 0x0000000a1f1f7c23 */ /* 0x100fe2000801080a */
[--C-:B------:R-:W-:Y:S01]  /*34d0*/  FFMA.FTZ R34, R34, UR10, -R10.reuse ;  /* 0x0000000a22227c23 */ /* 0x100fe2000801080a */
[--C-:B------:R-:W-:Y:S01]  /*34e0*/  FFMA.FTZ R35, R35, UR10, -R10.reuse ;  /* 0x0000000a23237c23 */ /* 0x100fe2000801080a */
[--C-:B------:R-:W-:Y:S01]  /*34f0*/  FFMA.FTZ R38, R38, UR10, -R10.reuse ;  /* 0x0000000a26267c23 */ /* 0x100fe2000801080a */
[----:B------:R-:W-:Y:S01]  /*3500*/  MUFU.EX2 R26, R26 ;  /* 0x0000001a001a7308 */ /* 0x000fe20000000800 */
[--C-:B------:R-:W-:Y:S01]  /*3510*/  FFMA.FTZ R39, R39, UR10, -R10.reuse ;  /* 0x0000000a27277c23 */ /* 0x100fe2000801080a */
[--C-:B------:R-:W-:Y:S01]  /*3520*/  FFMA.FTZ R42, R42, UR10, -R10.reuse ;  /* 0x0000000a2a2a7c23 */ /* 0x100fe2000801080a */
[----:B--2---:R-:W-:Y:S01]  /*3530*/  FADD.FTZ R14, R186, R45 ;  /* 0x0000002dba0e7221 */ /* 0x004fe20000010000 */
[--C-:B------:R-:W-:Y:S01]  /*3540*/  FFMA.FTZ R43, R43, UR10, -R10.reuse ;  /* 0x0000000a2b2b7c23 */ /* 0x100fe2000801080a */
[--C-:B------:R-:W-:Y:S01]  /*3550*/  FFMA.FTZ R46, R46, UR10, -R10.reuse ;  /* 0x0000000a2e2e7c23 */ /* 0x100fe2000801080a */
[----:B------:R-:W-:Y:S01]  /*3560*/  FFMA.FTZ R47, R47, UR10, -R10 ;  /* 0x0000000a2f2f7c23 */ /* 0x000fe2000801080a */
[----:B----4-:R-:W-:Y:S01]  /*3570*/  FADD.FTZ R45, R21, R14 ;  /* 0x0000000e152d7221 */ /* 0x010fe20000010000 */
[----:B------:R-:W2:Y:S01]  /*3580*/  MUFU.EX2 R27, R27 ;  /* 0x0000001b001b7308 */ /* 0x000ea20000000800 */
[--C-:B------:R-:W-:Y:S01]  /*3590*/  FFMA.FTZ R50, R50, UR10, -R10.reuse ;  /* 0x0000000a32327c23 */ /* 0x100fe2000801080a */
[--C-:B------:R-:W-:Y:S01]  /*35a0*/  FFMA.FTZ R51, R51, UR10, -R10.reuse ;  /* 0x0000000a33337c23 */ /* 0x100fe2000801080a */
[----:B------:R-:W-:Y:S01]  /*35b0*/  FADD.FTZ R14, R180, R45 ;  /* 0x0000002db40e7221 */ /* 0x000fe20000010000 */
[--C-:B------:R-:W-:Y:S01]  /*35c0*/  FFMA.FTZ R54, R54, UR10, -R10.reuse ;  /* 0x0000000a36367c23 */ /* 0x100fe2000801080a */
[--C-:B------:R-:W-:Y:S01]  /*35d0*/  FFMA.FTZ R55, R55, UR10, -R10.reuse ;  /* 0x0000000a37377c23 */ /* 0x100fe2000801080a */
[----:B------:R-:W-:Y:S01]  /*35e0*/  FFMA.FTZ R58, R58, UR10, -R10 ;  /* 0x0000000a3a3a7c23 */ /* 0x000fe2000801080a */
[----:B-1----:R-:W-:Y:S01]  /*35f0*/  FADD.FTZ R45, R25, R14 ;  /* 0x0000000e192d7221 */ /* 0x002fe20000010000 */
[----:B------:R-:W1:Y:S01]  /*3600*/  MUFU.EX2 R30, R30 ;  /* 0x0000001e001e7308 */ /* 0x000e620000000800 */
[--C-:B------:R-:W-:Y:S01]  /*3610*/  FFMA.FTZ R59, R59, UR10, -R10.reuse ;  /* 0x0000000a3b3b7c23 */ /* 0x100fe2000801080a */
[--C-:B------:R-:W-:Y:S01]  /*3620*/  FFMA.FTZ R62, R62, UR10, -R10.reuse ;  /* 0x0000000a3e3e7c23 */ /* 0x100fe2000801080a */
[----:B------:R-:W-:Y:S01]  /*3630*/  FADD.FTZ R14, R182, R45 ;  /* 0x0000002db60e7221 */ /* 0x000fe20000010000 */
[--C-:B------:R-:W-:Y:S01]  /*3640*/  FFMA.FTZ R63, R63, UR10, -R10.reuse ;  /* 0x0000000a3f3f7c23 */ /* 0x100fe2000801080a */
[--C-:B------:R-:W-:Y:S01]  /*3650*/  FFMA.FTZ R66, R66, UR10, -R10.reuse ;  /* 0x0000000a42427c23 */ /* 0x100fe2000801080a */
[----:B------:R-:W-:Y:S01]  /*3660*/  FFMA.FTZ R67, R67, UR10, -R10 ;  /* 0x0000000a43437c23 */ /* 0x000fe2000801080a */
[----:B---3--:R-:W-:Y:S01]  /*3670*/  FADD.FTZ R45, R29, R14 ;  /* 0x0000000e1d2d7221 */ /* 0x008fe20000010000 */
[----:B------:R-:W3:Y:S01]  /*3680*/  MUFU.EX2 R31, R31 ;  /* 0x0000001f001f7308 */ /* 0x000ee20000000800 */
[----:B--2---:R-:W-:Y:S01]  /*3690*/  FADD.FTZ R41, R26, R27 ;  /* 0x0000001b1a297221 */ /* 0x004fe20000010000 */
[--C-:B------:R-:W-:Y:S01]  /*36a0*/  FFMA.FTZ R70, R70, UR10, -R10.reuse ;  /* 0x0000000a46467c23 */ /* 0x100fe2000801080a */
[----:B------:R-:W-:Y:S01]  /*36b0*/  FFMA.FTZ R10, R71, UR10, -R10 ;  /* 0x0000000a470a7c23 */ /* 0x000fe2000801080a */
[----:B------:R-:W-:Y:S01]  /*36c0*/  F2FP.F16.F32.PACK_AB R180, R25, R180 ;  /* 0x000000b419b4723e */ /* 0x000fe200000000ff */
[--C-:B------:R-:W-:Y:S01]  /*36d0*/  IMAD.MOV.U32 R71, RZ, RZ, R119.reuse ;  /* 0x000000ffff477224 */ /* 0x100fe200078e0077 */
[----:B------:R-:W-:Y:S01]  /*36e0*/  F2FP.F16.F32.PACK_AB R182, R29, R182 ;  /* 0x000000b61db6723e */ /* 0x000fe200000000ff */
[----:B------:R-:W-:Y:S01]  /*36f0*/  IMAD.MOV.U32 R29, RZ, RZ, R119 ;  /* 0x000000ffff1d7224 */ /* 0x000fe200078e0077 */
[----:B------:R-:W2:Y:S01]  /*3700*/  MUFU.EX2 R34, R34 ;  /* 0x0000002200227308 */ /* 0x000ea20000000800 */
[----:B-1----:R-:W-:Y:S01]  /*3710*/  FADD.FTZ R12, R30, R41 ;  /* 0x000000291e0c7221 */ /* 0x002fe20000010000 */
[----:B------:R-:W-:Y:S01]  /*3720*/  F2FP.F16.F32.PACK_AB R172, R57, R56 ;  /* 0x0000003839ac723e */ /* 0x000fe200000000ff */
[--C-:B------:R-:W-:Y:S01]  /*3730*/  IMAD.MOV.U32 R25, RZ, RZ, R119.reuse ;  /* 0x000000ffff197224 */ /* 0x100fe200078e0077 */
[----:B------:R-:W-:Y:S01]  /*3740*/  F2FP.F16.F32.PACK_AB R189, R27, R26 ;  /* 0x0000001a1bbd723e */ /* 0x000fe200000000ff */
[--C-:B------:R-:W-:Y:S01]  /*3750*/  IMAD.MOV.U32 R27, RZ, RZ, R119.reuse ;  /* 0x000000ffff1b7224 */ /* 0x100fe200078e0077 */
[----:B------:R-:W-:Y:S01]  /*3760*/  F2FP.F16.F32.PACK_AB R186, R21, R186 ;  /* 0x000000ba15ba723e */ /* 0x000fe200000000ff */
[--C-:B------:R-:W-:Y:S01]  /*3770*/  IMAD.MOV.U32 R26, RZ, RZ, R119.reuse ;  /* 0x000000ffff1a7224 */ /* 0x100fe200078e0077 */
[----:B------:R-:W1:Y:S01]  /*3780*/  MUFU.EX2 R35, R35 ;  /* 0x0000002300237308 */ /* 0x000e620000000800 */
[C---:B---3--:R-:W-:Y:S01]  /*3790*/  FADD.FTZ R41, R31.reuse, R12 ;  /* 0x0000000c1f297221 */ /* 0x048fe20000010000 */
[----:B------:R-:W-:Y:S01]  /*37a0*/  F2FP.F16.F32.PACK_AB R191, R31, R30 ;  /* 0x0000001e1fbf723e */ /* 0x000fe200000000ff */
[----:B------:R-:W-:-:S02]  /*37b0*/  IMAD.MOV.U32 R31, RZ, RZ, R119 ;  /* 0x000000ffff1f7224 */ /* 0x000fc400078e0077 */
[----:B------:R-:W-:-:S03]  /*37c0*/  IMAD.MOV.U32 R30, RZ, RZ, R119 ;  /* 0x000000ffff1e7224 */ /* 0x000fc600078e0077 */
[----:B------:R-:W3:Y:S01]  /*37d0*/  MUFU.EX2 R38, R38 ;  /* 0x0000002600267308 */ /* 0x000ee20000000800 */
[----:B--2---:R-:W-:-:S07]  /*37e0*/  FADD.FTZ R12, R34, R41 ;  /* 0x00000029220c7221 */ /* 0x004fce0000010000 */
[----:B------:R-:W2:Y:S01]  /*37f0*/  MUFU.EX2 R39, R39 ;  /* 0x0000002700277308 */ /* 0x000ea20000000800 */
[C---:B-1----:R-:W-:Y:S01]  /*3800*/  FADD.FTZ R41, R35.reuse, R12 ;  /* 0x0000000c23297221 */ /* 0x042fe20000010000 */
[----:B------:R-:W-:Y:S01]  /*3810*/  F2FP.F16.F32.PACK_AB R185, R35, R34 ;  /* 0x0000002223b9723e */ /* 0x000fe200000000ff */
[--C-:B------:R-:W-:Y:S02]  /*3820*/  IMAD.MOV.U32 R35, RZ, RZ, R119.reuse ;  /* 0x000000ffff237224 */ /* 0x100fe400078e0077 */
[----:B------:R-:W-:-:S03]  /*3830*/  IMAD.MOV.U32 R34, RZ, RZ, R119 ;  /* 0x000000ffff227224 */ /* 0x000fc600078e0077 */
[----:B------:R-:W0:Y:S01]  /*3840*/  MUFU.EX2 R42, R42 ;  /* 0x0000002a002a7308 */ /* 0x000e220000000800 */
[----:B---3--:R-:W-:-:S07]  /*3850*/  FADD.FTZ R12, R38, R41 ;  /* 0x00000029260c7221 */ /* 0x008fce0000010000 */
[----:B------:R-:W1:Y:S01]  /*3860*/  MUFU.EX2 R43, R43 ;  /* 0x0000002b002b7308 */ /* 0x000e620000000800 */
[----:B--2---:R-:W-:Y:S01]  /*3870*/  FADD.FTZ R41, R39, R12 ;  /* 0x0000000c27297221 */ /* 0x004fe20000010000 */
[----:B------:R-:W-:Y:S01]  /*3880*/  FADD.FTZ R12, R176, R45 ;  /* 0x0000002db00c7221 */ /* 0x000fe20000010000 */
[----:B------:R-:W-:Y:S02]  /*3890*/  F2FP.F16.F32.PACK_AB R176, R33, R176 ;  /* 0x000000b021b0723e */ /* 0x000fe400000000ff */
[----:B------:R-:W-:Y:S01]  /*38a0*/  F2FP.F16.F32.PACK_AB R187, R39, R38 ;  /* 0x0000002627bb723e */ /* 0x000fe200000000ff */
[----:B------:R-:W-:Y:S01]  /*38b0*/  FADD.FTZ R45, R33, R12 ;  /* 0x0000000c212d7221 */ /* 0x000fe20000010000 */
[----:B------:R-:W-:Y:S01]  /*38c0*/  IMAD.MOV.U32 R39, RZ, RZ, R119 ;  /* 0x000000ffff277224 */ /* 0x000fe200078e0077 */
[----:B------:R-:W2:Y:S01]  /*38d0*/  MUFU.EX2 R46, R46 ;  /* 0x0000002e002e7308 */ /* 0x000ea20000000800 */
[----:B0-----:R-:W-:Y:S01]  /*38e0*/  FADD.FTZ R0, R42, R41 ;  /* 0x000000292a007221 */ /* 0x001fe20000010000 */
[----:B------:R-:W-:Y:S01]  /*38f0*/  FADD.FTZ R12, R178, R45 ;  /* 0x0000002db20c7221 */ /* 0x000fe20000010000 */
[C---:B------:R-:W-:Y:S01]  /*3900*/  F2FP.F16.F32.PACK_AB R178, R53.reuse, R178 ;  /* 0x000000b235b2723e */ /* 0x040fe200000000ff */
[--C-:B------:R-:W-:Y:S01]  /*3910*/  IMAD.MOV.U32 R33, RZ, RZ, R119.reuse ;  /* 0x000000ffff217224 */ /* 0x100fe200078e0077 */
[----:B------:R-:W-:Y:S01]  /*3920*/  MOV R38, R119 ;  /* 0x0000007700267202 */ /* 0x000fe20000000f00 */
[----:B------:R-:W-:Y:S01]  /*3930*/  FADD.FTZ R45, R53, R12 ;  /* 0x0000000c352d7221 */ /* 0x000fe20000010000 */
[----:B------:R-:W-:Y:S01]  /*3940*/  IMAD.MOV.U32 R53, RZ, RZ, R119 ;  /* 0x000000ffff357224 */ /* 0x000fe200078e0077 */
[----:B------:R-:W0:Y:S01]  /*3950*/  MUFU.EX2 R47, R47 ;  /* 0x0000002f002f7308 */ /* 0x000e220000000800 */
[C---:B-1----:R-:W-:Y:S01]  /*3960*/  FADD.FTZ R41, R43.reuse, R0 ;  /* 0x000000002b297221 */ /* 0x042fe20000010000 */
[----:B------:R-:W-:Y:S01]  /*3970*/  FADD.FTZ R12, R56, R45 ;  /* 0x0000002d380c7221 */ /* 0x000fe20000010000 */
[----:B------:R-:W-:Y:S01]  /*3980*/  F2FP.F16.F32.PACK_AB R181, R43, R42 ;  /* 0x0000002a2bb5723e */ /* 0x000fe200000000ff */
[----:B------:R-:W-:-:S02]  /*3990*/  IMAD.MOV.U32 R56, RZ, RZ, R119 ;  /* 0x000000ffff387224 */ /* 0x000fc400078e0077 */
[----:B------:R-:W-:Y:S01]  /*39a0*/  FADD.FTZ R13, R57, R12 ;  /* 0x0000000c390d7221 */ /* 0x000fe20000010000 */
[----:B------:R-:W-:Y:S01]  /*39b0*/  IMAD.MOV.U32 R57, RZ, RZ, R119 ;  /* 0x000000ffff397224 */ /* 0x000fe200078e0077 */
[----:B------:R-:W1:Y:S01]  /*39c0*/  MUFU.EX2 R50, R50 ;  /* 0x0000003200327308 */ /* 0x000e620000000800 */
[----:B--2---:R-:W-:Y:S01]  /*39d0*/  FADD.FTZ R0, R46, R41 ;  /* 0x000000292e007221 */ /* 0x004fe20000010000 */
[----:B------:R-:W-:Y:S01]  /*39e0*/  FADD.FTZ R12, R60, R13 ;  /* 0x0000000d3c0c7221 */ /* 0x000fe20000010000 */
[--C-:B------:R-:W-:Y:S02]  /*39f0*/  IMAD.MOV.U32 R45, RZ, RZ, R119.reuse ;  /* 0x000000ffff2d7224 */ /* 0x100fe400078e0077 */
[--C-:B------:R-:W-:Y:S02]  /*3a00*/  IMAD.MOV.U32 R43, RZ, RZ, R119.reuse ;  /* 0x000000ffff2b7224 */ /* 0x100fe400078e0077 */
[--C-:B------:R-:W-:Y:S01]  /*3a10*/  IMAD.MOV.U32 R42, RZ, RZ, R119.reuse ;  /* 0x000000ffff2a7224 */ /* 0x100fe200078e0077 */
[----:B------:R-:W2:Y:S01]  /*3a20*/  MUFU.EX2 R51, R51 ;  /* 0x0000003300337308 */ /* 0x000ea20000000800 */
[C---:B0-----:R-:W-:Y:S01]  /*3a30*/  FADD.FTZ R41, R47.reuse, R0 ;  /* 0x000000002f297221 */ /* 0x041fe20000010000 */
[----:B------:R-:W-:Y:S01]  /*3a40*/  F2FP.F16.F32.PACK_AB R183, R47, R46 ;  /* 0x0000002e2fb7723e */ /* 0x000fe200000000ff */
[----:B------:R-:W-:-:S02]  /*3a50*/  IMAD.MOV.U32 R47, RZ, RZ, R119 ;  /* 0x000000ffff2f7224 */ /* 0x000fc400078e0077 */
[----:B------:R-:W-:-:S03]  /*3a60*/  IMAD.MOV.U32 R46, RZ, RZ, R119 ;  /* 0x000000ffff2e7224 */ /* 0x000fc600078e0077 */
[----:B------:R-:W0:Y:S01]  /*3a70*/  MUFU.EX2 R54, R54 ;  /* 0x0000003600367308 */ /* 0x000e220000000800 */
[----:B-1----:R-:W-:Y:S01]  /*3a80*/  FADD.FTZ R0, R50, R41 ;  /* 0x0000002932007221 */ /* 0x002fe20000010000 */
[----:B------:R-:W-:-:S06]  /*3a90*/  IMAD.MOV.U32 R41, RZ, RZ, R119 ;  /* 0x000000ffff297224 */ /* 0x000fcc00078e0077 */
[----:B------:R-:W1:Y:S01]  /*3aa0*/  MUFU.EX2 R55, R55 ;  /* 0x0000003700377308 */ /* 0x000e620000000800 */
[C---:B--2---:R-:W-:Y:S01]  /*3ab0*/  FADD.FTZ R11, R51.reuse, R0 ;  /* 0x00000000330b7221 */ /* 0x044fe20000010000 */
[----:B------:R-:W-:Y:S01]  /*3ac0*/  F2FP.F16.F32.PACK_AB R177, R51, R50 ;  /* 0x0000003233b1723e */ /* 0x000fe200000000ff */
[--C-:B------:R-:W-:Y:S02]  /*3ad0*/  IMAD.MOV.U32 R51, RZ, RZ, R119.reuse ;  /* 0x000000ffff337224 */ /* 0x100fe400078e0077 */
[----:B------:R-:W-:-:S03]  /*3ae0*/  IMAD.MOV.U32 R50, RZ, RZ, R119 ;  /* 0x000000ffff327224 */ /* 0x000fc600078e0077 */
[----:B------:R-:W2:Y:S01]  /*3af0*/  MUFU.EX2 R61, R61 ;  /* 0x0000003d003d7308 */ /* 0x000ea20000000800 */
[----:B0-----:R-:W-:-:S07]  /*3b00*/  FADD.FTZ R0, R54, R11 ;  /* 0x0000000b36007221 */ /* 0x001fce0000010000 */
[----:B------:R-:W0:Y:S01]  /*3b10*/  MUFU.EX2 R58, R58 ;  /* 0x0000003a003a7308 */ /* 0x000e220000000800 */
[C---:B-1----:R-:W-:Y:S01]  /*3b20*/  FADD.FTZ R11, R55.reuse, R0 ;  /* 0x00000000370b7221 */ /* 0x042fe20000010000 */
[----:B------:R-:W-:Y:S01]  /*3b30*/  F2FP.F16.F32.PACK_AB R179, R55, R54 ;  /* 0x0000003637b3723e */ /* 0x000fe200000000ff */
[----:B------:R-:W-:Y:S01]  /*3b40*/  IMAD.MOV.U32 R54, RZ, RZ, R119 ;  /* 0x000000ffff367224 */ /* 0x000fe200078e0077 */
[----:B------:R-:W-:-:S04]  /*3b50*/  MOV R55, R119 ;  /* 0x0000007700377202 */ /* 0x000fc80000000f00 */
        /* <DEDUP_REMOVED lines=8> */
[----:B-1----:R-:W-:-:S07]  /*3be0*/  FADD.FTZ R12, R64, R13 ;  /* 0x0000000d400c7221 */ /* 0x002fce0000010000 */
[----:B------:R-:W1:Y:S01]  /*3bf0*/  MUFU.EX2 R62, R62 ;  /* 0x0000003e003e7308 */ /* 0x000e620000000800 */
[C---:B--2---:R-:W-:Y:S01]  /*3c00*/  FADD.FTZ R11, R59.reuse, R0 ;  /* 0x000000003b0b7221 */ /* 0x044fe20000010000 */
[----:B------:R-:W-:Y:S01]  /*3c10*/  F2FP.F16.F32.PACK_AB R173, R59, R58 ;  /* 0x0000003a3bad723e */ /* 0x000fe200000000ff */
[--C-:B------:R-:W-:Y:S02]  /*3c20*/  IMAD.MOV.U32 R59, RZ, RZ, R119.reuse ;  /* 0x000000ffff3b7224 */ /* 0x100fe400078e0077 */
[----:B------:R-:W-:-:S03]  /*3c30*/  IMAD.MOV.U32 R58, RZ, RZ, R119 ;  /* 0x000000ffff3a7224 */ /* 0x000fc600078e0077 */
[----:B------:R-:W2:Y:S01]  /*3c40*/  MUFU.EX2 R68, R68 ;  /* 0x0000004400447308 */ /* 0x000ea20000000800 */
[C---:B0-----:R-:W-:Y:S01]  /*3c50*/  FADD.FTZ R13, R65.reuse, R12 ;  /* 0x0000000c410d7221 */ /* 0x041fe20000010000 */
[----:B------:R-:W-:Y:S01]  /*3c60*/  F2FP.F16.F32.PACK_AB R168, R65, R64 ;  /* 0x0000004041a8723e */ /* 0x000fe200000000ff */
[--C-:B------:R-:W-:Y:S02]  /*3c70*/  IMAD.MOV.U32 R65, RZ, RZ, R119.reuse ;  /* 0x000000ffff417224 */ /* 0x100fe400078e0077 */
[----:B------:R-:W-:-:S03]  /*3c80*/  IMAD.MOV.U32 R64, RZ, RZ, R119 ;  /* 0x000000ffff407224 */ /* 0x000fc600078e0077 */
[----:B------:R-:W0:Y:S01]  /*3c90*/  MUFU.EX2 R63, R63 ;  /* 0x0000003f003f7308 */ /* 0x000e220000000800 */
[----:B-1----:R-:W-:-:S07]  /*3ca0*/  FADD.FTZ R0, R62, R11 ;  /* 0x0000000b3e007221 */ /* 0x002fce0000010000 */
[----:B------:R-:W1:Y:S01]  /*3cb0*/  MUFU.EX2 R66, R66 ;  /* 0x0000004200427308 */ /* 0x000e620000000800 */
[----:B--2---:R-:W-:Y:S01]  /*3cc0*/  FADD.FTZ R12, R68, R13 ;  /* 0x0000000d440c7221 */ /* 0x004fe20000010000 */
[C---:B------:R-:W-:Y:S01]  /*3cd0*/  F2FP.F16.F32.PACK_AB R170, R37.reuse, R68 ;  /* 0x0000004425aa723e */ /* 0x040fe200000000ff */
[--C-:B------:R-:W-:Y:S02]  /*3ce0*/  IMAD.MOV.U32 R68, RZ, RZ, R119.reuse ;  /* 0x000000ffff447224 */ /* 0x100fe400078e0077 */
[----:B------:R-:W-:Y:S01]  /*3cf0*/  FADD.FTZ R11, R37, R12 ;  /* 0x0000000c250b7221 */ /* 0x000fe20000010000 */
[----:B------:R-:W-:Y:S02]  /*3d00*/  IMAD.MOV.U32 R12, RZ, RZ, 0x3f800000 ;  /* 0x3f800000ff0c7424 */ /* 0x000fe400078e00ff */
[----:B------:R-:W2:Y:S01]  /*3d10*/  MUFU.EX2 R67, R67 ;  /* 0x0000004300437308 */ /* 0x000ea20000000800 */
[C---:B0-----:R-:W-:Y:S01]  /*3d20*/  FADD.FTZ R13, R63.reuse, R0 ;  /* 0x000000003f0d7221 */ /* 0x041fe20000010000 */
[----:B------:R-:W-:Y:S01]  /*3d30*/  F2FP.F16.F32.PACK_AB R175, R63, R62 ;  /* 0x0000003e3faf723e */ /* 0x000fe200000000ff */
[----:B------:R-:W-:-:S02]  /*3d40*/  IMAD.MOV.U32 R63, RZ, RZ, R119 ;  /* 0x000000ffff3f7224 */ /* 0x000fc400078e0077 */
[--C-:B------:R-:W-:Y:S02]  /*3d50*/  IMAD.MOV.U32 R62, RZ, RZ, R119.reuse ;  /* 0x000000ffff3e7224 */ /* 0x100fe400078e0077 */
[----:B------:R-:W-:Y:S01]  /*3d60*/  IMAD.MOV.U32 R37, RZ, RZ, R119 ;  /* 0x000000ffff257224 */ /* 0x000fe200078e0077 */
[----:B------:R-:W0:Y:S01]  /*3d70*/  MUFU.EX2 R70, R70 ;  /* 0x0000004600467308 */ /* 0x000e220000000800 */
[----:B-1----:R-:W-:-:S07]  /*3d80*/  FADD.FTZ R0, R66, R13 ;  /* 0x0000000d42007221 */ /* 0x002fce0000010000 */
[----:B------:R0:W1:Y:S01]  /*3d90*/  MUFU.EX2 R171, R10 ;  /* 0x0000000a00ab7308 */ /* 0x0000620000000800 */
[C---:B--2---:R-:W-:Y:S01]  /*3da0*/  FADD.FTZ R13, R67.reuse, R0 ;  /* 0x00000000430d7221 */ /* 0x044fe20000010000 */
[----:B------:R-:W-:Y:S01]  /*3db0*/  F2FP.F16.F32.PACK_AB R169, R67, R66 ;  /* 0x0000004243a9723e */ /* 0x000fe200000000ff */
[----:B------:R-:W-:Y:S02]  /*3dc0*/  IMAD.MOV.U32 R0, RZ, RZ, 0x3f800000 ;  /* 0x3f800000ff007424 */ /* 0x000fe400078e00ff */
[--C-:B------:R-:W-:Y:S02]  /*3dd0*/  IMAD.MOV.U32 R67, RZ, RZ, R119.reuse ;  /* 0x000000ffff437224 */ /* 0x100fe400078e0077 */
[----:B------:R-:W-:Y:S02]  /*3de0*/  IMAD.MOV.U32 R66, RZ, RZ, R119 ;  /* 0x000000ffff427224 */ /* 0x000fe400078e0077 */
[----:B0-----:R-:W-:-:S04]  /*3df0*/  FADD.FTZ R10, R70, R13 ;  /* 0x0000000d460a7221 */ /* 0x001fc80000010000 */
[C---:B-1----:R-:W-:Y:S01]  /*3e00*/  FADD.FTZ R10, R171.reuse, R10 ;  /* 0x0000000aab0a7221 */ /* 0x042fe20000010000 */
[----:B------:R-:W-:Y:S01]  /*3e10*/  F2FP.F16.F32.PACK_AB R171, R171, R70 ;  /* 0x00000046abab723e */ /* 0x000fe200000000ff */
[----:B------:R-:W-:Y:S01]  /*3e20*/  IMAD.MOV.U32 R70, RZ, RZ, R119 ;  /* 0x000000ffff467224 */ /* 0x000fe200078e0077 */
[----:B------:R-:W-:Y:S06]  /*3e30*/  @!P1 BRA `(.L_x_194) ;  /* 0x0000002000849947 */ /* 0x000fec0003800000 */
[----:B------:R-:W-:Y:S01]  /*3e40*/  IMAD.MOV.U32 R13, RZ, RZ, R2 ;  /* 0x000000ffff0d7224 */ /* 0x000fe200078e0002 */
[----:B------:R-:W-:Y:S01]  /*3e50*/  MOV R0, 0x3f800000 ;  /* 0x3f80000000007802 */ /* 0x000fe20000000f00 */
[----:B------:R-:W-:Y:S01]  /*3e60*/  IMAD.MOV.U32 R14, RZ, RZ, R3 ;  /* 0x000000ffff0e7224 */ /* 0x000fe200078e0003 */
        /* <DEDUP_REMOVED lines=48> */
[----:B------:R-:W-:Y:S01]  /*4170*/  UMOV UR6, UR39 ;  /* 0x0000002700067c82 */ /* 0x000fe20008000000 */
[----:B------:R-:W-:Y:S01]  /*4180*/  UMOV UR7, UR38 ;  /* 0x0000002600077c82 */ /* 0x000fe20008000000 */
[----:B------:R-:W-:-:S05]  /*4190*/  ULDC UR10, c[0x0][0x988] ;  /* 0x00026200000a7ab9 */ /* 0x000fca0000000800 */
.L_x_205:
[----:B------:R-:W-:-:S04]  /*41a0*/  UISETP.NE.AND UP0, UPT, UR7, 0x1, UPT ;  /* 0x000000010700788c */ /* 0x000fc8000bf05270 */
[----:B------:R-:W-:-:S04]  /*41b0*/  USEL UR39, URZ, 0x1, UP0 ;  /* 0x000000013f277887 */ /* 0x000fc80008000000 */
[----:B------:R-:W-:Y:S01]  /*41c0*/  ULOP3.LUT UR39, UR6, UR39, URZ, 0x3c, !UPT ;  /* 0x0000002706277292 */ /* 0x000fe2000f8e3c3f */
[----:B------:R-:W-:Y:S11]  /*41d0*/  @!P0 BRA `(.L_x_195) ;  /* 0x0000000000048947 */ /* 0x000ff60003800000 */
[----:B------:R-:W-:Y:S01]  /*41e0*/  BPT.TRAP 0x1 ;  /* 0x000000040000795c */ /* 0x000fe20000300000 */
.L_x_195:
[----:B------:R-:W0:Y:S01]  /*41f0*/  S2UR UR8, SR_CgaCtaId ;  /* 0x00000000000879c3 */ /* 0x000e220000008800 */
[----:B------:R-:W-:Y:S01]  /*4200*/  MOV R4, 0x400 ;  /* 0x0000040000047802 */ /* 0x000fe20000000f00 */
[----:B------:R-:W-:Y:S01]  /*4210*/  UIADD3 UR38, UR7, 0x1, URZ ;  /* 0x0000000107267890 */ /* 0x000fe2000fffe03f */
[----:B------:R-:W-:-:S03]  /*4220*/  IMAD.U32 R2, RZ, RZ, UR39 ;  /* 0x00000027ff027e24 */ /* 0x000fc6000f8e00ff */
[----:B------:R-:W-:Y:S02]  /*4230*/  UISETP.NE.AND UP0, UPT, UR38, 0x2, UPT ;  /* 0x000000022600788c */ /* 0x000fe4000bf05270 */
[----:B------:R-:W-:Y:S02]  /*4240*/  SHF.L.U32 R2, R2, 0x1f, RZ ;  /* 0x0000001f02027819 */ /* 0x000fe400000006ff */
[----:B------:R-:W-:Y:S01]  /*4250*/  USEL UR38, UR38, URZ, UP0 ;  /* 0x0000003f26267287 */ /* 0x000fe20008000000 */
[----:B0-----:R-:W-:-:S05]  /*4260*/  IMAD.U32 R5, RZ, RZ, UR8 ;  /* 0x00000008ff057e24 */ /* 0x001fca000f8e00ff */
[----:B------:R-:W-:-:S04]  /*4270*/  LEA R4, R5, R4, 0x18 ;  /* 0x0000000405047211 */ /* 0x000fc800078ec0ff */
[----:B------:R-:W-:-:S13]  /*4280*/  R2UR UR8, R4 ;  /* 0x00000000040872ca */ /* 0x000fda00000e0000 */
[----:B------:R-:W-:-:S09]  /*4290*/  ULEA UR8, UR38, UR8, 0x3 ;  /* 0x0000000826087291 */ /* 0x000fd2000f8e183f */
[----:B------:R0:W1:Y:S01]  /*42a0*/  SYNCS.PHASECHK.TRANS64.TRYWAIT P1, [UR8+0x30830], R2 ;  /* 0x03083002ff0075a7 */ /* 0x0000620008020148 */
[----:B------:R-:W-:Y:S05]  /*42b0*/  @!P0 BRA `(.L_x_196) ;  /* 0x0000000000048947 */ /* 0x000fea0003800000 */
[----:B------:R-:W-:Y:S01]  /*42c0*/  BPT.TRAP 0x1 ;  /* 0x000000040000795c */ /* 0x000fe20000300000 */
.L_x_196:
[----:B-1----:R-:W-:Y:S05]  /*42d0*/  @P1 BRA `(.L_x_197) ;  /* 0x0000000000081947 */ /* 0x002fea0003800000 */
[----:B------:R-:W1:Y:S02]  /*42e0*/  SYNCS.PHASECHK.TRANS64.TRYWAIT P1, [UR8+0x30830], R2 ;  /* 0x03083002ff0075a7 */ /* 0x000e640008020148 */
[----:B-1----:R-:W-:Y:S05]  /*42f0*/  @!P1 BRA `(.L_x_198) ;  /* 0x000000c400f09947 */ /* 0x002fea0003800000 */
.L_x_197:
[----:B------:R-:W-:Y:S01]  /*4300*/  R2UR UR40, R8 ;  /* 0x00000000082872ca */ /* 0x000fe200000e0000 */
[----:B------:R-:W-:Y:S01]  /*4310*/  UIMAD UR9, UR38, 0x900, UR4 ;  /* 0x00000900260978a4 */ /* 0x000fe2000f8e0204 */
[----:B------:R-:W-:Y:S01]  /*4320*/  R2UR UR41, R9 ;  /* 0x00000000092972ca */ /* 0x000fe200000e0000 */
[----:B------:R-:W-:Y:S01]  /*4330*/  WARPGROUP.ARRIVE ;  /* 0x00000000000079c5 */ /* 0x000fe20000000000 */
[----:B------:R-:W-:Y:S01]  /*4340*/  UMOV UR43, 0x40000040 ;  /* 0x40000040002b7882 */ /* 0x000fe20000000000 */
[----:B------:R-:W-:Y:S01]  /*4350*/  UIADD3 UR14, UR9, 0x302, URZ ;  /* 0x00000302090e7890 */ /* 0x000fe2000fffe03f */
[-C--:B------:R-:W-:Y:S01]  /*4360*/  FMUL.FTZ R24, R24, R12.reuse ;  /* 0x0000000c18187220 */ /* 0x080fe20000410000 */
[----:B------:R-:W-:Y:S01]  /*4370*/  UMOV UR15, 0x40000040 ;  /* 0x40000040000f7882 */ /* 0x000fe20000000000 */
[----:B------:R-:W-:Y:S01]  /*4380*/  UMOV UR42, UR9 ;  /* 0x00000009002a7c82 */ /* 0x000fe20008000000 */
[----:B------:R-:W-:Y:S01]  /*4390*/  UIADD3 UR18, UR9, 0x304, URZ ;  /* 0x0000030409127890 */ /* 0x000fe2000fffe03f */
[-C--:B------:R-:W-:Y:S01]  /*43a0*/  FMUL.FTZ R25, R25, R12.reuse ;  /* 0x0000000c19197220 */ /* 0x080fe20000410000 */
[----:B------:R-:W-:Y:S01]  /*43b0*/  UMOV UR19, 0x40000040 ;  /* 0x4000004000137882 */ /* 0x000fe20000000000 */
[----:B------:R-:W-:Y:S01]  /*43c0*/  UIADD3 UR22, UR9, 0x306, URZ ;  /* 0x0000030609167890 */ /* 0x000fe2000fffe03f */
[-C--:B------:R-:W-:Y:S01]  /*43d0*/  FMUL.FTZ R28, R28, R12.reuse ;  /* 0x0000000c1c1c7220 */ /* 0x080fe20000410000 */
[----:B------:R-:W-:Y:S01]  /*43e0*/  UMOV UR23, 0x40000040 ;  /* 0x4000004000177882 */ /* 0x000fe20000000000 */
[----:B------:R-:W-:Y:S01]  /*43f0*/  HGMMA.64x96x16.F32 R120, gdesc[UR40], RZ, !UPT, gsb0 ;  /* 0x01600000287879f0 */ /* 0x000fe2000c0008ff */
[----:B------:R-:W-:Y:S01]  /*4400*/  R2UR UR40, R6 ;  /* 0x00000000062872ca */ /* 0x000fe200000e0000 */
[----:B------:R-:W-:Y:S01]  /*4410*/  UIADD3 UR42, UR9, 0x2, URZ ;  /* 0x00000002092a7890 */ /* 0x000fe2000fffe03f */
[----:B------:R-:W-:Y:S01]  /*4420*/  R2UR UR41, R7 ;  /* 0x00000000072972ca */ /* 0x000fe200000e0000 */
[----:B------:R-:W-:Y:S01]  /*4430*/  UMOV UR43, 0x40000040 ;  /* 0x40000040002b7882 */ /* 0x000fe20000000000 */
[----:B------:R-:W-:Y:S01]  /*4440*/  UIADD3 UR26, UR9, 0x600, URZ ;  /* 0x00000600091a7890 */ /* 0x000fe2000fffe03f */
[-C--:B------:R-:W-:Y:S01]  /*4450*/  FMUL.FTZ R29, R29, R12.reuse ;  /* 0x0000000c1d1d7220 */ /* 0x080fe20000410000 */
[----:B------:R-:W-:Y:S01]  /*4460*/  UMOV UR27, 0x40000040 ;  /* 0x40000040001b7882 */ /* 0x000fe20000000000 */
[----:B------:R-:W-:Y:S01]  /*4470*/  UIADD3 UR30, UR9, 0x602, URZ ;  /* 0x00000602091e7890 */ /* 0x000fe2000fffe03f */
[-C--:B------:R-:W-:Y:S01]  /*4480*/  FMUL.FTZ R32, R32, R12.reuse ;  /* 0x0000000c20207220 */ /* 0x080fe20000410000 */
[----:B------:R-:W-:Y:S01]  /*4490*/  UMOV UR31, 0x40000040 ;  /* 0x40000040001f7882 */ /* 0x000fe20000000000 */
        /* <DEDUP_REMOVED lines=93> */
[-C--:B------:R-:W-:Y:S01]  /*4a70*/  FMUL.FTZ R118, R118, R0.reuse ;  /* 0x0000000076767220 */ /* 0x080fe20000410000 */
[----:B------:R-:W-:-:S04]  /*4a80*/  FMUL.FTZ R119, R119, R0 ;  /* 0x0000000077777220 */ /* 0x000fc80000410000 */
        /* <DEDUP_REMOVED lines=50> */
.L_x_199:
[----:B------:R-:W-:Y:S01]  /*4db0*/  R2UR UR9, R4 ;  /* 0x00000000040972ca */ /* 0x000fe200000e0000 */
[----:B------:R-:W-:-:S05]  /*4dc0*/  IMAD.U32 R0, RZ, RZ, UR6 ;  /* 0x00000006ff007e24 */ /* 0x000fca000f8e00ff */
[----:B------:R-:W-:-:S07]  /*4dd0*/  SHF.L.U32 R0, R0, 0x1f, RZ ;  /* 0x0000001f00007819 */ /* 0x000fce00000006ff */
[----:B------:R-:W-:-:S09]  /*4de0*/  ULEA UR9, UR7, UR9, 0x3 ;  /* 0x0000000907097291 */ /* 0x000fd2000f8e183f */
[----:B------:R2:W3:Y:S01]  /*4df0*/  SYNCS.PHASECHK.TRANS64.TRYWAIT P1, [UR9+0x30850], R0 ;  /* 0x03085000ff0075a7 */ /* 0x0004e20008020149 */
[----:B------:R-:W-:Y:S05]  /*4e00*/  @!P0 BRA `(.L_x_200) ;  /* 0x0000000000048947 */ /* 0x000fea0003800000 */
[----:B------:R-:W-:Y:S01]  /*4e10*/  BPT.TRAP 0x1 ;  /* 0x000000040000795c */ /* 0x000fe20000300000 */
.L_x_200:
[----:B---3--:R-:W-:Y:S05]  /*4e20*/  @P1 BRA `(.L_x_201) ;  /* 0x0000000000081947 */ /* 0x008fea0003800000 */
[----:B------:R-:W3:Y:S02]  /*4e30*/  SYNCS.PHASECHK.TRANS64.TRYWAIT P1, [UR9+0x30850], R0 ;  /* 0x03085000ff0075a7 */ /* 0x000ee40008020149 */
[----:B---3--:R-:W-:Y:S05]  /*4e40*/  @!P1 BRA `(.L_x_202) ;  /* 0x000000bc00349947 */ /* 0x008fea0003800000 */
.L_x_201:
[----:B------:R-:W-:Y:S01]  /*4e50*/  R2UR UR6, R4 ;  /* 0x00000000040672ca */ /* 0x000fe200000e0000 */
[----:B------:R-:W-:-:S12]  /*4e60*/  WARPGROUP.ARRIVE ;  /* 0x00000000000079c5 */ /* 0x000fd80000000000 */
[----:B------:R-:W-:-:S04]  /*4e70*/  UIADD3 UR6, UR6, 0x400, URZ ;  /* 0x0000040006067890 */ /* 0x000fc8000fffe03f */
[----:B------:R-:W-:-:S04]  /*4e80*/  USHF.R.U32.HI UR6, URZ, 0x4, UR6 ;  /* 0x000000043f067899 */ /* 0x000fc80008011606 */
[----:B------:R-:W-:-:S04]  /*4e90*/  ULOP3.LUT UR6, UR6, 0x3fff, URZ, 0xc0, !UPT ;  /* 0x00003fff06067892 */ /* 0x000fc8000f8ec03f */
[----:B------:R-:W-:-:S04]  /*4ea0*/  ULOP3.LUT UR6, UR6, 0x3000000, URZ, 0xfc, !UPT ;  /* 0x0300000006067892 */ /* 0x000fc8000f8efc3f */
[----:B------:R-:W-:-:S03]  /*4eb0*/  UIMAD UR11, UR7, 0x900, UR6 ;  /* 0x00000900070b78a4 */ /* 0x000fc6000f8e0206 */
[----:B------:R-:W-:-:S04]  /*4ec0*/  UMOV UR7, 0x40000040 ;  /* 0x4000004000077882 */ /* 0x000fc80000000000 */
[----:B------:R-:W-:Y:S02]  /*4ed0*/  UMOV UR6, UR11 ;  /* 0x0000000b00067c82 */ /* 0x000fe40008000000 */
        /* <DEDUP_REMOVED lines=25> */
[----:B------:R-:W-:Y:S03]  /*5070*/  HGMMA.64x192x16.F32 R24, R168, gdesc[UR4].tnspB, R24, gsb0 ;  /* 0x42e00004a8187df0 */ /* 0x000fe60008000818 */
[----:B------:R-:W-:Y:S02]  /*5080*/  WARPGROUP.DEPBAR.LE gsb0, 0x0 ;  /* 0x00008000000079c5 */ /* 0x000fe40000010000 */
[----:B------:R-:W-:Y:S05]  /*5090*/  @!P0 BRA `(.L_x_203) ;  /* 0x0000000000048947 */ /* 0x000fea0003800000 */
[----:B------:R-:W-:Y:S01]  /*50a0*/  BPT.TRAP 0x1 ;  /* 0x000000040000795c */ /* 0x000fe20000300000 */
.L_x_203:
[----:B0-2---:R-:W-:Y:S01]  /*50b0*/  FMNMX.FTZ R0, R120, R14, !PT ;  /* 0x0000000e78007209 */ /* 0x005fe20007810000 */
[----:B------:R-:W-:Y:S01]  /*50c0*/  UIADD3 UR8, UR8, 0x30840, URZ ;  /* 0x0003084008087890 */ /* 0x000fe2000fffe03f */
[----:B-1----:R-:W-:Y:S02]  /*50d0*/  FMNMX.FTZ R2, R122, R13, !PT ;  /* 0x0000000d7a027209 */ /* 0x002fe40007810000 */
        /* <DEDUP_REMOVED lines=46> */
[----:B------:R-:W-:Y:S01]  /*53c0*/  R2UR UR6, R5 ;  /* 0x00000000050672ca */ /* 0x000fe200000e0000 */
[----:B------:R-:W0:Y:S04]  /*53d0*/  SHFL.BFLY PT, R3, R0, 0x2, 0x1f ;  /* 0x0c401f0000037f89 */ /* 0x000e2800000e0000 */
[----:B------:R-:W1:Y:S08]  /*53e0*/  SHFL.BFLY PT, R21, R12, 0x2, 0x1f ;  /* 0x0c401f000c157f89 */ /* 0x000e7000000e0000 */
[----:B------:R-:W-:-:S09]  /*53f0*/  UPRMT UR8, UR6, 0x654, UR8 ;  /* 0x0000065406087896 */ /* 0x000fd20008000008 */
[----:B------:R-:W-:Y:S01]  /*5400*/  SYNCS.ARRIVE.TRANS64.RED.A1T0 RZ, [UR8], RZ ;  /* 0x000000ffffff79a7 */ /* 0x000fe20008100408 */
[----:B0-----:R-:W-:Y:S02]  /*5410*/  FMNMX.FTZ R15, R0, R3, !PT ;  /* 0x00000003000f7209 */ /* 0x001fe40007810000 */
[----:B-1----:R-:W-:-:S03]  /*5420*/  FMNMX.FTZ R21, R12, R21, !PT ;  /* 0x000000150c157209 */ /* 0x002fc60007810000 */
[----:B------:R-:W0:Y:S04]  /*5430*/  SHFL.BFLY PT, R2, R15, 0x1, 0x1f ;  /* 0x0c201f000f027f89 */ /* 0x000e2800000e0000 */
[----:B------:R-:W1:Y:S01]  /*5440*/  SHFL.BFLY PT, R20, R21, 0x1, 0x1f ;  /* 0x0c201f0015147f89 */ /* 0x000e6200000e0000 */
[----:B0-----:R-:W-:Y:S02]  /*5450*/  FMNMX.FTZ R3, R15, R2, !PT ;  /* 0x000000020f037209 */ /* 0x001fe40007810000 */
[----:B-1----:R-:W-:-:S03]  /*5460*/  FMNMX.FTZ R2, R21, R20, !PT ;  /* 0x0000001415027209 */ /* 0x002fc60007810000 */
[C---:B------:R-:W-:Y:S02]  /*5470*/  FADD.FTZ R14, -R3.reuse, R14 ;  /* 0x0000000e030e7221 */ /* 0x040fe40000010100 */
[----:B------:R-:W-:Y:S01]  /*5480*/  FADD.FTZ R0, -R2, R13 ;  /* 0x0000000d02007221 */ /* 0x000fe20000010100 */
[----:B------:R-:W-:Y:S01]  /*5490*/  FMUL.FTZ R13, R3, UR10 ;  /* 0x0000000a030d7c20 */ /* 0x000fe20008410000 */
[----:B------:R-:W-:Y:S02]  /*54a0*/  FMUL.FTZ R14, R14, UR10 ;  /* 0x0000000a0e0e7c20 */ /* 0x000fe40008410000 */
[----:B------:R-:W-:Y:S01]  /*54b0*/  FMUL.FTZ R0, R0, UR10 ;  /* 0x0000000a00007c20 */ /* 0x000fe20008410000 */
[--C-:B------:R-:W-:Y:S01]  /*54c0*/  FFMA.FTZ R184, R128, UR10, -R13.reuse ;  /* 0x0000000a80b87c23 */ /* 0x100fe2000801080d */
[--C-:B------:R-:W-:Y:S01]  /*54d0*/  FFMA.FTZ R128, R129, UR10, -R13.reuse ;  /* 0x0000000a81807c23 */ /* 0x100fe2000801080d */
[----:B------:R-:W-:Y:S01]  /*54e0*/  FMUL.FTZ R129, R2, UR10 ;  /* 0x0000000a02817c20 */ /* 0x000fe20008410000 */
[--C-:B------:R-:W-:Y:S01]  /*54f0*/  FFMA.FTZ R188, R120, UR10, -R13.reuse ;  /* 0x0000000a78bc7c23 */ /* 0x100fe2000801080d */
[--C-:B------:R-:W-:Y:S01]  /*5500*/  FFMA.FTZ R182, R140, UR10, -R13.reuse ;  /* 0x0000000a8cb67c23 */ /* 0x100fe2000801080d */
[----:B------:R-:W-:Y:S01]  /*5510*/  FFMA.FTZ R171, R121, UR10, -R13 ;  /* 0x0000000a79ab7c23 */ /* 0x000fe2000801080d */
[--C-:B------:R-:W-:Y:S01]  /*5520*/  FFMA.FTZ R189, R122, UR10, -R129.reuse ;  /* 0x0000000a7abd7c23 */ /* 0x100fe20008010881 */
[----:B------:R-:W-:Y:S01]  /*5530*/  FFMA.FTZ R140, R123, UR10, -R129 ;  /* 0x0000000a7b8c7c23 */ /* 0x000fe20008010881 */
[----:B------:R-:W-:Y:S01]  /*5540*/  MUFU.EX2 R12, R14 ;  /* 0x0000000e000c7308 */ /* 0x000fe20000000800 */
[----:B------:R-:W-:Y:S01]  /*5550*/  FFMA.FTZ R190, R124, UR10, -R13 ;  /* 0x0000000a7cbe7c23 */ /* 0x000fe2000801080d */
[----:B------:R-:W-:Y:S01]  /*5560*/  FFMA.FTZ R191, R126, UR10, -R129 ;  /* 0x0000000a7ebf7c23 */ /* 0x000fe20008010881 */
[--C-:B------:R-:W-:Y:S01]  /*5570*/  FFMA.FTZ R124, R137, UR10, -R13.reuse ;  /* 0x0000000a897c7c23 */ /* 0x100fe2000801080d */
[----:B------:R-:W-:Y:S01]  /*5580*/  FFMA.FTZ R169, R125, UR10, -R13 ;  /* 0x0000000a7da97c23 */ /* 0x000fe2000801080d */
[--C-:B------:R-:W-:Y:S01]  /*5590*/  FFMA.FTZ R137, R127, UR10, -R129.reuse ;  /* 0x0000000a7f897c23 */ /* 0x100fe20008010881 */
[----:B------:R-:W-:Y:S01]  /*55a0*/  FFMA.FTZ R185, R130, UR10, -R129 ;  /* 0x0000000a82b97c23 */ /* 0x000fe20008010881 */
[----:B------:R-:W-:Y:S01]  /*55b0*/  FFMA.FTZ R180, R136, UR10, -R13 ;  /* 0x0000000a88b47c23 */ /* 0x000fe2000801080d */
[----:B------:R-:W0:Y:S01]  /*55c0*/  MUFU.EX2 R188, R188 ;  /* 0x000000bc00bc7308 */ /* 0x000e220000000800 */
[----:B------:R-:W-:Y:S01]  /*55d0*/  FFMA.FTZ R136, R131, UR10, -R129 ;  /* 0x0000000a83887c23 */ /* 0x000fe20008010881 */
[----:B------:R-:W-:Y:S01]  /*55e0*/  FFMA.FTZ R186, R132, UR10, -R13 ;  /* 0x0000000a84ba7c23 */ /* 0x000fe2000801080d */
[----:B------:R-:W-:Y:S01]  /*55f0*/  FFMA.FTZ R187, R134, UR10, -R129 ;  /* 0x0000000a86bb7c23 */ /* 0x000fe20008010881 */
[----:B------:R-:W-:Y:S01]  /*5600*/  FFMA.FTZ R125, R133, UR10, -R13 ;  /* 0x0000000a857d7c23 */ /* 0x000fe2000801080d */
[--C-:B------:R-:W-:Y:S01]  /*5610*/  FFMA.FTZ R135, R135, UR10, -R129.reuse ;  /* 0x0000000a87877c23 */ /* 0x100fe20008010881 */
[--C-:B------:R-:W-:Y:S01]  /*5620*/  FFMA.FTZ R181, R138, UR10, -R129.reuse ;  /* 0x0000000a8ab57c23 */ /* 0x100fe20008010881 */
[--C-:B------:R-:W-:Y:S01]  /*5630*/  FFMA.FTZ R134, R139, UR10, -R129.reuse ;  /* 0x0000000a8b867c23 */ /* 0x100fe20008010881 */
[----:B------:R-:W-:Y:S01]  /*5640*/  MUFU.EX2 R0, R0 ;  /* 0x0000000000007308 */ /* 0x000fe20000000800 */
[----:B------:R-:W-:Y:S01]  /*5650*/  FFMA.FTZ R183, R142, UR10, -R129 ;  /* 0x0000000a8eb77c23 */ /* 0x000fe20008010881 */
[----:B------:R-:W-:Y:S01]  /*5660*/  FFMA.FTZ R121, R141, UR10, -R13 ;  /* 0x0000000a8d797c23 */ /* 0x000fe2000801080d */
[----:B------:R-:W-:Y:S01]  /*5670*/  FFMA.FTZ R133, R143, UR10, -R129 ;  /* 0x0000000a8f857c23 */ /* 0x000fe20008010881 */
[----:B------:R-:W-:Y:S01]  /*5680*/  FFMA.FTZ R176, R144, UR10, -R13 ;  /* 0x0000000a90b07c23 */ /* 0x000fe2000801080d */
[----:B------:R-:W-:Y:S01]  /*5690*/  FFMA.FTZ R177, R146, UR10, -R129 ;  /* 0x0000000a92b17c23 */ /* 0x000fe20008010881 */
[----:B------:R-:W-:Y:S01]  /*56a0*/  FFMA.FTZ R120, R145, UR10, -R13 ;  /* 0x0000000a91787c23 */ /* 0x000fe2000801080d */
[----:B------:R-:W-:Y:S01]  /*56b0*/  FFMA.FTZ R132, R147, UR10, -R129 ;  /* 0x0000000a93847c23 */ /* 0x000fe20008010881 */
[----:B------:R-:W1:Y:S01]  /*56c0*/  MUFU.EX2 R189, R189 ;  /* 0x000000bd00bd7308 */ /* 0x000e620000000800 */
[----:B0-----:R-:W-:Y:S01]  /*56d0*/  FFMA.FTZ R122, R12, R11, R188 ;  /* 0x0000000b0c7a7223 */ /* 0x001fe200000100bc */
[----:B------:R-:W-:Y:S01]  /*56e0*/  FFMA.FTZ R178, R148, UR10, -R13 ;  /* 0x0000000a94b27c23 */ /* 0x000fe2000801080d */
[----:B------:R-:W-:Y:S01]  /*56f0*/  FFMA.FTZ R179, R150, UR10, -R129 ;  /* 0x0000000a96b37c23 */ /* 0x000fe20008010881 */
[----:B------:R-:W-:Y:S01]  /*5700*/  FFMA.FTZ R21, R149, UR10, -R13 ;  /* 0x0000000a95157c23 */ /* 0x000fe2000801080d */
[----:B------:R-:W-:Y:S01]  /*5710*/  FFMA.FTZ R131, R151, UR10, -R129 ;  /* 0x0000000a97837c23 */ /* 0x000fe20008010881 */
[----:B------:R-:W-:Y:S01]  /*5720*/  FFMA.FTZ R172, R152, UR10, -R13 ;  /* 0x0000000a98ac7c23 */ /* 0x000fe2000801080d */
[----:B------:R-:W-:Y:S01]  /*5730*/  FFMA.FTZ R173, R154, UR10, -R129 ;  /* 0x0000000a9aad7c23 */ /* 0x000fe20008010881 */
[----:B------:R-:W0:Y:S01]  /*5740*/  MUFU.EX2 R171, R171 ;  /* 0x000000ab00ab7308 */ /* 0x000e220000000800 */
[----:B------:R-:W-:Y:S01]  /*5750*/  FFMA.FTZ R20, R153, UR10, -R13 ;  /* 0x0000000a99147c23 */ /* 0x000fe2000801080d */
[----:B------:R-:W-:Y:S01]  /*5760*/  FFMA.FTZ R130, R155, UR10, -R129 ;  /* 0x0000000a9b827c23 */ /* 0x000fe20008010881 */
[----:B------:R-:W-:Y:S01]  /*5770*/  FFMA.FTZ R174, R156, UR10, -R13 ;  /* 0x0000000a9cae7c23 */ /* 0x000fe2000801080d */
[----:B------:R-:W-:Y:S01]  /*5780*/  FFMA.FTZ R175, R158, UR10, -R129 ;  /* 0x0000000a9eaf7c23 */ /* 0x000fe20008010881 */
[----:B------:R-:W-:Y:S01]  /*5790*/  FFMA.FTZ R15, R157, UR10, -R13 ;  /* 0x0000000a9d0f7c23 */ /* 0x000fe2000801080d */
[----:B------:R-:W-:Y:S01]  /*57a0*/  FFMA.FTZ R127, R159, UR10, -R129 ;  /* 0x0000000a9f7f7c23 */ /* 0x000fe20008010881 */
[----:B------:R-:W-:Y:S01]  /*57b0*/  FFMA.FTZ R168, R160, UR10, -R13 ;  /* 0x0000000aa0a87c23 */ /* 0x000fe2000801080d */
[----:B------:R-:W2:Y:S01]  /*57c0*/  MUFU.EX2 R140, R140 ;  /* 0x0000008c008c7308 */ /* 0x000ea20000000800 */
[----:B-1----:R-:W-:Y:S01]  /*57d0*/  FFMA.FTZ R11, R0, R10, R189 ;  /* 0x0000000a000b7223 */ /* 0x002fe200000100bd */
[----:B------:R-:W-:Y:S01]  /*57e0*/  FFMA.FTZ R14, R161, UR10, -R13 ;  /* 0x0000000aa10e7c23 */ /* 0x000fe2000801080d */
[----:B------:R-:W-:Y:S01]  /*57f0*/  FFMA.FTZ R126, R163, UR10, -R129 ;  /* 0x0000000aa37e7c23 */ /* 0x000fe20008010881 */
[--C-:B------:R-:W-:Y:S01]  /*5800*/  FFMA.FTZ R170, R164, UR10, -R13.reuse ;  /* 0x0000000aa4aa7c23 */ /* 0x100fe2000801080d */
[----:B------:R-:W-:-:S03]  /*5810*/  FFMA.FTZ R13, R165, UR10, -R13 ;  /* 0x0000000aa50d7c23 */ /* 0x000fc6000801080d */
[----:B------:R-:W1:Y:S01]  /*5820*/  MUFU.EX2 R190, R190 ;  /* 0x000000be00be7308 */ /* 0x000e620000000800 */
[----:B0-----:R-:W-:-:S07]  /*5830*/  FADD.FTZ R123, R171, R122 ;  /* 0x0000007aab7b7221 */ /* 0x001fce0000010000 */
[----:B------:R-:W0:Y:S01]  /*5840*/  MUFU.EX2 R191, R191 ;  /* 0x000000bf00bf7308 */ /* 0x000e220000000800 */
[----:B--2---:R-:W-:-:S07]  /*5850*/  FADD.FTZ R10, R140, R11 ;  /* 0x0000000b8c0a7221 */ /* 0x004fce0000010000 */
[----:B------:R-:W2:Y:S01]  /*5860*/  MUFU.EX2 R169, R169 ;  /* 0x000000a900a97308 */ /* 0x000ea20000000800 */
[----:B-1----:R-:W-:-:S07]  /*5870*/  FADD.FTZ R122, R190, R123 ;  /* 0x0000007bbe7a7221 */ /* 0x002fce0000010000 */
        /* <DEDUP_REMOVED lines=35> */
[----:B-1----:R-:W-:Y:S01]  /*5ab0*/  FADD.FTZ R11, R121, R122 ;  /* 0x0000007a790b7221 */ /* 0x002fe20000010000 */
[----:B------:R-:W-:-:S06]  /*5ac0*/  FFMA.FTZ R122, R162, UR10, -R129 ;  /* 0x0000000aa27a7c23 */ /* 0x000fcc0008010881 */
        /* <DEDUP_REMOVED lines=9> */
[----:B--2---:R-:W-:Y:S01]  /*5b60*/  FADD.FTZ R10, R132, R123 ;  /* 0x0000007b840a7221 */ /* 0x004fe20000010000 */
[--C-:B------:R-:W-:Y:S01]  /*5b70*/  FFMA.FTZ R123, R166, UR10, -R129.reuse ;  /* 0x0000000aa67b7c23 */ /* 0x100fe20008010881 */
[----:B------:R-:W-:-:S05]  /*5b80*/  FFMA.FTZ R129, R167, UR10, -R129 ;  /* 0x0000000aa7817c23 */ /* 0x000fca0008010881 */
        /* <DEDUP_REMOVED lines=36> */
[----:B-1----:R-:W-:-:S03]  /*5dd0*/  FADD.FTZ R11, R13, R138 ;  /* 0x0000008a0d0b7221 */ /* 0x002fc60000010000 */
[----:B0-----:R-:W-:Y:S01]  /*5de0*/  FADD.FTZ R10, R129, R10 ;  /* 0x0000000a810a7221 */ /* 0x001fe20000010000 */
[----:B------:R-:W-:Y:S06]  /*5df0*/  @!P0 BRA `(.L_x_204) ;  /* 0x0000000000048947 */ /* 0x000fec0003800000 */
[----:B------:R-:W-:Y:S01]  /*5e00*/  BPT.TRAP 0x1 ;  /* 0x000000040000795c */ /* 0x000fe20000300000 */
.L_x_204:
[----:B------:R-:W-:Y:S01]  /*5e10*/  R2UR UR6, R5 ;  /* 0x00000000050672ca */ /* 0x000fe200000e0000 */
[----:B------:R-:W-:Y:S01]  /*5e20*/  UISETP.GT.AND UP0, UPT, UR5, UR60, UPT ;  /* 0x0000003c0500728c */ /* 0x000fe2000bf04270 */
[----:B------:R-:W-:Y:S01]  /*5e30*/  F2FP.F16.F32.PACK_AB R188, R171, R188 ;  /* 0x000000bcabbc723e */ /* 0x000fe200000000ff */
[----:B------:R-:W-:Y:S01]  /*5e40*/  UIADD3 UR9, UR9, 0x30860, URZ ;  /* 0x0003086009097890 */ /* 0x000fe2000fffe03f */
[----:B------:R-:W-:Y:S01]  /*5e50*/  F2FP.F16.F32.PACK_AB R190, R169, R190 ;  /* 0x000000bea9be723e */ /* 0x000fe200000000ff */
[----:B------:R-:W-:Y:S01]  /*5e60*/  UIADD3 UR5, UR5, -0x1, URZ ;  /* 0xffffffff05057890 */ /* 0x000fe2000fffe03f */
[----:B------:R-:W-:Y:S01]  /*5e70*/  F2FP.F16.F32.PACK_AB R168, R14, R168 ;  /* 0x000000a80ea8723e */ /* 0x000fe200000000ff */
[----:B------:R-:W-:Y:S01]  /*5e80*/  UMOV UR7, UR38 ;  /* 0x0000002600077c82 */ /* 0x000fe20008000000 */
[----:B------:R-:W-:Y:S01]  /*5e90*/  PLOP3.LUT P1, PT, PT, PT, UP0, 0x80, 0x0 ;  /* 0x000000000000781c */ /* 0x000fe20003f2f008 */
[----:B------:R-:W-:Y:S01]  /*5ea0*/  IMAD.MOV.U32 R14, RZ, RZ, R3 ;  /* 0x000000ffff0e7224 */ /* 0x000fe200078e0003 */
[----:B------:R-:W-:Y:S01]  /*5eb0*/  F2FP.F16.F32.PACK_AB R170, R13, R170 ;  /* 0x000000aa0daa723e */ /* 0x000fe200000000ff */
[----:B------:R-:W-:Y:S01]  /*5ec0*/  IMAD.MOV.U32 R13, RZ, RZ, R2 ;  /* 0x000000ffff0d7224 */ /* 0x000fe200078e0002 */
[----:B------:R-:W-:Y:S01]  /*5ed0*/  F2FP.F16.F32.PACK_AB R189, R140, R189 ;  /* 0x000000bd8cbd723e */ /* 0x000fe200000000ff */
[----:B------:R-:W-:Y:S01]  /*5ee0*/  UPRMT UR9, UR6, 0x654, UR9 ;  /* 0x0000065406097896 */ /* 0x000fe20008000009 */
[----:B------:R-:W-:-:S02]  /*5ef0*/  F2FP.F16.F32.PACK_AB R191, R137, R191 ;  /* 0x000000bf89bf723e */ /* 0x000fc400000000ff */
[----:B------:R-:W-:Y:S01]  /*5f00*/  UMOV UR6, UR39 ;  /* 0x0000002700067c82 */ /* 0x000fe20008000000 */
[----:B------:R-:W-:Y:S02]  /*5f10*/  F2FP.F16.F32.PACK_AB R184, R128, R184 ;  /* 0x000000b880b8723e */ /* 0x000fe400000000ff */
[----:B------:R-:W-:Y:S02]  /*5f20*/  F2FP.F16.F32.PACK_AB R185, R136, R185 ;  /* 0x000000b988b9723e */ /* 0x000fe400000000ff */
[----:B------:R-:W-:Y:S01]  /*5f30*/  F2FP.F16.F32.PACK_AB R186, R125, R186 ;  /* 0x000000ba7dba723e */ /* 0x000fe200000000ff */
        /* <DEDUP_REMOVED lines=15> */
[----:B------:R-:W-:Y:S01]  /*6030*/  F2FP.F16.F32.PACK_AB R171, R129, R123 ;  /* 0x0000007b81ab723e */ /* 0x000fe200000000ff */
[----:B------:R-:W-:Y:S06]  /*6040*/  @P1 BRA `(.L_x_205) ;  /* 0xffffffe000541947 */ /* 0x000fec000383ffff */
.L_x_194:
        /* <DEDUP_REMOVED lines=99> */
.L_x_206:
[----:B------:R-:W-:Y:S02]  /*6680*/  IMAD.U32 R0, RZ, RZ, UR39 ;  /* 0x00000027ff007e24 */ /* 0x000fe4000f8e00ff */
[----:B------:R-:W-:-:S03]  /*6690*/  IMAD.U32 R13, RZ, RZ, UR38 ;  /* 0x00000026ff0d7e24 */ /* 0x000fc6000f8e00ff */
[----:B------:R-:W-:Y:S01]  /*66a0*/  SHF.L.U32 R0, R0, 0x1f, RZ ;  /* 0x0000001f00007819 */ /* 0x000fe200000006ff */
[----:B------:R-:W-:-:S04]  /*66b0*/  IMAD R13, R13, 0x8, R4 ;  /* 0x000000080d0d7824 */ /* 0x000fc800078e0204 */
[----:B------:R0:W1:Y:S01]  /*66c0*/  SYNCS.PHASECHK.TRANS64.TRYWAIT P1, [R13+URZ+0x30850], R0 ;  /* 0x030850000d0075a7 */ /* 0x000062000802017f */
[----:B------:R-:W-:Y:S05]  /*66d0*/  @!P0 BRA `(.L_x_207) ;  /* 0x0000000000048947 */ /* 0x000fea0003800000 */
[----:B------:R-:W-:Y:S01]  /*66e0*/  BPT.TRAP 0x1 ;  /* 0x000000040000795c */ /* 0x000fe20000300000 */
.L_x_207:
[----:B------:R-:W-:Y:S02]  /*66f0*/  VIADD R4, R4, 0x400 ;  /* 0x0000040004047836 */ /* 0x000fe40000000000 */
[----:B------:R-:W-:-:S03]  /*6700*/  IMAD.U32 R7, RZ, RZ, UR38 ;  /* 0x00000026ff077e24 */ /* 0x000fc6000f8e00ff */
[----:B------:R-:W-:-:S04]  /*6710*/  SHF.R.U32.HI R4, RZ, 0x4, R4 ;  /* 0x00000004ff047819 */ /* 0x000fc80000011604 */
[----:B------:R-:W-:-:S04]  /*6720*/  LOP3.LUT R4, R4, 0x3fff, RZ, 0xc0, !PT ;  /* 0x00003fff04047812 */ /* 0x000fc800078ec0ff */
[----:B------:R-:W-:Y:S01]  /*6730*/  LOP3.LUT R4, R4, 0x3000000, RZ, 0xfc, !PT ;  /* 0x0300000004047812 */ /* 0x000fe200078efcff */
[----:B-1----:R-:W-:Y:S06]  /*6740*/  @P1 BRA `(.L_x_208) ;  /* 0x0000000000081947 */ /* 0x002fec0003800000 */
[----:B------:R-:W1:Y:S02]  /*6750*/  SYNCS.PHASECHK.TRANS64.TRYWAIT P1, [R13+URZ+0x30850], R0 ;  /* 0x030850000d0075a7 */ /* 0x000e64000802017f */
[----:B-1----:R-:W-:Y:S05]  /*6760*/  @!P1 BRA `(.L_x_209) ;  /* 0x000000a400049947 */ /* 0x002fea0003800000 */
.L_x_208:
[----:B------:R-:W-:Y:S01]  /*6770*/  IMAD R6, R7, 0x900, R4 ;  /* 0x0000090007067824 */ /* 0x000fe200078e0204 */
[----:B------:R-:W-:Y:S05]  /*6780*/  WARPSYNC.ALL ;  /* 0x0000000000007948 */ /* 0x000fea0003800000 */
[----:B------:R-:W-:Y:S01]  /*6790*/  IMAD.MOV.U32 R7, RZ, RZ, 0x40000040 ;  /* 0x40000040ff077424 */ /* 0x000fe200078e00ff */
[C---:B------:R-:W-:Y:S01]  /*67a0*/  R2UR UR6, R6.reuse ;  /* 0x00000000060672ca */ /* 0x040fe200000e0000 */
[----:B------:R-:W-:Y:S01]  /*67b0*/  WARPGROUP.ARRIVE ;  /* 0x00000000000079c5 */ /* 0x000fe20000000000 */
[----:B------:R-:W-:Y:S01]  /*67c0*/  VIADD R8, R6, 0x80 ;  /* 0x0000008006087836 */ /* 0x000fe20000000000 */
[----:B01----:R-:W0:Y:S01]  /*67d0*/  SHFL.BFLY PT, R0, R11, 0x2, 0x1f ;  /* 0x0c401f000b007f89 */ /* 0x003e2200000e0000 */
[----:B------:R-:W-:Y:S01]  /*67e0*/  R2UR UR7, R7 ;  /* 0x00000000070772ca */ /* 0x000fe200000e0000 */
[----:B------:R-:W-:-:S02]  /*67f0*/  IMAD.MOV.U32 R9, RZ, RZ, 0x40000040 ;  /* 0x40000040ff097424 */ /* 0x000fc400078e00ff */
[----:B------:R-:W-:-:S10]  /*6800*/  IMAD.MOV.U32 R7, RZ, RZ, 0x40000040 ;  /* 0x40000040ff077424 */ /* 0x000fd400078e00ff */
[----:B------:R-:W-:Y:S01]  /*6810*/  HGMMA.64x192x16.F32 R24, R188, gdesc[UR4].tnspB, R24, gsb0 ;  /* 0x42e00004bc187df0 */ /* 0x000fe20008000818 */
[----:B------:R-:W-:Y:S01]  /*6820*/  R2UR UR6, R8 ;  /* 0x00000000080672ca */ /* 0x000fe200000e0000 */
[----:B------:R-:W-:Y:S01]  /*6830*/  VIADD R8, R6, 0x100 ;  /* 0x0000010006087836 */ /* 0x000fe20000000000 */
[----:B------:R-:W-:Y:S01]  /*6840*/  R2UR UR7, R9 ;  /* 0x00000000090772ca */ /* 0x000fe200000e0000 */
[----:B------:R-:W-:Y:S02]  /*6850*/  IMAD.MOV.U32 R9, RZ, RZ, 0x40000040 ;  /* 0x40000040ff097424 */ /* 0x000fe400078e00ff */
[----:B0-----:R-:W-:Y:S01]  /*6860*/  FADD.FTZ R0, R0, R11 ;  /* 0x0000000b00007221 */ /* 0x001fe20000010000 */
[----:B------:R-:W-:Y:S02]  /*6870*/  WARPGROUP.DEPBAR.LE gsb0, 0x0 ;  /* 0x00008000000079c5 */ /* 0x000fe40000010000 */
[----:B------:R-:W-:-:S11]  /*6880*/  WARPGROUP.ARRIVE ;  /* 0x00000000000079c5 */ /* 0x000fd60000000000 */
[----:B------:R-:W-:Y:S01]  /*6890*/  HGMMA.64x192x16.F32 R24, R184, gdesc[UR4].tnspB, R24, gsb0 ;  /* 0x42e00004b8187df0 */ /* 0x000fe20008000818 */
[----:B------:R-:W-:Y:S01]  /*68a0*/  R2UR UR6, R8 ;  /* 0x00000000080672ca */ /* 0x000fe200000e0000 */
[----:B------:R-:W-:Y:S01]  /*68b0*/  VIADD R8, R6, 0x180 ;  /* 0x0000018006087836 */ /* 0x000fe20000000000 */
[----:B------:R-:W-:Y:S02]  /*68c0*/  R2UR UR7, R9 ;  /* 0x00000000090772ca */ /* 0x000fe400000e0000 */
[----:B------:R-:W-:Y:S01]  /*68d0*/  MOV R9, 0x40000040 ;  /* 0x4000004000097802 */ /* 0x000fe20000000f00 */
[----:B------:R-:W-:Y:S02]  /*68e0*/  WARPGROUP.DEPBAR.LE gsb0, 0x0 ;  /* 0x00008000000079c5 */ /* 0x000fe40000010000 */
[----:B------:R-:W-:-:S12]  /*68f0*/  WARPGROUP.ARRIVE ;  /* 0x00000000000079c5 */ /* 0x000fd80000000000 */
[----:B------:R-:W-:Y:S01]  /*6900*/  HGMMA.64x192x16.F32 R24, R180, gdesc[UR4].tnspB, R24, gsb0 ;  /* 0x42e00004b4187df0 */ /* 0x000fe20008000818 */
[----:B------:R-:W-:Y:S01]  /*6910*/  R2UR UR6, R8 ;  /* 0x00000000080672ca */ /* 0x000fe200000e0000 */
[C---:B------:R-:W-:Y:S01]  /*6920*/  VIADD R8, R6.reuse, 0x200 ;  /* 0x0000020006087836 */ /* 0x040fe20000000000 */
[----:B------:R-:W-:Y:S01]  /*6930*/  R2UR UR7, R9 ;  /* 0x00000000090772ca */ /* 0x000fe200000e0000 */
[----:B------:R-:W-:Y:S02]  /*6940*/  IMAD.MOV.U32 R9, RZ, RZ, 0x40000040 ;  /* 0x40000040ff097424 */ /* 0x000fe400078e00ff */
[----:B------:R-:W-:Y:S01]  /*6950*/  VIADD R6, R6, 0x280 ;  /* 0x0000028006067836 */ /* 0x000fe20000000000 */
[----:B------:R-:W-:Y:S02]  /*6960*/  WARPGROUP.DEPBAR.LE gsb0, 0x0 ;  /* 0x00008000000079c5 */ /* 0x000fe40000010000 */
[----:B------:R-:W-:-:S11]  /*6970*/  WARPGROUP.ARRIVE ;  /* 0x00000000000079c5 */ /* 0x000fd60000000000 */
[----:B------:R-:W-:Y:S01]  /*6980*/  HGMMA.64x192x16.F32 R24, R176, gdesc[UR4].tnspB, R24, gsb0 ;  /* 0x42e00004b0187df0 */ /* 0x000fe20008000818 */
[----:B------:R-:W-:Y:S01]  /*6990*/  R2UR UR6, R8 ;  /* 0x00000000080672ca */ /* 0x000fe200000e0000 */
[----:B------:R-:W-:Y:S01]  /*69a0*/  IMAD.U32 R8, RZ, RZ, UR10 ;  /* 0x0000000aff087e24 */ /* 0x000fe2000f8e00ff */
[----:B------:R-:W-:Y:S01]  /*69b0*/  R2UR UR7, R9 ;  /* 0x00000000090772ca */ /* 0x000fe200000e0000 */
[----:B------:R-:W-:Y:S02]  /*69c0*/  WARPGROUP.DEPBAR.LE gsb0, 0x0 ;  /* 0x00008000000079c5 */ /* 0x000fe40000010000 */
[----:B------:R-:W-:-:S14]  /*69d0*/  WARPGROUP.ARRIVE ;  /* 0x00000000000079c5 */ /* 0x000fdc0000000000 */
[----:B------:R-:W-:Y:S01]  /*69e0*/  HGMMA.64x192x16.F32 R24, R172, gdesc[UR4].tnspB, R24, gsb0 ;  /* 0x42e00004ac187df0 */ /* 0x000fe20008000818 */
[----:B------:R-:W-:Y:S02]  /*69f0*/  R2UR UR6, R6 ;  /* 0x00000000060672ca */ /* 0x000fe400000e0000 */
[----:B------:R-:W-:Y:S02]  /*6a00*/  R2UR UR7, R7 ;  /* 0x00000000070772ca */ /* 0x000fe400000e0000 */
[----:B------:R-:W0:Y:S02]  /*6a10*/  SHFL.BFLY PT, R7, R10, 0x2, 0x1f ;  /* 0x0c401f000a077f89 */ /* 0x000e2400000e0000 */
[----:B0-----:R-:W-:Y:S01]  /*6a20*/  FADD.FTZ R4, R7, R10 ;  /* 0x0000000a07047221 */ /* 0x001fe20000010000 */
[----:B------:R-:W-:Y:S01]  /*6a30*/  IMAD.U32 R10, RZ, RZ, UR10 ;  /* 0x0000000aff0a7e24 */ /* 0x000fe2000f8e00ff */
[----:B------:R-:W0:Y:S04]  /*6a40*/  SHFL.BFLY PT, R7, R0, 0x1, 0x1f ;  /* 0x0c201f0000077f89 */ /* 0x000e2800000e0000 */
[----:B------:R-:W1:Y:S01]  /*6a50*/  SHFL.BFLY PT, R9, R4, 0x1, 0x1f ;  /* 0x0c201f0004097f89 */ /* 0x000e6200000e0000 */
[----:B0-----:R-:W-:Y:S01]  /*6a60*/  FADD.FTZ R12, R0, R7 ;  /* 0x00000007000c7221 */ /* 0x001fe20000010000 */
[----:B------:R-:W-:Y:S01]  /*6a70*/  CS2R R6, SRZ ;  /* 0x0000000000067805 */ /* 0x000fe2000001ff00 */
[----:B------:R-:W-:-:S02]  /*6a80*/  IMAD.MOV.U32 R0, RZ, RZ, -0x800000 ;  /* 0xff800000ff007424 */ /* 0x000fc400078e00ff */
[----:B-1----:R-:W-:Y:S01]  /*6a90*/  FADD.FTZ R14, R4, R9 ;  /* 0x00000009040e7221 */ /* 0x002fe20000010000 */
[----:B------:R-:W-:Y:S01]  /*6aa0*/  FSETP.NE.FTZ.AND P1, PT, R12, RZ, PT ;  /* 0x000000ff0c00720b */ /* 0x000fe20003f35000 */
[----:B------:R-:W-:-:S03]  /*6ab0*/  IMAD.MOV.U32 R4, RZ, RZ, -0x800000 ;  /* 0xff800000ff047424 */ /* 0x000fc600078e00ff */
        /* <DEDUP_REMOVED lines=13> */
[----:B------:R-:W-:Y:S03]  /*6b90*/  HGMMA.64x192x16.F32 R24, R168, gdesc[UR4].tnspB, R24, gsb0 ;  /* 0x42e00004a8187df0 */ /* 0x000fe60008000818 */
[----:B------:R-:W-:Y:S02]  /*6ba0*/  WARPGROUP.DEPBAR.LE gsb0, 0x0 ;  /* 0x00008000000079c5 */ /* 0x000fe40000010000 */
[----:B--23--:R-:W-:Y:S05]  /*6bb0*/  @!P0 BRA `(.L_x_210) ;  /* 0x0000000000048947 */ /* 0x00cfea0003800000 */
[----:B------:R-:W-:Y:S01]  /*6bc0*/  BPT.TRAP 0x1 ;  /* 0x000000040000795c */ /* 0x000fe20000300000 */
.L_x_210:
[----:B------:R-:W-:Y:S01]  /*6bd0*/  R2UR UR4, R214 ;  /* 0x00000000d60472ca */ /* 0x000fe200000e0000 */
[----:B------:R-:W-:Y:S01]  /*6be0*/  VIADD R2, R13, 0x30860 ;  /* 0x000308600d027836 */ /* 0x000fe20000000000 */
[----:B------:R-:W-:Y:S01]  /*6bf0*/  UIADD3 UR38, UR38, 0x1, URZ ;  /* 0x0000000126267890 */ /* 0x000fe2000fffe03f */
[-C--:B------:R-:W-:Y:S01]  /*6c00*/  FMUL.FTZ R24, R24, R7.reuse ;  /* 0x0000000718187220 */ /* 0x080fe20000410000 */
[-C--:B------:R-:W-:Y:S01]  /*6c10*/  FMUL.FTZ R25, R25, R7.reuse ;  /* 0x0000000719197220 */ /* 0x080fe20000410000 */
[-C--:B------:R-:W-:Y:S01]  /*6c20*/  FMUL.FTZ R28, R28, R7.reuse ;  /* 0x000000071c1c7220 */ /* 0x080fe20000410000 */
[----:B------:R-:W-:Y:S01]  /*6c30*/  PRMT R2, R5, 0x654, R2 ;  /* 0x0000065405027816 */ /* 0x000fe20000000002 */
[----:B------:R-:W-:Y:S01]  /*6c40*/  UISETP.NE.AND UP0, UPT, UR38, 0x2, UPT ;  /* 0x000000022600788c */ /* 0x000fe2000bf05270 */
[-C--:B------:R-:W-:Y:S01]  /*6c50*/  FMUL.FTZ R29, R29, R7.reuse ;  /* 0x000000071d1d7220 */ /* 0x080fe20000410000 */
[-C--:B------:R-:W-:Y:S01]  /*6c60*/  FMUL.FTZ R32, R32, R7.reuse ;  /* 0x0000000720207220 */ /* 0x080fe20000410000 */
[----:B------:R1:W-:Y:S01]  /*6c70*/  SYNCS.ARRIVE.TRANS64.RED.A1T0 RZ, [R2+URZ], RZ ;  /* 0x000000ff02ff79a7 */ /* 0x0003e2000810043f */
[-C--:B------:R-:W-:Y:S01]  /*6c80*/  FMUL.FTZ R33, R33, R7.reuse ;  /* 0x0000000721217220 */ /* 0x080fe20000410000 */
[-C--:B------:R-:W-:Y:S01]  /*6c90*/  FMUL.FTZ R36, R36, R7.reuse ;  /* 0x0000000724247220 */ /* 0x080fe20000410000 */
[----:B------:R-:W-:Y:S01]  /*6ca0*/  UIADD3 UR4, UR4, 0x1, URZ ;  /* 0x0000000104047890 */ /* 0x000fe2000fffe03f */
[-C--:B------:R-:W-:Y:S01]  /*6cb0*/  FMUL.FTZ R37, R37, R7.reuse ;  /* 0x0000000725257220 */ /* 0x080fe20000410000 */
[-C--:B------:R-:W-:Y:S01]  /*6cc0*/  FMUL.FTZ R40, R40, R7.reuse ;  /* 0x0000000728287220 */ /* 0x080fe20000410000 */
[-C--:B------:R-:W-:Y:S01]  /*6cd0*/  FMUL.FTZ R41, R41, R7.reuse ;  /* 0x0000000729297220 */ /* 0x080fe20000410000 */
[-C--:B------:R-:W-:Y:S01]  /*6ce0*/  FMUL.FTZ R44, R44, R7.reuse ;  /* 0x000000072c2c7220 */ /* 0x080fe20000410000 */
[-C--:B------:R-:W-:Y:S01]  /*6cf0*/  FMUL.FTZ R45, R45, R7.reuse ;  /* 0x000000072d2d7220 */ /* 0x080fe20000410000 */
[----:B------:R-:W-:Y:S01]  /*6d00*/  IMAD.U32 R214, RZ, RZ, UR4 ;  /* 0x00000004ffd67e24 */ /* 0x000fe2000f8e00ff */
[----:B------:R-:W-:Y:S01]  /*6d10*/  USEL UR4, URZ, 0x1, UP0 ;  /* 0x000000013f047887 */ /* 0x000fe20008000000 */
        /* <DEDUP_REMOVED lines=18> */
[-C--:B-1----:R-:W-:Y:S01]  /*6e40*/  FMUL.FTZ R2, R84, R7.reuse ;  /* 0x0000000754027220 */ /* 0x082fe20000410000 */
        /* <DEDUP_REMOVED lines=18> */
[-C--:B0-----:R-:W-:Y:S01]  /*6f70*/  FMUL.FTZ R26, R26, R6.reuse ;  /* 0x000000061a1a7220 */ /* 0x081fe20000410000 */
        /* <DEDUP_REMOVED lines=47> */
[----:B------:R-:W-:-:S02]  /*7270*/  USEL UR38, UR38, URZ, UP0 ;  /* 0x0000003f26267287 */ /* 0x000fc40008000000 */
[----:B------:R-:W-:-:S12]  /*7280*/  ULOP3.LUT UR39, UR39, UR4, URZ, 0x3c, !UPT ;  /* 0x0000000427277292 */ /* 0x000fd8000f8e3c3f */
.L_x_186:
[----:B------:R-:W0:Y:S08]  /*7290*/  S2UR UR4, SR_CgaCtaId ;  /* 0x00000000000479c3 */ /* 0x000e300000008800 */
[----:B------:R-:W-:Y:S06]  /*72a0*/  BAR.SYNC.DEFER_BLOCKING 0x5, 0x180 ;  /* 0x0146000000007b1d */ /* 0x000fec0000010000 */
[----:B------:R-:W-:Y:S01]  /*72b0*/  UMOV UR8, 0x400 ;  /* 0x0000040000087882 */ /* 0x000fe20000000000 */
[----:B------:R-:W-:Y:S01]  /*72c0*/  BSSY B0, `(.L_x_211) ;  /* 0x00003c8000007945 */ /* 0x000fe20003800000 */
[----:B0-----:R-:W-:-:S09]  /*72d0*/  ULEA UR8, UR4, UR8, 0x18 ;  /* 0x0000000804087291 */ /* 0x001fd2000f8ec03f */
[----:B------:R-:W0:Y:S02]  /*72e0*/  LDS.128 R8, [UR8+0x308d0] ;  /* 0x0308d008ff087984 */ /* 0x000e240008000c00 */
[----:B0-----:R-:W-:Y:S02]  /*72f0*/  R2UR UR6, R9 ;  /* 0x00000000090672ca */ /* 0x001fe400000e0000 */
[----:B------:R-:W-:Y:S02]  /*7300*/  R2UR UR5, R10 ;  /* 0x000000000a0572ca */ /* 0x000fe400000e0000 */
[----:B------:R-:W-:Y:S01]  /*7310*/  R2UR UR7, R11 ;  /* 0x000000000b0772ca */ /* 0x000fe200000e0000 */
[----:B------:R-:W-:Y:S06]  /*7320*/  BAR.ARV 0x4, 0x180 ;  /* 0x0106000000007b1d */ /* 0x000fec0000002000 */
[----:B------:R-:W-:Y:S08]  /*7330*/  @P0 BRA `(.L_x_212) ;  /* 0x0000002c00580947 */ /* 0x000ff00003800000 */
[----:B------:R-:W2:Y:S01]  /*7340*/  LDL R5, [R1+0x24] ;  /* 0x0000240001057983 */ /* 0x000ea20000100800 */
[----:B------:R-:W0:Y:S01]  /*7350*/  S2UR UR4, SR_SWINHI ;  /* 0x00000000000479c3 */ /* 0x000e220000002f00 */
[----:B------:R-:W-:Y:S01]  /*7360*/  IMAD.MOV.U32 R8, RZ, RZ, 0x2 ;  /* 0x00000002ff087424 */ /* 0x000fe200078e00ff */
[----:B------:R-:W-:Y:S01]  /*7370*/  R2UR UR20, R18 ;  /* 0x00000000121472ca */ /* 0x000fe200000e0000 */
[----:B------:R-:W-:Y:S01]  /*7380*/  ULDC.64 UR14, c[0x0][0xc00] ;  /* 0x00030000000e7ab9 */ /* 0x000fe20000000a00 */
[----:B------:R-:W-:Y:S01]  /*7390*/  R2UR UR17, R215 ;  /* 0x00000000d71172ca */ /* 0x000fe200000e0000 */
[----:B------:R-:W3:Y:S01]  /*73a0*/  LDL R140, [R1+0x20] ;  /* 0x00002000018c7983 */ /* 0x000ee20000100800 */
[----:B------:R-:W-:Y:S02]  /*73b0*/  R2UR UR19, R212 ;  /* 0x00000000d41372ca */ /* 0x000fe400000e0000 */
[----:B------:R-:W-:Y:S02]  /*73c0*/  R2UR UR18, R23 ;  /* 0x00000000171272ca */ /* 0x000fe400000e0000 */
[----:B------:R-:W-:Y:S01]  /*73d0*/  R2UR UR22, R211 ;  /* 0x00000000d31672ca */ /* 0x000fe200000e0000 */
[----:B------:R-:W-:Y:S01]  /*73e0*/  UMOV UR10, UR8 ;  /* 0x00000008000a7c82 */ /* 0x000fe20008000000 */
[----:B0-----:R-:W-:Y:S01]  /*73f0*/  UMOV UR11, UR4 ;  /* 0x00000004000b7c82 */ /* 0x001fe20008000000 */
[----:B------:R-:W-:-:S04]  /*7400*/  USHF.L.U32 UR4, UR61, 0x2, URZ ;  /* 0x000000023d047899 */ /* 0x000fc8000800063f */
[----:B------:R-:W-:Y:S02]  /*7410*/  USHF.L.U64.HI UR16, UR61, 0x2, UR17 ;  /* 0x000000023d107899 */ /* 0x000fe40008010211 */
[----:B------:R-:W-:-:S04]  /*7420*/  UIADD3 UR9, UP0, UR4, UR14, URZ ;  /* 0x0000000e04097290 */ /* 0x000fc8000ff1e03f */
[----:B------:R-:W-:Y:S01]  /*7430*/  UIADD3.X UR12, UR16, UR15, URZ, UP0, !UPT ;  /* 0x0000000f100c7290 */ /* 0x000fe200087fe43f */
[----:B------:R-:W-:Y:S01]  /*7440*/  BAR.SYNC.DEFER_BLOCKING 0x1, 0x100 ;  /* 0x0044000000007b1d */ /* 0x000fe20000010000 */
[----:B--2---:R-:W-:-:S03]  /*7450*/  IMAD.WIDE R8, R5, R8, UR10 ;  /* 0x0000000a05087e25 */ /* 0x004fc6000f8e0208 */
[C---:B------:R-:W-:Y:S02]  /*7460*/  LOP3.LUT R5, R8.reuse, 0x380, RZ, 0xc0, !PT ;  /* 0x0000038008057812 */ /* 0x040fe400078ec0ff */
[C---:B------:R-:W-:Y:S02]  /*7470*/  IADD3 R6, P2, R8.reuse, 0x20, RZ ;  /* 0x0000002008067810 */ /* 0x040fe40007f5e0ff */
[C---:B------:R-:W-:Y:S02]  /*7480*/  IADD3 R11, P1, R8.reuse, 0x40, RZ ;  /* 0x00000040080b7810 */ /* 0x040fe40007f3e0ff */
[C---:B------:R-:W-:Y:S02]  /*7490*/  IADD3 R133, P6, R8.reuse, 0x60, RZ ;  /* 0x0000006008857810 */ /* 0x040fe40007fde0ff */
[C---:B------:R-:W-:Y:S02]  /*74a0*/  IADD3 R135, P5, R8.reuse, 0x4000, RZ ;  /* 0x0000400008877810 */ /* 0x040fe40007fbe0ff */
[----:B------:R-:W-:Y:S01]  /*74b0*/  SHF.R.U64 R5, R5, 0x3, RZ ;  /* 0x0000000305057819 */ /* 0x000fe200000012ff */
[--C-:B------:R-:W-:Y:S01]  /*74c0*/  IMAD.X R13, RZ, RZ, R9.reuse, P2 ;  /* 0x000000ffff0d7224 */ /* 0x100fe200010e0609 */
[C---:B------:R-:W-:Y:S01]  /*74d0*/  IADD3 R88, P0, R8.reuse, 0x4020, RZ ;  /* 0x0000402008587810 */ /* 0x040fe20007f1e0ff */
[--C-:B------:R-:W-:Y:S01]  /*74e0*/  IMAD.X R15, RZ, RZ, R9.reuse, P1 ;  /* 0x000000ffff0f7224 */ /* 0x100fe200008e0609 */
[C---:B------:R-:W-:Y:S01]  /*74f0*/  IADD3 R137, P4, R8.reuse, 0x4040, RZ ;  /* 0x0000404008897810 */ /* 0x040fe20007f9e0ff */
[--C-:B------:R-:W-:Y:S01]  /*7500*/  IMAD.X R85, RZ, RZ, R9.reuse, P6 ;  /* 0x000000ffff557224 */ /* 0x100fe200030e0609 */
[C---:B------:R-:W-:Y:S01]  /*7510*/  IADD3 R139, P3, R8.reuse, 0x4060, RZ ;  /* 0x00004060088b7810 */ /* 0x040fe20007f7e0ff */
[----:B------:R-:W-:Y:S01]  /*7520*/  IMAD.X R87, RZ, RZ, R9, P5 ;  /* 0x000000ffff577224 */ /* 0x000fe200028e0609 */
[----:B------:R-:W-:-:S02]  /*7530*/  IADD3 R94, P2, R8, 0x8000, RZ ;  /* 0x00008000085e7810 */ /* 0x000fc40007f5e0ff */
[C---:B------:R-:W-:Y:S02]  /*7540*/  IADD3 R128, P1, R8.reuse, 0x8020, RZ ;  /* 0x0000802008807810 */ /* 0x040fe40007f3e0ff */
[C---:B------:R-:W-:Y:S02]  /*7550*/  IADD3 R141, P6, R8.reuse, 0x8040, RZ ;  /* 0x00008040088d7810 */ /* 0x040fe40007fde0ff */
[----:B------:R-:W-:Y:S02]  /*7560*/  IADD3 R143, P5, R8, 0x8060, RZ ;  /* 0x00008060088f7810 */ /* 0x000fe40007fbe0ff */
[----:B------:R-:W-:Y:S02]  /*7570*/  LOP3.LUT R8, R5, R8, RZ, 0x3c, !PT ;  /* 0x0000000805087212 */ /* 0x000fe400078e3cff */
[----:B------:R-:W-:Y:S02]  /*7580*/  LOP3.LUT R5, R6, 0x380, RZ, 0xc0, !PT ;  /* 0x0000038006057812 */ /* 0x000fe400078ec0ff */
[----:B------:R-:W-:-:S02]  /*7590*/  LOP3.LUT R10, R11, 0x380, RZ, 0xc0, !PT ;  /* 0x000003800b0a7812 */ /* 0x000fc400078ec0ff */
[----:B------:R-:W-:Y:S02]  /*75a0*/  SHF.R.U64 R5, R5, 0x3, RZ ;  /* 0x0000000305057819 */ /* 0x000fe400000012ff */
[----:B------:R-:W-:Y:S02]  /*75b0*/  SHF.R.U64 R10, R10, 0x3, RZ ;  /* 0x000000030a0a7819 */ /* 0x000fe400000012ff */
[----:B------:R-:W-:Y:S02]  /*75c0*/  LOP3.LUT R12, R5, R6, RZ, 0x3c, !PT ;  /* 0x00000006050c7212 */ /* 0x000fe400078e3cff */
[----:B------:R-:W-:Y:S02]  /*75d0*/  LOP3.LUT R6, R137, 0x380, RZ, 0xc0, !PT ;  /* 0x0000038089067812 */ /* 0x000fe400078ec0ff */
[----:B------:R-:W-:Y:S02]  /*75e0*/  LOP3.LUT R5, R88, 0x380, RZ, 0xc0, !PT ;  /* 0x0000038058057812 */ /* 0x000fe400078ec0ff */
[----:B------:R-:W-:-:S02]  /*75f0*/  LOP3.LUT R18, R133, 0x380, RZ, 0xc0, !PT ;  /* 0x0000038085127812 */ /* 0x000fc400078ec0ff */
[----:B------:R-:W-:Y:S02]  /*7600*/  LOP3.LUT R86, R135, 0x380, RZ, 0xc0, !PT ;  /* 0x0000038087567812 */ /* 0x000fe400078ec0ff */
[----:B------:R-:W-:Y:S02]  /*7610*/  SHF.R.U64 R6, R6, 0x3, RZ ;  /* 0x0000000306067819 */ /* 0x000fe400000012ff */
[----:B------:R-:W-:Y:S02]  /*7620*/  LOP3.LUT R14, R10, R11, RZ, 0x3c, !PT ;  /* 0x0000000b0a0e7212 */ /* 0x000fe400078e3cff */
[----:B------:R-:W-:Y:S02]  /*7630*/  SHF.R.U64 R5, R5, 0x3, RZ ;  /* 0x0000000305057819 */ /* 0x000fe400000012ff */
[----:B------:R-:W-:Y:S02]  /*7640*/  LOP3.LUT R10, R139, 0x380, RZ, 0xc0, !PT ;  /* 0x000003808b0a7812 */ /* 0x000fe400078ec0ff */
[----:B------:R-:W-:-:S02]  /*7650*/  LOP3.LUT R11, R94, 0x380, RZ, 0xc0, !PT ;  /* 0x000003805e0b7812 */ /* 0x000fc400078ec0ff */
[----:B------:R-:W-:Y:S02]  /*7660*/  SHF.R.U64 R18, R18, 0x3, RZ ;  /* 0x0000000312127819 */ /* 0x000fe400000012ff */
[----:B------:R-:W-:Y:S02]  /*7670*/  SHF.R.U64 R86, R86, 0x3, RZ ;  /* 0x0000000356567819 */ /* 0x000fe400000012ff */
[----:B------:R-:W-:Y:S02]  /*7680*/  LOP3.LUT R90, R6, R137, RZ, 0x3c, !PT ;  /* 0x00000089065a7212 */ /* 0x000fe400078e3cff */
[----:B------:R-:W-:Y:S02]  /*7690*/  LOP3.LUT R88, R5, R88, RZ, 0x3c, !PT ;  /* 0x0000005805587212 */ /* 0x000fe400078e3cff */
[----:B------:R-:W-:Y:S02]  /*76a0*/  LOP3.LUT R6, R141, 0x380, RZ, 0xc0, !PT ;  /* 0x000003808d067812 */ /* 0x000fe400078ec0ff */
[----:B------:R-:W-:-:S02]  /*76b0*/  SHF.R.U64 R10, R10, 0x3, RZ ;  /* 0x000000030a0a7819 */ /* 0x000fc400000012ff */
[----:B------:R-:W-:Y:S02]  /*76c0*/  SHF.R.U64 R11, R11, 0x3, RZ ;  /* 0x000000030b0b7819 */ /* 0x000fe400000012ff */
[----:B------:R-:W-:Y:S02]  /*76d0*/  LOP3.LUT R5, R128, 0x380, RZ, 0xc0, !PT ;  /* 0x0000038080057812 */ /* 0x000fe400078ec0ff */
[----:B------:R-:W-:Y:S01]  /*76e0*/  LOP3.LUT R132, R143, 0x380, RZ, 0xc0, !PT ;  /* 0x000003808f847812 */ /* 0x000fe200078ec0ff */
[--C-:B------:R-:W-:Y:S01]  /*76f0*/  IMAD.X R89, RZ, RZ, R9.reuse, P0 ;  /* 0x000000ffff597224 */ /* 0x100fe200000e0609 */
[----:B------:R-:W-:Y:S02]  /*7700*/  LOP3.LUT R84, R18, R133, RZ, 0x3c, !PT ;  /* 0x0000008512547212 */ /* 0x000fe400078e3cff */
[----:B------:R-:W-:Y:S01]  /*7710*/  LOP3.LUT R86, R86, R135, RZ, 0x3c, !PT ;  /* 0x0000008756567212 */ /* 0x000fe200078e3cff */
[--C-:B------:R-:W-:Y:S01]  /*7720*/  IMAD.X R93, RZ, RZ, R9.reuse, P3 ;  /* 0x000000ffff5d7224 */ /* 0x100fe200018e0609 */
[----:B------:R-:W-:Y:S01]  /*7730*/  SHF.R.U64 R6, R6, 0x3, RZ ;  /* 0x0000000306067819 */ /* 0x000fe200000012ff */
[--C-:B------:R-:W-:Y:S01]  /*7740*/  IMAD.X R95, RZ, RZ, R9.reuse, P2 ;  /* 0x000000ffff5f7224 */ /* 0x100fe200010e0609 */
[----:B------:R-:W-:Y:S01]  /*7750*/  IADD3.X R91, RZ, R9, RZ, P4, !PT ;  /* 0x00000009ff5b7210 */ /* 0x000fe200027fe4ff */
[--C-:B------:R-:W-:Y:S01]  /*7760*/  IMAD.X R129, RZ, RZ, R9.reuse, P1 ;  /* 0x000000ffff817224 */ /* 0x100fe200008e0609 */
[----:B------:R-:W-:Y:S01]  /*7770*/  LOP3.LUT R92, R10, R139, RZ, 0x3c, !PT ;  /* 0x0000008b0a5c7212 */ /* 0x000fe200078e3cff */
[--C-:B------:R-:W-:Y:S01]  /*7780*/  IMAD.X R131, RZ, RZ, R9.reuse, P6 ;  /* 0x000000ffff837224 */ /* 0x100fe200030e0609 */
[----:B------:R-:W-:Y:S01]  /*7790*/  LOP3.LUT R94, R11, R94, RZ, 0x3c, !PT ;  /* 0x0000005e0b5e7212 */ /* 0x000fe200078e3cff */
[----:B------:R-:W-:Y:S01]  /*77a0*/  IMAD.X R7, RZ, RZ, R9, P5 ;  /* 0x000000ffff077224 */ /* 0x000fe200028e0609 */
[----:B------:R-:W-:-:S02]  /*77b0*/  MOV R18, R8 ;  /* 0x0000000800127202 */ /* 0x000fc40000000f00 */
[----:B------:R-:W-:Y:S02]  /*77c0*/  SHF.R.U64 R5, R5, 0x3, RZ ;  /* 0x0000000305057819 */ /* 0x000fe400000012ff */
[----:B------:R-:W-:Y:S02]  /*77d0*/  SHF.R.U64 R132, R132, 0x3, RZ ;  /* 0x0000000384847819 */ /* 0x000fe400000012ff */
[----:B------:R-:W-:Y:S02]  /*77e0*/  F2FP.F16.F32.PACK_AB R8, R25, R24 ;  /* 0x000000181908723e */ /* 0x000fe400000000ff */
[----:B------:R-:W-:Y:S02]  /*77f0*/  F2FP.F16.F32.PACK_AB R9, R27, R26 ;  /* 0x0000001a1b09723e */ /* 0x000fe400000000ff */
[----:B------:R-:W-:Y:S02]  /*7800*/  F2FP.F16.F32.PACK_AB R10, R29, R28 ;  /* 0x0000001c1d0a723e */ /* 0x000fe400000000ff */
[----:B------:R-:W-:-:S02]  /*7810*/  F2FP.F16.F32.PACK_AB R11, R31, R30 ;  /* 0x0000001e1f0b723e */ /* 0x000fc400000000ff */
[----:B------:R-:W-:Y:S02]  /*7820*/  MOV R136, R84 ;  /* 0x0000005400887202 */ /* 0x000fe40000000f00 */
[----:B------:R-:W-:Y:S02]  /*7830*/  MOV R135, R86 ;  /* 0x0000005600877202 */ /* 0x000fe40000000f00 */
[----:B------:R-:W-:Y:S02]  /*7840*/  LOP3.LUT R130, R6, R141, RZ, 0x3c, !PT ;  /* 0x0000008d06827212 */ /* 0x000fe400078e3cff */
[----:B------:R-:W-:Y:S02]  /*7850*/  MOV R138, R12 ;  /* 0x0000000c008a7202 */ /* 0x000fe40000000f00 */
[----:B------:R-:W-:Y:S02]  /*7860*/  F2FP.F16.F32.PACK_AB R84, R33, R32 ;  /* 0x000000202154723e */ /* 0x000fe400000000ff */
[----:B------:R-:W-:-:S02]  /*7870*/  F2FP.F16.F32.PACK_AB R85, R35, R34 ;  /* 0x000000222355723e */ /* 0x000fc400000000ff */
[----:B------:R-:W-:Y:S02]  /*7880*/  F2FP.F16.F32.PACK_AB R86, R37, R36 ;  /* 0x000000242556723e */ /* 0x000fe400000000ff */
[----:B------:R-:W-:Y:S02]  /*7890*/  F2FP.F16.F32.PACK_AB R87, R39, R38 ;  /* 0x000000262757723e */ /* 0x000fe400000000ff */
[----:B------:R-:W-:Y:S02]  /*78a0*/  LOP3.LUT R128, R5, R128, RZ, 0x3c, !PT ;  /* 0x0000008005807212 */ /* 0x000fe400078e3cff */
[----:B------:R-:W-:Y:S02]  /*78b0*/  LOP3.LUT R6, R132, R143, RZ, 0x3c, !PT ;  /* 0x0000008f84067212 */ /* 0x000fe400078e3cff */
[----:B------:R-:W-:Y:S02]  /*78c0*/  MOV R134, R88 ;  /* 0x0000005800867202 */ /* 0x000fe40000000f00 */
[----:B------:R-:W-:Y:S01]  /*78d0*/  MOV R133, R90 ;  /* 0x0000005a00857202 */ /* 0x000fe20000000f00 */
[----:B------:R0:W-:Y:S01]  /*78e0*/  STSM.16.M88.4 [R18], R8 ;  /* 0x0000000812007844 */ /* 0x0001e20000000200 */
[----:B------:R-:W-:-:S02]  /*78f0*/  MOV R137, R14 ;  /* 0x0000000e00897202 */ /* 0x000fc40000000f00 */
[----:B------:R-:W-:Y:S02]  /*7900*/  MOV R132, R92 ;  /* 0x0000005c00847202 */ /* 0x000fe40000000f00 */
[----:B------:R-:W-:Y:S02]  /*7910*/  MOV R5, R94 ;  /* 0x0000005e00057202 */ /* 0x000fe40000000f00 */
[----:B------:R-:W-:Y:S02]  /*7920*/  F2FP.F16.F32.PACK_AB R88, R41, R40 ;  /* 0x000000282958723e */ /* 0x000fe400000000ff */
[----:B------:R-:W-:Y:S02]  /*7930*/  F2FP.F16.F32.PACK_AB R89, R43, R42 ;  /* 0x0000002a2b59723e */ /* 0x000fe400000000ff */
[----:B------:R-:W-:Y:S02]  /*7940*/  F2FP.F16.F32.PACK_AB R90, R45, R44 ;  /* 0x0000002c2d5a723e */ /* 0x000fe400000000ff */
[----:B------:R-:W-:-:S02]  /*7950*/  F2FP.F16.F32.PACK_AB R91, R47, R46 ;  /* 0x0000002e2f5b723e */ /* 0x000fc400000000ff */
[----:B------:R-:W-:Y:S02]  /*7960*/  F2FP.F16.F32.PACK_AB R92, R49, R48 ;  /* 0x00000030315c723e */ /* 0x000fe400000000ff */
[----:B------:R-:W-:Y:S02]  /*7970*/  F2FP.F16.F32.PACK_AB R93, R51, R50 ;  /* 0x00000032335d723e */ /* 0x000fe400000000ff */
[----:B------:R-:W-:Y:S02]  /*7980*/  F2FP.F16.F32.PACK_AB R94, R53, R52 ;  /* 0x00000034355e723e */ /* 0x000fe400000000ff */
[----:B------:R-:W-:Y:S01]  /*7990*/  F2FP.F16.F32.PACK_AB R95, R55, R54 ;  /* 0x00000036375f723e */ /* 0x000fe200000000ff */
[----:B------:R1:W-:Y:S01]  /*79a0*/  STSM.16.M88.4 [R138], R84 ;  /* 0x000000548a007844 */ /* 0x0003e20000000200 */
[----:B0-----:R-:W-:Y:S02]  /*79b0*/  F2FP.F16.F32.PACK_AB R8, R57, R56 ;  /* 0x000000383908723e */ /* 0x001fe400000000ff */
[----:B------:R-:W-:-:S02]  /*79c0*/  F2FP.F16.F32.PACK_AB R9, R59, R58 ;  /* 0x0000003a3b09723e */ /* 0x000fc400000000ff */
[----:B------:R-:W-:Y:S02]  /*79d0*/  F2FP.F16.F32.PACK_AB R10, R61, R60 ;  /* 0x0000003c3d0a723e */ /* 0x000fe400000000ff */
[----:B------:R-:W-:Y:S02]  /*79e0*/  F2FP.F16.F32.PACK_AB R11, R63, R62 ;  /* 0x0000003e3f0b723e */ /* 0x000fe400000000ff */
[----:B------:R-:W-:Y:S02]  /*79f0*/  F2FP.F16.F32.PACK_AB R12, R65, R64 ;  /* 0x00000040410c723e */ /* 0x000fe400000000ff */
[----:B------:R-:W-:Y:S02]  /*7a00*/  F2FP.F16.F32.PACK_AB R13, R67, R66 ;  /* 0x00000042430d723e */ /* 0x000fe400000000ff */
[----:B------:R-:W-:Y:S02]  /*7a10*/  F2FP.F16.F32.PACK_AB R14, R69, R68 ;  /* 0x00000044450e723e */ /* 0x000fe400000000ff */
[----:B------:R-:W-:Y:S01]  /*7a20*/  F2FP.F16.F32.PACK_AB R15, R71, R70 ;  /* 0x00000046470f723e */ /* 0x000fe200000000ff */
[----:B------:R0:W-:Y:S01]  /*7a30*/  STSM.16.M88.4 [R137], R88 ;  /* 0x0000005889007844 */ /* 0x0001e20000000200 */
[----:B-1----:R-:W-:-:S02]  /*7a40*/  F2FP.F16.F32.PACK_AB R84, R73, R72 ;  /* 0x000000484954723e */ /* 0x002fc400000000ff */
[----:B------:R-:W-:Y:S02]  /*7a50*/  F2FP.F16.F32.PACK_AB R85, R75, R74 ;  /* 0x0000004a4b55723e */ /* 0x000fe400000000ff */
[----:B------:R-:W-:Y:S02]  /*7a60*/  F2FP.F16.F32.PACK_AB R86, R77, R76 ;  /* 0x0000004c4d56723e */ /* 0x000fe400000000ff */
[----:B------:R-:W-:Y:S01]  /*7a70*/  F2FP.F16.F32.PACK_AB R87, R79, R78 ;  /* 0x0000004e4f57723e */ /* 0x000fe200000000ff */
[----:B------:R1:W-:Y:S01]  /*7a80*/  STSM.16.M88.4 [R136], R92 ;  /* 0x0000005c88007844 */ /* 0x0003e20000000200 */
[----:B------:R-:W-:-:S03]  /*7a90*/  MOV R128, R128 ;  /* 0x0000008000807202 */ /* 0x000fc60000000f00 */
[----:B------:R2:W-:Y:S01]  /*7aa0*/  STSM.16.M88.4 [R135], R8 ;  /* 0x0000000887007844 */ /* 0x0005e20000000200 */
[----:B------:R-:W-:Y:S02]  /*7ab0*/  MOV R130, R130 ;  /* 0x0000008200827202 */ /* 0x000fe40000000f00 */
[----:B0-----:R-:W-:Y:S02]  /*7ac0*/  F2FP.F16.F32.PACK_AB R88, R81, R80 ;  /* 0x000000505158723e */ /* 0x001fe400000000ff */
        /* <DEDUP_REMOVED lines=9> */
[----:B--2---:R-:W-:Y:S02]  /*7b60*/  F2FP.F16.F32.PACK_AB R8, R97, R96 ;  /* 0x000000606108723e */ /* 0x004fe400000000ff */
[----:B------:R-:W-:Y:S02]  /*7b70*/  F2FP.F16.F32.PACK_AB R9, R99, R98 ;  /* 0x000000626309723e */ /* 0x000fe400000000ff */
[----:B------:R-:W-:-:S02]  /*7b80*/  F2FP.F16.F32.PACK_AB R10, R101, R100 ;  /* 0x00000064650a723e */ /* 0x000fc400000000ff */
[----:B------:R-:W-:Y:S02]  /*7b90*/  F2FP.F16.F32.PACK_AB R11, R103, R102 ;  /* 0x00000066670b723e */ /* 0x000fe400000000ff */
[----:B0-----:R-:W-:Y:S02]  /*7ba0*/  F2FP.F16.F32.PACK_AB R12, R105, R104 ;  /* 0x00000068690c723e */ /* 0x001fe400000000ff */
[----:B------:R-:W-:Y:S02]  /*7bb0*/  F2FP.F16.F32.PACK_AB R13, R107, R106 ;  /* 0x0000006a6b0d723e */ /* 0x000fe400000000ff */
[----:B------:R-:W-:Y:S02]  /*7bc0*/  F2FP.F16.F32.PACK_AB R14, R109, R108 ;  /* 0x0000006c6d0e723e */ /* 0x000fe400000000ff */
[----:B------:R-:W-:Y:S01]  /*7bd0*/  F2FP.F16.F32.PACK_AB R15, R111, R110 ;  /* 0x0000006e6f0f723e */ /* 0x000fe200000000ff */
[----:B------:R-:W-:Y:S01]  /*7be0*/  STSM.16.M88.4 [R132], R88 ;  /* 0x0000005884007844 */ /* 0x000fe20000000200 */
[----:B------:R-:W-:-:S02]  /*7bf0*/  MOV R18, R6 ;  /* 0x0000000600127202 */ /* 0x000fc40000000f00 */
[----:B-1----:R-:W-:Y:S02]  /*7c00*/  F2FP.F16.F32.PACK_AB R84, R113, R112 ;  /* 0x000000707154723e */ /* 0x002fe400000000ff */
[----:B------:R-:W-:Y:S02]  /*7c10*/  F2FP.F16.F32.PACK_AB R85, R115, R114 ;  /* 0x000000727355723e */ /* 0x000fe400000000ff */
[----:B------:R-:W-:Y:S02]  /*7c20*/  F2FP.F16.F32.PACK_AB R86, R117, R116 ;  /* 0x000000747556723e */ /* 0x000fe400000000ff */
[----:B------:R-:W-:Y:S01]  /*7c30*/  F2FP.F16.F32.PACK_AB R87, R119, R118 ;  /* 0x000000767757723e */ /* 0x000fe200000000ff */
[----:B------:R-:W-:Y:S04]  /*7c40*/  STSM.16.M88.4 [R5], R92 ;  /* 0x0000005c05007844 */ /* 0x000fe80000000200 */
[----:B------:R-:W-:Y:S04]  /*7c50*/  STSM.16.M88.4 [R128], R8 ;  /* 0x0000000880007844 */ /* 0x000fe80000000200 */
[----:B------:R-:W-:Y:S04]  /*7c60*/  STSM.16.M88.4 [R130], R12 ;  /* 0x0000000c82007844 */ /* 0x000fe80000000200 */
[----:B------:R0:W-:Y:S01]  /*7c70*/  STSM.16.M88.4 [R18], R84 ;  /* 0x0000005412007844 */ /* 0x0001e20000000200 */
[----:B------:R-:W-:Y:S01]  /*7c80*/  BAR.SYNC.DEFER_BLOCKING 0x1, 0x100 ;  /* 0x0044000000007b1d */ /* 0x000fe20000010000 */
[----:B------:R-:W-:-:S04]  /*7c90*/  ISETP.NE.U32.AND P0, PT, RZ, UR14, PT ;  /* 0x0000000eff007c0c */ /* 0x000fc8000bf05070 */
[----:B------:R-:W-:Y:S01]  /*7ca0*/  ISETP.NE.AND.EX P0, PT, RZ, UR15, PT, P0 ;  /* 0x0000000fff007c0c */ /* 0x000fe2000bf05300 */
[----:B------:R-:W-:Y:S02]  /*7cb0*/  IMAD.U32 R6, RZ, RZ, UR9 ;  /* 0x00000009ff067e24 */ /* 0x000fe4000f8e00ff */
[----:B------:R-:W-:Y:S01]  /*7cc0*/  IMAD.U32 R7, RZ, RZ, UR12 ;  /* 0x0000000cff077e24 */ /* 0x000fe2000f8e00ff */
[----:B------:R-:W-:Y:S01]  /*7cd0*/  ULDC.64 UR12, c[0x0][0xc08] ;  /* 0x00030200000c7ab9 */ /* 0x000fe20000000a00 */
[----:B0-----:R-:W0:Y:S08]  /*7ce0*/  LDC R18, c[0x0][0xbe8] ;  /* 0x0002fa00ff127b82 */ /* 0x001e300000000800 */
[----:B------:R-:W2:Y:S01]  /*7cf0*/  @P0 LDG.E R88, desc[UR36][R6.64] ;  /* 0x0000002406580981 */ /* 0x000ea2000c1e1900 */
[----:B------:R-:W-:-:S04]  /*7d00*/  UISETP.NE.U32.AND UP0, UPT, UR12, URZ, UPT ;  /* 0x0000003f0c00728c */ /* 0x000fc8000bf05070 */
[----:B------:R-:W-:Y:S01]  /*7d10*/  UISETP.NE.AND.EX UP0, UPT, UR13, URZ, UPT, UP0 ;  /* 0x0000003f0d00728c */ /* 0x000fe2000bf05300 */
[----:B0-----:R-:W-:-:S10]  /*7d20*/  ISETP.NE.AND P1, PT, R18, 0x1, PT ;  /* 0x000000011200780c */ /* 0x001fd40003f25270 */
[----:B------:R-:W-:Y:S01]  /*7d30*/  @UP0 UIADD3 UR12, UP1, UR4, UR12, URZ ;  /* 0x0000000c040c0290 */ /* 0x000fe2000ff3e03f */
[----:B------:R-:W-:Y:S02]  /*7d40*/  PLOP3.LUT P4, PT, PT, PT, UP0, 0x80, 0x0 ;  /* 0x000000000000781c */ /* 0x000fe40003f8f008 */
[----:B------:R-:W-:Y:S01]  /*7d50*/  ULDC UR4, c[0x0][0xa88] ;  /* 0x0002a20000047ab9 */ /* 0x000fe20000000800 */
[----:B------:R-:W-:Y:S01]  /*7d60*/  @UP0 UIADD3.X UR13, UR16, UR13, URZ, UP1, !UPT ;  /* 0x0000000d100d0290 */ /* 0x000fe20008ffe43f */
[----:B------:R-:W-:Y:S01]  /*7d70*/  IMAD.U32 R5, RZ, RZ, UR4 ;  /* 0x00000004ff057e24 */ /* 0x000fe2000f8e00ff */
[----:B------:R-:W-:Y:S01]  /*7d80*/  UISETP.NE.AND UP0, UPT, UR20, URZ, UPT ;  /* 0x0000003f1400728c */ /* 0x000fe2000bf05270 */
[----:B------:R-:W-:Y:S01]  /*7d90*/  ULDC UR4, c[0x0][0xad4] ;  /* 0x0002b50000047ab9 */ /* 0x000fe20000000800 */
[----:B------:R-:W0:Y:S02]  /*7da0*/  @P1 LDC R10, c[0x0][0xbec] ;  /* 0x0002fb00ff0a1b82 */ /* 0x000e240000000800 */
[----:B------:R-:W-:Y:S01]  /*7db0*/  USEL UR4, UR20, UR4, UP0 ;  /* 0x0000000414047287 */ /* 0x000fe20008000000 */
[----:B------:R-:W-:-:S03]  /*7dc0*/  UMOV UR21, 0x9b8 ;  /* 0x000009b800157882 */ /* 0x000fc60000000000 */
[----:B------:R-:W-:Y:S02]  /*7dd0*/  UISETP.GT.AND UP1, UPT, UR4, 0x1, UPT ;  /* 0x000000010400788c */ /* 0x000fe4000bf24270 */
[----:B------:R-:W1:Y:S02]  /*7de0*/  @P1 LDC R13, c[0x0][0xbf0] ;  /* 0x0002fc00ff0d1b82 */ /* 0x000e640000000800 */
[----:B------:R-:W-:Y:S02]  /*7df0*/  USEL UR21, UR21, 0x978, UP1 ;  /* 0x0000097815157887 */ /* 0x000fe40008800000 */
[----:B------:R-:W-:Y:S01]  /*7e00*/  UISETP.NE.U32.AND UP0, UPT, UR14, URZ, UPT ;  /* 0x0000003f0e00728c */ /* 0x000fe2000bf05070 */
[----:B------:R-:W-:Y:S01]  /*7e10*/  IMAD.U32 R15, RZ, RZ, UR19 ;  /* 0x00000013ff0f7e24 */ /* 0x000fe2000f8e00ff */
[----:B------:R-:W-:Y:S01]  /*7e20*/  UMOV UR4, URZ ;  /* 0x0000003f00047c82 */ /* 0x000fe20008000000 */
[----:B------:R-:W-:Y:S01]  /*7e30*/  IMAD.U32 R8, RZ, RZ, UR12 ;  /* 0x0000000cff087e24 */ /* 0x000fe2000f8e00ff */
[----:B------:R-:W-:Y:S01]  /*7e40*/  UISETP.NE.AND.EX UP0, UPT, UR15, URZ, UPT, UP0 ;  /* 0x0000003f0f00728c */ /* 0x000fe2000bf05300 */
[----:B------:R-:W-:-:S02]  /*7e50*/  IMAD.U32 R9, RZ, RZ, UR13 ;  /* 0x0000000dff097e24 */ /* 0x000fc4000f8e00ff */
[----:B---3--:R-:W-:Y:S01]  /*7e60*/  IMAD R15, R15, 0x80, R140 ;  /* 0x000000800f0f7824 */ /* 0x008fe200078e028c */
[----:B------:R-:W-:Y:S02]  /*7e70*/  USEL UR61, UR61, URZ, !UP0 ;  /* 0x0000003f3d3d7287 */ /* 0x000fe4000c000000 */
[----:B------:R-:W-:Y:S01]  /*7e80*/  USEL UR20, UR17, URZ, !UP0 ;  /* 0x0000003f11147287 */ /* 0x000fe2000c000000 */
[----:B------:R0:W5:Y:S01]  /*7e90*/  @P4 LDG.E R5, desc[UR36][R8.64] ;  /* 0x0000002408054981 */ /* 0x000162000c1e1900 */
[----:B------:R-:W-:Y:S01]  /*7ea0*/  USEL UR9, UR18, URZ, UP1 ;  /* 0x0000003f12097287 */ /* 0x000fe20008800000 */
[----:B------:R-:W-:Y:S01]  /*7eb0*/  ULDC.64 UR12, c[0x0][UR21+0x218] ;  /* 0x00008600150c7abb */ /* 0x000fe20008000a00 */
[----:B------:R-:W-:Y:S01]  /*7ec0*/  ULDC.64 UR16, c[0x0][UR21+0x220] ;  /* 0x0000880015107abb */ /* 0x000fe20008000a00 */
[----:B------:R-:W-:Y:S01]  /*7ed0*/  ULDC.64 UR18, c[0x0][UR21+0x228] ;  /* 0x00008a0015127abb */ /* 0x000fe20008000a00 */
[----:B------:R-:W-:Y:S02]  /*7ee0*/  UIMAD.WIDE.U32 UR14, UR12, UR22, URZ ;  /* 0x000000160c0e72a5 */ /* 0x000fe4000f8e003f */
[----:B------:R-:W-:Y:S01]  /*7ef0*/  UIMAD UR17, UR17, UR61, URZ ;  /* 0x0000003d111172a4 */ /* 0x000fe2000f8e023f */
[----:B0-----:R-:W-:Y:S01]  /*7f00*/  @P1 IMAD.HI.U32 R8, R15, R10, RZ ;  /* 0x0000000a0f081227 */ /* 0x001fe200078e00ff */
[----:B------:R-:W-:-:S02]  /*7f10*/  UIMAD UR22, UR13, UR22, URZ ;  /* 0x000000160d1672a4 */ /* 0x000fc4000f8e023f */
[----:B------:R-:W-:Y:S01]  /*7f20*/  UIMAD.WIDE.U32 UR12, UR16, UR61, URZ ;  /* 0x0000003d100c72a5 */ /* 0x000fe2000f8e003f */
[----:B------:R-:W-:Y:S01]  /*7f30*/  IMAD.MOV.U32 R11, RZ, RZ, R15 ;  /* 0x000000ffff0b7224 */ /* 0x000fe200078e000f */
[----:B------:R-:W-:Y:S01]  /*7f40*/  UIMAD.WIDE.U32 UR24, UR18, UR9, URZ ;  /* 0x00000009121872a5 */ /* 0x000fe2000f8e003f */
[----:B-1----:R-:W-:Y:S01]  /*7f50*/  @P1 SHF.R.U32.HI R11, RZ, R13, R8 ;  /* 0x0000000dff0b1219 */ /* 0x002fe20000011608 */
[----:B------:R-:W-:Y:S02]  /*7f60*/  UIMAD UR9, UR19, UR9, URZ ;  /* 0x00000009130972a4 */ /* 0x000fe4000f8e023f */
[----:B------:R-:W-:Y:S02]  /*7f70*/  UIMAD UR17, UR16, UR20, UR17 ;  /* 0x00000014101172a4 */ /* 0x000fe4000f8e0211 */
[----:B------:R-:W-:Y:S01]  /*7f80*/  UIADD3 UR22, UR15, UR22, URZ ;  /* 0x000000160f167290 */ /* 0x000fe2000fffe03f */
[----:B------:R-:W-:Y:S02]  /*7f90*/  IMAD.MOV R13, RZ, RZ, -R11 ;  /* 0x000000ffff0d7224 */ /* 0x000fe400078e0a0b */
[----:B------:R-:W-:-:S02]  /*7fa0*/  IMAD.U32 R8, RZ, RZ, UR24 ;  /* 0x00000018ff087e24 */ /* 0x000fc4000f8e00ff */
[----:B------:R-:W-:Y:S01]  /*7fb0*/  IMAD.U32 R9, RZ, RZ, UR25 ;  /* 0x00000019ff097e24 */ /* 0x000fe2000f8e00ff */
[----:B------:R-:W-:Y:S01]  /*7fc0*/  SHF.R.S32.HI R9, RZ, 0x1f, R11 ;  /* 0x0000001fff097819 */ /* 0x000fe2000001140b */
[----:B------:R-:W-:-:S05]  /*7fd0*/  IMAD R13, R18, R13, R15 ;  /* 0x0000000d120d7224 */ /* 0x000fca00078e020f */
[----:B------:R-:W-:Y:S02]  /*7fe0*/  SHF.R.S32.HI R10, RZ, 0x1f, R13 ;  /* 0x0000001fff0a7819 */ /* 0x000fe4000001140d */
[----:B--2---:R-:W-:-:S13]  /*7ff0*/  @P0 R2UR UR4, R88 ;  /* 0x00000000580402ca */ /* 0x004fda00000e0000 */
[----:B------:R-:W-:Y:S02]  /*8000*/  UIADD3 UR14, UP0, UP2, UR12, UR14, UR4 ;  /* 0x0000000e0c0e7290 */ /* 0x000fe4000fa1e004 */
[----:B------:R-:W-:Y:S02]  /*8010*/  UIADD3 UR12, UR25, UR9, URZ ;  /* 0x00000009190c7290 */ /* 0x000fe4000fffe03f */
[----:B------:R-:W-:Y:S02]  /*8020*/  UIADD3 UR9, UR13, UR17, URZ ;  /* 0x000000110d097290 */ /* 0x000fe4000fffe03f */
[----:B------:R-:W-:Y:S01]  /*8030*/  USHF.R.S32.HI UR15, URZ, 0x1f, UR4 ;  /* 0x0000001f3f0f7899 */ /* 0x000fe20008011404 */
[----:B------:R-:W-:Y:S01]  /*8040*/  IADD3 R8, P2, P3, R11, UR14, R8 ;  /* 0x0000000e0b087c10 */ /* 0x000fe2000fb5e008 */
[----:B------:R-:W-:Y:S01]  /*8050*/  ULDC.64 UR16, c[0x0][0xba8] ;  /* 0x0002ea0000107ab9 */ /* 0x000fe20000000a00 */
[----:B------:R-:W-:Y:S01]  /*8060*/  MOV R12, UR12 ;  /* 0x0000000c000c7c02 */ /* 0x000fe20008000f00 */
[----:B------:R-:W-:Y:S01]  /*8070*/  UIADD3.X UR9, UR9, UR22, UR15, UP0, UP2 ;  /* 0x0000001609097290 */ /* 0x000fe200087e440f */
[----:B------:R-:W-:Y:S01]  /*8080*/  ULDC.64 UR12, c[0x0][UR21+0x210] ;  /* 0x00008400150c7abb */ /* 0x000fe20008000a00 */
[----:B------:R-:W-:Y:S01]  /*8090*/  @!UP1 ULDC UR16, c[0x0][0xb50] ;  /* 0x0002d40000109ab9 */ /* 0x000fe20000000800 */
[----:B------:R-:W-:Y:S01]  /*80a0*/  IMAD R11, R13, UR13, RZ ;  /* 0x0000000d0d0b7c24 */ /* 0x000fe2000f8e02ff */
[----:B------:R-:W-:-:S02]  /*80b0*/  @!UP1 ULDC UR17, c[0x0][0xb54] ;  /* 0x0002d50000119ab9 */ /* 0x000fc40000000800 */
[----:B------:R-:W-:Y:S01]  /*80c0*/  IADD3.X R9, R9, UR9, R12, P2, P3 ;  /* 0x0000000909097c10 */ /* 0x000fe200097e640c */
[----:B------:R-:W-:Y:S02]  /*80d0*/  IMAD R11, R10, UR12, R11 ;  /* 0x0000000c0a0b7c24 */ /* 0x000fe4000f8e020b */
[----:B------:R-:W-:-:S04]  /*80e0*/  IMAD.WIDE.U32 R8, R13, UR12, R8 ;  /* 0x0000000c0d087c25 */ /* 0x000fc8000f8e0008 */
[----:B------:R-:W-:Y:S01]  /*80f0*/  IMAD.IADD R9, R9, 0x1, R11 ;  /* 0x0000000109097824 */ /* 0x000fe200078e020b */
[----:B------:R-:W-:-:S04]  /*8100*/  LEA R10, P2, R8, UR16, 0x2 ;  /* 0x00000010080a7c11 */ /* 0x000fc8000f8410ff */
[----:B------:R-:W-:Y:S01]  /*8110*/  LEA.HI.X R11, R8, UR17, R9, 0x2, P2 ;  /* 0x00000011080b7c11 */ /* 0x000fe200090f1409 */
[----:B------:R-:W-:Y:S08]  /*8120*/  @P4 BRA `(.L_x_213) ;  /* 0x0000000000104947 */ /* 0x000ff00003800000 */
[----:B------:R-:W-:Y:S05]  /*8130*/  @!P0 BRA `(.L_x_213) ;  /* 0x00000000000c8947 */ /* 0x000fea0003800000 */
[----:B------:R-:W2:Y:S04]  /*8140*/  LDG.E R8, desc[UR36][R6.64] ;  /* 0x0000002406087981 */ /* 0x000ea8000c1e1900 */
[----:B-----5:R-:W2:Y:S02]  /*8150*/  LDG.E R5, desc[UR36][R6.64+0x4] ;  /* 0x0000042406057981 */ /* 0x020ea4000c1e1900 */
[----:B--2---:R-:W-:-:S07]  /*8160*/  IMAD.IADD R5, R5, 0x1, -R8 ;  /* 0x0000000105057824 */ /* 0x004fce00078e0a08 */
.L_x_213:
[----:B------:R-:W2:Y:S01]  /*8170*/  LDL R12, [R1+0x1c] ;  /* 0x00001c00010c7983 */ /* 0x000ea20000100800 */
[----:B------:R-:W-:Y:S01]  /*8180*/  R2UR UR9, R212 ;  /* 0x00000000d40972ca */ /* 0x000fe200000e0000 */
[----:B-----5:R-:W-:Y:S01]  /*8190*/  IMAD R84, R5, R18, RZ ;  /* 0x0000001205547224 */ /* 0x020fe200078e02ff */
[----:B------:R-:W-:Y:S01]  /*81a0*/  LOP3.LUT P0, RZ, R216, 0x3, RZ, 0xc0, !PT ;  /* 0x00000003d8ff7812 */ /* 0x000fe2000780c0ff */
[----:B------:R-:W-:Y:S01]  /*81b0*/  SHFL.IDX PT, R6, R10, RZ, 0x1c1f ;  /* 0x001c1fff0a067589 */ /* 0x000fe200000e0000 */
[----:B------:R-:W-:-:S03]  /*81c0*/  PLOP3.LUT P3, PT, PT, PT, UP1, 0x80, 0x0 ;  /* 0x000000000000781c */ /* 0x000fc60003f6f018 */
[----:B------:R-:W0:Y:S04]  /*81d0*/  SHFL.IDX PT, R7, R11, RZ, 0x1c1f ;  /* 0x001c1fff0b077589 */ /* 0x000e2800000e0000 */
[----:B------:R-:W-:Y:S02]  /*81e0*/  SHFL.IDX PT, R8, R10, 0x1, 0x1c1f ;  /* 0x003c1f000a087f89 */ /* 0x000fe400000e0000 */
[----:B------:R-:W-:Y:S02]  /*81f0*/  IMAD.U32 R13, RZ, RZ, UR9 ;  /* 0x00000009ff0d7e24 */ /* 0x000fe4000f8e00ff */
[----:B------:R-:W1:Y:S02]  /*8200*/  SHFL.IDX PT, R9, R11, 0x1, 0x1c1f ;  /* 0x003c1f000b097f89 */ /* 0x000e6400000e0000 */
[----:B--2---:R-:W-:-:S04]  /*8210*/  IMAD R13, R13, 0x80, R12 ;  /* 0x000000800d0d7824 */ /* 0x004fc800078e020c */
[C---:B------:R-:W-:Y:S01]  /*8220*/  VIADD R5, R13.reuse, 0x8 ;  /* 0x000000080d057836 */ /* 0x040fe20000000000 */
[----:B------:R-:W-:-:S04]  /*8230*/  ISETP.GE.OR P2, PT, R13, R84, P0 ;  /* 0x000000540d00720c */ /* 0x000fc80000746670 */
[----:B------:R-:W-:-:S09]  /*8240*/  ISETP.GE.OR P0, PT, R5, R84, P0 ;  /* 0x000000540500720c */ /* 0x000fd20000706670 */
[----:B0-----:R0:W-:Y:S01]  /*8250*/  @!P2 ST.E desc[UR36][R6.64], R0 ;  /* 0x000000000600a985 */ /* 0x0011e2000c101924 */
[----:B------:R-:W-:-:S03]  /*8260*/  ISETP.GE.AND P2, PT, R13, R84, PT ;  /* 0x000000540d00720c */ /* 0x000fc60003f46270 */
[----:B-1----:R0:W-:Y:S01]  /*8270*/  @!P0 ST.E desc[UR36][R8.64], R4 ;  /* 0x0000000408008985 */ /* 0x0021e2000c101924 */
[----:B------:R-:W-:Y:S01]  /*8280*/  ISETP.GE.AND P0, PT, R5, R84, PT ;  /* 0x000000540500720c */ /* 0x000fe20003f06270 */
[----:B------:R-:W-:-:S12]  /*8290*/  @P3 BRA `(.L_x_214) ;  /* 0x0000000c00543947 */ /* 0x000fd80003800000 */
[----:B0-----:R-:W-:Y:S01]  /*82a0*/  IMAD.SHL.U32 R0, R16, 0x8, RZ ;  /* 0x0000000810007824 */ /* 0x001fe200078e00ff */
[----:B------:R-:W-:Y:S01]  /*82b0*/  R2UR UR16, R212 ;  /* 0x00000000d41072ca */ /* 0x000fe200000e0000 */
[----:B------:R-:W-:Y:S01]  /*82c0*/  IMAD.MOV.U32 R3, RZ, RZ, 0x2 ;  /* 0x00000002ff037424 */ /* 0x000fe200078e00ff */
[----:B------:R-:W0:Y:S01]  /*82d0*/  @P1 LDC R23, c[0x0][0xbf0] ;  /* 0x0002fc00ff171b82 */ /* 0x000e220000000800 */
[----:B------:R-:W-:Y:S01]  /*82e0*/  IMAD R2, R213, 0x40, R0 ;  /* 0x00000040d5027824 */ /* 0x000fe200078e0200 */
[----:B------:R-:W-:Y:S01]  /*82f0*/  ULDC.64 UR12, c[0x0][0xaa0] ;  /* 0x0002a800000c7ab9 */ /* 0x000fe20000000a00 */
[----:B------:R-:W-:Y:S02]  /*8300*/  R2UR UR17, R211 ;  /* 0x00000000d31172ca */ /* 0x000fe400000e0000 */
[----:B------:R-:W-:-:S03]  /*8310*/  IMAD.WIDE R2, R2, R3, UR10 ;  /* 0x0000000a02027e25 */ /* 0x000fc6000f8e0203 */
[C---:B------:R-:W-:Y:S02]  /*8320*/  IADD3 R33, P2, R2.reuse, 0x5000, RZ ;  /* 0x0000500002217810 */ /* 0x040fe40007f5e0ff */
[C---:B------:R-:W-:Y:S02]  /*8330*/  IADD3 R9, P4, R2.reuse, 0x1000, RZ ;  /* 0x0000100002097810 */ /* 0x040fe40007f9e0ff */
[C---:B------:R-:W-:Y:S02]  /*8340*/  IADD3 R13, P3, R2.reuse, 0x2000, RZ ;  /* 0x00002000020d7810 */ /* 0x040fe40007f7e0ff */
[C---:B------:R-:W-:Y:S02]  /*8350*/  IADD3 R25, P6, R2.reuse, 0x3000, RZ ;  /* 0x0000300002197810 */ /* 0x040fe40007fde0ff */
[----:B------:R-:W-:Y:S02]  /*8360*/  IADD3 R29, P5, R2, 0x4000, RZ ;  /* 0x00004000021d7810 */ /* 0x000fe40007fbe0ff */
[----:B------:R-:W-:-:S02]  /*8370*/  LOP3.LUT R32, R33, 0x380, RZ, 0xc0, !PT ;  /* 0x0000038021207812 */ /* 0x000fc400078ec0ff */
[----:B------:R-:W-:Y:S02]  /*8380*/  LOP3.LUT R8, R9, 0x380, RZ, 0xc0, !PT ;  /* 0x0000038009087812 */ /* 0x000fe400078ec0ff */
[----:B------:R-:W-:Y:S02]  /*8390*/  LOP3.LUT R12, R13, 0x380, RZ, 0xc0, !PT ;  /* 0x000003800d0c7812 */ /* 0x000fe400078ec0ff */
[----:B------:R-:W-:Y:S02]  /*83a0*/  LOP3.LUT R24, R25, 0x380, RZ, 0xc0, !PT ;  /* 0x0000038019187812 */ /* 0x000fe400078ec0ff */
[----:B------:R-:W-:Y:S02]  /*83b0*/  LOP3.LUT R28, R29, 0x380, RZ, 0xc0, !PT ;  /* 0x000003801d1c7812 */ /* 0x000fe400078ec0ff */
[----:B------:R-:W-:Y:S02]  /*83c0*/  SHF.R.U64 R32, R32, 0x3, RZ ;  /* 0x0000000320207819 */ /* 0x000fe400000012ff */
[----:B------:R-:W-:-:S02]  /*83d0*/  SHF.R.U64 R8, R8, 0x3, RZ ;  /* 0x0000000308087819 */ /* 0x000fc400000012ff */
[----:B------:R-:W-:Y:S02]  /*83e0*/  SHF.R.U64 R12, R12, 0x3, RZ ;  /* 0x000000030c0c7819 */ /* 0x000fe400000012ff */
[----:B------:R-:W-:Y:S02]  /*83f0*/  SHF.R.U64 R24, R24, 0x3, RZ ;  /* 0x0000000318187819 */ /* 0x000fe400000012ff */
[----:B------:R-:W-:Y:S02]  /*8400*/  SHF.R.U64 R28, R28, 0x3, RZ ;  /* 0x000000031c1c7819 */ /* 0x000fe400000012ff */
[----:B------:R-:W-:Y:S01]  /*8410*/  LOP3.LUT R32, R32, R33, RZ, 0x3c, !PT ;  /* 0x0000002120207212 */ /* 0x000fe200078e3cff */
[--C-:B------:R-:W-:Y:S01]  /*8420*/  IMAD.X R33, RZ, RZ, R3.reuse, P2 ;  /* 0x000000ffff217224 */ /* 0x100fe200010e0603 */
        /* <DEDUP_REMOVED lines=8> */
[C---:B------:R-:W-:Y:S01]  /*84b0*/  IADD3 R5, P2, R2.reuse, 0xb000, RZ ;  /* 0x0000b00002057810 */ /* 0x040fe20007f5e0ff */
[----:B------:R-:W-:Y:S01]  /*84c0*/  UIMAD UR9, UR15, UR12, URZ ;  /* 0x0000000c0f0972a4 */ /* 0x000fe2000f8e023f */
[C---:B------:R-:W-:Y:S01]  /*84d0*/  IADD3 R37, P0, R2.reuse, 0x6000, RZ ;  /* 0x0000600002257810 */ /* 0x040fe20007f1e0ff */
[----:B------:R-:W-:Y:S01]  /*84e0*/  UIMAD.WIDE.U32 UR10, UR4, UR12, URZ ;  /* 0x0000000c040a72a5 */ /* 0x000fe2000f8e003f */
[C---:B------:R-:W-:Y:S01]  /*84f0*/  IADD3 R41, P4, R2.reuse, 0x7000, RZ ;  /* 0x0000700002297810 */ /* 0x040fe20007f9e0ff */
[----:B------:R-:W-:Y:S01]  /*8500*/  IMAD.X R57, RZ, RZ, R3, P2 ;  /* 0x000000ffff397224 */ /* 0x000fe200010e0603 */
[C---:B------:R-:W-:Y:S01]  /*8510*/  IADD3 R45, P3, R2.reuse, 0x8000, RZ ;  /* 0x00008000022d7810 */ /* 0x040fe20007f7e0ff */
[----:B------:R-:W-:Y:S01]  /*8520*/  IMAD.U32 R21, RZ, RZ, UR16 ;  /* 0x00000010ff157e24 */ /* 0x000fe2000f8e00ff */
[C---:B------:R-:W-:Y:S01]  /*8530*/  IADD3 R49, P6, R2.reuse, 0x9000, RZ ;  /* 0x0000900002317810 */ /* 0x040fe20007fde0ff */
[----:B------:R-:W-:Y:S01]  /*8540*/  ULDC.64 UR14, c[0x0][0xaf0] ;  /* 0x0002bc00000e7ab9 */ /* 0x000fe20000000a00 */
[C---:B------:R-:W-:Y:S01]  /*8550*/  IADD3 R53, P5, R2.reuse, 0xa000, RZ ;  /* 0x0000a00002357810 */ /* 0x040fe20007fbe0ff */
[----:B------:R-:W5:Y:S01]  /*8560*/  LD.E.128 R8, desc[UR36][R8.64] ;  /* 0x0000002408087980 */ /* 0x000f62000c101d00 */
[----:B------:R-:W-:-:S02]  /*8570*/  LOP3.LUT R7, R2, 0x380, RZ, 0xc0, !PT ;  /* 0x0000038002077812 */ /* 0x000fc400078ec0ff */
[----:B------:R-:W-:Y:S01]  /*8580*/  LOP3.LUT R4, R5, 0x380, RZ, 0xc0, !PT ;  /* 0x0000038005047812 */ /* 0x000fe200078ec0ff */
[----:B------:R-:W5:Y:S01]  /*8590*/  LD.E.128 R12, desc[UR36][R12.64] ;  /* 0x000000240c0c7980 */ /* 0x000f62000c101d00 */
[----:B------:R-:W-:Y:S02]  /*85a0*/  LOP3.LUT R36, R37, 0x380, RZ, 0xc0, !PT ;  /* 0x0000038025247812 */ /* 0x000fe400078ec0ff */
[----:B------:R-:W-:Y:S01]  /*85b0*/  LOP3.LUT R40, R41, 0x380, RZ, 0xc0, !PT ;  /* 0x0000038029287812 */ /* 0x000fe200078ec0ff */
[----:B------:R-:W5:Y:S01]  /*85c0*/  LD.E.128 R24, desc[UR36][R24.64] ;  /* 0x0000002418187980 */ /* 0x000f62000c101d00 */
[----:B------:R-:W-:Y:S02]  /*85d0*/  LOP3.LUT R44, R45, 0x380, RZ, 0xc0, !PT ;  /* 0x000003802d2c7812 */ /* 0x000fe400078ec0ff */
[----:B------:R-:W-:Y:S01]  /*85e0*/  LOP3.LUT R48, R49, 0x380, RZ, 0xc0, !PT ;  /* 0x0000038031307812 */ /* 0x000fe200078ec0ff */
[----:B------:R-:W5:Y:S01]  /*85f0*/  LD.E.128 R28, desc[UR36][R28.64] ;  /* 0x000000241c1c7980 */ /* 0x000f62000c101d00 */
[----:B------:R-:W-:-:S02]  /*8600*/  LOP3.LUT R52, R53, 0x380, RZ, 0xc0, !PT ;  /* 0x0000038035347812 */ /* 0x000fc400078ec0ff */
[----:B------:R-:W-:Y:S01]  /*8610*/  SHF.R.U64 R7, R7, 0x3, RZ ;  /* 0x0000000307077819 */ /* 0x000fe200000012ff */
[----:B------:R-:W5:Y:S01]  /*8620*/  LD.E.128 R32, desc[UR36][R32.64] ;  /* 0x0000002420207980 */ /* 0x000f62000c101d00 */
[----:B------:R-:W-:Y:S02]  /*8630*/  SHF.R.U64 R4, R4, 0x3, RZ ;  /* 0x0000000304047819 */ /* 0x000fe400000012ff */
[----:B------:R-:W-:Y:S02]  /*8640*/  SHF.R.U64 R36, R36, 0x3, RZ ;  /* 0x0000000324247819 */ /* 0x000fe400000012ff */
[----:B------:R-:W-:Y:S02]  /*8650*/  SHF.R.U64 R40, R40, 0x3, RZ ;  /* 0x0000000328287819 */ /* 0x000fe400000012ff */
[----:B------:R-:W-:Y:S02]  /*8660*/  SHF.R.U64 R44, R44, 0x3, RZ ;  /* 0x000000032c2c7819 */ /* 0x000fe400000012ff */
[----:B------:R-:W-:-:S02]  /*8670*/  SHF.R.U64 R48, R48, 0x3, RZ ;  /* 0x0000000330307819 */ /* 0x000fc400000012ff */
[----:B------:R-:W-:Y:S02]  /*8680*/  SHF.R.U64 R52, R52, 0x3, RZ ;  /* 0x0000000334347819 */ /* 0x000fe400000012ff */
[----:B------:R-:W-:Y:S02]  /*8690*/  LOP3.LUT R2, R7, R2, RZ, 0x3c, !PT ;  /* 0x0000000207027212 */ /* 0x000fe400078e3cff */
[----:B------:R-:W-:Y:S01]  /*86a0*/  LOP3.LUT R36, R36, R37, RZ, 0x3c, !PT ;  /* 0x0000002524247212 */ /* 0x000fe200078e3cff */
[--C-:B------:R-:W-:Y:S01]  /*86b0*/  IMAD.X R37, RZ, RZ, R3.reuse, P0 ;  /* 0x000000ffff257224 */ /* 0x100fe200000e0603 */
[----:B------:R-:W-:Y:S01]  /*86c0*/  LOP3.LUT R40, R40, R41, RZ, 0x3c, !PT ;  /* 0x0000002928287212 */ /* 0x000fe200078e3cff */
[--C-:B------:R-:W-:Y:S01]  /*86d0*/  IMAD.X R41, RZ, RZ, R3.reuse, P4 ;  /* 0x000000ffff297224 */ /* 0x100fe200020e0603 */
[----:B------:R-:W-:Y:S01]  /*86e0*/  LOP3.LUT R44, R44, R45, RZ, 0x3c, !PT ;  /* 0x0000002d2c2c7212 */ /* 0x000fe200078e3cff */
[--C-:B------:R-:W-:Y:S01]  /*86f0*/  IMAD.X R45, RZ, RZ, R3.reuse, P3 ;  /* 0x000000ffff2d7224 */ /* 0x100fe200018e0603 */
[----:B------:R-:W-:Y:S01]  /*8700*/  LOP3.LUT R48, R48, R49, RZ, 0x3c, !PT ;  /* 0x0000003130307212 */ /* 0x000fe200078e3cff */
[----:B------:R-:W-:Y:S01]  /*8710*/  UIMAD UR9, UR4, UR13, UR9 ;  /* 0x0000000d040972a4 */ /* 0x000fe2000f8e0209 */
[----:B------:R-:W-:Y:S01]  /*8720*/  LOP3.LUT R52, R52, R53, RZ, 0x3c, !PT ;  /* 0x0000003534347212 */ /* 0x000fe200078e3cff */
[----:B------:R-:W-:Y:S01]  /*8730*/  IMAD.X R53, RZ, RZ, R3, P5 ;  /* 0x000000ffff357224 */ /* 0x000fe200028e0603 */
[----:B------:R-:W-:Y:S01]  /*8740*/  LOP3.LUT R56, R4, R5, RZ, 0x3c, !PT ;  /* 0x0000000504387212 */ /* 0x000fe200078e3cff */
[----:B------:R-:W-:Y:S01]  /*8750*/  ULDC.64 UR12, c[0x0][0xae8] ;  /* 0x0002ba00000c7ab9 */ /* 0x000fe20000000a00 */
[----:B------:R-:W-:Y:S01]  /*8760*/  IADD3.X R49, RZ, R3, RZ, P6, !PT ;  /* 0x00000003ff317210 */ /* 0x000fe200037fe4ff */
[----:B------:R1:W5:Y:S01]  /*8770*/  LD.E.128 R4, desc[UR36][R2.64] ;  /* 0x0000002402047980 */ /* 0x000362000c101d00 */
[----:B------:R-:W-:-:S02]  /*8780*/  UIADD3 UR11, UR11, UR9, URZ ;  /* 0x000000090b0b7290 */ /* 0x000fc4000fffe03f */
[----:B------:R-:W-:Y:S01]  /*8790*/  USHF.R.S32.HI UR4, URZ, 0x1f, UR61 ;  /* 0x0000001f3f047899 */ /* 0x000fe2000801143d */
[----:B------:R-:W5:Y:S04]  /*87a0*/  LD.E.128 R36, desc[UR36][R36.64] ;  /* 0x0000002424247980 */ /* 0x000f68000c101d00 */
[----:B------:R-:W5:Y:S01]  /*87b0*/  LD.E.128 R40, desc[UR36][R40.64] ;  /* 0x0000002428287980 */ /* 0x000f62000c101d00 */
[----:B-1----:R-:W1:Y:S01]  /*87c0*/  @P1 LDC R3, c[0x0][0xbec] ;  /* 0x0002fb00ff031b82 */ /* 0x002e620000000800 */
[----:B------:R-:W-:Y:S01]  /*87d0*/  IMAD R2, R16, 0x20, R213 ;  /* 0x0000002010027824 */ /* 0x000fe200078e02d5 */
[----:B------:R-:W-:Y:S01]  /*87e0*/  UIMAD.WIDE.U32 UR10, UR17, UR12, UR10 ;  /* 0x0000000c110a72a5 */ /* 0x000fe2000f8e000a */
[----:B------:R-:W5:Y:S02]  /*87f0*/  LD.E.128 R44, desc[UR36][R44.64] ;  /* 0x000000242c2c7980 */ /* 0x000f64000c101d00 */
[----:B------:R-:W-:Y:S01]  /*8800*/  IMAD R60, R21, 0x80, R2 ;  /* 0x00000080153c7824 */ /* 0x000fe200078e0202 */
[----:B------:R-:W-:Y:S01]  /*8810*/  UIMAD UR4, UR4, UR14, URZ ;  /* 0x0000000e040472a4 */ /* 0x000fe2000f8e023f */
[----:B------:R-:W5:Y:S01]  /*8820*/  LD.E.128 R48, desc[UR36][R48.64] ;  /* 0x0000002430307980 */ /* 0x000f62000c101d00 */
[----:B------:R-:W-:Y:S01]  /*8830*/  UIMAD UR11, UR17, UR13, UR11 ;  /* 0x0000000d110b72a4 */ /* 0x000fe2000f8e020b */
[----:B------:R-:W-:Y:S01]  /*8840*/  IMAD.MOV.U32 R21, RZ, RZ, R60 ;  /* 0x000000ffff157224 */ /* 0x000fe200078e003c */
[----:B------:R-:W-:Y:S01]  /*8850*/  UIMAD UR4, UR61, UR15, UR4 ;  /* 0x0000000f3d0472a4 */ /* 0x000fe2000f8e0204 */
[----:B------:R-:W5:Y:S01]  /*8860*/  LD.E.128 R52, desc[UR36][R52.64] ;  /* 0x0000002434347980 */ /* 0x000f62000c101d00 */
[----:B------:R-:W-:Y:S01]  /*8870*/  UIMAD.WIDE.U32 UR10, UR61, UR14, UR10 ;  /* 0x0000000e3d0a72a5 */ /* 0x000fe2000f8e000a */
[----:B------:R-:W-:-:S02]  /*8880*/  ULDC.64 UR12, c[0x0][0xae0] ;  /* 0x0002b800000c7ab9 */ /* 0x000fc40000000a00 */
[----:B------:R-:W5:Y:S01]  /*8890*/  LD.E.128 R56, desc[UR36][R56.64] ;  /* 0x0000002438387980 */ /* 0x000f62000c101d00 */
[----:B-1----:R-:W-:Y:S01]  /*88a0*/  @P1 IMAD.HI.U32 R2, R60, R3, RZ ;  /* 0x000000033c021227 */ /* 0x002fe200078e00ff */
[----:B------:R-:W-:Y:S01]  /*88b0*/  UIADD3 UR4, UR11, UR4, URZ ;  /* 0x000000040b047290 */ /* 0x000fe2000fffe03f */
[----:B------:R-:W-:Y:S01]  /*88c0*/  @!PT LDS RZ, [RZ] ;  /* 0x00000000fffff984 */ /* 0x000fe20000000800 */
[----:B------:R-:W-:Y:S01]  /*88d0*/  @!PT LDS RZ, [RZ] ;  /* 0x00000000fffff984 */ /* 0x000fe20000000800 */
[----:B------:R-:W-:Y:S01]  /*88e0*/  @!PT LDS RZ, [RZ] ;  /* 0x00000000fffff984 */ /* 0x000fe20000000800 */
[----:B------:R-:W-:Y:S01]  /*88f0*/  @!PT LDS RZ, [RZ] ;  /* 0x00000000fffff984 */ /* 0x000fe20000000800 */
[----:B------:R1:W-:Y:S06]  /*8900*/  MEMBAR.ALL.CTA ;  /* 0x0000000000007992 */ /* 0x0003ec0000008000 */
[----:B-1----:R-:W1:Y:S01]  /*8910*/  FENCE.VIEW.ASYNC.S ;  /* 0x00000000000073c6 */ /* 0x002e620000000000 */
[----:B0-----:R-:W-:-:S04]  /*8920*/  @P1 SHF.R.U32.HI R21, RZ, R23, R2 ;  /* 0x00000017ff151219 */ /* 0x001fc80000011602 */
[--C-:B------:R-:W-:Y:S01]  /*8930*/  SHF.R.S32.HI R20, RZ, 0x1f, R21.reuse ;  /* 0x0000001fff147819 */ /* 0x100fe20000011415 */
[----:B------:R-:W-:Y:S02]  /*8940*/  IMAD.MOV R23, RZ, RZ, -R21 ;  /* 0x000000ffff177224 */ /* 0x000fe400078e0a15 */
[----:B------:R-:W-:Y:S02]  /*8950*/  IMAD.U32 R3, RZ, RZ, UR11 ;  /* 0x0000000bff037e24 */ /* 0x000fe4000f8e00ff */
[----:B------:R-:W-:Y:S02]  /*8960*/  IMAD R23, R18, R23, R60 ;  /* 0x0000001712177224 */ /* 0x000fe400078e023c */
[----:B------:R-:W-:Y:S01]  /*8970*/  IMAD.U32 R2, RZ, RZ, UR10 ;  /* 0x0000000aff027e24 */ /* 0x000fe2000f8e00ff */
[----:B------:R-:W-:Y:S01]  /*8980*/  ULDC.64 UR10, c[0x0][0xad8] ;  /* 0x0002b600000a7ab9 */ /* 0x000fe20000000a00 */
[----:B------:R-:W-:Y:S02]  /*8990*/  IMAD.U32 R3, RZ, RZ, UR4 ;  /* 0x00000004ff037e24 */ /* 0x000fe4000f8e00ff */
[----:B------:R-:W-:Y:S01]  /*89a0*/  IMAD R20, R20, UR12, RZ ;  /* 0x0000000c14147c24 */ /* 0x000fe2000f8e02ff */
[----:B------:R-:W-:Y:S01]  /*89b0*/  SHF.R.S32.HI R18, RZ, 0x1f, R23 ;  /* 0x0000001fff127819 */ /* 0x000fe20000011417 */
[----:B------:R-:W-:-:S04]  /*89c0*/  IMAD.WIDE.U32 R2, R21, UR12, R2 ;  /* 0x0000000c15027c25 */ /* 0x000fc8000f8e0002 */
[----:B------:R-:W-:Y:S02]  /*89d0*/  IMAD R61, R21, UR13, R20 ;  /* 0x0000000d153d7c24 */ /* 0x000fe4000f8e0214 */
[----:B------:R-:W-:Y:S02]  /*89e0*/  IMAD.U32 R20, RZ, RZ, UR16 ;  /* 0x00000010ff147e24 */ /* 0x000fe4000f8e00ff */
[----:B------:R-:W-:Y:S02]  /*89f0*/  IMAD.IADD R3, R3, 0x1, R61 ;  /* 0x0000000103037824 */ /* 0x000fe400078e023d */
[----:B------:R-:W-:Y:S02]  /*8a00*/  IMAD R18, R18, UR10, RZ ;  /* 0x0000000a12127c24 */ /* 0x000fe4000f8e02ff */
[----:B------:R-:W-:Y:S01]  /*8a10*/  IMAD R63, R20, 0x80, R213 ;  /* 0x00000080143f7824 */ /* 0x000fe200078e02d5 */
[----:B------:R-:W-:Y:S01]  /*8a20*/  UIADD3 UR8, UR8, 0x30820, URZ ;  /* 0x0003082008087890 */ /* 0x000fe2000fffe03f */
[----:B------:R-:W-:-:S02]  /*8a30*/  IMAD R61, R23, UR11, R18 ;  /* 0x0000000b173d7c24 */ /* 0x000fc4000f8e0212 */
[----:B------:R-:W-:Y:S01]  /*8a40*/  IMAD.WIDE.U32 R2, R23, UR10, R2 ;  /* 0x0000000a17027c25 */ /* 0x000fe2000f8e0002 */
[CC--:B------:R-:W-:Y:S01]  /*8a50*/  ISETP.GE.AND P2, PT, R63.reuse, R84.reuse, PT ;  /* 0x000000543f00720c */ /* 0x0c0fe20003f46270 */
[----:B------:R-:W-:Y:S02]  /*8a60*/  ULDC.64 UR10, c[0x0][0xa80] ;  /* 0x0002a000000a7ab9 */ /* 0x000fe40000000a00 */
[----:B------:R-:W-:Y:S01]  /*8a70*/  VIADD R23, R63, 0x40 ;  /* 0x000000403f177836 */ /* 0x000fe20000000000 */
[----:B------:R-:W-:Y:S01]  /*8a80*/  UPRMT UR8, URZ, 0x654, UR8 ;  /* 0x000006543f087896 */ /* 0x000fe20008000008 */
[----:B------:R-:W-:Y:S01]  /*8a90*/  IMAD.IADD R3, R3, 0x1, R61 ;  /* 0x0000000103037824 */ /* 0x000fe200078e023d */
[C---:B------:R-:W-:Y:S01]  /*8aa0*/  LEA R18, P3, R2.reuse, UR10, 0x1 ;  /* 0x0000000a02127c11 */ /* 0x040fe2000f8608ff */
[----:B------:R-:W-:Y:S01]  /*8ab0*/  VIADD R21, R63, 0x20 ;  /* 0x000000203f157836 */ /* 0x000fe20000000000 */
[-C--:B------:R-:W-:Y:S02]  /*8ac0*/  ISETP.GE.AND P1, PT, R23, R84.reuse, PT ;  /* 0x000000541700720c */ /* 0x080fe40003f26270 */
[----:B------:R-:W-:Y:S01]  /*8ad0*/  LEA.HI.X R23, R2, UR11, R3, 0x1, P3 ;  /* 0x0000000b02177c11 */ /* 0x000fe200098f0c03 */
[C---:B------:R-:W-:Y:S01]  /*8ae0*/  VIADD R66, R0.reuse, 0x80 ;  /* 0x0000008000427836 */ /* 0x040fe20000000000 */
[----:B------:R-:W-:Y:S01]  /*8af0*/  ISETP.GE.AND P0, PT, R21, R84, PT ;  /* 0x000000541500720c */ /* 0x000fe20003f06270 */
[----:B-1----:R-:W-:Y:S01]  /*8b00*/  SYNCS.ARRIVE.TRANS64.RED.A1T0 RZ, [UR8], RZ ;  /* 0x000000ffffff79a7 */ /* 0x002fe20008100408 */
[----:B------:R-:W-:Y:S01]  /*8b10*/  IADD3 R64, R0, 0x40, RZ ;  /* 0x0000004000407810 */ /* 0x000fe20007ffe0ff */
[----:B------:R0:W1:Y:S01]  /*8b20*/  SHFL.IDX PT, R21, R18, RZ, 0x181f ;  /* 0x00181fff12157589 */ /* 0x00006200000e0000 */
[----:B------:R-:W-:Y:S03]  /*8b30*/  BSSY B1, `(.L_x_215) ;  /* 0x0000013000017945 */ /* 0x000fe60003800000 */
[----:B------:R0:W2:Y:S01]  /*8b40*/  SHFL.IDX PT, R61, R23, RZ, 0x181f ;  /* 0x00181fff173d7589 */ /* 0x0000a200000e0000 */
[----:B------:R-:W-:-:S02]  /*8b50*/  SHF.R.S32.HI R62, RZ, 0x1f, R0 ;  /* 0x0000001fff3e7819 */ /* 0x000fc40000011400 */
[----:B------:R-:W-:Y:S02]  /*8b60*/  SHF.R.S32.HI R65, RZ, 0x1f, R64 ;  /* 0x0000001fff417819 */ /* 0x000fe40000011440 */
[----:B------:R-:W-:Y:S01]  /*8b70*/  SHF.R.S32.HI R67, RZ, 0x1f, R66 ;  /* 0x0000001fff437819 */ /* 0x000fe20000011442 */
[----:B------:R-:W-:Y:S06]  /*8b80*/  @P2 BRA `(.L_x_216) ;  /* 0x0000000000342947 */ /* 0x000fec0003800000 */
[----:B------:R-:W-:Y:S02]  /*8b90*/  ULDC UR4, c[0x0][0xac8] ;  /* 0x0002b20000047ab9 */ /* 0x000fe40000000800 */
[----:B------:R-:W-:Y:S02]  /*8ba0*/  ISETP.GE.AND P4, PT, R0, UR4, PT ;  /* 0x0000000400007c0c */ /* 0x000fe4000bf86270 */
[----:B------:R-:W-:Y:S02]  /*8bb0*/  ISETP.GE.AND P3, PT, R64, UR4, PT ;  /* 0x0000000440007c0c */ /* 0x000fe4000bf66270 */
[----:B------:R-:W-:-:S09]  /*8bc0*/  ISETP.GE.AND P2, PT, R66, UR4, PT ;  /* 0x0000000442007c0c */ /* 0x000fd2000bf46270 */
[-C--:B-1----:R-:W-:Y:S02]  /*8bd0*/  @!P4 LEA R2, P6, R0, R21.reuse, 0x1 ;  /* 0x000000150002c211 */ /* 0x082fe400078c08ff */
[----:B------:R-:W-:Y:S02]  /*8be0*/  @!P3 LEA R20, P5, R64, R21, 0x1 ;  /* 0x000000154014b211 */ /* 0x000fe400078a08ff */
[----:B--2---:R-:W-:Y:S02]  /*8bf0*/  @!P4 LEA.HI.X R3, R0, R61, R62, 0x1, P6 ;  /* 0x0000003d0003c211 */ /* 0x004fe400030f0c3e */
[----:B------:R-:W-:Y:S02]  /*8c00*/  @!P2 LEA R60, P6, R66, R21, 0x1 ;  /* 0x00000015423ca211 */ /* 0x000fe400078c08ff */
[-C--:B------:R-:W-:Y:S01]  /*8c10*/  @!P3 LEA.HI.X R21, R64, R61.reuse, R65, 0x1, P5 ;  /* 0x0000003d4015b211 */ /* 0x080fe200028f0c41 */
[----:B-----5:R3:W-:Y:S01]  /*8c20*/  @!P4 ST.E.128 desc[UR36][R2.64], R4 ;  /* 0x000000040200c985 */ /* 0x0207e2000c101d24 */
[----:B------:R-:W-:-:S03]  /*8c30*/  @!P2 LEA.HI.X R61, R66, R61, R67, 0x1, P6 ;  /* 0x0000003d423da211 */ /* 0x000fc600030f0c43 */
[----:B------:R3:W-:Y:S04]  /*8c40*/  @!P3 ST.E.128 desc[UR36][R20.64], R28 ;  /* 0x0000001c1400b985 */ /* 0x0007e8000c101d24 */
[----:B------:R3:W-:Y:S02]  /*8c50*/  @!P2 ST.E.128 desc[UR36][R60.64], R44 ;  /* 0x0000002c3c00a985 */ /* 0x0007e4000c101d24 */
.L_x_216:
[----:B------:R-:W-:Y:S05]  /*8c60*/  BSYNC B1 ;  /* 0x0000000000017941 */ /* 0x000fea0003800000 */
.L_x_215:
[----:B---3-5:R3:W4:Y:S01]  /*8c70*/  SHFL.IDX PT, R7, R23, 0x1, 0x181f ;  /* 0x00381f0017077f89 */ /* 0x02872200000e0000 */
[----:B------:R-:W-:Y:S03]  /*8c80*/  BSSY B1, `(.L_x_217) ;  /* 0x0000010000017945 */ /* 0x000fe60003800000 */
[----:B------:R3:W0:Y:S01]  /*8c90*/  SHFL.IDX PT, R3, R18, 0x1, 0x181f ;  /* 0x00381f0012037f89 */ /* 0x00062200000e0000 */
[----:B------:R-:W-:Y:S05]  /*8ca0*/  @P0 BRA `(.L_x_218) ;  /* 0x0000000000340947 */ /* 0x000fea0003800000 */
[----:B------:R-:W-:Y:S02]  /*8cb0*/  ULDC UR4, c[0x0][0xac8] ;  /* 0x0002b20000047ab9 */ /* 0x000fe40000000800 */
[----:B------:R-:W-:Y:S02]  /*8cc0*/  ISETP.GE.AND P4, PT, R0, UR4, PT ;  /* 0x0000000400007c0c */ /* 0x000fe4000bf86270 */
[----:B------:R-:W-:Y:S02]  /*8cd0*/  ISETP.GE.AND P5, PT, R64, UR4, PT ;  /* 0x0000000440007c0c */ /* 0x000fe4000bfa6270 */
[----:B------:R-:W-:-:S09]  /*8ce0*/  ISETP.GE.AND P6, PT, R66, UR4, PT ;  /* 0x0000000442007c0c */ /* 0x000fd2000bfc6270 */
[-C--:B0-----:R-:W-:Y:S02]  /*8cf0*/  @!P4 LEA R2, P0, R0, R3.reuse, 0x1 ;  /* 0x000000030002c211 */ /* 0x081fe400078008ff */
[-C--:B------:R-:W-:Y:S02]  /*8d00*/  @!P5 LEA R4, P2, R64, R3.reuse, 0x1 ;  /* 0x000000034004d211 */ /* 0x080fe400078408ff */
[----:B------:R-:W-:Y:S02]  /*8d10*/  @!P6 LEA R6, P3, R66, R3, 0x1 ;  /* 0x000000034206e211 */ /* 0x000fe400078608ff */
[-C--:B----4-:R-:W-:Y:S02]  /*8d20*/  @!P4 LEA.HI.X R3, R0, R7.reuse, R62, 0x1, P0 ;  /* 0x000000070003c211 */ /* 0x090fe400000f0c3e */
[-C--:B------:R-:W-:Y:S02]  /*8d30*/  @!P5 LEA.HI.X R5, R64, R7.reuse, R65, 0x1, P2 ;  /* 0x000000074005d211 */ /* 0x080fe400010f0c41 */
[----:B------:R-:W-:Y:S01]  /*8d40*/  @!P6 LEA.HI.X R7, R66, R7, R67, 0x1, P3 ;  /* 0x000000074207e211 */ /* 0x000fe200018f0c43 */
[----:B------:R0:W-:Y:S04]  /*8d50*/  @!P4 ST.E.128 desc[UR36][R2.64], R8 ;  /* 0x000000080200c985 */ /* 0x0001e8000c101d24 */
[----:B------:R0:W-:Y:S04]  /*8d60*/  @!P5 ST.E.128 desc[UR36][R4.64], R32 ;  /* 0x000000200400d985 */ /* 0x0001e8000c101d24 */
[----:B------:R0:W-:Y:S02]  /*8d70*/  @!P6 ST.E.128 desc[UR36][R6.64], R48 ;  /* 0x000000300600e985 */ /* 0x0001e4000c101d24 */
.L_x_218:
[----:B------:R-:W-:Y:S05]  /*8d80*/  BSYNC B1 ;  /* 0x0000000000017941 */ /* 0x000fea0003800000 */
.L_x_217:
[----:B0---4-:R0:W4:Y:S01]  /*8d90*/  SHFL.IDX PT, R7, R23, 0x2, 0x181f ;  /* 0x00581f0017077f89 */ /* 0x01112200000e0000 */
        /* <DEDUP_REMOVED lines=16> */
.L_x_220:
[----:B------:R-:W-:Y:S05]  /*8ea0*/  BSYNC B1 ;  /* 0x0000000000017941 */ /* 0x000fea0003800000 */
.L_x_219:
[----:B0-----:R-:W-:Y:S01]  /*8eb0*/  VIADD R3, R63, 0x60 ;  /* 0x000000603f037836 */ /* 0x001fe20000000000 */
[----:B---3--:R-:W0:Y:S04]  /*8ec0*/  SHFL.IDX PT, R23, R23, 0x3, 0x181f ;  /* 0x00781f0017177f89 */ /* 0x008e2800000e0000 */
[----:B------:R-:W-:Y:S01]  /*8ed0*/  ISETP.GE.AND P0, PT, R3, R84, PT ;  /* 0x000000540300720c */ /* 0x000fe20003f06270 */
[----:B----4-:R3:W4:-:S12]  /*8ee0*/  SHFL.IDX PT, R7, R18, 0x3, 0x181f ;  /* 0x00781f0012077f89 */ /* 0x01071800000e0000 */
[----:B---3--:R-:W-:Y:S05]  /*8ef0*/  @P0 BRA `(.L_x_221) ;  /* 0x0000002000100947 */ /* 0x008fea0003800000 */
[----:B------:R-:W-:Y:S02]  /*8f00*/  ULDC UR4, c[0x0][0xac8] ;  /* 0x0002b20000047ab9 */ /* 0x000fe40000000800 */
[----:B------:R-:W-:Y:S02]  /*8f10*/  ISETP.GE.AND P2, PT, R0, UR4, PT ;  /* 0x0000000400007c0c */ /* 0x000fe4000bf46270 */
[----:B------:R-:W-:-:S11]  /*8f20*/  ISETP.GE.AND P3, PT, R64, UR4, PT ;  /* 0x0000000440007c0c */ /* 0x000fd6000bf66270 */
[-C--:B----4-:R-:W-:Y:S02]  /*8f30*/  @!P2 LEA R2, P0, R0, R7.reuse, 0x1 ;  /* 0x000000070002a211 */ /* 0x090fe400078008ff */
[----:B------:R-:W-:Y:S02]  /*8f40*/  @!P3 LEA R4, P1, R64, R7, 0x1 ;  /* 0x000000074004b211 */ /* 0x000fe400078208ff */
[-C--:B0-----:R-:W-:Y:S02]  /*8f50*/  @!P2 LEA.HI.X R3, R0, R23.reuse, R62, 0x1, P0 ;  /* 0x000000170003a211 */ /* 0x081fe400000f0c3e */
[----:B------:R-:W-:Y:S02]  /*8f60*/  @!P3 LEA.HI.X R5, R64, R23, R65, 0x1, P1 ;  /* 0x000000174005b211 */ /* 0x000fe400008f0c41 */
[----:B------:R-:W-:Y:S01]  /*8f70*/  ISETP.GE.AND P0, PT, R66, UR4, PT ;  /* 0x0000000442007c0c */ /* 0x000fe2000bf06270 */
[----:B------:R3:W-:Y:S04]  /*8f80*/  @!P2 ST.E.128 desc[UR36][R2.64], R24 ;  /* 0x000000180200a985 */ /* 0x0007e8000c101d24 */
[----:B------:R3:W-:Y:S08]  /*8f90*/  @!P3 ST.E.128 desc[UR36][R4.64], R40 ;  /* 0x000000280400b985 */ /* 0x0007f0000c101d24 */
[----:B------:R-:W-:Y:S05]  /*8fa0*/  @P0 BRA `(.L_x_221) ;  /* 0x0000001c00e40947 */ /* 0x000fea0003800000 */
[----:B---3--:R-:W-:-:S04]  /*8fb0*/  LEA R2, P0, R66, R7, 0x1 ;  /* 0x0000000742027211 */ /* 0x008fc800078008ff */
[----:B------:R-:W-:-:S05]  /*8fc0*/  LEA.HI.X R3, R66, R23, R67, 0x1, P0 ;  /* 0x0000001742037211 */ /* 0x000fca00000f0c43 */
[----:B------:R0:W-:Y:S01]  /*8fd0*/  ST.E.128 desc[UR36][R2.64], R56 ;  /* 0x0000003802007985 */ /* 0x0001e2000c101d24 */
[----:B------:R-:W-:Y:S05]  /*8fe0*/  BRA `(.L_x_221) ;  /* 0x0000001c00d47947 */ /* 0x000fea0003800000 */
.L_x_214:
[----:B------:R-:W-:Y:S01]  /*8ff0*/  ULDC.64 UR12, c[0x0][0xb08] ;  /* 0x0002c200000c7ab9 */ /* 0x000fe20000000a00 */
[----:B------:R-:W-:Y:S01]  /*9000*/  R2UR UR16, R211 ;  /* 0x00000000d31072ca */ /* 0x000fe200000e0000 */
[----:B------:R-:W-:Y:S01]  /*9010*/  UIMAD UR9, UR15, UR12, URZ ;  /* 0x0000000c0f0972a4 */ /* 0x000fe2000f8e023f */
[----:B0-----:R-:W0:Y:S01]  /*9020*/  @P1 LDC R0, c[0x0][0xbec] ;  /* 0x0002fb00ff001b82 */ /* 0x001e220000000800 */
[----:B------:R-:W-:Y:S01]  /*9030*/  UIMAD.WIDE.U32 UR10, UR4, UR12, URZ ;  /* 0x0000000c040a72a5 */ /* 0x000fe2000f8e003f */
[----:B------:R-:W-:Y:S01]  /*9040*/  R2UR UR14, R23 ;  /* 0x00000000170e72ca */ /* 0x000fe200000e0000 */
[----:B------:R-:W-:Y:S01]  /*9050*/  UIMAD UR9, UR4, UR13, UR9 ;  /* 0x0000000d040972a4 */ /* 0x000fe2000f8e0209 */
[----:B------:R-:W-:Y:S01]  /*9060*/  IMAD.MOV.U32 R7, RZ, RZ, R15 ;  /* 0x000000ffff077224 */ /* 0x000fe200078e000f */
[----:B------:R-:W-:Y:S01]  /*9070*/  USHF.R.S32.HI UR4, URZ, 0x1f, UR61 ;  /* 0x0000001f3f047899 */ /* 0x000fe2000801143d */
[----:B------:R-:W-:Y:S01]  /*9080*/  BSSY B1, `(.L_x_222) ;  /* 0x0000096000017945 */ /* 0x000fe20003800000 */
[----:B------:R-:W-:Y:S01]  /*9090*/  UIADD3 UR11, UR11, UR9, URZ ;  /* 0x000000090b0b7290 */ /* 0x000fe2000fffe03f */
[----:B------:R-:W1:Y:S01]  /*90a0*/  @P1 LDC R5, c[0x0][0xbf0] ;  /* 0x0002fc00ff051b82 */ /* 0x000e620000000800 */
[----:B------:R-:W-:Y:S01]  /*90b0*/  ULDC.64 UR12, c[0x0][0xb38] ;  /* 0x0002ce00000c7ab9 */ /* 0x000fe20000000a00 */
[----:B------:R-:W-:Y:S01]  /*90c0*/  UIADD3 UR8, UR8, 0x30820, URZ ;  /* 0x0003082008087890 */ /* 0x000fe2000fffe03f */
[----:B------:R-:W-:Y:S01]  /*90d0*/  SHF.R.S32.HI R84, RZ, 0x1f, R205 ;  /* 0x0000001fff547819 */ /* 0x000fe200000114cd */
[----:B------:R-:W-:Y:S01]  /*90e0*/  UIMAD.WIDE.U32 UR10, UR16, UR12, UR10 ;  /* 0x0000000c100a72a5 */ /* 0x000fe2000f8e000a */
[----:B------:R-:W-:Y:S01]  /*90f0*/  SHF.R.S32.HI R85, RZ, 0x1f, R206 ;  /* 0x0000001fff557819 */ /* 0x000fe200000114ce */
[----:B------:R-:W-:Y:S01]  /*9100*/  UPRMT UR8, URZ, 0x654, UR8 ;  /* 0x000006543f087896 */ /* 0x000fe20008000008 */
[----:B------:R-:W-:Y:S01]  /*9110*/  SHF.R.S32.HI R86, RZ, 0x1f, R207 ;  /* 0x0000001fff567819 */ /* 0x000fe200000114cf */
[----:B------:R-:W-:Y:S01]  /*9120*/  UIMAD UR11, UR16, UR13, UR11 ;  /* 0x0000000d100b72a4 */ /* 0x000fe2000f8e020b */
[----:B------:R-:W-:-:S02]  /*9130*/  SHF.R.S32.HI R87, RZ, 0x1f, R208 ;  /* 0x0000001fff577819 */ /* 0x000fc400000114d0 */
[----:B------:R-:W-:Y:S01]  /*9140*/  ULDC.64 UR12, c[0x0][0xb40] ;  /* 0x0002d000000c7ab9 */ /* 0x000fe20000000a00 */
[----:B------:R-:W-:Y:S01]  /*9150*/  SHF.R.S32.HI R88, RZ, 0x1f, R209 ;  /* 0x0000001fff587819 */ /* 0x000fe200000114d1 */
[----:B------:R-:W-:Y:S01]  /*9160*/  UIMAD UR4, UR4, UR12, URZ ;  /* 0x0000000c040472a4 */ /* 0x000fe2000f8e023f */
[----:B------:R-:W-:Y:S01]  /*9170*/  SHF.R.S32.HI R89, RZ, 0x1f, R210 ;  /* 0x0000001fff597819 */ /* 0x000fe200000114d2 */
[----:B------:R-:W-:Y:S01]  /*9180*/  UIMAD.WIDE.U32 UR10, UR61, UR12, UR10 ;  /* 0x0000000c3d0a72a5 */ /* 0x000fe2000f8e000a */
[----:B0-----:R-:W-:Y:S01]  /*9190*/  @P1 IMAD.HI.U32 R0, R15, R0, RZ ;  /* 0x000000000f001227 */ /* 0x001fe200078e00ff */
[----:B------:R-:W-:Y:S01]  /*91a0*/  UIMAD UR4, UR61, UR13, UR4 ;  /* 0x0000000d3d0472a4 */ /* 0x000fe2000f8e0204 */
[----:B------:R-:W-:Y:S02]  /*91b0*/  SYNCS.ARRIVE.TRANS64.RED.A1T0 RZ, [UR8], RZ ;  /* 0x000000ffffff79a7 */ /* 0x000fe40008100408 */
[----:B------:R-:W-:Y:S01]  /*91c0*/  ULDC.64 UR12, c[0x0][0xb48] ;  /* 0x0002d200000c7ab9 */ /* 0x000fe20000000a00 */
[----:B------:R-:W-:Y:S01]  /*91d0*/  UIADD3 UR11, UR11, UR4, URZ ;  /* 0x000000040b0b7290 */ /* 0x000fe2000fffe03f */
[----:B-1----:R-:W-:-:S03]  /*91e0*/  @P1 SHF.R.U32.HI R7, RZ, R5, R0 ;  /* 0x00000005ff071219 */ /* 0x002fc60000011600 */
[----:B------:R-:W-:Y:S01]  /*91f0*/  UIMAD.WIDE.U32 UR10, UR14, UR12, UR10 ;  /* 0x0000000c0e0a72a5 */ /* 0x000fe2000f8e000a */
[--C-:B------:R-:W-:Y:S01]  /*9200*/  SHF.R.S32.HI R0, RZ, 0x1f, R7.reuse ;  /* 0x0000001fff007819 */ /* 0x100fe20000011407 */
[----:B------:R-:W-:Y:S02]  /*9210*/  IMAD.MOV R9, RZ, RZ, -R7 ;  /* 0x000000ffff097224 */ /* 0x000fe400078e0a07 */
[----:B------:R-:W-:Y:S02]  /*9220*/  UIMAD UR4, UR14, UR13, UR11 ;  /* 0x0000000d0e0472a4 */ /* 0x000fe4000f8e020b */
[----:B------:R-:W-:Y:S01]  /*9230*/  IMAD.U32 R5, RZ, RZ, UR11 ;  /* 0x0000000bff057e24 */ /* 0x000fe2000f8e00ff */
[----:B------:R-:W-:Y:S01]  /*9240*/  ULDC.64 UR12, c[0x0][0xb30] ;  /* 0x0002cc00000c7ab9 */ /* 0x000fe20000000a00 */
[----:B------:R-:W-:Y:S02]  /*9250*/  IMAD R9, R18, R9, R15 ;  /* 0x0000000912097224 */ /* 0x000fe400078e020f */
[----:B------:R-:W-:-:S02]  /*9260*/  IMAD R0, R0, UR12, RZ ;  /* 0x0000000c00007c24 */ /* 0x000fc4000f8e02ff */
[----:B------:R-:W-:Y:S01]  /*9270*/  IMAD.U32 R4, RZ, RZ, UR10 ;  /* 0x0000000aff047e24 */ /* 0x000fe2000f8e00ff */
[----:B------:R-:W-:Y:S01]  /*9280*/  ULDC.64 UR10, c[0x0][0xb28] ;  /* 0x0002ca00000a7ab9 */ /* 0x000fe20000000a00 */
[----:B------:R-:W-:Y:S02]  /*9290*/  IMAD.U32 R5, RZ, RZ, UR4 ;  /* 0x00000004ff057e24 */ /* 0x000fe4000f8e00ff */
[C---:B------:R-:W-:Y:S01]  /*92a0*/  IMAD R11, R7.reuse, UR13, R0 ;  /* 0x0000000d070b7c24 */ /* 0x040fe2000f8e0200 */
[----:B------:R-:W-:Y:S01]  /*92b0*/  SHF.R.S32.HI R0, RZ, 0x1f, R9 ;  /* 0x0000001fff007819 */ /* 0x000fe20000011409 */
[----:B------:R-:W-:-:S04]  /*92c0*/  IMAD.WIDE.U32 R4, R7, UR12, R4 ;  /* 0x0000000c07047c25 */ /* 0x000fc8000f8e0004 */
[----:B------:R-:W-:Y:S02]  /*92d0*/  IMAD R0, R0, UR10, RZ ;  /* 0x0000000a00007c24 */ /* 0x000fe4000f8e02ff */
[----:B------:R-:W-:Y:S02]  /*92e0*/  IMAD.IADD R5, R5, 0x1, R11 ;  /* 0x0000000105057824 */ /* 0x000fe400078e020b */
[C---:B------:R-:W-:Y:S02]  /*92f0*/  IMAD R7, R9.reuse, UR11, R0 ;  /* 0x0000000b09077c24 */ /* 0x040fe4000f8e0200 */
[----:B------:R-:W-:Y:S01]  /*9300*/  IMAD.WIDE.U32 R4, R9, UR10, R4 ;  /* 0x0000000a09047c25 */ /* 0x000fe2000f8e0004 */
[----:B------:R-:W-:-:S03]  /*9310*/  ULDC.64 UR10, c[0x0][0xb00] ;  /* 0x0002c000000a7ab9 */ /* 0x000fc60000000a00 */
[----:B------:R-:W-:Y:S01]  /*9320*/  IMAD.IADD R5, R5, 0x1, R7 ;  /* 0x0000000105057824 */ /* 0x000fe200078e0207 */
[----:B------:R-:W-:-:S04]  /*9330*/  LEA R0, P1, R4, UR10, 0x2 ;  /* 0x0000000a04007c11 */ /* 0x000fc8000f8210ff */
[----:B------:R-:W-:Y:S02]  /*9340*/  LEA.HI.X R18, R4, UR11, R5, 0x2, P1 ;  /* 0x0000000b04127c11 */ /* 0x000fe400088f1405 */
[----:B------:R0:W1:Y:S04]  /*9350*/  SHFL.IDX PT, R4, R0, RZ, 0x1c1f ;  /* 0x001c1fff00047589 */ /* 0x00006800000e0000 */
[----:B------:R0:W2:Y:S01]  /*9360*/  SHFL.IDX PT, R5, R18, RZ, 0x1c1f ;  /* 0x001c1fff12057589 */ /* 0x0000a200000e0000 */
[----:B------:R-:W-:Y:S05]  /*9370*/  @P2 BRA `(.L_x_223) ;  /* 0x0000000400982947 */ /* 0x000fea0003800000 */
[----:B------:R-:W-:Y:S01]  /*9380*/  ULDC UR4, c[0x0][0xac8] ;  /* 0x0002b20000047ab9 */ /* 0x000fe20000000800 */
[C---:B------:R-:W-:Y:S01]  /*9390*/  VIADD R13, R17.reuse, 0x18 ;  /* 0x00000018110d7836 */ /* 0x040fe20000000000 */
[----:B------:R-:W-:Y:S01]  /*93a0*/  ISETP.GE.AND P5, PT, R22, UR4, PT ;  /* 0x0000000416007c0c */ /* 0x000fe2000bfa6270 */
[C---:B------:R-:W-:Y:S01]  /*93b0*/  VIADD R15, R17.reuse, 0x20 ;  /* 0x00000020110f7836 */ /* 0x040fe20000000000 */
[----:B------:R-:W-:Y:S02]  /*93c0*/  ISETP.GE.AND P6, PT, R17, UR4, PT ;  /* 0x0000000411007c0c */ /* 0x000fe4000bfc6270 */
[----:B------:R-:W-:Y:S02]  /*93d0*/  ISETP.GE.AND P4, PT, R210, UR4, PT ;  /* 0x00000004d2007c0c */ /* 0x000fe4000bf86270 */
[----:B------:R-:W-:Y:S02]  /*93e0*/  ISETP.GE.AND P2, PT, R13, UR4, PT ;  /* 0x000000040d007c0c */ /* 0x000fe4000bf46270 */
[----:B------:R-:W-:-:S02]  /*93f0*/  SHF.R.S32.HI R9, RZ, 0x1f, R22 ;  /* 0x0000001fff097819 */ /* 0x000fc40000011416 */
[----:B------:R-:W-:Y:S02]  /*9400*/  ISETP.GE.AND P1, PT, R15, UR4, PT ;  /* 0x000000040f007c0c */ /* 0x000fe4000bf26270 */
[----:B------:R-:W-:Y:S02]  /*9410*/  SHF.R.S32.HI R14, RZ, 0x1f, R13 ;  /* 0x0000001fff0e7819 */ /* 0x000fe4000001140d */
[CC--:B-1----:R-:W-:Y:S01]  /*9420*/  @!P5 LEA R10, P3, R22.reuse, R4.reuse, 0x2 ;  /* 0x00000004160ad211 */ /* 0x0c2fe200078610ff */
[----:B--2---:R-:W-:Y:S01]  /*9430*/  @!P6 IMAD.WIDE R6, R17, 0x4, R4 ;  /* 0x000000041106e825 */ /* 0x004fe200078e0204 */
[----:B------:R-:W-:Y:S02]  /*9440*/  SHF.R.S32.HI R23, RZ, 0x1f, R15 ;  /* 0x0000001fff177819 */ /* 0x000fe4000001140f */
[----:B------:R-:W-:Y:S02]  /*9450*/  @!P5 LEA.HI.X R11, R22, R5, R9, 0x2, P3 ;  /* 0x00000005160bd211 */ /* 0x000fe400018f1409 */
[-C--:B------:R-:W-:Y:S01]  /*9460*/  @!P4 LEA R8, P3, R210, R4.reuse, 0x2 ;  /* 0x00000004d208c211 */ /* 0x080fe200078610ff */
[----:B------:R1:W-:Y:S01]  /*9470*/  @!P6 ST.E.64 desc[UR36][R6.64], R24 ;  /* 0x000000180600e985 */ /* 0x0003e2000c101b24 */
[----:B------:R-:W-:-:S02]  /*9480*/  @!P2 LEA R12, P6, R13, R4, 0x2 ;  /* 0x000000040d0ca211 */ /* 0x000fc400078c10ff */
[-C--:B------:R-:W-:Y:S02]  /*9490*/  @!P4 LEA.HI.X R9, R210, R5.reuse, R89, 0x2, P3 ;  /* 0x00000005d209c211 */ /* 0x080fe400018f1459 */
[----:B------:R-:W-:Y:S02]  /*94a0*/  ISETP.GE.AND P3, PT, R19, UR4, PT ;  /* 0x0000000413007c0c */ /* 0x000fe4000bf66270 */
[-C--:B------:R-:W-:Y:S01]  /*94b0*/  @!P2 LEA.HI.X R13, R13, R5.reuse, R14, 0x2, P6 ;  /* 0x000000050d0da211 */ /* 0x080fe200030f140e */
[----:B------:R2:W-:Y:S01]  /*94c0*/  @!P4 ST.E.64 desc[UR36][R8.64], R28 ;  /* 0x0000001c0800c985 */ /* 0x0005e2000c101b24 */
[----:B------:R-:W-:Y:S02]  /*94d0*/  @!P1 LEA R14, P6, R15, R4, 0x2 ;  /* 0x000000040f0e9211 */ /* 0x000fe400078c10ff */
[----:B------:R-:W-:Y:S01]  /*94e0*/  ISETP.GE.AND P4, PT, R209, UR4, PT ;  /* 0x00000004d1007c0c */ /* 0x000fe2000bf86270 */
[----:B------:R3:W-:Y:S01]  /*94f0*/  @!P5 ST.E.64 desc[UR36][R10.64], R32 ;  /* 0x000000200a00d985 */ /* 0x0007e2000c101b24 */
[----:B------:R-:W-:-:S02]  /*9500*/  @!P1 LEA.HI.X R15, R15, R5, R23, 0x2, P6 ;  /* 0x000000050f0f9211 */ /* 0x000fc400030f1417 */
[----:B-1----:R-:W-:Y:S01]  /*9510*/  SHF.R.S32.HI R7, RZ, 0x1f, R19 ;  /* 0x0000001fff077819 */ /* 0x002fe20000011413 */
[----:B------:R1:W-:Y:S01]  /*9520*/  @!P2 ST.E.64 desc[UR36][R12.64], R36 ;  /* 0x000000240c00a985 */ /* 0x0003e2000c101b24 */
[----:B------:R-:W-:Y:S02]  /*9530*/  ISETP.GE.AND P2, PT, R208, UR4, PT ;  /* 0x00000004d0007c0c */ /* 0x000fe4000bf46270 */
[-C--:B------:R-:W-:Y:S01]  /*9540*/  @!P3 LEA R6, P5, R19, R4.reuse, 0x2 ;  /* 0x000000041306b211 */ /* 0x080fe200078a10ff */
[----:B------:R-:W-:Y:S01]  /*9550*/  @!P1 ST.E.64 desc[UR36][R14.64], R40 ;  /* 0x000000280e009985 */ /* 0x000fe2000c101b24 */
[----:B------:R-:W-:Y:S02]  /*9560*/  ISETP.GE.AND P1, PT, R207, UR4, PT ;  /* 0x00000004cf007c0c */ /* 0x000fe4000bf26270 */
[----:B------:R-:W-:Y:S02]  /*9570*/  @!P3 LEA.HI.X R7, R19, R5, R7, 0x2, P5 ;  /* 0x000000051307b211 */ /* 0x000fe400028f1407 */
[----:B------:R-:W-:-:S03]  /*9580*/  @!P4 LEA R24, P5, R209, R4, 0x2 ;  /* 0x00000004d118c211 */ /* 0x000fc600078a10ff */
[----:B------:R4:W-:Y:S01]  /*9590*/  @!P3 ST.E.64 desc[UR36][R6.64], R44 ;  /* 0x0000002c0600b985 */ /* 0x0009e2000c101b24 */
[----:B------:R-:W-:Y:S02]  /*95a0*/  ISETP.GE.AND P3, PT, R206, UR4, PT ;  /* 0x00000004ce007c0c */ /* 0x000fe4000bf66270 */
[CC--:B--2---:R-:W-:Y:S02]  /*95b0*/  @!P2 LEA R8, P6, R208.reuse, R4.reuse, 0x2 ;  /* 0x00000004d008a211 */ /* 0x0c4fe400078c10ff */
[-C--:B------:R-:W-:Y:S02]  /*95c0*/  @!P4 LEA.HI.X R25, R209, R5.reuse, R88, 0x2, P5 ;  /* 0x00000005d119c211 */ /* 0x080fe400028f1458 */
[----:B------:R-:W-:Y:S02]  /*95d0*/  @!P2 LEA.HI.X R9, R208, R5, R87, 0x2, P6 ;  /* 0x00000005d009a211 */ /* 0x000fe400030f1457 */
[----:B---3--:R-:W-:Y:S01]  /*95e0*/  @!P1 LEA R10, P5, R207, R4, 0x2 ;  /* 0x00000004cf0a9211 */ /* 0x008fe200078a10ff */
[----:B------:R-:W-:Y:S01]  /*95f0*/  @!P4 ST.E.64 desc[UR36][R24.64], R48 ;  /* 0x000000301800c985 */ /* 0x000fe2000c101b24 */
[----:B------:R-:W-:-:S02]  /*9600*/  ISETP.GE.AND P4, PT, R205, UR4, PT ;  /* 0x00000004cd007c0c */ /* 0x000fc4000bf86270 */
[-C--:B------:R-:W-:Y:S01]  /*9610*/  @!P1 LEA.HI.X R11, R207, R5.reuse, R86, 0x2, P5 ;  /* 0x00000005cf0b9211 */ /* 0x080fe200028f1456 */
[----:B------:R2:W-:Y:S01]  /*9620*/  @!P2 ST.E.64 desc[UR36][R8.64], R52 ;  /* 0x000000340800a985 */ /* 0x0005e2000c101b24 */
[----:B------:R-:W-:Y:S02]  /*9630*/  ISETP.GE.AND P2, PT, R204, UR4, PT ;  /* 0x00000004cc007c0c */ /* 0x000fe4000bf46270 */
[C---:B-1----:R-:W-:Y:S01]  /*9640*/  @!P3 LEA R12, P6, R206.reuse, R4, 0x2 ;  /* 0x00000004ce0cb211 */ /* 0x042fe200078c10ff */
[----:B------:R1:W-:Y:S01]  /*9650*/  @!P1 ST.E.64 desc[UR36][R10.64], R56 ;  /* 0x000000380a009985 */ /* 0x0003e2000c101b24 */
[----:B------:R-:W-:Y:S02]  /*9660*/  ISETP.GE.AND P1, PT, R203, UR4, PT ;  /* 0x00000004cb007c0c */ /* 0x000fe4000bf26270 */
[----:B------:R-:W-:-:S03]  /*9670*/  @!P3 LEA.HI.X R13, R206, R5, R85, 0x2, P6 ;  /* 0x00000005ce0db211 */ /* 0x000fc600030f1455 */
[CC--:B----4-:R-:W-:Y:S02]  /*9680*/  @!P4 LEA R6, P5, R205.reuse, R4.reuse, 0x2 ;  /* 0x00000004cd06c211 */ /* 0x0d0fe400078a10ff */
[----:B------:R3:W-:Y:S01]  /*9690*/  @!P3 ST.E.64 desc[UR36][R12.64], R60 ;  /* 0x0000003c0c00b985 */ /* 0x0007e2000c101b24 */
[----:B------:R-:W-:Y:S02]  /*96a0*/  ISETP.GE.AND P3, PT, R202, UR4, PT ;  /* 0x00000004ca007c0c */ /* 0x000fe4000bf66270 */
[CC--:B------:R-:W-:Y:S02]  /*96b0*/  @!P2 LEA R14, P6, R204.reuse, R4.reuse, 0x2 ;  /* 0x00000004cc0ea211 */ /* 0x0c0fe400078c10ff */
[-C--:B------:R-:W-:Y:S02]  /*96c0*/  @!P4 LEA.HI.X R7, R205, R5.reuse, R84, 0x2, P5 ;  /* 0x00000005cd07c211 */ /* 0x080fe400028f1454 */
[----:B------:R-:W-:Y:S02]  /*96d0*/  @!P2 LEA.HI.X R15, R204, R5, R229, 0x2, P6 ;  /* 0x00000005cc0fa211 */ /* 0x000fe400030f14e5 */
[----:B------:R-:W-:Y:S01]  /*96e0*/  ISETP.GE.AND P5, PT, R201, UR4, PT ;  /* 0x00000004c9007c0c */ /* 0x000fe2000bfa6270 */
[----:B------:R4:W-:Y:S01]  /*96f0*/  @!P4 ST.E.64 desc[UR36][R6.64], R64 ;  /* 0x000000400600c985 */ /* 0x0009e2000c101b24 */
[----:B--2---:R-:W-:-:S03]  /*9700*/  @!P1 LEA R8, P4, R203, R4, 0x2 ;  /* 0x00000004cb089211 */ /* 0x004fc600078810ff */
[----:B------:R2:W-:Y:S01]  /*9710*/  @!P2 ST.E.64 desc[UR36][R14.64], R68 ;  /* 0x000000440e00a985 */ /* 0x0005e2000c101b24 */
[----:B------:R-:W-:Y:S02]  /*9720*/  ISETP.GE.AND P2, PT, R200, UR4, PT ;  /* 0x00000004c8007c0c */ /* 0x000fe4000bf46270 */
[----:B------:R-:W-:Y:S02]  /*9730*/  @!P1 LEA.HI.X R9, R203, R5, R228, 0x2, P4 ;  /* 0x00000005cb099211 */ /* 0x000fe400020f14e4 */
[----:B-1----:R-:W-:-:S03]  /*9740*/  @!P3 LEA R10, P6, R202, R4, 0x2 ;  /* 0x00000004ca0ab211 */ /* 0x002fc600078c10ff */
[----:B------:R1:W-:Y:S01]  /*9750*/  @!P1 ST.E.64 desc[UR36][R8.64], R72 ;  /* 0x0000004808009985 */ /* 0x0003e2000c101b24 */
[-C--:B------:R-:W-:Y:S02]  /*9760*/  @!P3 LEA.HI.X R11, R202, R5.reuse, R227, 0x2, P6 ;  /* 0x00000005ca0bb211 */ /* 0x080fe400030f14e3 */
[----:B------:R-:W-:Y:S02]  /*9770*/  ISETP.GE.AND P1, PT, R199, UR4, PT ;  /* 0x00000004c7007c0c */ /* 0x000fe4000bf26270 */
[CC--:B---3--:R-:W-:Y:S01]  /*9780*/  @!P5 LEA R12, P4, R201.reuse, R4.reuse, 0x2 ;  /* 0x00000004c90cd211 */ /* 0x0c8fe200078810ff */
[----:B------:R3:W-:Y:S01]  /*9790*/  @!P3 ST.E.64 desc[UR36][R10.64], R76 ;  /* 0x0000004c0a00b985 */ /* 0x0007e2000c101b24 */
[----:B----4-:R-:W-:Y:S02]  /*97a0*/  @!P2 LEA R6, P6, R200, R4, 0x2 ;  /* 0x00000004c806a211 */ /* 0x010fe400078c10ff */
[----:B------:R-:W-:Y:S02]  /*97b0*/  ISETP.GE.AND P3, PT, R198, UR4, PT ;  /* 0x00000004c6007c0c */ /* 0x000fe4000bf66270 */
[----:B------:R-:W-:-:S02]  /*97c0*/  @!P5 LEA.HI.X R13, R201, R5, R226, 0x2, P4 ;  /* 0x00000005c90dd211 */ /* 0x000fc400020f14e2 */
[----:B------:R-:W-:Y:S02]  /*97d0*/  ISETP.GE.AND P4, PT, R197, UR4, PT ;  /* 0x00000004c5007c0c */ /* 0x000fe4000bf86270 */
[----:B------:R-:W-:Y:S01]  /*97e0*/  @!P2 LEA.HI.X R7, R200, R5, R225, 0x2, P6 ;  /* 0x00000005c807a211 */ /* 0x000fe200030f14e1 */
[----:B------:R-:W-:Y:S01]  /*97f0*/  @!P5 ST.E.64 desc[UR36][R12.64], R80 ;  /* 0x000000500c00d985 */ /* 0x000fe2000c101b24 */
[----:B--2---:R-:W-:-:S03]  /*9800*/  @!P1 LEA R14, P5, R199, R4, 0x2 ;  /* 0x00000004c70e9211 */ /* 0x004fc600078a10ff */
[----:B------:R2:W-:Y:S01]  /*9810*/  @!P2 ST.E.64 desc[UR36][R6.64], R2 ;  /* 0x000000020600a985 */ /* 0x0005e2000c101b24 */
[----:B------:R-:W-:Y:S02]  /*9820*/  ISETP.GE.AND P2, PT, R196, UR4, PT ;  /* 0x00000004c4007c0c */ /* 0x000fe4000bf46270 */
[-C--:B------:R-:W-:Y:S02]  /*9830*/  @!P1 LEA.HI.X R15, R199, R5.reuse, R224, 0x2, P5 ;  /* 0x00000005c70f9211 */ /* 0x080fe400028f14e0 */
[CC--:B-1----:R-:W-:Y:S02]  /*9840*/  @!P3 LEA R8, P6, R198.reuse, R4.reuse, 0x2 ;  /* 0x00000004c608b211 */ /* 0x0c2fe400078c10ff */
[----:B---3--:R-:W-:Y:S01]  /*9850*/  @!P4 LEA R10, P5, R197, R4, 0x2 ;  /* 0x00000004c50ac211 */ /* 0x008fe200078a10ff */
[----:B------:R-:W-:Y:S01]  /*9860*/  @!P1 ST.E.64 desc[UR36][R14.64], R20 ;  /* 0x000000140e009985 */ /* 0x000fe2000c101b24 */
[----:B------:R-:W-:Y:S02]  /*9870*/  @!P3 LEA.HI.X R9, R198, R5, R223, 0x2, P6 ;  /* 0x00000005c609b211 */ /* 0x000fe400030f14df */
[----:B------:R-:W-:-:S02]  /*9880*/  ISETP.GE.AND P1, PT, R195, UR4, PT ;  /* 0x00000004c3007c0c */ /* 0x000fc4000bf26270 */
[-C--:B------:R-:W-:Y:S01]  /*9890*/  @!P4 LEA.HI.X R11, R197, R5.reuse, R222, 0x2, P5 ;  /* 0x00000005c50bc211 */ /* 0x080fe200028f14de */
[----:B------:R1:W-:Y:S01]  /*98a0*/  @!P3 ST.E.64 desc[UR36][R8.64], R120 ;  /* 0x000000780800b985 */ /* 0x0003e2000c101b24 */
[----:B------:R-:W-:Y:S02]  /*98b0*/  ISETP.GE.AND P5, PT, R194, UR4, PT ;  /* 0x00000004c2007c0c */ /* 0x000fe4000bfa6270 */
[----:B--2---:R-:W-:Y:S01]  /*98c0*/  @!P2 LEA R2, P6, R196, R4, 0x2 ;  /* 0x00000004c402a211 */ /* 0x004fe200078c10ff */
[----:B------:R3:W-:Y:S01]  /*98d0*/  @!P4 ST.E.64 desc[UR36][R10.64], R96 ;  /* 0x000000600a00c985 */ /* 0x0007e2000c101b24 */
[----:B------:R-:W-:Y:S02]  /*98e0*/  ISETP.GE.AND P3, PT, R193, UR4, PT ;  /* 0x00000004c1007c0c */ /* 0x000fe4000bf66270 */
[----:B------:R-:W-:Y:S02]  /*98f0*/  ISETP.GE.AND P4, PT, R192, UR4, PT ;  /* 0x00000004c0007c0c */ /* 0x000fe4000bf86270 */
[----:B------:R-:W-:-:S02]  /*9900*/  @!P2 LEA.HI.X R3, R196, R5, R221, 0x2, P6 ;  /* 0x00000005c403a211 */ /* 0x000fc400030f14dd */
[----:B------:R-:W-:-:S03]  /*9910*/  @!P1 LEA R6, P6, R195, R4, 0x2 ;  /* 0x00000004c3069211 */ /* 0x000fc600078c10ff */
[----:B------:R3:W-:Y:S01]  /*9920*/  @!P2 ST.E.64 desc[UR36][R2.64], R100 ;  /* 0x000000640200a985 */ /* 0x0007e2000c101b24 */
[CC--:B------:R-:W-:Y:S02]  /*9930*/  @!P5 LEA R12, P2, R194.reuse, R4.reuse, 0x2 ;  /* 0x00000004c20cd211 */ /* 0x0c0fe400078410ff */
[-C--:B------:R-:W-:Y:S02]  /*9940*/  @!P1 LEA.HI.X R7, R195, R5.reuse, R220, 0x2, P6 ;  /* 0x00000005c3079211 */ /* 0x080fe400030f14dc */
[CC--:B-1----:R-:W-:Y:S02]  /*9950*/  @!P3 LEA R8, P6, R193.reuse, R4.reuse, 0x2 ;  /* 0x00000004c108b211 */ /* 0x0c2fe400078c10ff */
[-C--:B------:R-:W-:Y:S01]  /*9960*/  @!P5 LEA.HI.X R13, R194, R5.reuse, R219, 0x2, P2 ;  /* 0x00000005c20dd211 */ /* 0x080fe200010f14db */
[----:B------:R3:W-:Y:S01]  /*9970*/  @!P1 ST.E.64 desc[UR36][R6.64], R104 ;  /* 0x0000006806009985 */ /* 0x0007e2000c101b24 */
[C---:B------:R-:W-:Y:S02]  /*9980*/  @!P4 LEA R4, P2, R192.reuse, R4, 0x2 ;  /* 0x00000004c004c211 */ /* 0x040fe400078410ff */
[-C--:B------:R-:W-:Y:S01]  /*9990*/  @!P3 LEA.HI.X R9, R193, R5.reuse, R218, 0x2, P6 ;  /* 0x00000005c109b211 */ /* 0x080fe200030f14da */
[----:B------:R3:W-:Y:S01]  /*99a0*/  @!P5 ST.E.64 desc[UR36][R12.64], R108 ;  /* 0x0000006c0c00d985 */ /* 0x0007e2000c101b24 */
[----:B------:R-:W-:-:S03]  /*99b0*/  @!P4 LEA.HI.X R5, R192, R5, R217, 0x2, P2 ;  /* 0x00000005c005c211 */ /* 0x000fc600010f14d9 */
[----:B------:R3:W-:Y:S04]  /*99c0*/  @!P3 ST.E.64 desc[UR36][R8.64], R112 ;  /* 0x000000700800b985 */ /* 0x0007e8000c101b24 */
[----:B------:R3:W-:Y:S02]  /*99d0*/  @!P4 ST.E.64 desc[UR36][R4.64], R116 ;  /* 0x000000740400c985 */ /* 0x0007e4000c101b24 */
.L_x_223:
[----:B------:R-:W-:Y:S05]  /*99e0*/  BSYNC B1 ;  /* 0x0000000000017941 */ /* 0x000fea0003800000 */
.L_x_222:
[----:B--23--:R2:W3:Y:S04]  /*99f0*/  SHFL.IDX PT, R5, R18, 0x1, 0x1c1f ;  /* 0x003c1f0012057f89 */ /* 0x00c4e800000e0000 */
[----:B-1----:R2:W1:Y:S01]  /*9a00*/  SHFL.IDX PT, R4, R0, 0x1, 0x1c1f ;  /* 0x003c1f0000047f89 */ /* 0x00246200000e0000 */
[----:B------:R-:W-:Y:S05]  /*9a10*/  @P0 BRA `(.L_x_221) ;  /* 0x0000001400480947 */ /* 0x000fea0003800000 */
[C---:B------:R-:W-:Y:S01]  /*9a20*/  VIADD R9, R17.reuse, 0x18 ;  /* 0x0000001811097836 */ /* 0x040fe20000000000 */
[----:B------:R-:W-:Y:S01]  /*9a30*/  ULDC UR4, c[0x0][0xac8] ;  /* 0x0002b20000047ab9 */ /* 0x000fe20000000800 */
[----:B------:R-:W-:Y:S01]  /*9a40*/  VIADD R13, R17, 0x20 ;  /* 0x00000020110d7836 */ /* 0x000fe20000000000 */
[----:B------:R-:W-:Y:S02]  /*9a50*/  ISETP.GE.AND P6, PT, R210, UR4, PT ;  /* 0x00000004d2007c0c */ /* 0x000fe4000bfc6270 */
[----:B------:R-:W-:Y:S02]  /*9a60*/  ISETP.GE.AND P5, PT, R9, UR4, PT ;  /* 0x0000000409007c0c */ /* 0x000fe4000bfa6270 */
[----:B------:R-:W-:Y:S02]  /*9a70*/  ISETP.GE.AND P4, PT, R22, UR4, PT ;  /* 0x0000000416007c0c */ /* 0x000fe4000bf86270 */
[----:B------:R-:W-:Y:S02]  /*9a80*/  ISETP.GE.AND P2, PT, R17, UR4, PT ;  /* 0x0000000411007c0c */ /* 0x000fe4000bf46270 */
[----:B------:R-:W-:-:S02]  /*9a90*/  ISETP.GE.AND P3, PT, R13, UR4, PT ;  /* 0x000000040d007c0c */ /* 0x000fc4000bf66270 */
[----:B0-2---:R-:W-:-:S03]  /*9aa0*/  SHF.R.S32.HI R0, RZ, 0x1f, R9 ;  /* 0x0000001fff007819 */ /* 0x005fc60000011409 */
[CC--:B-1----:R-:W-:Y:S02]  /*9ab0*/  @!P6 LEA R6, P0, R210.reuse, R4.reuse, 0x2 ;  /* 0x00000004d206e211 */ /* 0x0c2fe400078010ff */
[CC--:B------:R-:W-:Y:S02]  /*9ac0*/  @!P5 LEA R10, P1, R9.reuse, R4.reuse, 0x2 ;  /* 0x00000004090ad211 */ /* 0x0c0fe400078210ff */
[-C--:B---3--:R-:W-:Y:S02]  /*9ad0*/  @!P6 LEA.HI.X R7, R210, R5.reuse, R89, 0x2, P0 ;  /* 0x00000005d207e211 */ /* 0x088fe400000f1459 */
[----:B------:R-:W-:Y:S01]  /*9ae0*/  @!P5 LEA.HI.X R11, R9, R5, R0, 0x2, P1 ;  /* 0x00000005090bd211 */ /* 0x000fe200008f1400 */
[----:B------:R-:W-:Y:S01]  /*9af0*/  @!P2 IMAD.WIDE R2, R17, 0x4, R4 ;  /* 0x000000041102a825 */ /* 0x000fe200078e0204 */
[----:B------:R-:W-:Y:S02]  /*9b00*/  SHF.R.S32.HI R9, RZ, 0x1f, R22 ;  /* 0x0000001fff097819 */ /* 0x000fe40000011416 */
[----:B------:R-:W-:-:S02]  /*9b10*/  @!P4 LEA R8, P1, R22, R4, 0x2 ;  /* 0x000000041608c211 */ /* 0x000fc400078210ff */
[----:B------:R-:W-:Y:S01]  /*9b20*/  ISETP.GE.AND P0, PT, R19, UR4, PT ;  /* 0x0000000413007c0c */ /* 0x000fe2000bf06270 */
[----:B------:R0:W-:Y:S01]  /*9b30*/  @!P2 ST.E.64 desc[UR36][R2.64], R26 ;  /* 0x0000001a0200a985 */ /* 0x0001e2000c101b24 */
[----:B------:R-:W-:Y:S02]  /*9b40*/  @!P4 LEA.HI.X R9, R22, R5, R9, 0x2, P1 ;  /* 0x000000051609c211 */ /* 0x000fe400008f1409 */
[----:B------:R-:W-:Y:S01]  /*9b50*/  ISETP.GE.AND P1, PT, R209, UR4, PT ;  /* 0x00000004d1007c0c */ /* 0x000fe2000bf26270 */
[----:B------:R1:W-:Y:S01]  /*9b60*/  @!P6 ST.E.64 desc[UR36][R6.64], R30 ;  /* 0x0000001e0600e985 */ /* 0x0003e2000c101b24 */
[----:B------:R-:W-:Y:S02]  /*9b70*/  SHF.R.S32.HI R0, RZ, 0x1f, R13 ;  /* 0x0000001fff007819 */ /* 0x000fe4000001140d */
[----:B------:R-:W-:Y:S01]  /*9b80*/  @!P3 LEA R12, P6, R13, R4, 0x2 ;  /* 0x000000040d0cb211 */ /* 0x000fe200078c10ff */
[----:B------:R2:W-:Y:S01]  /*9b90*/  @!P4 ST.E.64 desc[UR36][R8.64], R34 ;  /* 0x000000220800c985 */ /* 0x0005e2000c101b24 */
[----:B------:R-:W-:-:S02]  /*9ba0*/  ISETP.GE.AND P2, PT, R208, UR4, PT ;  /* 0x00000004d0007c0c */ /* 0x000fc4000bf46270 */
[-C--:B------:R-:W-:Y:S01]  /*9bb0*/  @!P3 LEA.HI.X R13, R13, R5.reuse, R0, 0x2, P6 ;  /* 0x000000050d0db211 */ /* 0x080fe200030f1400 */
[----:B------:R3:W-:Y:S01]  /*9bc0*/  @!P5 ST.E.64 desc[UR36][R10.64], R38 ;  /* 0x000000260a00d985 */ /* 0x0007e2000c101b24 */
[----:B------:R-:W-:Y:S02]  /*9bd0*/  SHF.R.S32.HI R0, RZ, 0x1f, R19 ;  /* 0x0000001fff007819 */ /* 0x000fe40000011413 */
[-C--:B0-----:R-:W-:Y:S01]  /*9be0*/  @!P0 LEA R2, P4, R19, R4.reuse, 0x2 ;  /* 0x0000000413028211 */ /* 0x081fe200078810ff */
[----:B------:R0:W-:Y:S01]  /*9bf0*/  @!P3 ST.E.64 desc[UR36][R12.64], R42 ;  /* 0x0000002a0c00b985 */ /* 0x0001e2000c101b24 */
[----:B------:R-:W-:Y:S02]  /*9c00*/  ISETP.GE.AND P3, PT, R207, UR4, PT ;  /* 0x00000004cf007c0c */ /* 0x000fe4000bf66270 */
[----:B-1----:R-:W-:Y:S02]  /*9c10*/  @!P1 LEA R6, P5, R209, R4, 0x2 ;  /* 0x00000004d1069211 */ /* 0x002fe400078a10ff */
[----:B------:R-:W-:-:S02]  /*9c20*/  @!P0 LEA.HI.X R3, R19, R5, R0, 0x2, P4 ;  /* 0x0000000513038211 */ /* 0x000fc400020f1400 */
[----:B------:R-:W-:Y:S02]  /*9c30*/  ISETP.GE.AND P4, PT, R206, UR4, PT ;  /* 0x00000004ce007c0c */ /* 0x000fe4000bf86270 */
[CC--:B------:R-:W-:Y:S01]  /*9c40*/  @!P2 LEA R14, P6, R208.reuse, R4.reuse, 0x2 ;  /* 0x00000004d00ea211 */ /* 0x0c0fe200078c10ff */
[----:B------:R1:W-:Y:S01]  /*9c50*/  @!P0 ST.E.64 desc[UR36][R2.64], R46 ;  /* 0x0000002e02008985 */ /* 0x0003e2000c101b24 */
[-C--:B------:R-:W-:Y:S02]  /*9c60*/  @!P1 LEA.HI.X R7, R209, R5.reuse, R88, 0x2, P5 ;  /* 0x00000005d1079211 */ /* 0x080fe400028f1458 */
[----:B------:R-:W-:Y:S02]  /*9c70*/  ISETP.GE.AND P5, PT, R205, UR4, PT ;  /* 0x00000004cd007c0c */ /* 0x000fe4000bfa6270 */
[----:B------:R-:W-:Y:S01]  /*9c80*/  @!P2 LEA.HI.X R15, R208, R5, R87, 0x2, P6 ;  /* 0x00000005d00fa211 */ /* 0x000fe200030f1457 */
[----:B------:R4:W-:Y:S01]  /*9c90*/  @!P1 ST.E.64 desc[UR36][R6.64], R50 ;  /* 0x0000003206009985 */ /* 0x0009e2000c101b24 */
[----:B--2---:R-:W-:-:S02]  /*9ca0*/  @!P3 LEA R8, P6, R207, R4, 0x2 ;  /* 0x00000004cf08b211 */ /* 0x004fc400078c10ff */
[----:B------:R-:W-:Y:S01]  /*9cb0*/  ISETP.GE.AND P0, PT, R204, UR4, PT ;  /* 0x00000004cc007c0c */ /* 0x000fe2000bf06270 */
[----:B------:R2:W-:Y:S01]  /*9cc0*/  @!P2 ST.E.64 desc[UR36][R14.64], R54 ;  /* 0x000000360e00a985 */ /* 0x0005e2000c101b24 */
[----:B------:R-:W-:Y:S02]  /*9cd0*/  ISETP.GE.AND P1, PT, R203, UR4, PT ;  /* 0x00000004cb007c0c */ /* 0x000fe4000bf26270 */
[CC--:B---3--:R-:W-:Y:S02]  /*9ce0*/  @!P4 LEA R10, P2, R206.reuse, R4.reuse, 0x2 ;  /* 0x00000004ce0ac211 */ /* 0x0c8fe400078410ff */
[-C--:B------:R-:W-:Y:S02]  /*9cf0*/  @!P3 LEA.HI.X R9, R207, R5.reuse, R86, 0x2, P6 ;  /* 0x00000005cf09b211 */ /* 0x080fe400030f1456 */
[----:B0-----:R-:W-:Y:S02]  /*9d00*/  @!P5 LEA R12, P6, R205, R4, 0x2 ;  /* 0x00000004cd0cd211 */ /* 0x001fe400078c10ff */
[----:B------:R-:W-:Y:S01]  /*9d10*/  @!P4 LEA.HI.X R11, R206, R5, R85, 0x2, P2 ;  /* 0x00000005ce0bc211 */ /* 0x000fe200010f1455 */
[----:B------:R0:W-:Y:S01]  /*9d20*/  @!P3 ST.E.64 desc[UR36][R8.64], R58 ;  /* 0x0000003a0800b985 */ /* 0x0001e2000c101b24 */
[----:B------:R-:W-:-:S02]  /*9d30*/  ISETP.GE.AND P2, PT, R202, UR4, PT ;  /* 0x00000004ca007c0c */ /* 0x000fc4000bf46270 */
[-C--:B------:R-:W-:Y:S01]  /*9d40*/  @!P5 LEA.HI.X R13, R205, R5.reuse, R84, 0x2, P6 ;  /* 0x00000005cd0dd211 */ /* 0x080fe200030f1454 */
[----:B------:R3:W-:Y:S01]  /*9d50*/  @!P4 ST.E.64 desc[UR36][R10.64], R62 ;  /* 0x0000003e0a00c985 */ /* 0x0007e2000c101b24 */
[-C--:B-1----:R-:W-:Y:S02]  /*9d60*/  @!P0 LEA R2, P6, R204, R4.reuse, 0x2 ;  /* 0x00000004cc028211 */ /* 0x082fe400078c10ff */
[----:B----4-:R-:W-:Y:S01]  /*9d70*/  @!P1 LEA R6, P3, R203, R4, 0x2 ;  /* 0x00000004cb069211 */ /* 0x010fe200078610ff */
[----:B------:R1:W-:Y:S01]  /*9d80*/  @!P5 ST.E.64 desc[UR36][R12.64], R66 ;  /* 0x000000420c00d985 */ /* 0x0003e2000c101b24 */
[----:B------:R-:W-:Y:S02]  /*9d90*/  ISETP.GE.AND P5, PT, R201, UR4, PT ;  /* 0x00000004c9007c0c */ /* 0x000fe4000bfa6270 */
[----:B------:R-:W-:Y:S02]  /*9da0*/  ISETP.GE.AND P4, PT, R200, UR4, PT ;  /* 0x00000004c8007c0c */ /* 0x000fe4000bf86270 */
[----:B------:R-:W-:-:S02]  /*9db0*/  @!P0 LEA.HI.X R3, R204, R5, R229, 0x2, P6 ;  /* 0x00000005cc038211 */ /* 0x000fc400030f14e5 */
[-C--:B------:R-:W-:Y:S02]  /*9dc0*/  @!P1 LEA.HI.X R7, R203, R5.reuse, R228, 0x2, P3 ;  /* 0x00000005cb079211 */ /* 0x080fe400018f14e4 */
[CC--:B--2---:R-:W-:Y:S01]  /*9dd0*/  @!P2 LEA R14, P6, R202.reuse, R4.reuse, 0x2 ;  /* 0x00000004ca0ea211 */ /* 0x0c4fe200078c10ff */
[----:B------:R2:W-:Y:S01]  /*9de0*/  @!P0 ST.E.64 desc[UR36][R2.64], R70 ;  /* 0x0000004602008985 */ /* 0x0005e2000c101b24 */
[----:B------:R-:W-:Y:S02]  /*9df0*/  ISETP.GE.AND P3, PT, R199, UR4, PT ;  /* 0x00000004c7007c0c */ /* 0x000fe4000bf66270 */
[----:B------:R-:W-:Y:S01]  /*9e00*/  @!P2 LEA.HI.X R15, R202, R5, R227, 0x2, P6 ;  /* 0x00000005ca0fa211 */ /* 0x000fe200030f14e3 */
[----:B------:R4:W-:Y:S01]  /*9e10*/  @!P1 ST.E.64 desc[UR36][R6.64], R74 ;  /* 0x0000004a06009985 */ /* 0x0009e2000c101b24 */
[----:B------:R-:W-:Y:S02]  /*9e20*/  ISETP.GE.AND P0, PT, R198, UR4, PT ;  /* 0x00000004c6007c0c */ /* 0x000fe4000bf06270 */
[-C--:B0-----:R-:W-:Y:S01]  /*9e30*/  @!P5 LEA R8, P1, R201, R4.reuse, 0x2 ;  /* 0x00000004c908d211 */ /* 0x081fe200078210ff */
[----:B------:R-:W-:Y:S01]  /*9e40*/  @!P2 ST.E.64 desc[UR36][R14.64], R78 ;  /* 0x0000004e0e00a985 */ /* 0x000fe2000c101b24 */
[----:B---3--:R-:W-:-:S02]  /*9e50*/  @!P4 LEA R10, P2, R200, R4, 0x2 ;  /* 0x00000004c80ac211 */ /* 0x008fc400078410ff */
[-C--:B------:R-:W-:Y:S02]  /*9e60*/  @!P5 LEA.HI.X R9, R201, R5.reuse, R226, 0x2, P1 ;  /* 0x00000005c909d211 */ /* 0x080fe400008f14e2 */
[----:B------:R-:W-:Y:S02]  /*9e70*/  ISETP.GE.AND P1, PT, R197, UR4, PT ;  /* 0x00000004c5007c0c */ /* 0x000fe4000bf26270 */
[CC--:B-1----:R-:W-:Y:S01]  /*9e80*/  @!P3 LEA R12, P6, R199.reuse, R4.reuse, 0x2 ;  /* 0x00000004c70cb211 */ /* 0x0c2fe200078c10ff */
[----:B------:R0:W-:Y:S01]  /*9e90*/  @!P5 ST.E.64 desc[UR36][R8.64], R82 ;  /* 0x000000520800d985 */ /* 0x0001e2000c101b24 */
[-C--:B------:R-:W-:Y:S02]  /*9ea0*/  @!P4 LEA.HI.X R11, R200, R5.reuse, R225, 0x2, P2 ;  /* 0x00000005c80bc211 */ /* 0x080fe400010f14e1 */
[----:B------:R-:W-:Y:S02]  /*9eb0*/  @!P3 LEA.HI.X R13, R199, R5, R224, 0x2, P6 ;  /* 0x00000005c70db211 */ /* 0x000fe400030f14e0 */
[----:B--2---:R-:W-:Y:S01]  /*9ec0*/  @!P0 LEA R2, P5, R198, R4, 0x2 ;  /* 0x00000004c6028211 */ /* 0x004fe200078a10ff */
[----:B------:R1:W-:Y:S01]  /*9ed0*/  @!P4 ST.E.64 desc[UR36][R10.64], R122 ;  /* 0x0000007a0a00c985 */ /* 0x0003e2000c101b24 */
[----:B------:R-:W-:-:S02]  /*9ee0*/  ISETP.GE.AND P4, PT, R196, UR4, PT ;  /* 0x00000004c4007c0c */ /* 0x000fc4000bf86270 */
[----:B------:R-:W-:Y:S01]  /*9ef0*/  ISETP.GE.AND P2, PT, R194, UR4, PT ;  /* 0x00000004c2007c0c */ /* 0x000fe2000bf46270 */
[----:B------:R2:W-:Y:S01]  /*9f00*/  @!P3 ST.E.64 desc[UR36][R12.64], R124 ;  /* 0x0000007c0c00b985 */ /* 0x0005e2000c101b24 */
[----:B------:R-:W-:Y:S02]  /*9f10*/  ISETP.GE.AND P3, PT, R195, UR4, PT ;  /* 0x00000004c3007c0c */ /* 0x000fe4000bf66270 */
[----:B------:R-:W-:Y:S02]  /*9f20*/  @!P0 LEA.HI.X R3, R198, R5, R223, 0x2, P5 ;  /* 0x00000005c6038211 */ /* 0x000fe400028f14df */
[----:B------:R-:W-:Y:S02]  /*9f30*/  ISETP.GE.AND P5, PT, R193, UR4, PT ;  /* 0x00000004c1007c0c */ /* 0x000fe4000bfa6270 */
[-C--:B----4-:R-:W-:Y:S01]  /*9f40*/  @!P1 LEA R6, P6, R197, R4.reuse, 0x2 ;  /* 0x00000004c5069211 */ /* 0x090fe200078c10ff */
[----:B------:R3:W-:Y:S02]  /*9f50*/  @!P0 ST.E.64 desc[UR36][R2.64], R126 ;  /* 0x0000007e02008985 */ /* 0x0007e4000c101b24 */
[----:B0-----:R-:W-:-:S02]  /*9f60*/  @!P4 LEA R8, P0, R196, R4, 0x2 ;  /* 0x00000004c408c211 */ /* 0x001fc400078010ff */
[-C--:B------:R-:W-:Y:S02]  /*9f70*/  @!P1 LEA.HI.X R7, R197, R5.reuse, R222, 0x2, P6 ;  /* 0x00000005c5079211 */ /* 0x080fe400030f14de */
[-C--:B-1----:R-:W-:Y:S02]  /*9f80*/  @!P3 LEA R10, P6, R195, R4.reuse, 0x2 ;  /* 0x00000004c30ab211 */ /* 0x082fe400078c10ff */
[-C--:B------:R-:W-:Y:S01]  /*9f90*/  @!P4 LEA.HI.X R9, R196, R5.reuse, R221, 0x2, P0 ;  /* 0x00000005c409c211 */ /* 0x080fe200000f14dd */
[----:B------:R3:W-:Y:S01]  /*9fa0*/  @!P1 ST.E.64 desc[UR36][R6.64], R98 ;  /* 0x0000006206009985 */ /* 0x0007e2000c101b24 */
[-C--:B--2---:R-:W-:Y:S02]  /*9fb0*/  @!P2 LEA R12, P1, R194, R4.reuse, 0x2 ;  /* 0x00000004c20ca211 */ /* 0x084fe400078210ff */
[----:B------:R-:W-:Y:S01]  /*9fc0*/  @!P5 LEA R14, P0, R193, R4, 0x2 ;  /* 0x00000004c10ed211 */ /* 0x000fe200078010ff */
[----:B------:R3:W-:Y:S01]  /*9fd0*/  @!P4 ST.E.64 desc[UR36][R8.64], R102 ;  /* 0x000000660800c985 */ /* 0x0007e2000c101b24 */
[----:B------:R-:W-:-:S02]  /*9fe0*/  @!P3 LEA.HI.X R11, R195, R5, R220, 0x2, P6 ;  /* 0x00000005c30bb211 */ /* 0x000fc400030f14dc */
[-C--:B------:R-:W-:Y:S02]  /*9ff0*/  @!P2 LEA.HI.X R13, R194, R5.reuse, R219, 0x2, P1 ;  /* 0x00000005c20da211 */ /* 0x080fe400008f14db */
[----:B------:R-:W-:Y:S01]  /*a000*/  @!P5 LEA.HI.X R15, R193, R5, R218, 0x2, P0 ;  /* 0x00000005c10fd211 */ /* 0x000fe200000f14da */
[----:B------:R3:W-:Y:S01]  /*a010*/  @!P3 ST.E.64 desc[UR36][R10.64], R106 ;  /* 0x0000006a0a00b985 */ /* 0x0007e2000c101b24 */
[----:B------:R-:W-:-:S03]  /*a020*/  ISETP.GE.AND P0, PT, R192, UR4, PT ;  /* 0x00000004c0007c0c */ /* 0x000fc6000bf06270 */
[----:B------:R3:W-:Y:S04]  /*a030*/  @!P2 ST.E.64 desc[UR36][R12.64], R110 ;  /* 0x0000006e0c00a985 */ /* 0x0007e8000c101b24 */
[----:B------:R3:W-:Y:S06]  /*a040*/  @!P5 ST.E.64 desc[UR36][R14.64], R114 ;  /* 0x000000720e00d985 */ /* 0x0007ec000c101b24 */
[----:B------:R-:W-:Y:S05]  /*a050*/  @P0 BRA `(.L_x_221) ;  /* 0x0000000c00b80947 */ /* 0x000fea0003800000 */
[----:B---3--:R-:W-:-:S04]  /*a060*/  LEA R2, P0, R192, R4, 0x2 ;  /* 0x00000004c0027211 */ /* 0x008fc800078010ff */
[----:B------:R-:W-:-:S05]  /*a070*/  LEA.HI.X R3, R192, R5, R217, 0x2, P0 ;  /* 0x00000005c0037211 */ /* 0x000fca00000f14d9 */
[----:B------:R0:W-:Y:S01]  /*a080*/  ST.E.64 desc[UR36][R2.64], R118 ;  /* 0x0000007602007985 */ /* 0x0001e2000c101b24 */
[----:B------:R-:W-:Y:S05]  /*a090*/  BRA `(.L_x_221) ;  /* 0x0000000c00a87947 */ /* 0x000fea0003800000 */
.L_x_212:
[----:B------:R-:W-:Y:S01]  /*a0a0*/  ULDC.64 UR8, c[0x0][0xc00] ;  /* 0x0003000000087ab9 */ /* 0x000fe20000000a00 */
[----:B------:R-:W-:Y:S01]  /*a0b0*/  R2UR UR10, R18 ;  /* 0x00000000120a72ca */ /* 0x000fe200000e0000 */
[----:B------:R-:W-:-:S04]  /*a0c0*/  UISETP.NE.U32.AND UP0, UPT, UR8, URZ, UPT ;  /* 0x0000003f0800728c */ /* 0x000fc8000bf05070 */
[----:B------:R-:W-:-:S03]  /*a0d0*/  UISETP.NE.AND.EX UP0, UPT, UR9, URZ, UPT, UP0 ;  /* 0x0000003f0900728c */ /* 0x000fc6000bf05300 */
[----:B------:R-:W-:Y:S02]  /*a0e0*/  ULDC.64 UR8, c[0x0][0xc00] ;  /* 0x0003000000087ab9 */ /* 0x000fe40000000a00 */
[----:B------:R-:W-:Y:S01]  /*a0f0*/  UIMAD.WIDE UR8, UR61, 0x4, UR8 ;  /* 0x000000043d0878a5 */ /* 0x000fe2000f8e0208 */
[----:B------:R-:W-:-:S05]  /*a100*/  PLOP3.LUT P1, PT, PT, PT, UP0, 0x80, 0x0 ;  /* 0x000000000000781c */ /* 0x000fca0003f2f008 */
[----:B------:R-:W-:Y:S02]  /*a110*/  IMAD.U32 R2, RZ, RZ, UR8 ;  /* 0x00000008ff027e24 */ /* 0x000fe4000f8e00ff */
[----:B------:R-:W-:Y:S01]  /*a120*/  IMAD.U32 R3, RZ, RZ, UR9 ;  /* 0x00000009ff037e24 */ /* 0x000fe2000f8e00ff */
[----:B------:R-:W-:Y:S02]  /*a130*/  ULDC.64 UR8, c[0x0][0xc08] ;  /* 0x0003020000087ab9 */ /* 0x000fe40000000a00 */
[----:B------:R-:W-:-:S03]  /*a140*/  UISETP.NE.U32.AND UP1, UPT, UR8, URZ, UPT ;  /* 0x0000003f0800728c */ /* 0x000fc6000bf25070 */
[----:B------:R-:W2:Y:S01]  /*a150*/  @P1 LDG.E R6, desc[UR36][R2.64] ;  /* 0x0000002402061981 */ /* 0x000ea2000c1e1900 */
[----:B------:R-:W-:Y:S01]  /*a160*/  UISETP.NE.AND.EX UP1, UPT, UR9, URZ, UPT, UP1 ;  /* 0x0000003f0900728c */ /* 0x000fe2000bf25310 */
[----:B------:R-:W-:Y:S02]  /*a170*/  ULDC UR4, c[0x0][0xa88] ;  /* 0x0002a20000047ab9 */ /* 0x000fe40000000800 */
[----:B------:R-:W-:-:S03]  /*a180*/  IMAD.U32 R0, RZ, RZ, UR4 ;  /* 0x00000004ff007e24 */ /* 0x000fc6000f8e00ff */
[----:B------:R-:W-:-:S05]  /*a190*/  PLOP3.LUT P2, PT, PT, PT, UP1, 0x80, 0x0 ;  /* 0x000000000000781c */ /* 0x000fca0003f4f018 */
[----:B------:R-:W-:Y:S02]  /*a1a0*/  @UP1 ULDC.64 UR8, c[0x0][0xc08] ;  /* 0x0003020000081ab9 */ /* 0x000fe40000000a00 */
[----:B------:R-:W-:-:S06]  /*a1b0*/  @UP1 UIMAD.WIDE UR8, UR61, 0x4, UR8 ;  /* 0x000000043d0818a5 */ /* 0x000fcc000f8e0208 */
[----:B------:R-:W-:Y:S01]  /*a1c0*/  MOV R4, UR8 ;  /* 0x0000000800047c02 */ /* 0x000fe20008000f00 */
[----:B------:R-:W-:-:S05]  /*a1d0*/  IMAD.U32 R5, RZ, RZ, UR9 ;  /* 0x00000009ff057e24 */ /* 0x000fca000f8e00ff */
[----:B------:R0:W5:Y:S01]  /*a1e0*/  @P2 LDG.E R0, desc[UR36][R4.64] ;  /* 0x0000002404002981 */ /* 0x000162000c1e1900 */
[----:B------:R-:W-:Y:S01]  /*a1f0*/  UMOV UR4, URZ ;  /* 0x0000003f00047c82 */ /* 0x000fe20008000000 */
[----:B------:R-:W-:Y:S01]  /*a200*/  UISETP.NE.AND UP1, UPT, UR10, URZ, UPT ;  /* 0x0000003f0a00728c */ /* 0x000fe2000bf25270 */
[----:B------:R-:W1:Y:S10]  /*a210*/  S2R R7, SR_TID.X ;  /* 0x0000000000077919 */ /* 0x000e740000002100 */
[----:B------:R-:W-:-:S02]  /*a220*/  @!UP1 ULDC UR10, c[0x0][0xad4] ;  /* 0x0002b500000a9ab9 */ /* 0x000fc40000000800 */
[----:B------:R-:W-:Y:S02]  /*a230*/  IMAD.U32 R18, RZ, RZ, UR10 ;  /* 0x0000000aff127e24 */ /* 0x000fe4000f8e00ff */
[----:B-1----:R-:W-:-:S05]  /*a240*/  VIADD R7, R7, 0xffffff80 ;  /* 0xffffff8007077836 */ /* 0x002fca0000000000 */
[----:B------:R-:W-:Y:S02]  /*a250*/  ISETP.GT.AND P0, PT, R7, 0x7f, PT ;  /* 0x0000007f0700780c */ /* 0x000fe40003f04270 */
[----:B--2---:R-:W-:-:S13]  /*a260*/  @P1 R2UR UR4, R6 ;  /* 0x00000000060412ca */ /* 0x004fda00000e0000 */
[----:B------:R-:W-:Y:S01]  /*a270*/  USHF.R.S32.HI UR20, URZ, 0x1f, UR4 ;  /* 0x0000001f3f147899 */ /* 0x000fe20008011404 */
[----:B0-----:R-:W-:Y:S11]  /*a280*/  @P2 BRA `(.L_x_224) ;  /* 0x0000000000102947 */ /* 0x001ff60003800000 */
[----:B------:R-:W-:Y:S05]  /*a290*/  @!P1 BRA `(.L_x_224) ;  /* 0x00000000000c9947 */ /* 0x000fea0003800000 */
[----:B------:R-:W2:Y:S04]  /*a2a0*/  LDG.E R5, desc[UR36][R2.64] ;  /* 0x0000002402057981 */ /* 0x000ea8000c1e1900 */
[----:B-----5:R-:W2:Y:S02]  /*a2b0*/  LDG.E R0, desc[UR36][R2.64+0x4] ;  /* 0x0000042402007981 */ /* 0x020ea4000c1e1900 */
[----:B--2---:R-:W-:-:S07]  /*a2c0*/  IMAD.IADD R0, R0, 0x1, -R5 ;  /* 0x0000000100007824 */ /* 0x004fce00078e0a05 */
.L_x_224:
[----:B------:R-:W-:Y:S01]  /*a2d0*/  R2UR UR8, R215 ;  /* 0x00000000d70872ca */ /* 0x000fe200000e0000 */
[----:B------:R-:W-:Y:S01]  /*a2e0*/  USEL UR61, UR61, URZ, !UP0 ;  /* 0x0000003f3d3d7287 */ /* 0x000fe2000c000000 */
[----:B------:R-:W-:Y:S11]  /*a2f0*/  BSSY B1, `(.L_x_225) ;  /* 0x000003d000017945 */ /* 0x000ff60003800000 */
[----:B------:R-:W-:Y:S01]  /*a300*/  USEL UR12, UR8, URZ, !UP0 ;  /* 0x0000003f080c7287 */ /* 0x000fe2000c000000 */
[----:B------:R-:W-:Y:S11]  /*a310*/  @P0 BRA `(.L_x_226) ;  /* 0x0000000000e80947 */ /* 0x000ff60003800000 */
[----:B------:R-:W0:Y:S01]  /*a320*/  S2R R2, SR_TID.X ;  /* 0x0000000000027919 */ /* 0x000e220000002100 */
[----:B------:R-:W1:Y:S01]  /*a330*/  LDC R9, c[0x0][0xbe8] ;  /* 0x0002fa00ff097b82 */ /* 0x000e620000000800 */
[----:B------:R-:W-:-:S13]  /*a340*/  R2UR UR8, R212 ;  /* 0x00000000d40872ca */ /* 0x000fda00000e0000 */
[----:B------:R-:W-:-:S04]  /*a350*/  IMAD.U32 R3, RZ, RZ, UR8 ;  /* 0x00000008ff037e24 */ /* 0x000fc8000f8e00ff */
[----:B0-----:R-:W-:Y:S02]  /*a360*/  IMAD R2, R3, 0x80, R2 ;  /* 0x0000008003027824 */ /* 0x001fe400078e0202 */
[----:B-1---5:R-:W-:Y:S02]  /*a370*/  IMAD R3, R0, R9, RZ ;  /* 0x0000000900037224 */ /* 0x022fe400078e02ff */
[----:B------:R-:W-:-:S05]  /*a380*/  VIADD R4, R2, 0xffffff80 ;  /* 0xffffff8002047836 */ /* 0x000fca0000000000 */
[----:B------:R-:W-:-:S13]  /*a390*/  ISETP.GE.AND P0, PT, R4, R3, PT ;  /* 0x000000030400720c */ /* 0x000fda0003f06270 */
[----:B------:R-:W-:Y:S05]  /*a3a0*/  @P0 BRA `(.L_x_226) ;  /* 0x0000000000c40947 */ /* 0x000fea0003800000 */
[----:B------:R-:W-:Y:S01]  /*a3b0*/  ISETP.NE.AND P0, PT, R9, 0x1, PT ;  /* 0x000000010900780c */ /* 0x000fe20003f05270 */
[----:B------:R-:W-:Y:S01]  /*a3c0*/  UMOV UR18, 0x9b8 ;  /* 0x000009b800127882 */ /* 0x000fe20000000000 */
[----:B------:R-:W-:Y:S01]  /*a3d0*/  R2UR UR9, R18 ;  /* 0x00000000120972ca */ /* 0x000fe200000e0000 */
[----:B------:R-:W-:Y:S01]  /*a3e0*/  IMAD.MOV.U32 R5, RZ, RZ, R4 ;  /* 0x000000ffff057224 */ /* 0x000fe200078e0004 */
[----:B------:R-:W-:Y:S02]  /*a3f0*/  R2UR UR8, R23 ;  /* 0x00000000170872ca */ /* 0x000fe400000e0000 */
[----:B------:R-:W-:-:S07]  /*a400*/  R2UR UR19, R211 ;  /* 0x00000000d31372ca */ /* 0x000fce00000e0000 */
[----:B------:R-:W0:Y:S02]  /*a410*/  @P0 LDC R3, c[0x0][0xbec] ;  /* 0x0002fb00ff030b82 */ /* 0x000e240000000800 */
[----:B------:R-:W-:-:S04]  /*a420*/  UISETP.GT.AND UP0, UPT, UR9, 0x1, UPT ;  /* 0x000000010900788c */ /* 0x000fc8000bf04270 */
[----:B------:R-:W-:Y:S02]  /*a430*/  USEL UR18, UR18, 0x978, UP0 ;  /* 0x0000097812127887 */ /* 0x000fe40008000000 */
[----:B------:R-:W1:Y:S01]  /*a440*/  @P0 LDC R7, c[0x0][0xbf0] ;  /* 0x0002fc00ff070b82 */ /* 0x000e620000000800 */
[----:B------:R-:W-:-:S09]  /*a450*/  USEL UR13, UR8, URZ, UP0 ;  /* 0x0000003f080d7287 */ /* 0x000fd20008000000 */
[----:B------:R-:W-:Y:S01]  /*a460*/  ULDC.64 UR8, c[0x0][UR18+0x218] ;  /* 0x0000860012087abb */ /* 0x000fe20008000a00 */
[----:B------:R-:W-:Y:S01]  /*a470*/  ULDC.64 UR14, c[0x0][UR18+0x220] ;  /* 0x00008800120e7abb */ /* 0x000fe20008000a00 */
[----:B------:R-:W-:Y:S01]  /*a480*/  ULDC.64 UR16, c[0x0][UR18+0x228] ;  /* 0x00008a0012107abb */ /* 0x000fe20008000a00 */
[----:B------:R-:W-:Y:S02]  /*a490*/  UIMAD.WIDE.U32 UR10, UR8, UR19, URZ ;  /* 0x00000013080a72a5 */ /* 0x000fe4000f8e003f */
[----:B------:R-:W-:Y:S01]  /*a4a0*/  UIMAD UR19, UR9, UR19, URZ ;  /* 0x00000013091372a4 */ /* 0x000fe2000f8e023f */
[----:B0-----:R-:W-:Y:S01]  /*a4b0*/  @P0 IMAD.HI.U32 R2, R4, R3, RZ ;  /* 0x0000000304020227 */ /* 0x001fe200078e00ff */
[----:B------:R-:W-:Y:S02]  /*a4c0*/  UIMAD UR15, UR15, UR61, URZ ;  /* 0x0000003d0f0f72a4 */ /* 0x000fe4000f8e023f */
[----:B------:R-:W-:Y:S02]  /*a4d0*/  UIMAD.WIDE.U32 UR22, UR16, UR13, URZ ;  /* 0x0000000d101672a5 */ /* 0x000fe4000f8e003f */
[----:B------:R-:W-:-:S02]  /*a4e0*/  UIMAD.WIDE.U32 UR8, UR14, UR61, URZ ;  /* 0x0000003d0e0872a5 */ /* 0x000fc4000f8e003f */
[----:B------:R-:W-:Y:S01]  /*a4f0*/  UIMAD UR13, UR17, UR13, URZ ;  /* 0x0000000d110d72a4 */ /* 0x000fe2000f8e023f */
[----:B-1----:R-:W-:Y:S01]  /*a500*/  @P0 SHF.R.U32.HI R5, RZ, R7, R2 ;  /* 0x00000007ff050219 */ /* 0x002fe20000011602 */
[----:B------:R-:W-:Y:S01]  /*a510*/  UIMAD UR15, UR14, UR12, UR15 ;  /* 0x0000000c0e0f72a4 */ /* 0x000fe2000f8e020f */
[----:B------:R-:W-:Y:S01]  /*a520*/  IMAD.U32 R2, RZ, RZ, UR22 ;  /* 0x00000016ff027e24 */ /* 0x000fe2000f8e00ff */
[----:B------:R-:W-:Y:S01]  /*a530*/  UIADD3 UR10, UP1, UP2, UR8, UR10, UR4 ;  /* 0x0000000a080a7290 */ /* 0x000fe2000fa3e004 */
[----:B------:R-:W-:Y:S01]  /*a540*/  IMAD.U32 R3, RZ, RZ, UR23 ;  /* 0x00000017ff037e24 */ /* 0x000fe2000f8e00ff */
[----:B------:R-:W-:Y:S01]  /*a550*/  UIADD3 UR13, UR23, UR13, URZ ;  /* 0x0000000d170d7290 */ /* 0x000fe2000fffe03f */
[--C-:B------:R-:W-:Y:S01]  /*a560*/  IMAD.MOV R7, RZ, RZ, -R5.reuse ;  /* 0x000000ffff077224 */ /* 0x100fe200078e0a05 */
[----:B------:R-:W-:Y:S02]  /*a570*/  UIADD3 UR19, UR11, UR19, URZ ;  /* 0x000000130b137290 */ /* 0x000fe4000fffe03f */
[----:B------:R-:W-:Y:S01]  /*a580*/  UIADD3 UR15, UR9, UR15, URZ ;  /* 0x0000000f090f7290 */ /* 0x000fe2000fffe03f */
[----:B------:R-:W-:Y:S01]  /*a590*/  IADD3 R2, P0, P1, R5, UR10, R2 ;  /* 0x0000000a05027c10 */ /* 0x000fe2000f91e002 */
[----:B------:R-:W-:Y:S01]  /*a5a0*/  IMAD R7, R9, R7, R4 ;  /* 0x0000000709077224 */ /* 0x000fe200078e0204 */
[----:B------:R-:W-:Y:S01]  /*a5b0*/  SHF.R.S32.HI R5, RZ, 0x1f, R5 ;  /* 0x0000001fff057819 */ /* 0x000fe20000011405 */
[----:B------:R-:W-:Y:S01]  /*a5c0*/  UIADD3.X UR10, UR15, UR19, UR20, UP1, UP2 ;  /* 0x000000130f0a7290 */ /* 0x000fe20008fe4414 */
[----:B------:R-:W-:Y:S01]  /*a5d0*/  IMAD.U32 R6, RZ, RZ, UR13 ;  /* 0x0000000dff067e24 */ /* 0x000fe2000f8e00ff */
[----:B------:R-:W-:Y:S01]  /*a5e0*/  ULDC.64 UR8, c[0x0][UR18+0x210] ;  /* 0x0000840012087abb */ /* 0x000fe20008000a00 */
[----:B------:R-:W-:Y:S01]  /*a5f0*/  SHF.R.S32.HI R4, RZ, 0x1f, R7 ;  /* 0x0000001fff047819 */ /* 0x000fe20000011407 */
[----:B------:R-:W-:-:S02]  /*a600*/  IMAD R9, R7, UR9, RZ ;  /* 0x0000000907097c24 */ /* 0x000fc4000f8e02ff */
[----:B------:R-:W-:Y:S01]  /*a610*/  IADD3.X R3, R5, UR10, R6, P0, P1 ;  /* 0x0000000a05037c10 */ /* 0x000fe200087e2406 */
[----:B------:R-:W-:Y:S01]  /*a620*/  ULDC.64 UR10, c[0x0][0xba8] ;  /* 0x0002ea00000a7ab9 */ /* 0x000fe20000000a00 */
[----:B------:R-:W-:Y:S01]  /*a630*/  IMAD R9, R4, UR8, R9 ;  /* 0x0000000804097c24 */ /* 0x000fe2000f8e0209 */
[----:B------:R-:W-:Y:S01]  /*a640*/  @!UP0 ULDC UR10, c[0x0][0xb50] ;  /* 0x0002d400000a8ab9 */ /* 0x000fe20000000800 */
[----:B------:R-:W-:Y:S01]  /*a650*/  @!UP0 ULDC UR11, c[0x0][0xb54] ;  /* 0x0002d500000b8ab9 */ /* 0x000fe20000000800 */
[----:B------:R-:W-:-:S04]  /*a660*/  IMAD.WIDE.U32 R2, R7, UR8, R2 ;  /* 0x0000000807027c25 */ /* 0x000fc8000f8e0002 */
[----:B------:R-:W-:Y:S01]  /*a670*/  IMAD.IADD R3, R3, 0x1, R9 ;  /* 0x0000000103037824 */ /* 0x000fe200078e0209 */
[----:B------:R-:W-:-:S04]  /*a680*/  LEA R4, P0, R2, UR10, 0x2 ;  /* 0x0000000a02047c11 */ /* 0x000fc8000f8010ff */
[----:B------:R-:W-:Y:S01]  /*a690*/  LEA.HI.X R5, R2, UR11, R3, 0x2, P0 ;  /* 0x0000000b02057c11 */ /* 0x000fe200080f1403 */
[----:B------:R-:W-:-:S05]  /*a6a0*/  IMAD.MOV.U32 R3, RZ, RZ, -0x800000 ;  /* 0xff800000ff037424 */ /* 0x000fca00078e00ff */
[----:B------:R0:W-:Y:S03]  /*a6b0*/  STG.E desc[UR36][R4.64], R3 ;  /* 0x0000000304007986 */ /* 0x0001e6000c101924 */
.L_x_226:
[----:B------:R-:W-:Y:S05]  /*a6c0*/  BSYNC B1 ;  /* 0x0000000000017941 */ /* 0x000fea0003800000 */
.L_x_225:
[----:B------:R-:W-:-:S13]  /*a6d0*/  R2UR UR8, R18 ;  /* 0x00000000120872ca */ /* 0x000fda00000e0000 */
[----:B------:R-:W-:-:S06]  /*a6e0*/  UISETP.GT.AND UP0, UPT, UR8, 0x1, UPT ;  /* 0x000000010800788c */ /* 0x000fcc000bf04270 */
[----:B------:R-:W-:-:S13]  /*a6f0*/  PLOP3.LUT P0, PT, PT, PT, UP0, 0x80, 0x0 ;  /* 0x000000000000781c */ /* 0x000fda0003f0f008 */
[----:B------:R-:W-:Y:S05]  /*a700*/  @P0 BRA `(.L_x_221) ;  /* 0x00000008000c0947 */ /* 0x000fea0003800000 */
[----:B------:R-:W1:Y:S01]  /*a710*/  LDC R11, c[0x0][0xbe8] ;  /* 0x0002fa00ff0b7b82 */ /* 0x000e620000000800 */
[----:B------:R-:W-:Y:S01]  /*a720*/  R2UR UR13, R212 ;  /* 0x00000000d40d72ca */ /* 0x000fe200000e0000 */
[----:B------:R-:W-:Y:S01]  /*a730*/  ULDC.64 UR14, c[0x0][0xaa0] ;  /* 0x0002a800000e7ab9 */ /* 0x000fe20000000a00 */
[----:B------:R-:W-:Y:S01]  /*a740*/  R2UR UR16, R211 ;  /* 0x00000000d31072ca */ /* 0x000fe200000e0000 */
[----:B------:R-:W-:Y:S01]  /*a750*/  UIMAD UR10, UR20, UR14, URZ ;  /* 0x0000000e140a72a4 */ /* 0x000fe2000f8e023f */
[----:B------:R-:W-:Y:S01]  /*a760*/  IMAD R2, R16, 0x20, R213 ;  /* 0x0000002010027824 */ /* 0x000fe200078e02d5 */
[----:B------:R-:W-:Y:S01]  /*a770*/  UIMAD.WIDE.U32 UR8, UR4, UR14, URZ ;  /* 0x0000000e040872a5 */ /* 0x000fe2000f8e003f */
[----:B------:R-:W-:Y:S01]  /*a780*/  BSSY B1, `(.L_x_227) ;  /* 0x0000045000017945 */ /* 0x000fe20003800000 */
[----:B------:R-:W-:-:S04]  /*a790*/  UIMAD UR10, UR4, UR15, UR10 ;  /* 0x0000000f040a72a4 */ /* 0x000fc8000f8e020a */
[----:B------:R-:W-:Y:S02]  /*a7a0*/  UIADD3 UR9, UR9, UR10, URZ ;  /* 0x0000000a09097290 */ /* 0x000fe4000fffe03f */
[----:B0-----:R-:W-:Y:S01]  /*a7b0*/  IMAD.U32 R5, RZ, RZ, UR13 ;  /* 0x0000000dff057e24 */ /* 0x001fe2000f8e00ff */
[----:B------:R-:W-:Y:S01]  /*a7c0*/  ULDC.64 UR10, c[0x0][0xae8] ;  /* 0x0002ba00000a7ab9 */ /* 0x000fe20000000a00 */
[----:B------:R-:W-:Y:S01]  /*a7d0*/  IMAD.U32 R8, RZ, RZ, UR13 ;  /* 0x0000000dff087e24 */ /* 0x000fe2000f8e00ff */
[----:B------:R-:W-:Y:S02]  /*a7e0*/  UIMAD.WIDE.U32 UR8, UR16, UR10, UR8 ;  /* 0x0000000a100872a5 */ /* 0x000fe4000f8e0008 */
[----:B------:R-:W-:Y:S01]  /*a7f0*/  LEA R6, R5, R2, 0x7 ;  /* 0x0000000205067211 */ /* 0x000fe200078e38ff */
[----:B------:R-:W-:Y:S01]  /*a800*/  IMAD R8, R8, 0x80, R213 ;  /* 0x0000008008087824 */ /* 0x000fe200078e02d5 */
[----:B------:R-:W-:Y:S01]  /*a810*/  UIMAD UR9, UR16, UR11, UR9 ;  /* 0x0000000b100972a4 */ /* 0x000fe2000f8e0209 */
[----:B-1----:R-:W-:-:S02]  /*a820*/  ISETP.NE.AND P0, PT, R11, 0x1, PT ;  /* 0x000000010b00780c */ /* 0x002fc40003f05270 */
[----:B------:R-:W-:Y:S01]  /*a830*/  ULDC.64 UR10, c[0x0][0xaf0] ;  /* 0x0002bc00000a7ab9 */ /* 0x000fe20000000a00 */
[----:B------:R-:W-:Y:S01]  /*a840*/  IMAD.MOV.U32 R5, RZ, RZ, R6 ;  /* 0x000000ffff057224 */ /* 0x000fe200078e0006 */
[----:B------:R-:W-:Y:S02]  /*a850*/  UIMAD UR12, UR12, UR10, URZ ;  /* 0x0000000a0c0c72a4 */ /* 0x000fe4000f8e023f */
[----:B------:R-:W-:Y:S02]  /*a860*/  UIMAD.WIDE.U32 UR8, UR61, UR10, UR8 ;  /* 0x0000000a3d0872a5 */ /* 0x000fe4000f8e0008 */
[----:B------:R-:W-:-:S03]  /*a870*/  UIMAD UR4, UR61, UR11, UR12 ;  /* 0x0000000b3d0472a4 */ /* 0x000fc6000f8e020c */
[----:B------:R-:W-:Y:S01]  /*a880*/  ULDC.64 UR10, c[0x0][0xae0] ;  /* 0x0002b800000a7ab9 */ /* 0x000fe20000000a00 */
[----:B------:R-:W-:Y:S01]  /*a890*/  UIADD3 UR4, UR9, UR4, URZ ;  /* 0x0000000409047290 */ /* 0x000fe2000fffe03f */
[----:B------:R-:W0:Y:S08]  /*a8a0*/  @P0 LDC R3, c[0x0][0xbec] ;  /* 0x0002fb00ff030b82 */ /* 0x000e300000000800 */
[----:B------:R-:W1:Y:S01]  /*a8b0*/  @P0 LDC R7, c[0x0][0xbf0] ;  /* 0x0002fc00ff070b82 */ /* 0x000e620000000800 */
[----:B0-----:R-:W-:-:S04]  /*a8c0*/  @P0 IMAD.HI.U32 R2, R6, R3, RZ ;  /* 0x0000000306020227 */ /* 0x001fc800078e00ff */
[----:B------:R-:W-:Y:S02]  /*a8d0*/  IMAD.U32 R3, RZ, RZ, UR9 ;  /* 0x00000009ff037e24 */ /* 0x000fe4000f8e00ff */
[----:B------:R-:W-:Y:S01]  /*a8e0*/  IMAD.U32 R3, RZ, RZ, UR4 ;  /* 0x00000004ff037e24 */ /* 0x000fe2000f8e00ff */
[----:B-1----:R-:W-:-:S04]  /*a8f0*/  @P0 SHF.R.U32.HI R5, RZ, R7, R2 ;  /* 0x00000007ff050219 */ /* 0x002fc80000011602 */
[--C-:B------:R-:W-:Y:S01]  /*a900*/  SHF.R.S32.HI R2, RZ, 0x1f, R5.reuse ;  /* 0x0000001fff027819 */ /* 0x100fe20000011405 */
[----:B------:R-:W-:-:S04]  /*a910*/  IMAD.MOV R7, RZ, RZ, -R5 ;  /* 0x000000ffff077224 */ /* 0x000fc800078e0a05 */
[----:B------:R-:W-:Y:S02]  /*a920*/  IMAD R4, R2, UR10, RZ ;  /* 0x0000000a02047c24 */ /* 0x000fe4000f8e02ff */
[----:B------:R-:W-:Y:S02]  /*a930*/  IMAD R7, R11, R7, R6 ;  /* 0x000000070b077224 */ /* 0x000fe400078e0206 */
[----:B------:R-:W-:Y:S01]  /*a940*/  IMAD.U32 R2, RZ, RZ, UR8 ;  /* 0x00000008ff027e24 */ /* 0x000fe2000f8e00ff */
[----:B------:R-:W-:Y:S01]  /*a950*/  ULDC.64 UR8, c[0x0][0xad8] ;  /* 0x0002b60000087ab9 */ /* 0x000fe20000000a00 */
[C---:B------:R-:W-:Y:S01]  /*a960*/  IMAD R9, R5.reuse, UR11, R4 ;  /* 0x0000000b05097c24 */ /* 0x040fe2000f8e0204 */
[----:B------:R-:W-:Y:S01]  /*a970*/  SHF.R.S32.HI R4, RZ, 0x1f, R7 ;  /* 0x0000001fff047819 */ /* 0x000fe20000011407 */
[----:B------:R-:W-:-:S04]  /*a980*/  IMAD.WIDE.U32 R2, R5, UR10, R2 ;  /* 0x0000000a05027c25 */ /* 0x000fc8000f8e0002 */
[----:B------:R-:W-:Y:S02]  /*a990*/  IMAD.IADD R3, R3, 0x1, R9 ;  /* 0x0000000103037824 */ /* 0x000fe400078e0209 */
[----:B------:R-:W-:Y:S02]  /*a9a0*/  IMAD R6, R4, UR8, RZ ;  /* 0x0000000804067c24 */ /* 0x000fe4000f8e02ff */
[----:B-----5:R-:W-:Y:S02]  /*a9b0*/  IMAD R11, R0, R11, RZ ;  /* 0x0000000b000b7224 */ /* 0x020fe400078e02ff */
[C---:B------:R-:W-:Y:S02]  /*a9c0*/  VIADD R4, R8.reuse, 0x40 ;  /* 0x0000004008047836 */ /* 0x040fe40000000000 */
[C---:B------:R-:W-:Y:S01]  /*a9d0*/  IMAD R5, R7.reuse, UR9, R6 ;  /* 0x0000000907057c24 */ /* 0x040fe2000f8e0206 */
[-C--:B------:R-:W-:Y:S01]  /*a9e0*/  ISETP.GE.AND P2, PT, R8, R11.reuse, PT ;  /* 0x0000000b0800720c */ /* 0x080fe20003f46270 */
[----:B------:R-:W-:Y:S01]  /*a9f0*/  IMAD.WIDE.U32 R2, R7, UR8, R2 ;  /* 0x0000000807027c25 */ /* 0x000fe2000f8e0002 */
[----:B------:R-:W-:Y:S01]  /*aa00*/  ULDC.64 UR8, c[0x0][0xa80] ;  /* 0x0002a00000087ab9 */ /* 0x000fe20000000a00 */
[----:B------:R-:W-:-:S02]  /*aa10*/  ISETP.GE.AND P1, PT, R4, R11, PT ;  /* 0x0000000b0400720c */ /* 0x000fc40003f26270 */
[----:B------:R-:W-:Y:S01]  /*aa20*/  IMAD.IADD R3, R3, 0x1, R5 ;  /* 0x0000000103037824 */ /* 0x000fe200078e0205 */
[----:B------:R-:W-:Y:S01]  /*aa30*/  LEA R4, P3, R2, UR8, 0x1 ;  /* 0x0000000802047c11 */ /* 0x000fe2000f8608ff */
[----:B------:R-:W-:Y:S02]  /*aa40*/  VIADD R0, R8, 0x20 ;  /* 0x0000002008007836 */ /* 0x000fe40000000000 */
[----:B------:R-:W-:Y:S01]  /*aa50*/  IMAD.SHL.U32 R7, R16, 0x8, RZ ;  /* 0x0000000810077824 */ /* 0x000fe200078e00ff */
[----:B------:R-:W-:Y:S02]  /*aa60*/  LEA.HI.X R5, R2, UR9, R3, 0x1, P3 ;  /* 0x0000000902057c11 */ /* 0x000fe400098f0c03 */
[----:B------:R-:W-:Y:S01]  /*aa70*/  ISETP.GE.AND P0, PT, R0, R11, PT ;  /* 0x0000000b0000720c */ /* 0x000fe20003f06270 */
[C---:B------:R-:W-:Y:S01]  /*aa80*/  VIADD R9, R7.reuse, 0x40 ;  /* 0x0000004007097836 */ /* 0x040fe20000000000 */
[----:B------:R0:W1:Y:S01]  /*aa90*/  SHFL.IDX PT, R2, R4, RZ, 0x181f ;  /* 0x00181fff04027589 */ /* 0x00006200000e0000 */
[----:B------:R-:W-:Y:S01]  /*aaa0*/  VIADD R13, R7, 0x80 ;  /* 0x00000080070d7836 */ /* 0x000fe20000000000 */
[----:B------:R-:W-:-:S02]  /*aab0*/  SHF.R.S32.HI R6, RZ, 0x1f, R7 ;  /* 0x0000001fff067819 */ /* 0x000fc40000011407 */
[----:B------:R0:W2:Y:S01]  /*aac0*/  SHFL.IDX PT, R0, R5, RZ, 0x181f ;  /* 0x00181fff05007589 */ /* 0x0000a200000e0000 */
        /* <DEDUP_REMOVED lines=12> */
[----:B------:R3:W-:Y:S01]  /*ab90*/  @!P4 ST.E.128 desc[UR36][R14.64], RZ ;  /* 0x000000ff0e00c985 */ /* 0x0007e2000c101d24 */
[----:B------:R-:W-:-:S03]  /*aba0*/  @!P2 LEA.HI.X R3, R13, R0, R12, 0x1, P6 ;  /* 0x000000000d03a211 */ /* 0x000fc600030f0c0c */
[----:B------:R3:W-:Y:S04]  /*abb0*/  @!P3 ST.E.128 desc[UR36][R20.64], RZ ;  /* 0x000000ff1400b985 */ /* 0x0007e8000c101d24 */
[----:B------:R3:W-:Y:S02]  /*abc0*/  @!P2 ST.E.128 desc[UR36][R2.64], RZ ;  /* 0x000000ff0200a985 */ /* 0x0007e4000c101d24 */
.L_x_228:
[----:B------:R-:W-:Y:S05]  /*abd0*/  BSYNC B1 ;  /* 0x0000000000017941 */ /* 0x000fea0003800000 */
.L_x_227:
[----:B--2---:R2:W4:Y:S01]  /*abe0*/  SHFL.IDX PT, R0, R5, 0x1, 0x181f ;  /* 0x00381f0005007f89 */ /* 0x00452200000e0000 */
[----:B------:R-:W-:Y:S03]  /*abf0*/  BSSY B1, `(.L_x_229) ;  /* 0x0000010000017945 */ /* 0x000fe60003800000 */
[----:B-1-3--:R2:W1:Y:S01]  /*ac00*/  SHFL.IDX PT, R2, R4, 0x1, 0x181f ;  /* 0x00381f0004027f89 */ /* 0x00a46200000e0000 */
[----:B------:R-:W-:Y:S05]  /*ac10*/  @P0 BRA `(.L_x_230) ;  /* 0x0000000000340947 */ /* 0x000fea0003800000 */
[----:B------:R-:W-:Y:S02]  /*ac20*/  ULDC UR4, c[0x0][0xac8] ;  /* 0x0002b20000047ab9 */ /* 0x000fe40000000800 */
[----:B------:R-:W-:Y:S02]  /*ac30*/  ISETP.GE.AND P4, PT, R7, UR4, PT ;  /* 0x0000000407007c0c */ /* 0x000fe4000bf86270 */
[----:B------:R-:W-:Y:S02]  /*ac40*/  ISETP.GE.AND P5, PT, R9, UR4, PT ;  /* 0x0000000409007c0c */ /* 0x000fe4000bfa6270 */
[----:B------:R-:W-:-:S09]  /*ac50*/  ISETP.GE.AND P6, PT, R13, UR4, PT ;  /* 0x000000040d007c0c */ /* 0x000fd2000bfc6270 */
[-C--:B-1----:R-:W-:Y:S02]  /*ac60*/  @!P4 LEA R14, P0, R7, R2.reuse, 0x1 ;  /* 0x00000002070ec211 */ /* 0x082fe400078008ff */
[-C--:B------:R-:W-:Y:S02]  /*ac70*/  @!P5 LEA R20, P2, R9, R2.reuse, 0x1 ;  /* 0x000000020914d211 */ /* 0x080fe400078408ff */
[----:B------:R-:W-:Y:S02]  /*ac80*/  @!P6 LEA R2, P3, R13, R2, 0x1 ;  /* 0x000000020d02e211 */ /* 0x000fe400078608ff */
[-C--:B----4-:R-:W-:Y:S02]  /*ac90*/  @!P4 LEA.HI.X R15, R7, R0.reuse, R6, 0x1, P0 ;  /* 0x00000000070fc211 */ /* 0x090fe400000f0c06 */
[-C--:B------:R-:W-:Y:S02]  /*aca0*/  @!P5 LEA.HI.X R21, R9, R0.reuse, R10, 0x1, P2 ;  /* 0x000000000915d211 */ /* 0x080fe400010f0c0a */
[----:B------:R-:W-:Y:S01]  /*acb0*/  @!P6 LEA.HI.X R3, R13, R0, R12, 0x1, P3 ;  /* 0x000000000d03e211 */ /* 0x000fe200018f0c0c */
[----:B------:R3:W-:Y:S04]  /*acc0*/  @!P4 ST.E.128 desc[UR36][R14.64], RZ ;  /* 0x000000ff0e00c985 */ /* 0x0007e8000c101d24 */
[----:B------:R3:W-:Y:S04]  /*acd0*/  @!P5 ST.E.128 desc[UR36][R20.64], RZ ;  /* 0x000000ff1400d985 */ /* 0x0007e8000c101d24 */
[----:B------:R3:W-:Y:S02]  /*ace0*/  @!P6 ST.E.128 desc[UR36][R2.64], RZ ;  /* 0x000000ff0200e985 */ /* 0x0007e4000c101d24 */
.L_x_230:
[----:B------:R-:W-:Y:S05]  /*acf0*/  BSYNC B1 ;  /* 0x0000000000017941 */ /* 0x000fea0003800000 */
.L_x_229:
[----:B----4-:R4:W0:Y:S01]  /*ad00*/  SHFL.IDX PT, R0, R5, 0x2, 0x181f ;  /* 0x00581f0005007f89 */ /* 0x01082200000e0000 */
        /* <DEDUP_REMOVED lines=10> */
[-C--:B0-----:R-:W-:Y:S02]  /*adb0*/  @!P3 LEA.HI.X R15, R7, R0.reuse, R6, 0x1, P0 ;  /* 0x00000000070fb211 */ /* 0x081fe400000f0c06 */
[-C--:B------:R-:W-:Y:S02]  /*adc0*/  @!P4 LEA.HI.X R21, R9, R0.reuse, R10, 0x1, P1 ;  /* 0x000000000915c211 */ /* 0x080fe400008f0c0a */
[----:B------:R-:W-:Y:S01]  /*add0*/  @!P5 LEA.HI.X R3, R13, R0, R12, 0x1, P2 ;  /* 0x000000000d03d211 */ /* 0x000fe200010f0c0c */
[----:B------:R3:W-:Y:S04]  /*ade0*/  @!P3 ST.E.128 desc[UR36][R14.64], RZ ;  /* 0x000000ff0e00b985 */ /* 0x0007e8000c101d24 */
[----:B------:R3:W-:Y:S04]  /*adf0*/  @!P4 ST.E.128 desc[UR36][R20.64], RZ ;  /* 0x000000ff1400c985 */ /* 0x0007e8000c101d24 */
[----:B------:R3:W-:Y:S02]  /*ae00*/  @!P5 ST.E.128 desc[UR36][R2.64], RZ ;  /* 0x000000ff0200d985 */ /* 0x0007e4000c101d24 */
.L_x_232:
[----:B------:R-:W-:Y:S05]  /*ae10*/  BSYNC B1 ;  /* 0x0000000000017941 */ /* 0x000fea0003800000 */
.L_x_231:
[----:B0-----:R-:W-:Y:S01]  /*ae20*/  VIADD R0, R8, 0x60 ;  /* 0x0000006008007836 */ /* 0x001fe20000000000 */
[----:B--2-4-:R-:W0:Y:S04]  /*ae30*/  SHFL.IDX PT, R5, R5, 0x3, 0x181f ;  /* 0x00781f0005057f89 */ /* 0x014e2800000e0000 */
[----:B------:R-:W-:Y:S01]  /*ae40*/  ISETP.GE.AND P0, PT, R0, R11, PT ;  /* 0x0000000b0000720c */ /* 0x000fe20003f06270 */
[----:B-1-3--:R1:W2:-:S12]  /*ae50*/  SHFL.IDX PT, R2, R4, 0x3, 0x181f ;  /* 0x00781f0004027f89 */ /* 0x00a29800000e0000 */
[----:B-1----:R-:W-:Y:S05]  /*ae60*/  @P0 BRA `(.L_x_221) ;  /* 0x0000000000340947 */ /* 0x002fea0003800000 */
[----:B------:R-:W-:Y:S02]  /*ae70*/  ULDC UR4, c[0x0][0xac8] ;  /* 0x0002b20000047ab9 */ /* 0x000fe40000000800 */
[----:B------:R-:W-:Y:S02]  /*ae80*/  ISETP.GE.AND P3, PT, R7, UR4, PT ;  /* 0x0000000407007c0c */ /* 0x000fe4000bf66270 */
[----:B------:R-:W-:Y:S02]  /*ae90*/  ISETP.GE.AND P4, PT, R9, UR4, PT ;  /* 0x0000000409007c0c */ /* 0x000fe4000bf86270 */
[----:B------:R-:W-:-:S09]  /*aea0*/  ISETP.GE.AND P5, PT, R13, UR4, PT ;  /* 0x000000040d007c0c */ /* 0x000fd2000bfa6270 */
[-C--:B--2---:R-:W-:Y:S02]  /*aeb0*/  @!P3 LEA R14, P0, R7, R2.reuse, 0x1 ;  /* 0x00000002070eb211 */ /* 0x084fe400078008ff */
        /* <DEDUP_REMOVED lines=8> */
.L_x_221:
[----:B------:R-:W-:Y:S05]  /*af40*/  BSYNC B0 ;  /* 0x0000000000007941 */ /* 0x000fea0003800000 */
.L_x_211:
[----:B------:R-:W-:Y:S02]  /*af50*/  ULDC UR4, c[0x0][0xc3c] ;  /* 0x00030f0000047ab9 */ /* 0x000fe40000000800 */
[----:B------:R-:W-:-:S06]  /*af60*/  UISETP.GE.AND UP0, UPT, UR7, UR4, UPT ;  /* 0x000000040700728c */ /* 0x000fcc000bf06270 */
[----:B------:R-:W-:-:S13]  /*af70*/  PLOP3.LUT P0, PT, PT, PT, UP0, 0x80, 0x0 ;  /* 0x000000000000781c */ /* 0x000fda0003f0f008 */
[----:B------:R-:W-:Y:S05]  /*af80*/  @!P0 BRA `(.L_x_233) ;  /* 0xffffff6000188947 */ /* 0x000fea000383ffff */
[----:B------:R-:W-:Y:S05]  /*af90*/  EXIT ;  /* 0x000000000000794d */ /* 0x000fea0003800000 */
.L_x_182:
[----:B------:R-:W-:-:S08]  /*afa0*/  NOP ;  /* 0x0000000000007918 */ /* 0x000fd00000000000 */
[----:B0-----:R-:W0:-:S00]  /*afb0*/  USETMAXREG.DEALLOC.CTAPOOL 0x28 ;  /* 0x00000028000079c8 */ /* 0x001e0000080e0500 */
[----:B0-----:R-:W-:Y:S01]  /*afc0*/  LOP3.LUT R2, R2, 0x3, RZ, 0xc0, !PT ;  /* 0x0000000302027812 */ /* 0x001fe200078ec0ff */
[----:B------:R-:W-:Y:S01]  /*afd0*/  IMAD.MOV.U32 R6, RZ, RZ, RZ ;  /* 0x000000ffff067224 */ /* 0x000fe200078e00ff */
[----:B------:R-:W-:-:S04]  /*afe0*/  LOP3.LUT R23, R23, 0xffffff7f, RZ, 0xc0, !PT ;  /* 0xffffff7f17177812 */ /* 0x000fc800078ec0ff */
[----:B------:R-:W0:Y:S02]  /*aff0*/  SHFL.IDX PT, R2, R2, RZ, 0x1f ;  /* 0x00001fff02027589 */ /* 0x000e2400000e0000 */
[----:B0-----:R-:W-:-:S13]  /*b000*/  ISETP.NE.AND P0, PT, R2, RZ, PT ;  /* 0x000000ff0200720c */ /* 0x001fda0003f05270 */
[----:B------:R-:W-:Y:S01]  /*b010*/  @P0 LOP3.LUT R23, R23, 0x80, RZ, 0xfc, !PT ;  /* 0x0000008017170812 */ /* 0x000fe200078efcff */
[----:B------:R-:W-:Y:S06]  /*b020*/  @!P0 BRA `(.L_x_234) ;  /* 0x00000000001c8947 */ /* 0x000fec0003800000 */
[----:B------:R-:W0:Y:S08]  /*b030*/  S2UR UR5, SR_CgaCtaId ;  /* 0x00000000000579c3 */ /* 0x000e300000008800 */
[----:B------:R-:W-:Y:S06]  /*b040*/  BAR.SYNC.DEFER_BLOCKING 0x5, 0x180 ;  /* 0x0146000000007b1d */ /* 0x000fec0000010000 */
[----:B------:R-:W-:-:S02]  /*b050*/  UMOV UR4, 0x400 ;  /* 0x0000040000047882 */ /* 0x000fc40000000000 */
[----:B0-----:R-:W-:-:S09]  /*b060*/  ULEA UR4, UR5, UR4, 0x18 ;  /* 0x0000000405047291 */ /* 0x001fd2000f8ec03f */
[----:B------:R-:W0:Y:S01]  /*b070*/  LDS.128 R16, [UR4+0x308d0] ;  /* 0x0308d004ff107984 */ /* 0x000e220008000c00 */
[----:B------:R-:W-:Y:S06]  /*b080*/  BAR.ARV 0x4, 0x180 ;  /* 0x0106000000007b1d */ /* 0x000fec0000002000 */
[----:B------:R-:W-:Y:S05]  /*b090*/  BRA `(.L_x_235) ;  /* 0x0000000800947947 */ /* 0x000fea0003800000 */
.L_x_234:
[----:B------:R-:W-:Y:S01]  /*b0a0*/  LOP3.LUT R7, R0, 0x1f, RZ, 0xc0, !PT ;  /* 0x0000001f00077812 */ /* 0x000fe200078ec0ff */
[----:B------:R-:W-:Y:S01]  /*b0b0*/  ULDC UR4, c[0x0][0xc3c] ;  /* 0x00030f0000047ab9 */ /* 0x000fe20000000800 */
[----:B------:R-:W-:Y:S01]  /*b0c0*/  MOV R9, RZ ;  /* 0x000000ff00097202 */ /* 0x000fe20000000f00 */
[----:B------:R-:W0:Y:S01]  /*b0d0*/  S2UR UR6, SR_CTAID.X ;  /* 0x00000000000679c3 */ /* 0x000e220000002500 */
[----:B------:R-:W-:Y:S01]  /*b0e0*/  ISETP.NE.AND P0, PT, R7, 0x1f, PT ;  /* 0x0000001f0700780c */ /* 0x000fe20003f05270 */
[----:B------:R-:W-:-:S03]  /*b0f0*/  ULDC UR5, c[0x0][0xc38] ;  /* 0x00030e0000057ab9 */ /* 0x000fc60000000800 */
[----:B------:R-:W-:-:S13]  /*b100*/  ISETP.GE.OR P1, PT, R7, UR4, !P0 ;  /* 0x0000000407007c0c */ /* 0x000fda000c726670 */
[----:B------:R-:W1:Y:S08]  /*b110*/  @!P1 LDC.64 R4, c[0x0][0xc80] ;  /* 0x00032000ff049b82 */ /* 0x000e700000000a00 */
[----:B------:R-:W2:Y:S01]  /*b120*/  @!P1 LDC.64 R2, c[0x0][0xc78] ;  /* 0x00031e00ff029b82 */ /* 0x000ea20000000a00 */
[----:B-1----:R-:W-:-:S05]  /*b130*/  @!P1 IMAD.WIDE.U32 R4, R7, 0x4, R4 ;  /* 0x0000000407049825 */ /* 0x002fca00078e0004 */
[----:B------:R-:W3:Y:S01]  /*b140*/  @!P1 LDG.E R6, desc[UR36][R4.64] ;  /* 0x0000002404069981 */ /* 0x000ee2000c1e1900 */
[----:B--2---:R-:W-:-:S05]  /*b150*/  @!P1 IMAD.WIDE.U32 R2, R7, 0x4, R2 ;  /* 0x0000000407029825 */ /* 0x004fca00078e0002 */
[----:B------:R-:W3:Y:S01]  /*b160*/  @!P1 LDG.E R9, desc[UR36][R2.64] ;  /* 0x0000002402099981 */ /* 0x000ee2000c1e1900 */
[C---:B------:R-:W-:Y:S02]  /*b170*/  ISETP.NE.AND P1, PT, R7.reuse, RZ, PT ;  /* 0x000000ff0700720c */ /* 0x040fe40003f25270 */
[C---:B------:R-:W-:Y:S02]  /*b180*/  ISETP.GE.U32.AND P2, PT, R7.reuse, 0x2, PT ;  /* 0x000000020700780c */ /* 0x040fe40003f46070 */
[C---:B------:R-:W-:Y:S02]  /*b190*/  ISETP.GE.U32.AND P3, PT, R7.reuse, 0x4, PT ;  /* 0x000000040700780c */ /* 0x040fe40003f66070 */
[C---:B------:R-:W-:Y:S02]  /*b1a0*/  ISETP.GE.U32.AND P4, PT, R7.reuse, 0x8, PT ;  /* 0x000000080700780c */ /* 0x040fe40003f86070 */
[----:B------:R-:W-:Y:S01]  /*b1b0*/  ISETP.GE.U32.AND P5, PT, R7, 0x10, PT ;  /* 0x000000100700780c */ /* 0x000fe20003fa6070 */
[----:B------:R-:W-:Y:S01]  /*b1c0*/  UMOV UR4, URZ ;  /* 0x0000003f00047c82 */ /* 0x000fe20008000000 */
[----:B---3--:R-:W-:-:S05]  /*b1d0*/  IMAD R8, R6, R9, RZ ;  /* 0x0000000906087224 */ /* 0x008fca00078e02ff */
[----:B------:R-:W1:Y:S02]  /*b1e0*/  SHFL.UP PT, R10, R8, 0x1, RZ ;  /* 0x04200000080a7989 */ /* 0x000e6400000e00ff */
[----:B-1----:R-:W-:-:S05]  /*b1f0*/  SEL R11, R10, RZ, P1 ;  /* 0x000000ff0a0b7207 */ /* 0x002fca0000800000 */
[----:B------:R-:W-:-:S05]  /*b200*/  IMAD.IADD R11, R8, 0x1, R11 ;  /* 0x00000001080b7824 */ /* 0x000fca00078e020b */
        /* <DEDUP_REMOVED lines=12> */
[----:B------:R-:W1:Y:S02]  /*b2d0*/  SHFL.IDX PT, R8, R5, 0x1f, 0x1f ;  /* 0x03e01f0005087f89 */ /* 0x000e6400000e0000 */
[----:B-1----:R-:W-:-:S05]  /*b2e0*/  IMAD R8, R8, UR5, RZ ;  /* 0x0000000508087c24 */ /* 0x002fca000f8e02ff */
[----:B0-----:R-:W-:Y:S01]  /*b2f0*/  ISETP.GT.AND P6, PT, R8, UR6, PT ;  /* 0x0000000608007c0c */ /* 0x001fe2000bfc4270 */
[----:B------:R-:W-:-:S12]  /*b300*/  IMAD.MOV.U32 R3, RZ, RZ, R8 ;  /* 0x000000ffff037224 */ /* 0x000fd800078e0008 */
[----:B------:R-:W-:Y:S05]  /*b310*/  @P6 BRA `(.L_x_236) ;  /* 0x0000000000986947 */ /* 0x000fea0003800000 */
[----:B------:R-:W-:Y:S01]  /*b320*/  IMAD.MOV.U32 R8, RZ, RZ, R3 ;  /* 0x000000ffff087224 */ /* 0x000fe200078e0003 */
[----:B------:R-:W-:Y:S01]  /*b330*/  UMOV UR4, URZ ;  /* 0x0000003f00047c82 */ /* 0x000fe20008000000 */
[----:B------:R-:W-:-:S05]  /*b340*/  ULDC UR5, c[0x0][0xc38] ;  /* 0x00030e0000057ab9 */ /* 0x000fca0000000800 */
.L_x_238:
[----:B------:R-:W0:Y:S01]  /*b350*/  LDC R2, c[0x0][0xc3c] ;  /* 0x00030f00ff027b82 */ /* 0x000e220000000800 */
[----:B------:R-:W-:-:S06]  /*b360*/  UIADD3 UR4, UR4, 0x1f, URZ ;  /* 0x0000001f04047890 */ /* 0x000fcc000fffe03f */
[----:B0-----:R-:W-:-:S13]  /*b370*/  ISETP.LE.AND P6, PT, R2, UR4, PT ;  /* 0x0000000402007c0c */ /* 0x001fda000bfc3270 */
[----:B------:R-:W-:Y:S05]  /*b380*/  @P6 BRA `(.L_x_237) ;  /* 0x0000000400ac6947 */ /* 0x000fea0003800000 */
[----:B------:R-:W-:Y:S02]  /*b390*/  VIADD R9, R7, UR4 ;  /* 0x0000000407097c36 */ /* 0x000fe40008000000 */
[----:B------:R-:W-:-:S03]  /*b3a0*/  IMAD.MOV.U32 R6, RZ, RZ, RZ ;  /* 0x000000ffff067224 */ /* 0x000fc600078e00ff */
[----:B------:R-:W-:-:S13]  /*b3b0*/  ISETP.GE.OR P6, PT, R9, R2, !P0 ;  /* 0x000000020900720c */ /* 0x000fda00047c6670 */
[----:B------:R-:W0:Y:S08]  /*b3c0*/  @!P6 LDC.64 R4, c[0x0][0xc80] ;  /* 0x00032000ff04eb82 */ /* 0x000e300000000a00 */
[----:B------:R-:W1:Y:S01]  /*b3d0*/  @!P6 LDC.64 R2, c[0x0][0xc78] ;  /* 0x00031e00ff02eb82 */ /* 0x000e620000000a00 */
[----:B0-----:R-:W-:-:S05]  /*b3e0*/  @!P6 IMAD.WIDE R4, R9, 0x4, R4 ;  /* 0x000000040904e825 */ /* 0x001fca00078e0204 */
[----:B------:R-:W2:Y:S01]  /*b3f0*/  @!P6 LDG.E R6, desc[UR36][R4.64] ;  /* 0x000000240406e981 */ /* 0x000ea2000c1e1900 */
[----:B-1----:R-:W-:-:S04]  /*b400*/  @!P6 IMAD.WIDE R2, R9, 0x4, R2 ;  /* 0x000000040902e825 */ /* 0x002fc800078e0202 */
[----:B------:R-:W-:-:S06]  /*b410*/  IMAD.MOV.U32 R9, RZ, RZ, RZ ;  /* 0x000000ffff097224 */ /* 0x000fcc00078e00ff */
[----:B------:R-:W2:Y:S02]  /*b420*/  @!P6 LDG.E R9, desc[UR36][R2.64] ;  /* 0x000000240209e981 */ /* 0x000ea4000c1e1900 */
[----:B--2---:R-:W-:-:S05]  /*b430*/  IMAD R13, R6, R9, RZ ;  /* 0x00000009060d7224 */ /* 0x004fca00078e02ff */
[----:B------:R-:W0:Y:S02]  /*b440*/  SHFL.UP PT, R10, R13, 0x1, RZ ;  /* 0x042000000d0a7989 */ /* 0x000e2400000e00ff */
[----:B0-----:R-:W-:-:S05]  /*b450*/  SEL R10, R10, RZ, P1 ;  /* 0x000000ff0a0a7207 */ /* 0x001fca0000800000 */
[----:B------:R-:W-:-:S05]  /*b460*/  IMAD.IADD R10, R13, 0x1, R10 ;  /* 0x000000010d0a7824 */ /* 0x000fca00078e020a */
        /* <DEDUP_REMOVED lines=12> */
[----:B------:R-:W0:Y:S02]  /*b530*/  SHFL.IDX PT, R2, R5, 0x1f, 0x1f ;  /* 0x03e01f0005027f89 */ /* 0x000e2400000e0000 */
[----:B0-----:R-:W-:-:S04]  /*b540*/  IMAD R3, R2, UR5, RZ ;  /* 0x0000000502037c24 */ /* 0x001fc8000f8e02ff */
[----:B------:R-:W-:-:S05]  /*b550*/  IMAD.IADD R8, R3, 0x1, R8 ;  /* 0x0000000103087824 */ /* 0x000fca00078e0208 */
[----:B------:R-:W-:-:S13]  /*b560*/  ISETP.GT.AND P6, PT, R8, UR6, PT ;  /* 0x0000000608007c0c */ /* 0x000fda000bfc4270 */
[----:B------:R-:W-:Y:S05]  /*b570*/  @!P6 BRA `(.L_x_238) ;  /* 0xfffffffc0074e947 */ /* 0x000fea000383ffff */
.L_x_236:
[----:B------:R-:W-:Y:S01]  /*b580*/  IADD3 R11, -R3, R8, RZ ;  /* 0x00000008030b7210 */ /* 0x000fe20007ffe1ff */
[----:B------:R-:W-:-:S04]  /*b590*/  IMAD.MOV.U32 R16, RZ, RZ, RZ ;  /* 0x000000ffff107224 */ /* 0x000fc800078e00ff */
[----:B------:R-:W-:-:S05]  /*b5a0*/  IMAD R2, R5, UR5, R11 ;  /* 0x0000000505027c24 */ /* 0x000fca000f8e020b */
[----:B------:R-:W-:-:S13]  /*b5b0*/  ISETP.GT.AND P0, PT, R2, UR6, PT ;  /* 0x0000000602007c0c */ /* 0x000fda000bf04270 */
[----:B------:R-:W-:-:S04]  /*b5c0*/  VOTE.ANY R8, PT, !P0 ;  /* 0x0000000000087806 */ /* 0x000fc800040e0100 */
[----:B------:R-:W0:Y:S01]  /*b5d0*/  POPC R19, R8 ;  /* 0x0000000800137309 */ /* 0x000e220000000000 */
[----:B------:R-:W-:Y:S01]  /*b5e0*/  ISETP.NE.AND P0, PT, R8, RZ, PT ;  /* 0x000000ff0800720c */ /* 0x000fe20003f05270 */
[----:B0-----:R-:W0:Y:S04]  /*b5f0*/  SHFL.IDX PT, R6, R6, R19, 0x1f ;  /* 0x00001f1306067589 */ /* 0x001e2800000e0000 */
[----:B------:R1:W2:Y:S01]  /*b600*/  SHFL.IDX PT, R9, R9, R19, 0x1f ;  /* 0x00001f1309097589 */ /* 0x0002a200000e0000 */
[----:B0-----:R-:W-:-:S04]  /*b610*/  IABS R4, R6 ;  /* 0x0000000600047213 */ /* 0x001fc80000000000 */
[----:B------:R-:W0:Y:S08]  /*b620*/  I2F.RP R10, R4 ;  /* 0x00000004000a7306 */ /* 0x000e300000209400 */
[----:B0-----:R-:W0:Y:S02]  /*b630*/  MUFU.RCP R10, R10 ;  /* 0x0000000a000a7308 */ /* 0x001e240000001000 */
[----:B0-----:R-:W-:-:S06]  /*b640*/  VIADD R2, R10, 0xffffffe ;  /* 0x0ffffffe0a027836 */ /* 0x001fcc0000000000 */
[----:B------:R-:W0:Y:S02]  /*b650*/  F2I.FTZ.U32.TRUNC.NTZ R3, R2 ;  /* 0x0000000200037305 */ /* 0x000e24000021f000 */
[----:B0-----:R-:W-:Y:S01]  /*b660*/  IMAD.MOV R12, RZ, RZ, -R3 ;  /* 0x000000ffff0c7224 */ /* 0x001fe200078e0a03 */
[----:B-12---:R-:W-:Y:S06]  /*b670*/  @!P0 BRA `(.L_x_239) ;  /* 0x0000000000088947 */ /* 0x006fec0003800000 */
[----:B------:R-:W-:-:S06]  /*b680*/  VIADD R16, R19, 0xffffffff ;  /* 0xffffffff13107836 */ /* 0x000fcc0000000000 */
[----:B------:R0:W1:Y:S02]  /*b690*/  SHFL.IDX PT, R16, R5, R16, 0x1f ;  /* 0x00001f1005107589 */ /* 0x00006400000e0000 */
.L_x_239:
[----:B-1----:R-:W-:Y:S01]  /*b6a0*/  IMAD R16, R16, UR5, R11 ;  /* 0x0000000510107c24 */ /* 0x002fe2000f8e020b */
[----:B0-----:R-:W-:Y:S01]  /*b6b0*/  IABS R5, R9 ;  /* 0x0000000900057213 */ /* 0x001fe20000000000 */
[----:B------:R-:W-:Y:S01]  /*b6c0*/  IMAD.MOV.U32 R11, RZ, RZ, R12 ;  /* 0x000000ffff0b7224 */ /* 0x000fe200078e000c */
[----:B------:R-:W-:Y:S01]  /*b6d0*/  IABS R12, R6 ;  /* 0x00000006000c7213 */ /* 0x000fe20000000000 */
[----:B------:R-:W-:Y:S01]  /*b6e0*/  IMAD.MOV.U32 R2, RZ, RZ, RZ ;  /* 0x000000ffff027224 */ /* 0x000fe200078e00ff */
[----:B------:R-:W-:Y:S01]  /*b6f0*/  IADD3 R17, -R16, UR6, RZ ;  /* 0x0000000610117c10 */ /* 0x000fe2000fffe1ff */
[----:B------:R-:W-:Y:S01]  /*b700*/  IMAD R11, R11, R4, RZ ;  /* 0x000000040b0b7224 */ /* 0x000fe200078e02ff */
[----:B------:R-:W0:Y:S01]  /*b710*/  I2F.RP R8, R5 ;  /* 0x0000000500087306 */ /* 0x000e220000209400 */
[----:B------:R-:W-:Y:S01]  /*b720*/  IMAD.MOV R12, RZ, RZ, -R12 ;  /* 0x000000ffff0c7224 */ /* 0x000fe200078e0a0c */
[----:B------:R-:W-:Y:S01]  /*b730*/  IABS R10, R17 ;  /* 0x00000011000a7213 */ /* 0x000fe20000000000 */
[----:B------:R-:W-:-:S04]  /*b740*/  IMAD.HI.U32 R2, R3, R11, R2 ;  /* 0x0000000b03027227 */ /* 0x000fc800078e0002 */
[----:B------:R-:W-:Y:S02]  /*b750*/  IMAD.MOV.U32 R3, RZ, RZ, R10 ;  /* 0x000000ffff037224 */ /* 0x000fe400078e000a */
[----:B------:R-:W-:Y:S02]  /*b760*/  IMAD.MOV.U32 R10, RZ, RZ, R12 ;  /* 0x000000ffff0a7224 */ /* 0x000fe400078e000c */
[----:B------:R-:W-:-:S04]  /*b770*/  IMAD.HI.U32 R2, R2, R3, RZ ;  /* 0x0000000302027227 */ /* 0x000fc800078e00ff */
[----:B------:R-:W-:Y:S01]  /*b780*/  IMAD R3, R2, R10, R3 ;  /* 0x0000000a02037224 */ /* 0x000fe200078e0203 */
[----:B0-----:R-:W0:Y:S01]  /*b790*/  MUFU.RCP R8, R8 ;  /* 0x0000000800087308 */ /* 0x001e220000001000 */
[----:B------:R-:W-:-:S03]  /*b7a0*/  VIADD R19, R19, UR4 ;  /* 0x0000000413137c36 */ /* 0x000fc60008000000 */
[----:B------:R-:W-:-:S13]  /*b7b0*/  ISETP.GT.U32.AND P1, PT, R4, R3, PT ;  /* 0x000000030400720c */ /* 0x000fda0003f24070 */
[----:B------:R-:W-:Y:S02]  /*b7c0*/  @!P1 IMAD.IADD R3, R3, 0x1, -R4 ;  /* 0x0000000103039824 */ /* 0x000fe400078e0a04 */
[----:B0-----:R-:W-:Y:S02]  /*b7d0*/  VIADD R10, R8, 0xffffffe ;  /* 0x0ffffffe080a7836 */ /* 0x001fe40000000000 */
[----:B------:R-:W-:Y:S01]  /*b7e0*/  @!P1 VIADD R2, R2, 0x1 ;  /* 0x0000000102029836 */ /* 0x000fe20000000000 */
[----:B------:R-:W-:Y:S02]  /*b7f0*/  ISETP.GE.U32.AND P0, PT, R3, R4, PT ;  /* 0x000000040300720c */ /* 0x000fe40003f06070 */
[----:B------:R-:W-:Y:S01]  /*b800*/  LOP3.LUT R4, R17, R6, RZ, 0x3c, !PT ;  /* 0x0000000611047212 */ /* 0x000fe200078e3cff */
[----:B------:R0:W1:Y:S01]  /*b810*/  F2I.FTZ.U32.TRUNC.NTZ R3, R10 ;  /* 0x0000000a00037305 */ /* 0x000062000021f000 */
[----:B------:R-:W-:Y:S02]  /*b820*/  ISETP.NE.AND P1, PT, R6, RZ, PT ;  /* 0x000000ff0600720c */ /* 0x000fe40003f25270 */
[----:B------:R-:W-:-:S02]  /*b830*/  ISETP.GE.AND P2, PT, R4, RZ, PT ;  /* 0x000000ff0400720c */ /* 0x000fc40003f46270 */
[----:B0-----:R-:W-:-:S05]  /*b840*/  IABS R10, R9 ;  /* 0x00000009000a7213 */ /* 0x001fca0000000000 */
[----:B------:R-:W-:Y:S01]  /*b850*/  @P0 VIADD R2, R2, 0x1 ;  /* 0x0000000102020836 */ /* 0x000fe20000000000 */
[----:B------:R-:W-:-:S03]  /*b860*/  IADD3 R10, RZ, -R10, RZ ;  /* 0x8000000aff0a7210 */ /* 0x000fc60007ffe0ff */
[----:B------:R-:W-:Y:S02]  /*b870*/  IMAD.MOV.U32 R8, RZ, RZ, R2 ;  /* 0x000000ffff087224 */ /* 0x000fe400078e0002 */
[----:B-1----:R-:W-:Y:S02]  /*b880*/  IMAD.MOV R2, RZ, RZ, -R3 ;  /* 0x000000ffff027224 */ /* 0x002fe400078e0a03 */
[----:B------:R-:W-:Y:S01]  /*b890*/  @!P2 IMAD.MOV R8, RZ, RZ, -R8 ;  /* 0x000000ffff08a224 */ /* 0x000fe200078e0a08 */
[----:B------:R-:W-:Y:S01]  /*b8a0*/  @!P1 LOP3.LUT R8, RZ, R6, RZ, 0x33, !PT ;  /* 0x00000006ff089212 */ /* 0x000fe200078e33ff */
[----:B------:R-:W-:Y:S02]  /*b8b0*/  IMAD R11, R2, R5, RZ ;  /* 0x00000005020b7224 */ /* 0x000fe400078e02ff */
[----:B------:R-:W-:Y:S01]  /*b8c0*/  IMAD.MOV.U32 R2, RZ, RZ, RZ ;  /* 0x000000ffff027224 */ /* 0x000fe200078e00ff */
[-C--:B------:R-:W-:Y:S01]  /*b8d0*/  IABS R4, R8.reuse ;  /* 0x0000000800047213 */ /* 0x080fe20000000000 */
[----:B------:R-:W-:-:S02]  /*b8e0*/  IMAD R6, R6, R8, RZ ;  /* 0x0000000806067224 */ /* 0x000fc400078e02ff */
[----:B------:R-:W-:-:S04]  /*b8f0*/  IMAD.HI.U32 R2, R3, R11, R2 ;  /* 0x0000000b03027227 */ /* 0x000fc800078e0002 */
[----:B------:R-:W-:Y:S02]  /*b900*/  IMAD.MOV.U32 R3, RZ, RZ, R4 ;  /* 0x000000ffff037224 */ /* 0x000fe400078e0004 */
[----:B------:R-:W-:Y:S02]  /*b910*/  IMAD.MOV.U32 R4, RZ, RZ, R10 ;  /* 0x000000ffff047224 */ /* 0x000fe400078e000a */
[----:B------:R-:W-:-:S04]  /*b920*/  IMAD.HI.U32 R2, R2, R3, RZ ;  /* 0x0000000302027227 */ /* 0x000fc800078e00ff */
[----:B------:R-:W-:Y:S01]  /*b930*/  IMAD R4, R2, R4, R3 ;  /* 0x0000000402047224 */ /* 0x000fe200078e0203 */
[----:B------:R-:W-:Y:S01]  /*b940*/  LOP3.LUT R3, R8, R9, RZ, 0x3c, !PT ;  /* 0x0000000908037212 */ /* 0x000fe200078e3cff */
[----:B------:R-:W-:-:S03]  /*b950*/  IMAD.IADD R17, R17, 0x1, -R6 ;  /* 0x0000000111117824 */ /* 0x000fc600078e0a06 */
[----:B------:R-:W-:Y:S02]  /*b960*/  ISETP.GT.U32.AND P1, PT, R5, R4, PT ;  /* 0x000000040500720c */ /* 0x000fe40003f24070 */
[----:B------:R-:W-:-:S11]  /*b970*/  ISETP.GE.AND P2, PT, R3, RZ, PT ;  /* 0x000000ff0300720c */ /* 0x000fd60003f46270 */
[----:B------:R-:W-:Y:S02]  /*b980*/  @!P1 IMAD.IADD R4, R4, 0x1, -R5 ;  /* 0x0000000104049824 */ /* 0x000fe400078e0a05 */
[----:B------:R-:W-:Y:S01]  /*b990*/  @!P1 VIADD R2, R2, 0x1 ;  /* 0x0000000102029836 */ /* 0x000fe20000000000 */
[----:B------:R-:W-:Y:S02]  /*b9a0*/  ISETP.NE.AND P1, PT, R9, RZ, PT ;  /* 0x000000ff0900720c */ /* 0x000fe40003f25270 */
[----:B------:R-:W-:-:S13]  /*b9b0*/  ISETP.GE.U32.AND P0, PT, R4, R5, PT ;  /* 0x000000050400720c */ /* 0x000fda0003f06070 */
[----:B------:R-:W-:-:S04]  /*b9c0*/  @P0 VIADD R2, R2, 0x1 ;  /* 0x0000000102020836 */ /* 0x000fc80000000000 */
[----:B------:R-:W-:Y:S01]  /*b9d0*/  @!P2 IMAD.MOV R2, RZ, RZ, -R2 ;  /* 0x000000ffff02a224 */ /* 0x000fe200078e0a02 */
[----:B------:R-:W-:-:S05]  /*b9e0*/  @!P1 LOP3.LUT R2, RZ, R9, RZ, 0x33, !PT ;  /* 0x00000009ff029212 */ /* 0x000fca00078e33ff */
[----:B------:R-:W-:-:S04]  /*b9f0*/  IMAD.MOV R18, RZ, RZ, -R2 ;  /* 0x000000ffff127224 */ /* 0x000fc800078e0a02 */
[C---:B------:R-:W-:Y:S02]  /*ba00*/  IMAD R18, R9.reuse, R18, R8 ;  /* 0x0000001209127224 */ /* 0x040fe400078e0208 */
[----:B------:R-:W-:-:S04]  /*ba10*/  IMAD R9, R9, 0x1000000, R2 ;  /* 0x0100000009097824 */ /* 0x000fc800078e0202 */
[----:B------:R-:W-:Y:S01]  /*ba20*/  IMAD R18, R18, 0x10000, R9 ;  /* 0x0001000012127824 */ /* 0x000fe200078e0209 */
[----:B------:R-:W-:Y:S06]  /*ba30*/  BRA `(.L_x_240) ;  /* 0x0000000000147947 */ /* 0x000fec0003800000 */
.L_x_237:
[----:B------:R-:W-:Y:S01]  /*ba40*/  ULDC UR4, c[0x0][0xc3c] ;  /* 0x00030f0000047ab9 */ /* 0x000fe20000000800 */
[----:B------:R-:W-:Y:S02]  /*ba50*/  IMAD.MOV.U32 R17, RZ, RZ, RZ ;  /* 0x000000ffff117224 */ /* 0x000fe400078e00ff */
[----:B------:R-:W-:Y:S02]  /*ba60*/  IMAD.U32 R16, RZ, RZ, UR6 ;  /* 0x00000006ff107e24 */ /* 0x000fe4000f8e00ff */
[----:B------:R-:W-:Y:S02]  /*ba70*/  IMAD.MOV.U32 R18, RZ, RZ, RZ ;  /* 0x000000ffff127224 */ /* 0x000fe400078e00ff */
[----:B------:R-:W-:-:S07]  /*ba80*/  IMAD.U32 R19, RZ, RZ, UR4 ;  /* 0x00000004ff137e24 */ /* 0x000fce000f8e00ff */
.L_x_240:
[----:B------:R-:W-:-:S13]  /*ba90*/  ISETP.NE.AND P0, PT, R7, RZ, PT ;  /* 0x000000ff0700720c */ /* 0x000fda0003f05270 */
[----:B------:R-:W0:Y:S01]  /*baa0*/  @!P0 S2R R3, SR_CgaCtaId ;  /* 0x0000000000038919 */ /* 0x000e220000008800 */
[----:B------:R-:W-:-:S04]  /*bab0*/  @!P0 MOV R2, 0x400 ;  /* 0x0000040000028802 */ /* 0x000fc80000000f00 */
[----:B0-----:R-:W-:-:S05]  /*bac0*/  @!P0 LEA R2, R3, R2, 0x18 ;  /* 0x0000000203028211 */ /* 0x001fca00078ec0ff */
[----:B------:R1:W-:Y:S01]  /*bad0*/  @!P0 STS.128 [R2+0x308d0], R16 ;  /* 0x0308d01002008388 */ /* 0x0003e20000000c00 */
[----:B------:R-:W-:Y:S06]  /*bae0*/  BAR.ARV 0x5, 0x180 ;  /* 0x0146000000007b1d */ /* 0x000fec0000002000 */
.L_x_235:
[----:B------:R2:W-:Y:S01]  /*baf0*/  STL [R1+0x20], RZ ;  /* 0x000020ff01007387 */ /* 0x0005e20000100800 */
[----:B------:R-:W-:Y:S01]  /*bb00*/  ULDC UR4, c[0x0][0xc3c] ;  /* 0x00030f0000047ab9 */ /* 0x000fe20000000800 */
[----:B------:R-:W-:Y:S01]  /*bb10*/  MOV R28, 0x1 ;  /* 0x00000001001c7802 */ /* 0x000fe20000000f00 */
[----:B------:R-:W-:Y:S01]  /*bb20*/  IMAD.MOV.U32 R27, RZ, RZ, RZ ;  /* 0x000000ffff1b7224 */ /* 0x000fe200078e00ff */
[----:B0-----:R-:W-:-:S13]  /*bb30*/  ISETP.GE.AND P0, PT, R19, UR4, PT ;  /* 0x0000000413007c0c */ /* 0x001fda000bf06270 */
[----:B--2---:R-:W-:Y:S05]  /*bb40*/  @P0 BRA `(.L_x_241) ;  /* 0x0000004800c40947 */ /* 0x004fea0003800000 */
[----:B-1----:R-:W2:Y:S01]  /*bb50*/  LDL R2, [R1+0x2c] ;  /* 0x00002c0001027983 */ /* 0x002ea20000100800 */
[----:B------:R-:W0:Y:S01]  /*bb60*/  S2UR UR5, SR_CgaCtaId ;  /* 0x00000000000579c3 */ /* 0x000e220000008800 */
[----:B------:R-:W-:Y:S01]  /*bb70*/  IMAD.SHL.U32 R31, R0, 0x8, RZ ;  /* 0x00000008001f7824 */ /* 0x000fe200078e00ff */
[----:B------:R-:W-:Y:S01]  /*bb80*/  BSSY B8, `(.L_x_241) ;  /* 0x00004ad000087945 */ /* 0x000fe20003800000 */
[----:B------:R1:W-:Y:S01]  /*bb90*/  STL [R1+0x20], RZ ;  /* 0x000020ff01007387 */ /* 0x0003e20000100800 */
[----:B------:R-:W-:Y:S01]  /*bba0*/  IMAD.MOV.U32 R28, RZ, RZ, 0x1 ;  /* 0x00000001ff1c7424 */ /* 0x000fe200078e00ff */
[----:B------:R-:W-:Y:S01]  /*bbb0*/  ULDC UR39, c[0x0][0xc] ;  /* 0x0000030000277ab9 */ /* 0x000fe20000000800 */
[----:B------:R-:W-:Y:S01]  /*bbc0*/  LOP3.LUT R3, R31, 0x1f8, RZ, 0xc0, !PT ;  /* 0x000001f81f037812 */ /* 0x000fe200078ec0ff */
[----:B------:R-:W-:-:S03]  /*bbd0*/  IMAD.MOV.U32 R27, RZ, RZ, RZ ;  /* 0x000000ffff1b7224 */ /* 0x000fc600078e00ff */
[----:B------:R-:W-:-:S04]  /*bbe0*/  LOP3.LUT R34, R3, 0x38, R0, 0x78, !PT ;  /* 0x0000003803227812 */ /* 0x000fc800078e7800 */
[----:B------:R-:W-:Y:S02]  /*bbf0*/  LOP3.LUT R34, R34, 0x200, R31, 0xf8, !PT ;  /* 0x0000020022227812 */ /* 0x000fe400078ef81f */
[----:B------:R-:W-:-:S04]  /*bc00*/  LOP3.LUT R31, R31, 0x38, RZ, 0xc0, !PT ;  /* 0x000000381f1f7812 */ /* 0x000fc800078ec0ff */
[C---:B------:R-:W-:Y:S02]  /*bc10*/  LOP3.LUT R33, R31.reuse, 0x40, RZ, 0xfc, !PT ;  /* 0x000000401f217812 */ /* 0x040fe400078efcff */
[----:B------:R-:W-:Y:S02]  /*bc20*/  LOP3.LUT R32, R31, 0x80, RZ, 0xfc, !PT ;  /* 0x000000801f207812 */ /* 0x000fe400078efcff */
[----:B--2---:R-:W-:Y:S02]  /*bc30*/  R2UR UR4, R2 ;  /* 0x00000000020472ca */ /* 0x004fe400000e0000 */
[C---:B------:R-:W-:Y:S01]  /*bc40*/  LOP3.LUT R2, R0.reuse, 0x7f, RZ, 0xc0, !PT ;  /* 0x0000007f00027812 */ /* 0x040fe200078ec0ff */
[----:B------:R-:W-:-:S03]  /*bc50*/  IMAD.SHL.U32 R0, R0, 0x10, RZ ;  /* 0x0000001000007824 */ /* 0x000fc600078e00ff */
[----:B------:R-:W-:-:S04]  /*bc60*/  SHF.R.U32.HI R2, RZ, 0x3, R2 ;  /* 0x00000003ff027819 */ /* 0x000fc80000011602 */
[----:B------:R-:W-:-:S03]  /*bc70*/  LOP3.LUT R0, R2, 0x70, R0, 0xf8, !PT ;  /* 0x0000007002007812 */ /* 0x000fc600078ef800 */
[----:B------:R-:W-:-:S03]  /*bc80*/  ULOP3.LUT UR38, UR4, 0x2, URZ, 0xfc, !UPT ;  /* 0x0000000204267892 */ /* 0x000fc6000f8efc3f */
[----:B------:R-:W-:Y:S02]  /*bc90*/  UMOV UR4, 0x400 ;  /* 0x0000040000047882 */ /* 0x000fe40000000000 */
[----:B0-----:R-:W-:-:S06]  /*bca0*/  ULEA UR4, UR5, UR4, 0x18 ;  /* 0x0000000405047291 */ /* 0x001fcc000f8ec03f */
[----:B------:R-:W-:-:S04]  /*bcb0*/  IMAD.U32 R22, RZ, RZ, UR4 ;  /* 0x00000004ff167e24 */ /* 0x000fc8000f8e00ff */
[----:B-1----:R-:W-:-:S07]  /*bcc0*/  IMAD R36, R34, 0x2, R22 ;  /* 0x0000000222247824 */ /* 0x002fce00078e0216 */
.L_x_304:
[----:B0-----:R-:W0:Y:S02]  /*bcd0*/  LDC.64 R2, c[0x0][0xc88] ;  /* 0x00032200ff027b82 */ /* 0x001e240000000a00 */
[----:B0-----:R-:W-:-:S05]  /*bce0*/  IMAD.WIDE R2, R19, 0x4, R2 ;  /* 0x0000000413027825 */ /* 0x001fca00078e0202 */
[----:B--2---:R-:W2:Y:S01]  /*bcf0*/  LDG.E R29, desc[UR36][R2.64] ;  /* 0x00000024021d7981 */ /* 0x004ea2000c1e1900 */
[----:B------:R-:W-:Y:S05]  /*bd00*/  YIELD ;  /* 0x0000000000007946 */ /* 0x000fea0003800000 */
[----:B------:R-:W-:Y:S01]  /*bd10*/  ULDC.64 UR4, c[0x0][0xa28] ;  /* 0x00028a0000047ab9 */ /* 0x000fe20000000a00 */
[----:B------:R-:W-:Y:S01]  /*bd20*/  IMAD.MOV.U32 R6, RZ, RZ, RZ ;  /* 0x000000ffff067224 */ /* 0x000fe200078e00ff */
[----:B------:R-:W-:Y:S01]  /*bd30*/  ISETP.NE.U32.AND P0, PT, RZ, UR4, PT ;  /* 0x00000004ff007c0c */ /* 0x000fe2000bf05070 */
[----:B------:R-:W-:-:S03]  /*bd40*/  ULDC.64 UR6, c[0x0][0xa18] ;  /* 0x0002860000067ab9 */ /* 0x000fc60000000a00 */
[----:B------:R-:W-:Y:S01]  /*bd50*/  ISETP.NE.AND.EX P0, PT, RZ, UR5, PT, P0 ;  /* 0x00000005ff007c0c */ /* 0x000fe2000bf05300 */
[----:B------:R-:W-:Y:S01]  /*bd60*/  IMAD.MOV.U32 R35, RZ, RZ, RZ ;  /* 0x000000ffff237224 */ /* 0x000fe200078e00ff */
[----:B--2---:R-:W-:-:S11]  /*bd70*/  SHF.R.S32.HI R0, RZ, 0x1f, R29 ;  /* 0x0000001fff007819 */ /* 0x004fd6000001141d */
[C---:B------:R-:W-:Y:S01]  /*bd80*/  @P0 LEA R2, P1, R29.reuse, UR4, 0x2 ;  /* 0x000000041d020c11 */ /* 0x040fe2000f8210ff */
[C---:B------:R-:W-:Y:S01]  /*bd90*/  IMAD.SHL.U32 R24, R29.reuse, 0x4, RZ ;  /* 0x000000041d187824 */ /* 0x040fe200078e00ff */
[C-C-:B------:R-:W-:Y:S01]  /*bda0*/  SHF.L.U64.HI R25, R29.reuse, 0x2, R0.reuse ;  /* 0x000000021d197819 */ /* 0x140fe20000010200 */
[----:B------:R0:W-:Y:S01]  /*bdb0*/  STL [R1+0x10], R0 ;  /* 0x0000100001007387 */ /* 0x0001e20000100800 */
[----:B------:R-:W-:Y:S01]  /*bdc0*/  @P0 LEA.HI.X R3, R29, UR5, R0, 0x2, P1 ;  /* 0x000000051d030c11 */ /* 0x000fe200088f1400 */
[----:B------:R-:W-:-:S04]  /*bdd0*/  ULDC.64 UR4, c[0x0][0xa00] ;  /* 0x0002800000047ab9 */ /* 0x000fc80000000a00 */
[----:B------:R1:W2:Y:S01]  /*bde0*/  @P0 LDG.E R6, desc[UR36][R2.64] ;  /* 0x0000002402060981 */ /* 0x0002a2000c1e1900 */
[----:B------:R-:W-:Y:S02]  /*bdf0*/  ISETP.NE.U32.AND P0, PT, RZ, UR4, PT ;  /* 0x00000004ff007c0c */ /* 0x000fe4000bf05070 */
[----:B------:R-:W-:Y:S02]  /*be00*/  LOP3.LUT R23, R23, 0xffffffbf, RZ, 0xc0, !PT ;  /* 0xffffffbf17177812 */ /* 0x000fe400078ec0ff */
[----:B------:R-:W-:Y:S02]  /*be10*/  ISETP.NE.AND.EX P2, PT, RZ, UR5, PT, P0 ;  /* 0x00000005ff007c0c */ /* 0x000fe4000bf45300 */
[----:B------:R-:W-:Y:S02]  /*be20*/  ISETP.NE.U32.AND P0, PT, RZ, UR6, PT ;  /* 0x00000006ff007c0c */ /* 0x000fe4000bf05070 */
[----:B-1----:R-:W-:Y:S02]  /*be30*/  IADD3 R2, P1, R24, UR4, RZ ;  /* 0x0000000418027c10 */ /* 0x002fe4000ff3e0ff */
[----:B------:R-:W-:-:S02]  /*be40*/  ISETP.NE.AND.EX P0, PT, RZ, UR7, PT, P0 ;  /* 0x00000007ff007c0c */ /* 0x000fc4000bf05300 */
[----:B------:R-:W-:Y:S01]  /*be50*/  IADD3.X R3, R25, UR5, RZ, P1, !PT ;  /* 0x0000000519037c10 */ /* 0x000fe20008ffe4ff */
[----:B------:R-:W-:-:S04]  /*be60*/  ULDC.64 UR4, c[0x0][0x418] ;  /* 0x0001060000047ab9 */ /* 0x000fc80000000a00 */
[----:B------:R-:W-:Y:S01]  /*be70*/  @P2 LOP3.LUT R23, R23, 0x40, RZ, 0xfc, !PT ;  /* 0x0000004017172812 */ /* 0x000fe200078efcff */
[----:B------:R1:W5:Y:S05]  /*be80*/  @P2 LDG.E R35, desc[UR36][R2.64] ;  /* 0x0000002402232981 */ /* 0x00036a000c1e1900 */
[----:B------:R-:W-:-:S04]  /*be90*/  @P0 IADD3 R4, P1, R24, UR6, RZ ;  /* 0x0000000618040c10 */ /* 0x000fc8000ff3e0ff */
[----:B------:R-:W-:-:S05]  /*bea0*/  @P0 IADD3.X R5, R25, UR7, RZ, P1, !PT ;  /* 0x0000000719050c10 */ /* 0x000fca0008ffe4ff */
[----:B0-----:R-:W3:Y:S01]  /*beb0*/  @P0 LDG.E R0, desc[UR36][R4.64] ;  /* 0x0000002404000981 */ /* 0x001ee2000c1e1900 */
[----:B------:R-:W-:-:S03]  /*bec0*/  UISETP.NE.U32.AND UP0, UPT, UR4, URZ, UPT ;  /* 0x0000003f0400728c */ /* 0x000fc6000bf05070 */
[----:B------:R-:W-:Y:S01]  /*bed0*/  ULDC UR4, c[0x0][0x424] ;  /* 0x0001090000047ab9 */ /* 0x000fe20000000800 */
[----:B------:R-:W-:-:S03]  /*bee0*/  UISETP.NE.AND.EX UP0, UPT, UR5, URZ, UPT, UP0 ;  /* 0x0000003f0500728c */ /* 0x000fc6000bf05300 */
[----:B------:R-:W-:Y:S01]  /*bef0*/  ULDC UR5, c[0x0][0x2f0] ;  /* 0x0000bc0000057ab9 */ /* 0x000fe20000000800 */
[----:B------:R-:W-:-:S04]  /*bf00*/  USEL UR4, UR4, 0x1, UP0 ;  /* 0x0000000104047887 */ /* 0x000fc80008000000 */
[----:B------:R-:W-:-:S06]  /*bf10*/  UIMAD UR4, UR4, UR5, URZ ;  /* 0x00000005040472a4 */ /* 0x000fcc000f8e023f */
[----:B------:R-:W-:Y:S01]  /*bf20*/  IMAD.U32 R37, RZ, RZ, UR4 ;  /* 0x00000004ff257e24 */ /* 0x000fe2000f8e00ff */
[----:B--2---:R1:W-:Y:S04]  /*bf30*/  STL [R1+0x4], R6 ;  /* 0x0000040601007387 */ /* 0x0043e80000100800 */
[----:B---3--:R1:W-:Y:S01]  /*bf40*/  @P0 STL [R1+0x18], R0 ;  /* 0x0000180001000387 */ /* 0x0083e20000100800 */
[----:B------:R-:W-:Y:S05]  /*bf50*/  @P0 BRA `(.L_x_242) ;  /* 0x0000000000200947 */ /* 0x000fea0003800000 */
[----:B------:R-:W-:Y:S02]  /*bf60*/  ULDC UR4, c[0x0][0x288] ;  /* 0x0000a20000047ab9 */ /* 0x000fe40000000800 */
[----:B-1----:R-:W-:-:S05]  /*bf70*/  IMAD.U32 R0, RZ, RZ, UR4 ;  /* 0x00000004ff007e24 */ /* 0x002fca000f8e00ff */
[----:B------:R0:W-:Y:S01]  /*bf80*/  STL [R1+0x18], R0 ;  /* 0x0000180001007387 */ /* 0x0001e20000100800 */
[----:B------:R-:W-:Y:S05]  /*bf90*/  @!P2 BRA `(.L_x_242) ;  /* 0x000000000010a947 */ /* 0x000fea0003800000 */
[----:B------:R-:W2:Y:S04]  /*bfa0*/  LDG.E R5, desc[UR36][R2.64] ;  /* 0x0000002402057981 */ /* 0x000ea8000c1e1900 */
[----:B0-----:R-:W2:Y:S02]  /*bfb0*/  LDG.E R0, desc[UR36][R2.64+0x4] ;  /* 0x0000042402007981 */ /* 0x001ea4000c1e1900 */
[----:B--2---:R-:W-:-:S05]  /*bfc0*/  IMAD.IADD R0, R0, 0x1, -R5 ;  /* 0x0000000100007824 */ /* 0x004fca00078e0a05 */
[----:B------:R2:W-:Y:S02]  /*bfd0*/  STL [R1+0x18], R0 ;  /* 0x0000180001007387 */ /* 0x0005e40000100800 */
.L_x_242:
[----:B------:R-:W-:Y:S01]  /*bfe0*/  ULDC.64 UR4, c[0x0][0xa20] ;  /* 0x0002880000047ab9 */ /* 0x000fe20000000a00 */
[----:B------:R-:W-:Y:S01]  /*bff0*/  IMAD.MOV.U32 R30, RZ, RZ, R29 ;  /* 0x000000ffff1e7224 */ /* 0x000fe200078e001d */
[----:B------:R-:W-:-:S04]  /*c000*/  ISETP.NE.U32.AND P0, PT, RZ, UR4, PT ;  /* 0x00000004ff007c0c */ /* 0x000fc8000bf05070 */
[----:B------:R-:W-:-:S13]  /*c010*/  ISETP.NE.AND.EX P0, PT, RZ, UR5, PT, P0 ;  /* 0x00000005ff007c0c */ /* 0x000fda000bf05300 */
[----:B------:R-:W-:Y:S05]  /*c020*/  @!P0 BRA `(.L_x_243) ;  /* 0x0000000000108947 */ /* 0x000fea0003800000 */
[----:B-1----:R-:W-:-:S04]  /*c030*/  IADD3 R2, P0, R24, UR4, RZ ;  /* 0x0000000418027c10 */ /* 0x002fc8000ff1e0ff */
[----:B------:R-:W-:-:S05]  /*c040*/  IADD3.X R3, R25, UR5, RZ, P0, !PT ;  /* 0x0000000519037c10 */ /* 0x000fca00087fe4ff */
[----:B------:R1:W5:Y:S01]  /*c050*/  LDG.E R37, desc[UR36][R2.64] ;  /* 0x0000002402257981 */ /* 0x000362000c1e1900 */
[----:B------:R-:W-:Y:S05]  /*c060*/  BRA `(.L_x_244) ;  /* 0x0000000000247947 */ /* 0x000fea0003800000 */
.L_x_243:
[----:B------:R-:W-:Y:S02]  /*c070*/  ULDC.64 UR4, c[0x0][0xa08] ;  /* 0x0002820000047ab9 */ /* 0x000fe40000000a00 */
[----:B------:R-:W-:-:S04]  /*c080*/  ISETP.NE.U32.AND P0, PT, RZ, UR4, PT ;  /* 0x00000004ff007c0c */ /* 0x000fc8000bf05070 */
[----:B------:R-:W-:-:S13]  /*c090*/  ISETP.NE.AND.EX P0, PT, RZ, UR5, PT, P0 ;  /* 0x00000005ff007c0c */ /* 0x000fda000bf05300 */
[----:B------:R-:W-:Y:S05]  /*c0a0*/  @!P0 BRA `(.L_x_244) ;  /* 0x0000000000148947 */ /* 0x000fea0003800000 */
[----:B-1----:R-:W1:Y:S02]  /*c0b0*/  LDC.64 R2, c[0x0][0xa08] ;  /* 0x00028200ff027b82 */ /* 0x002e640000000a00 */
[----:B-1----:R-:W-:-:S05]  /*c0c0*/  IMAD.WIDE R2, R30, 0x4, R2 ;  /* 0x000000041e027825 */ /* 0x002fca00078e0202 */
[----:B------:R-:W3:Y:S04]  /*c0d0*/  LDG.E R37, desc[UR36][R2.64] ;  /* 0x0000002402257981 */ /* 0x000ee8000c1e1900 */
[----:B0-2---:R-:W3:Y:S02]  /*c0e0*/  LDG.E R0, desc[UR36][R2.64+0x4] ;  /* 0x0000042402007981 */ /* 0x005ee4000c1e1900 */
[----:B---3--:R-:W-:-:S07]  /*c0f0*/  IMAD.IADD R37, R0, 0x1, -R37 ;  /* 0x0000000100257824 */ /* 0x008fce00078e0a25 */
.L_x_244:
[----:B-----5:R-:W-:Y:S01]  /*c100*/  IMAD.IADD R37, R37, 0x1, -R6 ;  /* 0x0000000125257824 */ /* 0x020fe200078e0a06 */
[----:B012---:R-:W-:Y:S01]  /*c110*/  LOP3.LUT R0, R18, 0xff000000, RZ, 0xc0, !PT ;  /* 0xff00000012007812 */ /* 0x007fe200078ec0ff */
[----:B------:R-:W-:Y:S03]  /*c120*/  BSSY B0, `(.L_x_245) ;  /* 0x0000029000007945 */ /* 0x000fe60003800000 */
[C---:B------:R-:W-:Y:S02]  /*c130*/  IADD3 R2, R37.reuse, 0x5f, RZ ;  /* 0x0000005f25027810 */ /* 0x040fe40007ffe0ff */
[----:B------:R-:W-:Y:S02]  /*c140*/  ISETP.GE.AND P0, PT, R37, 0x1, PT ;  /* 0x000000012500780c */ /* 0x000fe40003f06270 */
[----:B------:R-:W-:Y:S01]  /*c150*/  SHF.R.U32.HI R3, RZ, 0x8, R0 ;  /* 0x00000008ff037819 */ /* 0x000fe20000011600 */
[----:B------:R-:W-:Y:S01]  /*c160*/  IMAD.HI R2, R2, 0x2aaaaaab, RZ ;  /* 0x2aaaaaab02027827 */ /* 0x000fe200078e02ff */
[----:B------:R-:W-:-:S04]  /*c170*/  LOP3.LUT R0, R18, 0xff0000, RZ, 0xc0, !PT ;  /* 0x00ff000012007812 */ /* 0x000fc800078ec0ff */
[----:B------:R-:W-:Y:S02]  /*c180*/  LEA.HI R5, R0, R3, RZ, 0x10 ;  /* 0x0000000300057211 */ /* 0x000fe400078f80ff */
[----:B------:R-:W-:Y:S02]  /*c190*/  SHF.R.U32.HI R3, RZ, 0x1f, R2 ;  /* 0x0000001fff037819 */ /* 0x000fe40000011602 */
[----:B------:R-:W-:Y:S02]  /*c1a0*/  LOP3.LUT R4, R5, 0xff, RZ, 0xc0, !PT ;  /* 0x000000ff05047812 */ /* 0x000fe400078ec0ff */
[----:B------:R-:W-:Y:S01]  /*c1b0*/  LEA.HI.SX32 R0, R2, R3, 0x1c ;  /* 0x0000000302007211 */ /* 0x000fe200078fe2ff */
[----:B------:R-:W-:Y:S01]  /*c1c0*/  IMAD.MOV.U32 R3, RZ, RZ, RZ ;  /* 0x000000ffff037224 */ /* 0x000fe200078e00ff */
[----:B------:R-:W-:Y:S06]  /*c1d0*/  @!P0 BRA `(.L_x_246) ;  /* 0x0000000000748947 */ /* 0x000fec0003800000 */
[----:B------:R-:W-:-:S04]  /*c1e0*/  SHF.R.U32.HI R5, RZ, 0x10, R5 ;  /* 0x00000010ff057819 */ /* 0x000fc80000011605 */
[----:B------:R-:W-:-:S13]  /*c1f0*/  ISETP.NE.AND P0, PT, R5, RZ, PT ;  /* 0x000000ff0500720c */ /* 0x000fda0003f05270 */
[----:B------:R-:W0:Y:S02]  /*c200*/  @!P0 LDC R5, c[0x0][0x9f0] ;  /* 0x00027c00ff058b82 */ /* 0x000e240000000800 */
[-C--:B0-----:R-:W-:Y:S02]  /*c210*/  IABS R6, R5.reuse ;  /* 0x0000000500067213 */ /* 0x081fe40000000000 */
[----:B------:R-:W-:Y:S02]  /*c220*/  IADD3 R8, R5, -0x1, R0 ;  /* 0xffffffff05087810 */ /* 0x000fe40007ffe000 */
[----:B------:R-:W0:Y:S02]  /*c230*/  I2F.RP R7, R6 ;  /* 0x0000000600077306 */ /* 0x000e240000209400 */
[----:B------:R-:W-:-:S04]  /*c240*/  LOP3.LUT R2, R8, R5, RZ, 0x3c, !PT ;  /* 0x0000000508027212 */ /* 0x000fc800078e3cff */
[----:B------:R-:W-:Y:S01]  /*c250*/  ISETP.GE.AND P2, PT, R2, RZ, PT ;  /* 0x000000ff0200720c */ /* 0x000fe20003f46270 */
[----:B------:R-:W-:Y:S01]  /*c260*/  IMAD.MOV.U32 R2, RZ, RZ, RZ ;  /* 0x000000ffff027224 */ /* 0x000fe200078e00ff */
[----:B0-----:R-:W0:Y:S02]  /*c270*/  MUFU.RCP R7, R7 ;  /* 0x0000000700077308 */ /* 0x001e240000001000 */
[----:B0-----:R-:W-:Y:S01]  /*c280*/  VIADD R3, R7, 0xffffffe ;  /* 0x0ffffffe07037836 */ /* 0x001fe20000000000 */
[----:B------:R-:W-:-:S05]  /*c290*/  IABS R7, R5 ;  /* 0x0000000500077213 */ /* 0x000fca0000000000 */
[----:B------:R-:W0:Y:S01]  /*c2a0*/  F2I.FTZ.U32.TRUNC.NTZ R3, R3 ;  /* 0x0000000300037305 */ /* 0x000e22000021f000 */
[----:B------:R-:W-:Y:S02]  /*c2b0*/  IMAD.MOV R7, RZ, RZ, -R7 ;  /* 0x000000ffff077224 */ /* 0x000fe400078e0a07 */
[----:B0-----:R-:W-:-:S04]  /*c2c0*/  IMAD.MOV R9, RZ, RZ, -R3 ;  /* 0x000000ffff097224 */ /* 0x001fc800078e0a03 */
[----:B------:R-:W-:-:S04]  /*c2d0*/  IMAD R9, R9, R6, RZ ;  /* 0x0000000609097224 */ /* 0x000fc800078e02ff */
[----:B------:R-:W-:Y:S01]  /*c2e0*/  IMAD.HI.U32 R2, R3, R9, R2 ;  /* 0x0000000903027227 */ /* 0x000fe200078e0002 */
[----:B------:R-:W-:-:S05]  /*c2f0*/  IABS R3, R8 ;  /* 0x0000000800037213 */ /* 0x000fca0000000000 */
[----:B------:R-:W-:-:S04]  /*c300*/  IMAD.HI.U32 R2, R2, R3, RZ ;  /* 0x0000000302027227 */ /* 0x000fc800078e00ff */
[----:B------:R-:W-:-:S05]  /*c310*/  IMAD R3, R2, R7, R3 ;  /* 0x0000000702037224 */ /* 0x000fca00078e0203 */
[----:B------:R-:W-:-:S13]  /*c320*/  ISETP.GT.U32.AND P1, PT, R6, R3, PT ;  /* 0x000000030600720c */ /* 0x000fda0003f24070 */
[----:B------:R-:W-:Y:S02]  /*c330*/  @!P1 IMAD.IADD R3, R3, 0x1, -R6 ;  /* 0x0000000103039824 */ /* 0x000fe400078e0a06 */
[----:B------:R-:W-:Y:S01]  /*c340*/  @!P1 VIADD R2, R2, 0x1 ;  /* 0x0000000102029836 */ /* 0x000fe20000000000 */
[----:B------:R-:W-:Y:S02]  /*c350*/  ISETP.NE.AND P1, PT, R5, RZ, PT ;  /* 0x000000ff0500720c */ /* 0x000fe40003f25270 */
[----:B------:R-:W-:-:S13]  /*c360*/  ISETP.GE.U32.AND P0, PT, R3, R6, PT ;  /* 0x000000060300720c */ /* 0x000fda0003f06070 */
[----:B------:R-:W-:-:S04]  /*c370*/  @P0 VIADD R2, R2, 0x1 ;  /* 0x0000000102020836 */ /* 0x000fc80000000000 */
[----:B------:R-:W-:Y:S01]  /*c380*/  @!P2 IMAD.MOV R2, RZ, RZ, -R2 ;  /* 0x000000ffff02a224 */ /* 0x000fe200078e0a02 */
[----:B------:R-:W-:-:S05]  /*c390*/  @!P1 LOP3.LUT R2, RZ, R5, RZ, 0x33, !PT ;  /* 0x00000005ff029212 */ /* 0x000fca00078e33ff */
[----:B------:R-:W-:-:S07]  /*c3a0*/  IMAD.MOV.U32 R3, RZ, RZ, R2 ;  /* 0x000000ffff037224 */ /* 0x000fce00078e0002 */
.L_x_246:
[----:B------:R-:W-:Y:S05]  /*c3b0*/  BSYNC B0 ;  /* 0x0000000000007941 */ /* 0x000fea0003800000 */
.L_x_245:
[-C--:B------:R-:W-:Y:S01]  /*c3c0*/  IMAD R2, R4, R3.reuse, RZ ;  /* 0x0000000304027224 */ /* 0x080fe200078e02ff */
[----:B------:R-:W-:Y:S04]  /*c3d0*/  BSSY B7, `(.L_x_247) ;  /* 0x0000365000077945 */ /* 0x000fe80003800000 */
[----:B------:R-:W-:Y:S01]  /*c3e0*/  VIADDMNMX R0, R2, R3, R0, PT ;  /* 0x0000000302007246 */ /* 0x000fe20003800100 */
[----:B------:R0:W-:Y:S03]  /*c3f0*/  STL [R1], R2 ;  /* 0x0000000201007387 */ /* 0x0001e60000100800 */
[----:B------:R-:W-:Y:S01]  /*c400*/  ISETP.GT.AND P0, PT, R0, R2, PT ;  /* 0x000000020000720c */ /* 0x000fe20003f04270 */
[----:B------:R0:W-:-:S12]  /*c410*/  STL [R1+0x1c], R0 ;  /* 0x00001c0001007387 */ /* 0x0001d80000100800 */
[----:B0-----:R-:W-:Y:S05]  /*c420*/  @P0 BRA `(.L_x_248) ;  /* 0x0000000000440947 */ /* 0x001fea0003800000 */
[----:B------:R-:W0:Y:S02]  /*c430*/  S2R R2, SR_TID.X ;  /* 0x0000000000027919 */ /* 0x000e240000002100 */
[----:B0-----:R-:W-:-:S04]  /*c440*/  LOP3.LUT R2, R2, 0x7f, RZ, 0xc0, !PT ;  /* 0x0000007f02027812 */ /* 0x001fc800078ec0ff */
[----:B------:R-:W-:-:S13]  /*c450*/  ISETP.NE.AND P0, PT, R2, RZ, PT ;  /* 0x000000ff0200720c */ /* 0x000fda0003f05270 */
[----:B------:R-:W-:Y:S05]  /*c460*/  @P0 BRA `(.L_x_249) ;  /* 0x00000034006c0947 */ /* 0x000fea0003800000 */
[----:B------:R-:W0:Y:S01]  /*c470*/  S2R R7, SR_LANEID ;  /* 0x0000000000077919 */ /* 0x000e220000000000 */
[----:B------:R-:W-:Y:S01]  /*c480*/  VOTEU.ANY UR4, UPT, PT ;  /* 0x0000000000047886 */ /* 0x000fe200038e0100 */
[----:B------:R-:W1:Y:S01]  /*c490*/  LDC.64 R2, c[0x0][0xc60] ;  /* 0x00031800ff027b82 */ /* 0x000e620000000a00 */
[----:B------:R-:W0:Y:S08]  /*c4a0*/  FLO.U32 R0, UR4 ;  /* 0x0000000400007d00 */ /* 0x000e3000080e0000 */
[----:B------:R-:W1:Y:S01]  /*c4b0*/  POPC R5, UR4 ;  /* 0x0000000400057d09 */ /* 0x000e620008000000 */
[----:B0-----:R-:W-:-:S13]  /*c4c0*/  ISETP.EQ.U32.AND P0, PT, R0, R7, PT ;  /* 0x000000070000720c */ /* 0x001fda0003f02070 */
[----:B-1----:R-:W2:Y:S01]  /*c4d0*/  @P0 ATOMG.E.ADD.STRONG.GPU PT, R3, desc[UR36][R2.64], R5 ;  /* 0x00000005020309a8 */ /* 0x002ea200081ee1e4 */
[----:B------:R-:W0:Y:S02]  /*c4e0*/  S2R R4, SR_LTMASK ;  /* 0x0000000000047919 */ /* 0x000e240000003900 */
[----:B0-----:R-:W-:-:S04]  /*c4f0*/  LOP3.LUT R4, R4, UR4, RZ, 0xc0, !PT ;  /* 0x0000000404047c12 */ /* 0x001fc8000f8ec0ff */
[----:B------:R-:W0:Y:S01]  /*c500*/  POPC R7, R4 ;  /* 0x0000000400077309 */ /* 0x000e220000000000 */
[----:B--2---:R-:W0:Y:S02]  /*c510*/  SHFL.IDX PT, R0, R3, R0, 0x1f ;  /* 0x00001f0003007589 */ /* 0x004e2400000e0000 */
[----:B0-----:R-:W-:Y:S01]  /*c520*/  IADD3 R16, R0, UR39, R7 ;  /* 0x0000002700107c10 */ /* 0x001fe2000fffe007 */
[----:B------:R-:W-:Y:S06]  /*c530*/  BRA `(.L_x_249) ;  /* 0x0000003400387947 */ /* 0x000fec0003800000 */
.L_x_248:
[----:B------:R-:W-:Y:S01]  /*c540*/  VIADD R0, R22, 0x1e400 ;  /* 0x0001e40016007836 */ /* 0x000fe20000000000 */
[----:B------:R-:W-:Y:S04]  /*c550*/  BSSY B6, `(.L_x_250) ;  /* 0x0000013000067945 */ /* 0x000fe80003800000 */
[----:B------:R-:W-:-:S13]  /*c560*/  LOP3.LUT P0, RZ, R0, 0x3ff, RZ, 0xc0, !PT ;  /* 0x000003ff00ff7812 */ /* 0x000fda000780c0ff */
[----:B------:R-:W-:Y:S05]  /*c570*/  @!P0 BRA `(.L_x_251) ;  /* 0x0000000000408947 */ /* 0x000fea0003800000 */
[----:B------:R-:W-:Y:S01]  /*c580*/  MOV R2, 0x0 ;  /* 0x0000000000027802 */ /* 0x000fe20000000f00 */
[----:B------:R-:W-:Y:S01]  /*c590*/  ULDC.64 UR6, c[0x4][0x88] ;  /* 0x0100220000067ab9 */ /* 0x000fe20000000a00 */
[----:B------:R-:W-:Y:S01]  /*c5a0*/  ULDC.64 UR8, c[0x4][0x90] ;  /* 0x0100240000087ab9 */ /* 0x000fe20000000a00 */
[----:B------:R-:W-:Y:S01]  /*c5b0*/  ULDC.64 UR4, c[0x4][0x8] ;  /* 0x0100020000047ab9 */ /* 0x000fe20000000a00 */
[----:B------:R-:W-:Y:S01]  /*c5c0*/  IMAD.U32 R4, RZ, RZ, UR6 ;  /* 0x00000006ff047e24 */ /* 0x000fe2000f8e00ff */
[----:B------:R-:W-:Y:S01]  /*c5d0*/  MOV R11, UR5 ;  /* 0x00000005000b7c02 */ /* 0x000fe20008000f00 */
[----:B------:R-:W0:Y:S01]  /*c5e0*/  LDC.64 R2, c[0x4][R2] ;  /* 0x0100000002027b82 */ /* 0x000e220000000a00 */
[----:B------:R-:W-:Y:S02]  /*c5f0*/  IMAD.U32 R5, RZ, RZ, UR7 ;  /* 0x00000007ff057e24 */ /* 0x000fe4000f8e00ff */
[----:B------:R-:W-:Y:S02]  /*c600*/  IMAD.U32 R6, RZ, RZ, UR8 ;  /* 0x00000008ff067e24 */ /* 0x000fe4000f8e00ff */
[----:B------:R-:W-:-:S02]  /*c610*/  IMAD.U32 R7, RZ, RZ, UR9 ;  /* 0x00000009ff077e24 */ /* 0x000fc4000f8e00ff */
[----:B------:R-:W-:Y:S02]  /*c620*/  IMAD.U32 R10, RZ, RZ, UR4 ;  /* 0x00000004ff0a7e24 */ /* 0x000fe4000f8e00ff */
[----:B------:R-:W-:Y:S02]  /*c630*/  IMAD.MOV.U32 R8, RZ, RZ, 0x70 ;  /* 0x00000070ff087424 */ /* 0x000fe400078e00ff */
[----:B------:R-:W-:Y:S02]  /*c640*/  IMAD.MOV.U32 R12, RZ, RZ, 0x1 ;  /* 0x00000001ff0c7424 */ /* 0x000fe400078e00ff */
[----:B------:R-:W-:-:S07]  /*c650*/  IMAD.MOV.U32 R13, RZ, RZ, RZ ;  /* 0x000000ffff0d7224 */ /* 0x000fce00078e00ff */
[----:B------:R-:W-:-:S07]  /*c660*/  LEPC R20, `(.L_x_251) ;  /* 0x000000001014794e */ /* 0x000fce0000000000 */
[----:B0-----:R-:W-:Y:S05]  /*c670*/  CALL.ABS.NOINC R2 ;  /* 0x0000000002007343 */ /* 0x001fea0003c00000 */
.L_x_251:
[----:B------:R-:W-:Y:S05]  /*c680*/  BSYNC B6 ;  /* 0x0000000000067941 */ /* 0x000fea0003800000 */
.L_x_250:
        /* <DEDUP_REMOVED lines=8> */
[----:B------:R0:W1:Y:S01]  /*c710*/  LDC.64 R2, c[0x4][R26] ;  /* 0x010000001a027b82 */ /* 0x0000620000000a00 */
[----:B------:R-:W-:Y:S02]  /*c720*/  IMAD.U32 R4, RZ, RZ, UR6 ;  /* 0x00000006ff047e24 */ /* 0x000fe4000f8e00ff */
[----:B------:R-:W-:Y:S02]  /*c730*/  IMAD.U32 R5, RZ, RZ, UR7 ;  /* 0x00000007ff057e24 */ /* 0x000fe4000f8e00ff */
[----:B------:R-:W-:Y:S02]  /*c740*/  IMAD.U32 R6, RZ, RZ, UR8 ;  /* 0x00000008ff067e24 */ /* 0x000fe4000f8e00ff */
[----:B------:R-:W-:-:S02]  /*c750*/  IMAD.U32 R7, RZ, RZ, UR9 ;  /* 0x00000009ff077e24 */ /* 0x000fc4000f8e00ff */
[----:B------:R-:W-:Y:S02]  /*c760*/  IMAD.U32 R10, RZ, RZ, UR4 ;  /* 0x00000004ff0a7e24 */ /* 0x000fe4000f8e00ff */
[----:B------:R-:W-:Y:S02]  /*c770*/  IMAD.U32 R11, RZ, RZ, UR5 ;  /* 0x00000005ff0b7e24 */ /* 0x000fe4000f8e00ff */
[----:B------:R-:W-:Y:S02]  /*c780*/  IMAD.MOV.U32 R8, RZ, RZ, 0x70 ;  /* 0x00000070ff087424 */ /* 0x000fe400078e00ff */
[----:B------:R-:W-:Y:S02]  /*c790*/  IMAD.MOV.U32 R12, RZ, RZ, 0x1 ;  /* 0x00000001ff0c7424 */ /* 0x000fe400078e00ff */
[----:B0-----:R-:W-:-:S07]  /*c7a0*/  IMAD.MOV.U32 R13, RZ, RZ, RZ ;  /* 0x000000ffff0d7224 */ /* 0x001fce00078e00ff */
[----:B------:R-:W-:-:S07]  /*c7b0*/  LEPC R20, `(.L_x_254) ;  /* 0x000000001014794e */ /* 0x000fce0000000000 */
[----:B-1----:R-:W-:Y:S05]  /*c7c0*/  CALL.ABS.NOINC R2 ;  /* 0x0000000002007343 */ /* 0x002fea0003c00000 */
.L_x_254:
[----:B------:R0:W1:Y:S01]  /*c7d0*/  LDC.64 R2, c[0x4][R26] ;  /* 0x010000001a027b82 */ /* 0x0000620000000a00 */
[----:B------:R-:W-:Y:S01]  /*c7e0*/  ULDC.64 UR6, c[0x4][0x88] ;  /* 0x0100220000067ab9 */ /* 0x000fe20000000a00 */
[----:B------:R-:W-:Y:S01]  /*c7f0*/  ULDC.64 UR8, c[0x4][0x90] ;  /* 0x0100240000087ab9 */ /* 0x000fe20000000a00 */
[----:B------:R-:W-:Y:S01]  /*c800*/  ULDC.64 UR4, c[0x4][0x18] ;  /* 0x0100060000047ab9 */ /* 0x000fe20000000a00 */
[----:B------:R-:W-:Y:S01]  /*c810*/  IMAD.U32 R4, RZ, RZ, UR6 ;  /* 0x00000006ff047e24 */ /* 0x000fe2000f8e00ff */
[----:B------:R-:W-:Y:S01]  /*c820*/  MOV R7, UR9 ;  /* 0x0000000900077c02 */ /* 0x000fe20008000f00 */
[----:B------:R-:W-:Y:S02]  /*c830*/  IMAD.U32 R5, RZ, RZ, UR7 ;  /* 0x00000007ff057e24 */ /* 0x000fe4000f8e00ff */
[----:B------:R-:W-:Y:S02]  /*c840*/  IMAD.U32 R6, RZ, RZ, UR8 ;  /* 0x00000008ff067e24 */ /* 0x000fe4000f8e00ff */
[----:B------:R-:W-:-:S02]  /*c850*/  IMAD.U32 R10, RZ, RZ, UR4 ;  /* 0x00000004ff0a7e24 */ /* 0x000fc4000f8e00ff */
[----:B------:R-:W-:Y:S02]  /*c860*/  IMAD.U32 R11, RZ, RZ, UR5 ;  /* 0x00000005ff0b7e24 */ /* 0x000fe4000f8e00ff */
[----:B------:R-:W-:Y:S02]  /*c870*/  IMAD.MOV.U32 R8, RZ, RZ, 0x70 ;  /* 0x00000070ff087424 */ /* 0x000fe400078e00ff */
[----:B------:R-:W-:Y:S02]  /*c880*/  IMAD.MOV.U32 R12, RZ, RZ, 0x1 ;  /* 0x00000001ff0c7424 */ /* 0x000fe400078e00ff */
[----:B0-----:R-:W-:-:S07]  /*c890*/  IMAD.MOV.U32 R13, RZ, RZ, RZ ;  /* 0x000000ffff0d7224 */ /* 0x001fce00078e00ff */
[----:B------:R-:W-:-:S07]  /*c8a0*/  LEPC R20, `(.L_x_253) ;  /* 0x000000001014794e */ /* 0x000fce0000000000 */
[----:B-1----:R-:W-:Y:S05]  /*c8b0*/  CALL.ABS.NOINC R2 ;  /* 0x0000000002007343 */ /* 0x002fea0003c00000 */
.L_x_253:
[----:B------:R-:W-:Y:S05]  /*c8c0*/  BSYNC B6 ;  /* 0x0000000000067941 */ /* 0x000fea0003800000 */
.L_x_252:
[----:B------:R-:W2:Y:S01]  /*c8d0*/  LDL R21, [R1+0x1c] ;  /* 0x00001c0001157983 */ /* 0x000ea20000100800 */
[----:B------:R-:W-:Y:S01]  /*c8e0*/  ULDC.64 UR4, c[0x0][0x9f8] ;  /* 0x00027e0000047ab9 */ /* 0x000fe20000000a00 */
[----:B------:R-:W0:Y:S02]  /*c8f0*/  LDC R6, c[0x0][0x430] ;  /* 0x00010c00ff067b82 */ /* 0x000e240000000800 */
[----:B------:R-:W3:Y:S01]  /*c900*/  LDL R2, [R1+0x4] ;  /* 0x0000040001027983 */ /* 0x000ee20000100800 */
[----:B------:R-:W-:-:S04]  /*c910*/  ISETP.NE.U32.AND P0, PT, RZ, UR4, PT ;  /* 0x00000004ff007c0c */ /* 0x000fc8000bf05070 */
[----:B------:R-:W-:-:S13]  /*c920*/  ISETP.NE.AND.EX P0, PT, RZ, UR5, PT, P0 ;  /* 0x00000005ff007c0c */ /* 0x000fda000bf05300 */
[----:B------:R-:W-:Y:S01]  /*c930*/  @P0 IADD3 R24, P1, R24, UR4, RZ ;  /* 0x0000000418180c10 */ /* 0x000fe2000ff3e0ff */
[----:B------:R-:W1:Y:S01]  /*c940*/  S2R R20, SR_TID.X ;  /* 0x0000000000147919 */ /* 0x000e620000002100 */
[----:B------:R-:W-:Y:S01]  /*c950*/  LOP3.LUT R23, R23, 0xffffffdf, RZ, 0xc0, !PT ;  /* 0xffffffdf17177812 */ /* 0x000fe200078ec0ff */
[----:B------:R-:W-:Y:S01]  /*c960*/  ULDC UR4, c[0x0][0x2f4] ;  /* 0x0000bd0000047ab9 */ /* 0x000fe20000000800 */
[----:B------:R-:W-:-:S05]  /*c970*/  @P0 IADD3.X R25, R25, UR5, RZ, P1, !PT ;  /* 0x0000000519190c10 */ /* 0x000fca0008ffe4ff */
[----:B------:R2:W4:Y:S01]  /*c980*/  @P0 LDG.E R30, desc[UR36][R24.64] ;  /* 0x00000024181e0981 */ /* 0x000522000c1e1900 */
[----:B0-----:R-:W-:-:S13]  /*c990*/  ISETP.NE.AND P2, PT, R6, 0x1, PT ;  /* 0x000000010600780c */ /* 0x001fda0003f45270 */
[----:B------:R-:W0:Y:S01]  /*c9a0*/  @P2 LDC R3, c[0x0][0x434] ;  /* 0x00010d00ff032b82 */ /* 0x000e220000000800 */
[----:B------:R-:W-:-:S07]  /*c9b0*/  @P2 LOP3.LUT R23, R23, 0x20, RZ, 0xfc, !PT ;  /* 0x0000002017172812 */ /* 0x000fce00078efcff */
[----:B------:R-:W0:Y:S01]  /*c9c0*/  @P2 LDC R5, c[0x0][0x438] ;  /* 0x00010e00ff052b82 */ /* 0x000e220000000800 */
[----:B-1----:R-:W-:-:S04]  /*c9d0*/  LOP3.LUT R20, R20, 0x7f, RZ, 0xc0, !PT ;  /* 0x0000007f14147812 */ /* 0x002fc800078ec0ff */
[----:B------:R-:W-:Y:S02]  /*c9e0*/  SHF.R.U32.HI R26, RZ, 0x3, R20 ;  /* 0x00000003ff1a7819 */ /* 0x000fe40000011614 */
[----:B------:R-:W1:Y:S02]  /*c9f0*/  S2R R20, SR_TID.X ;  /* 0x0000000000147919 */ /* 0x000e640000002100 */
[----:B-1----:R-:W-:-:S05]  /*ca00*/  IMAD.SHL.U32 R20, R20, 0x10, RZ ;  /* 0x0000001014147824 */ /* 0x002fca00078e00ff */
[----:B------:R-:W-:Y:S02]  /*ca10*/  LOP3.LUT R20, R26, 0x70, R20, 0xf8, !PT ;  /* 0x000000701a147812 */ /* 0x000fe400078ef814 */
[----:B------:R-:W-:Y:S02]  /*ca20*/  ISETP.GE.AND P3, PT, R31, UR4, PT ;  /* 0x000000041f007c0c */ /* 0x000fe4000bf66270 */
[----:B------:R-:W-:Y:S01]  /*ca30*/  LOP3.LUT R23, R23, 0xffffffef, RZ, 0xc0, !PT ;  /* 0xffffffef17177812 */ /* 0x000fe200078ec0ff */
[----:B------:R-:W-:Y:S01]  /*ca40*/  UMOV UR5, 0xffffffff ;  /* 0xffffffff00057882 */ /* 0x000fe20000000000 */
[----:B------:R-:W-:Y:S01]  /*ca50*/  LOP3.LUT R26, R18, 0xffff, RZ, 0xc0, !PT ;  /* 0x0000ffff121a7812 */ /* 0x000fe200078ec0ff */
[----:B--2---:R-:W-:-:S04]  /*ca60*/  VIADD R25, R21, 0xffffffff ;  /* 0xffffffff15197836 */ /* 0x004fc80000000000 */
[----:B------:R-:W-:-:S05]  /*ca70*/  IMAD R0, R25, 0x60, R20 ;  /* 0x0000006019007824 */ /* 0x000fca00078e0214 */
[C---:B------:R-:W-:Y:S01]  /*ca80*/  ISETP.GE.AND P0, PT, R0.reuse, R37, PT ;  /* 0x000000250000720c */ /* 0x040fe20003f06270 */
[----:B---3--:R-:W-:-:S03]  /*ca90*/  IMAD.IADD R0, R0, 0x1, R2 ;  /* 0x0000000100007824 */ /* 0x008fc600078e0202 */
[----:B------:R-:W-:Y:S01]  /*caa0*/  ISETP.GT.U32.OR P0, PT, R20, 0x5f, P0 ;  /* 0x0000005f1400780c */ /* 0x000fe20000704470 */
[----:B0-----:R-:W-:-:S04]  /*cab0*/  @P2 IMAD.HI.U32 R2, R0, R3, RZ ;  /* 0x0000000300022227 */ /* 0x001fc800078e00ff */
[----:B------:R-:W-:Y:S01]  /*cac0*/  IMAD.MOV.U32 R4, RZ, RZ, R0 ;  /* 0x000000ffff047224 */ /* 0x000fe200078e0000 */
[----:B------:R-:W-:-:S05]  /*cad0*/  @P2 SHF.R.U32.HI R4, RZ, R5, R2 ;  /* 0x00000005ff042219 */ /* 0x000fca0000011602 */
[----:B------:R-:W-:Y:S02]  /*cae0*/  IMAD.MOV R5, RZ, RZ, -R4 ;  /* 0x000000ffff057224 */ /* 0x000fe400078e0a04 */
[----:B------:R-:W0:Y:S02]  /*caf0*/  @!P0 LDC.64 R2, c[0x0][0x428] ;  /* 0x00010a00ff028b82 */ /* 0x000e240000000a00 */
[----:B------:R-:W-:Y:S01]  /*cb00*/  IMAD R0, R6, R5, R0 ;  /* 0x0000000506007224 */ /* 0x000fe200078e0200 */
[----:B------:R-:W-:Y:S02]  /*cb10*/  @!P0 SHF.R.S32.HI R5, RZ, 0x1f, R4 ;  /* 0x0000001fff058819 */ /* 0x000fe40000011404 */
[----:B----4-:R-:W-:-:S05]  /*cb20*/  SHF.R.S32.HI R6, RZ, 0x1f, R30 ;  /* 0x0000001fff067819 */ /* 0x010fca000001141e */
[----:B------:R0:W-:Y:S02]  /*cb30*/  STL [R1+0x8], R6 ;  /* 0x0000080601007387 */ /* 0x0001e40000100800 */
[-C--:B0-----:R-:W-:Y:S02]  /*cb40*/  @!P0 IMAD R6, R6, R2.reuse, RZ ;  /* 0x0000000206068224 */ /* 0x081fe400078e02ff */
[----:B------:R-:W-:-:S04]  /*cb50*/  @!P0 IMAD.WIDE.U32 R4, R30, R2, R4 ;  /* 0x000000021e048225 */ /* 0x000fc800078e0004 */
[----:B------:R-:W-:Y:S02]  /*cb60*/  @!P0 IMAD R6, R30, R3, R6 ;  /* 0x000000031e068224 */ /* 0x000fe400078e0206 */
[----:B------:R-:W0:Y:S02]  /*cb70*/  @!P0 LDC.64 R2, c[0x0][0x418] ;  /* 0x00010600ff028b82 */ /* 0x000e240000000a00 */
[----:B------:R-:W-:Y:S02]  /*cb80*/  @!P0 IMAD.IADD R6, R5, 0x1, R6 ;  /* 0x0000000105068824 */ /* 0x000fe400078e0206 */
[----:B------:R-:W-:-:S05]  /*cb90*/  IMAD.U32 R5, RZ, RZ, UR38 ;  /* 0x00000026ff057e24 */ /* 0x000fca000f8e00ff */
[----:B------:R-:W-:-:S13]  /*cba0*/  ISETP.NE.AND P2, PT, R5, 0x3, PT ;  /* 0x000000030500780c */ /* 0x000fda0003f45270 */
[----:B------:R-:W-:Y:S02]  /*cbb0*/  @P2 LOP3.LUT R23, R23, 0x10, RZ, 0xfc, !PT ;  /* 0x0000001017172812 */ /* 0x000fe400078efcff */
[C---:B0-----:R-:W-:Y:S02]  /*cbc0*/  @!P0 LEA R2, P1, R4.reuse, R2, 0x2 ;  /* 0x0000000204028211 */ /* 0x041fe400078210ff */
[----:B------:R-:W-:Y:S02]  /*cbd0*/  LOP3.LUT R23, R23, 0xfffffffb, RZ, 0xc0, !PT ;  /* 0xfffffffb17177812 */ /* 0x000fe400078ec0ff */
[----:B------:R-:W-:Y:S01]  /*cbe0*/  @!P0 LEA.HI.X R3, R4, R3, R6, 0x2, P1 ;  /* 0x0000000304038211 */ /* 0x000fe200008f1406 */
[----:B------:R-:W-:Y:S01]  /*cbf0*/  IMAD.MOV.U32 R4, RZ, RZ, RZ ;  /* 0x000000ffff047224 */ /* 0x000fe200078e00ff */
[----:B------:R-:W-:Y:S02]  /*cc00*/  ISETP.GE.AND P1, PT, R33, UR4, PT ;  /* 0x0000000421007c0c */ /* 0x000fe4000bf26270 */
[----:B------:R-:W-:-:S03]  /*cc10*/  @P3 LOP3.LUT R23, R23, 0x4, RZ, 0xfc, !PT ;  /* 0x0000000417173812 */ /* 0x000fc600078efcff */
[----:B------:R0:W5:Y:S01]  /*cc20*/  @!P0 LDG.E R4, desc[UR36][R2.64] ;  /* 0x0000002402048981 */ /* 0x000162000c1e1900 */
[----:B------:R-:W-:Y:S02]  /*cc30*/  ISETP.GE.AND P0, PT, R32, UR4, PT ;  /* 0x0000000420007c0c */ /* 0x000fe4000bf06270 */
[----:B------:R-:W-:-:S04]  /*cc40*/  LOP3.LUT R23, R23, 0xfffffffe, RZ, 0xc0, !PT ;  /* 0xfffffffe17177812 */ /* 0x000fc800078ec0ff */
[----:B------:R-:W-:-:S04]  /*cc50*/  LOP3.LUT R23, R23, 0xfffffffd, RZ, 0xc0, !PT ;  /* 0xfffffffd17177812 */ /* 0x000fc800078ec0ff */
[----:B------:R-:W-:-:S04]  /*cc60*/  @P1 LOP3.LUT R23, R23, 0x2, RZ, 0xfc, !PT ;  /* 0x0000000217171812 */ /* 0x000fc800078efcff */
[----:B------:R-:W-:Y:S01]  /*cc70*/  @P0 LOP3.LUT R23, R23, 0x1, RZ, 0xfc, !PT ;  /* 0x0000000117170812 */ /* 0x000fe200078efcff */
[----:B0-----:R-:W-:Y:S06]  /*cc80*/  BRA.DIV UR5, `(.L_x_255) ;  /* 0x0000003e05d07947 */ /* 0x001fec000b800000 */
.L_x_321:
[----:B------:R-:W-:Y:S02]  /*cc90*/  ISETP.GT.U32.AND P0, PT, R20, 0x5f, PT ;  /* 0x0000005f1400780c */ /* 0x000fe40003f04070 */
[----:B------:R-:W-:-:S11]  /*cca0*/  LOP3.LUT R23, R23, 0xfffffff7, RZ, 0xc0, !PT ;  /* 0xfffffff717177812 */ /* 0x000fd600078ec0ff */
[----:B------:R-:W-:Y:S01]  /*ccb0*/  @P0 LOP3.LUT R23, R23, 0x8, RZ, 0xfc, !PT ;  /* 0x0000000817170812 */ /* 0x000fe200078efcff */
[----:B------:R-:W-:Y:S06]  /*ccc0*/  @!P2 BRA `(.L_x_256) ;  /* 0x000000000004a947 */ /* 0x000fec0003800000 */
[----:B------:R-:W-:Y:S01]  /*ccd0*/  BPT.TRAP 0x1 ;  /* 0x000000040000795c */ /* 0x000fe20000300000 */
.L_x_256:
[----:B------:R-:W-:Y:S01]  /*cce0*/  SHF.R.S32.HI R5, RZ, 0x1f, R0 ;  /* 0x0000001fff057819 */ /* 0x000fe20000011400 */
[----:B------:R-:W-:Y:S01]  /*ccf0*/  ULDC.64 UR4, c[0x0][0x328] ;  /* 0x0000ca0000047ab9 */ /* 0x000fe20000000a00 */
[----:B------:R-:W-:Y:S01]  /*cd00*/  ULDC.64 UR6, c[0x0][0x318] ;  /* 0x0000c60000067ab9 */ /* 0x000fe20000000a00 */
[----:B------:R-:W-:Y:S02]  /*cd10*/  BSSY B0, `(.L_x_257) ;  /* 0x0000014000007945 */ /* 0x000fe40003800000 */
[----:B------:R-:W-:-:S04]  /*cd20*/  IMAD R3, R5, UR4, RZ ;  /* 0x0000000405037c24 */ /* 0x000fc8000f8e02ff */
[C---:B------:R-:W-:Y:S02]  /*cd30*/  IMAD R6, R0.reuse, UR5, R3 ;  /* 0x0000000500067c24 */ /* 0x040fe4000f8e0203 */
[----:B------:R-:W-:Y:S01]  /*cd40*/  IMAD.WIDE.U32 R2, R0, UR4, RZ ;  /* 0x0000000400027c25 */ /* 0x000fe2000f8e00ff */
[----:B------:R-:W-:-:S03]  /*cd50*/  ULDC.64 UR4, c[0x0][0x338] ;  /* 0x0000ce0000047ab9 */ /* 0x000fc60000000a00 */
[----:B------:R-:W-:Y:S01]  /*cd60*/  IMAD.IADD R3, R3, 0x1, R6 ;  /* 0x0000000103037824 */ /* 0x000fe200078e0206 */
[----:B-----5:R-:W-:Y:S01]  /*cd70*/  SHF.R.S32.HI R6, RZ, 0x1f, R4 ;  /* 0x0000001fff067819 */ /* 0x020fe20000011404 */
[----:B------:R-:W-:-:S04]  /*cd80*/  IMAD.WIDE.U32 R2, R4, UR4, R2 ;  /* 0x0000000404027c25 */ /* 0x000fc8000f8e0002 */
[----:B------:R-:W-:-:S04]  /*cd90*/  IMAD R7, R6, UR4, RZ ;  /* 0x0000000406077c24 */ /* 0x000fc8000f8e02ff */
[----:B------:R-:W-:Y:S01]  /*cda0*/  IMAD R7, R4, UR5, R7 ;  /* 0x0000000504077c24 */ /* 0x000fe2000f8e0207 */
[----:B------:R-:W-:-:S03]  /*cdb0*/  ULDC.64 UR4, c[0x0][0x330] ;  /* 0x0000cc0000047ab9 */ /* 0x000fc60000000a00 */
[----:B------:R-:W-:Y:S02]  /*cdc0*/  IMAD.IADD R3, R3, 0x1, R7 ;  /* 0x0000000103037824 */ /* 0x000fe400078e0207 */
[----:B------:R-:W-:Y:S02]  /*cdd0*/  IMAD R7, R27, 0x8, R22 ;  /* 0x000000081b077824 */ /* 0x000fe400078e0216 */
[----:B------:R-:W-:-:S04]  /*cde0*/  IMAD.WIDE.U32 R2, R26, UR4, R2 ;  /* 0x000000041a027c25 */ /* 0x000fc8000f8e0002 */
[----:B------:R-:W-:Y:S01]  /*cdf0*/  IMAD R24, R26, UR5, R3 ;  /* 0x000000051a187c24 */ /* 0x000fe2000f8e0203 */
[----:B------:R-:W-:-:S04]  /*ce00*/  LEA R18, P0, R2, UR6, 0x1 ;  /* 0x0000000602127c11 */ /* 0x000fc8000f8008ff */
[----:B------:R-:W-:Y:S02]  /*ce10*/  LEA.HI.X R24, R2, UR7, R24, 0x1, P0 ;  /* 0x0000000702187c11 */ /* 0x000fe400080f0c18 */
[----:B------:R-:W-:-:S06]  /*ce20*/  SHF.L.U32 R2, R28, 0x1f, RZ ;  /* 0x0000001f1c027819 */ /* 0x000fcc00000006ff */
[----:B------:R-:W0:Y:S02]  /*ce30*/  SYNCS.PHASECHK.TRANS64.TRYWAIT P0, [R7+URZ+0x30840], R2 ;  /* 0x03084002070075a7 */ /* 0x000e24000800017f */
[----:B0-----:R-:W-:Y:S05]  /*ce40*/  @!P0 BRA `(.L_x_258) ;  /* 0x0000003c00948947 */ /* 0x001fea0003800000 */
.L_x_322:
[----:B------:R-:W-:Y:S05]  /*ce50*/  BSYNC B0 ;  /* 0x0000000000007941 */ /* 0x000fea0003800000 */
.L_x_257:
[----:B------:R-:W1:Y:S01]  /*ce60*/  S2R R8, SR_TID.X ;  /* 0x0000000000087919 */ /* 0x000e620000002100 */
[----:B------:R-:W-:Y:S01]  /*ce70*/  ULDC.64 UR4, c[0x0][0x300] ;  /* 0x0000c00000047ab9 */ /* 0x000fe20000000a00 */
[----:B------:R-:W-:Y:S01]  /*ce80*/  ULDC.64 UR6, c[0x0][0x2e8] ;  /* 0x0000ba0000067ab9 */ /* 0x000fe20000000a00 */
[----:B------:R-:W-:Y:S01]  /*ce90*/  IMAD R5, R5, UR4, RZ ;  /* 0x0000000405057c24 */ /* 0x000fe2000f8e02ff */
[C---:B------:R-:W-:Y:S01]  /*cea0*/  LOP3.LUT P4, RZ, R23.reuse, 0x4, RZ, 0xc0, !PT ;  /* 0x0000000417ff7812 */ /* 0x040fe2000788c0ff */
[C---:B0-----:R-:W-:Y:S01]  /*ceb0*/  IMAD.WIDE.U32 R2, R0.reuse, UR4, RZ ;  /* 0x0000000400027c25 */ /* 0x041fe2000f8e00ff */
[C---:B------:R-:W-:Y:S02]  /*cec0*/  LOP3.LUT P3, RZ, R23.reuse, 0x2, RZ, 0xc0, !PT ;  /* 0x0000000217ff7812 */ /* 0x040fe4000786c0ff */
[----:B------:R-:W-:Y:S01]  /*ced0*/  LOP3.LUT P2, RZ, R23, 0x1, RZ, 0xc0, !PT ;  /* 0x0000000117ff7812 */ /* 0x000fe2000784c0ff */
[----:B------:R-:W-:Y:S01]  /*cee0*/  IMAD R5, R0, UR5, R5 ;  /* 0x0000000500057c24 */ /* 0x000fe2000f8e0205 */
[----:B------:R-:W-:-:S02]  /*cef0*/  ULDC.64 UR4, c[0x0][0x310] ;  /* 0x0000c40000047ab9 */ /* 0x000fc40000000a00 */
[----:B------:R-:W-:Y:S02]  /*cf00*/  IMAD R6, R6, UR4, RZ ;  /* 0x0000000406067c24 */ /* 0x000fe4000f8e02ff */
[----:B------:R-:W-:Y:S01]  /*cf10*/  IADD3 R3, R3, R5, RZ ;  /* 0x0000000503037210 */ /* 0x000fe20007ffe0ff */
[----:B------:R-:W-:Y:S02]  /*cf20*/  IMAD R5, R27, 0x4800, R34 ;  /* 0x000048001b057824 */ /* 0x000fe400078e0222 */
[C---:B------:R-:W-:Y:S02]  /*cf30*/  IMAD R6, R4.reuse, UR5, R6 ;  /* 0x0000000504067c24 */ /* 0x040fe4000f8e0206 */
[----:B------:R-:W-:Y:S01]  /*cf40*/  IMAD.WIDE.U32 R2, R4, UR4, R2 ;  /* 0x0000000404027c25 */ /* 0x000fe2000f8e0002 */
[----:B------:R-:W-:-:S03]  /*cf50*/  ULDC.64 UR4, c[0x0][0x308] ;  /* 0x0000c20000047ab9 */ /* 0x000fc60000000a00 */
[----:B------:R-:W-:Y:S02]  /*cf60*/  IMAD.IADD R3, R3, 0x1, R6 ;  /* 0x0000000103037824 */ /* 0x000fe400078e0206 */
[----:B------:R-:W-:Y:S02]  /*cf70*/  IMAD R6, R25, -0x60, R37 ;  /* 0xffffffa019067824 */ /* 0x000fe400078e0225 */
[----:B------:R-:W-:Y:S01]  /*cf80*/  IMAD.WIDE.U32 R2, R26, UR4, R2 ;  /* 0x000000041a027c25 */ /* 0x000fe2000f8e0002 */
[----:B------:R-:W-:-:S03]  /*cf90*/  UMOV UR4, 0xffffffff ;  /* 0xffffffff00047882 */ /* 0x000fc60000000000 */
[----:B------:R-:W-:Y:S01]  /*cfa0*/  IMAD R0, R26, UR5, R3 ;  /* 0x000000051a007c24 */ /* 0x000fe2000f8e0203 */
[----:B-1----:R-:W-:Y:S02]  /*cfb0*/  LOP3.LUT R8, R8, 0x7f, RZ, 0xc0, !PT ;  /* 0x0000007f08087812 */ /* 0x002fe400078ec0ff */
[C---:B------:R-:W-:Y:S02]  /*cfc0*/  LEA R4, P0, R2.reuse, UR6, 0x1 ;  /* 0x0000000602047c11 */ /* 0x040fe4000f8008ff */
[----:B------:R-:W-:Y:S02]  /*cfd0*/  SHF.R.U32.HI R8, RZ, 0x3, R8 ;  /* 0x00000003ff087819 */ /* 0x000fe40000011608 */
[----:B------:R-:W-:-:S03]  /*cfe0*/  LEA.HI.X R0, R2, UR7, R0, 0x1, P0 ;  /* 0x0000000702007c11 */ /* 0x000fc600080f0c00 */
[----:B------:R-:W-:-:S05]  /*cff0*/  IMAD.IADD R6, R6, 0x1, -R8 ;  /* 0x0000000106067824 */ /* 0x000fca00078e0a08 */
[----:B------:R-:W-:Y:S01]  /*d000*/  ISETP.GE.AND P0, PT, R6, 0x1, PT ;  /* 0x000000010600780c */ /* 0x000fe20003f06270 */
[----:B------:R-:W-:-:S12]  /*d010*/  BRA.DIV UR4, `(.L_x_259) ;  /* 0x0000003e04347947 */ /* 0x000fd8000b800000 */
[----:B------:R-:W0:Y:S01]  /*d020*/  SHFL.IDX PT, R3, R4, RZ, 0x181f ;  /* 0x00181fff04037589 */ /* 0x000e2200000e0000 */
[----:B------:R-:W-:-:S03]  /*d030*/  @P0 IMAD R8, R5, 0x2, R22 ;  /* 0x0000000205080824 */ /* 0x000fc600078e0216 */
[----:B------:R-:W1:Y:S01]  /*d040*/  SHFL.IDX PT, R2, R0, RZ, 0x181f ;  /* 0x00181fff00027589 */ /* 0x000e6200000e0000 */
[----:B0-----:R-:W-:-:S05]  /*d050*/  @P0 LEA R3, P1, R31, R3, 0x1 ;  /* 0x000000031f030211 */ /* 0x001fca00078208ff */
[----:B-1----:R-:W-:Y:S01]  /*d060*/  @P0 IMAD.X R2, RZ, RZ, R2, P1 ;  /* 0x000000ffff020224 */ /* 0x002fe200008e0602 */
[----:B------:R-:W-:-:S04]  /*d070*/  ISETP.GE.AND P1, PT, R6, 0x11, PT ;  /* 0x000000110600780c */ /* 0x000fc80003f26270 */
[----:B------:R-:W-:-:S04]  /*d080*/  @P0 LOP3.LUT R3, R3, R2, RZ, 0x3c, !PT ;  /* 0x0000000203030212 */ /* 0x000fc800078e3cff */
[----:B------:R-:W-:-:S04]  /*d090*/  @P0 LOP3.LUT R2, R3, R2, RZ, 0x3c, !PT ;  /* 0x0000000203020212 */ /* 0x000fc800078e3cff */
[----:B------:R-:W-:-:S05]  /*d0a0*/  @P0 LOP3.LUT R3, R3, R2, RZ, 0x3c, !PT ;  /* 0x0000000203030212 */ /* 0x000fca00078e3cff */
[----:B------:R-:W-:Y:S01]  /*d0b0*/  @!PT LDS RZ, [RZ] ;  /* 0x00000000fffff984 */ /* 0x000fe20000000800 */
[----:B------:R-:W-:Y:S04]  /*d0c0*/  @P0 LDGSTS.E.BYPASS.LTC128B.128 [R8+0x1e400], desc[UR36][R2.64], !P4 ;  /* 0x1e40000002080fae */ /* 0x000fe8000e101d64 */
[----:B------:R-:W-:Y:S04]  /*d0d0*/  @P0 LDGSTS.E.BYPASS.LTC128B.128 [R8+0x21400], desc[UR36][R2.64+0x80], !P3 ;  /* 0x2140008002080fae */ /* 0x000fe8000d901d64 */
[----:B------:R0:W-:Y:S04]  /*d0e0*/  @P0 LDGSTS.E.BYPASS.LTC128B.128 [R8+0x24400], desc[UR36][R2.64+0x100], !P2 ;  /* 0x2440010002080fae */ /* 0x0001e8000d101d64 */
[----:B0-----:R-:W0:Y:S01]  /*d0f0*/  SHFL.IDX PT, R3, R4, 0x1, 0x181f ;  /* 0x00381f0004037f89 */ /* 0x001e2200000e0000 */
[----:B------:R-:W-:-:S03]  /*d100*/  @P1 IMAD R8, R5, 0x2, R22 ;  /* 0x0000000205081824 */ /* 0x000fc600078e0216 */
[----:B------:R-:W1:Y:S01]  /*d110*/  SHFL.IDX PT, R2, R0, 0x1, 0x181f ;  /* 0x00381f0000027f89 */ /* 0x000e6200000e0000 */
[----:B0-----:R-:W-:-:S05]  /*d120*/  @P1 LEA R3, P0, R31, R3, 0x1 ;  /* 0x000000031f031211 */ /* 0x001fca00078008ff */
[----:B-1----:R-:W-:-:S05]  /*d130*/  @P1 IMAD.X R2, RZ, RZ, R2, P0 ;  /* 0x000000ffff021224 */ /* 0x002fca00000e0602 */
[----:B------:R-:W-:-:S04]  /*d140*/  @P1 LOP3.LUT R3, R3, R2, RZ, 0x3c, !PT ;  /* 0x0000000203031212 */ /* 0x000fc800078e3cff */
[----:B------:R-:W-:-:S04]  /*d150*/  @P1 LOP3.LUT R2, R3, R2, RZ, 0x3c, !PT ;  /* 0x0000000203021212 */ /* 0x000fc800078e3cff */
[----:B------:R-:W-:-:S05]  /*d160*/  @P1 LOP3.LUT R3, R3, R2, RZ, 0x3c, !PT ;  /* 0x0000000203031212 */ /* 0x000fca00078e3cff */
[----:B------:R-:W-:Y:S04]  /*d170*/  @P1 LDGSTS.E.BYPASS.LTC128B.128 [R8+0x1ec00], desc[UR36][R2.64], !P4 ;  /* 0x1ec0000002081fae */ /* 0x000fe8000e101d64 */
[----:B------:R-:W-:Y:S04]  /*d180*/  @P1 LDGSTS.E.BYPASS.LTC128B.128 [R8+0x21c00], desc[UR36][R2.64+0x80], !P3 ;  /* 0x21c0008002081fae */ /* 0x000fe8000d901d64 */
[----:B------:R0:W-:Y:S01]  /*d190*/  @P1 LDGSTS.E.BYPASS.LTC128B.128 [R8+0x24c00], desc[UR36][R2.64+0x100], !P2 ;  /* 0x24c0010002081fae */ /* 0x0001e2000d101d64 */
[----:B------:R-:W-:-:S03]  /*d1a0*/  ISETP.GE.AND P1, PT, R6, 0x21, PT ;  /* 0x000000210600780c */ /* 0x000fc60003f26270 */
[----:B0-----:R-:W0:Y:S10]  /*d1b0*/  SHFL.IDX PT, R3, R4, 0x2, 0x181f ;  /* 0x00581f0004037f89 */ /* 0x001e3400000e0000 */
[----:B------:R-:W-:Y:S01]  /*d1c0*/  @P1 IMAD R8, R5, 0x2, R22 ;  /* 0x0000000205081824 */ /* 0x000fe200078e0216 */
        /* <DEDUP_REMOVED lines=24> */
[----:B------:R-:W1:Y:S04]  /*d350*/  SHFL.IDX PT, R2, R0, 0x4, 0x181f ;  /* 0x00981f0000027f89 */ /* 0x000e6800000e0000 */
[----:B------:R-:W2:Y:S01]  /*d360*/  SHFL.IDX PT, R0, R0, 0x5, 0x181f ;  /* 0x00b81f0000007f89 */ /* 0x000ea200000e0000 */
[----:B0-----:R-:W-:-:S05]  /*d370*/  @P1 LEA R3, P0, R31, R3, 0x1 ;  /* 0x000000031f031211 */ /* 0x001fca00078008ff */
[----:B-1----:R-:W-:-:S05]  /*d380*/  @P1 IMAD.X R2, RZ, RZ, R2, P0 ;  /* 0x000000ffff021224 */ /* 0x002fca00000e0602 */
[----:B------:R-:W-:-:S04]  /*d390*/  @P1 LOP3.LUT R3, R3, R2, RZ, 0x3c, !PT ;  /* 0x0000000203031212 */ /* 0x000fc800078e3cff */
[----:B------:R-:W-:-:S04]  /*d3a0*/  @P1 LOP3.LUT R2, R3, R2, RZ, 0x3c, !PT ;  /* 0x0000000203021212 */ /* 0x000fc800078e3cff */
[----:B------:R-:W-:-:S05]  /*d3b0*/  @P1 LOP3.LUT R3, R3, R2, RZ, 0x3c, !PT ;  /* 0x0000000203031212 */ /* 0x000fca00078e3cff */
[----:B------:R-:W-:Y:S04]  /*d3c0*/  @P1 LDGSTS.E.BYPASS.LTC128B.128 [R8+0x20400], desc[UR36][R2.64], !P4 ;  /* 0x2040000002081fae */ /* 0x000fe8000e101d64 */
[----:B------:R-:W-:Y:S04]  /*d3d0*/  @P1 LDGSTS.E.BYPASS.LTC128B.128 [R8+0x23400], desc[UR36][R2.64+0x80], !P3 ;  /* 0x2340008002081fae */ /* 0x000fe8000d901d64 */
[----:B------:R0:W-:Y:S04]  /*d3e0*/  @P1 LDGSTS.E.BYPASS.LTC128B.128 [R8+0x26400], desc[UR36][R2.64+0x100], !P2 ;  /* 0x2640010002081fae */ /* 0x0001e8000d101d64 */
[----:B0-2---:R0:W1:Y:S02]  /*d3f0*/  SHFL.IDX PT, R2, R4, 0x5, 0x181f ;  /* 0x00b81f0004027f89 */ /* 0x00506400000e0000 */
.L_x_336:
[----:B------:R-:W-:-:S13]  /*d400*/  ISETP.GE.AND P0, PT, R6, 0x51, PT ;  /* 0x000000510600780c */ /* 0x000fda0003f06270 */
[----:B-1----:R-:W-:Y:S01]  /*d410*/  @P0 LEA R2, P1, R31, R2, 0x1 ;  /* 0x000000021f020211 */ /* 0x002fe200078208ff */
[----:B------:R-:W-:-:S04]  /*d420*/  @P0 IMAD R5, R5, 0x2, R22 ;  /* 0x0000000205050824 */ /* 0x000fc800078e0216 */
[----:B------:R-:W-:-:S05]  /*d430*/  @P0 IMAD.X R3, RZ, RZ, R0, P1 ;  /* 0x000000ffff030224 */ /* 0x000fca00008e0600 */
[----:B------:R-:W-:Y:S01]  /*d440*/  @!PT LDS RZ, [RZ] ;  /* 0x00000000fffff984 */ /* 0x000fe20000000800 */
[----:B------:R-:W-:Y:S01]  /*d450*/  @!PT LDS RZ, [RZ] ;  /* 0x00000000fffff984 */ /* 0x000fe20000000800 */
[----:B------:R-:W-:Y:S01]  /*d460*/  @!PT LDS RZ, [RZ] ;  /* 0x00000000fffff984 */ /* 0x000fe20000000800 */
[----:B------:R1:W-:Y:S04]  /*d470*/  @P0 LDGSTS.E.BYPASS.LTC128B.128 [R5+0x20c00], desc[UR36][R2.64], !P4 ;  /* 0x20c0000002050fae */ /* 0x0003e8000e101d64 */
[----:B------:R1:W-:Y:S04]  /*d480*/  @P0 LDGSTS.E.BYPASS.LTC128B.128 [R5+0x23c00], desc[UR36][R2.64+0x80], !P3 ;  /* 0x23c0008002050fae */ /* 0x0003e8000d901d64 */
[----:B------:R1:W-:Y:S01]  /*d490*/  @P0 LDGSTS.E.BYPASS.LTC128B.128 [R5+0x26c00], desc[UR36][R2.64+0x100], !P2 ;  /* 0x26c0010002050fae */ /* 0x0003e2000d101d64 */
[----:B------:R-:W-:Y:S01]  /*d4a0*/  PLOP3.LUT P0, PT, PT, PT, PT, 0x80, 0x0 ;  /* 0x000000000000781c */ /* 0x000fe20003f0f070 */
[----:B------:R-:W-:-:S12]  /*d4b0*/  NOP ;  /* 0x0000000000007918 */ /* 0x000fd80000000000 */
.L_x_260:
        /* <DEDUP_REMOVED lines=10> */
.L_x_261:
[----:B------:R2:W5:Y:S01]  /*d560*/  LDL.LU R0, [R1+0x10] ;  /* 0x0000100001007983 */ /* 0x0005620000300800 */
[----:B------:R-:W-:Y:S01]  /*d570*/  LOP3.LUT P0, RZ, R23, 0x40, RZ, 0xc0, !PT ;  /* 0x0000004017ff7812 */ /* 0x000fe2000780c0ff */
[----:B------:R2:W-:-:S12]  /*d580*/  SYNCS.ARRIVE.TRANS64.A1T0 RZ, [R7+URZ+0x30830], RZ ;  /* 0x030830ff07ff79a7 */ /* 0x0005d8000810003f */
[----:B------:R-:W-:Y:S05]  /*d590*/  WARPSYNC.ALL ;  /* 0x0000000000007948 */ /* 0x000fea0003800000 */
[----:B------:R-:W-:Y:S01]  /*d5a0*/  ULDC.64 UR4, c[0x0][0x298] ;  /* 0x0000a60000047ab9 */ /* 0x000fe20000000a00 */
[----:B------:R-:W-:Y:S01]  /*d5b0*/  SEL R29, R29, RZ, !P0 ;  /* 0x000000ff1d1d7207 */ /* 0x000fe20004000000 */
[----:B01----:R-:W-:Y:S01]  /*d5c0*/  IMAD.WIDE.U32 R4, R35, UR4, RZ ;  /* 0x0000000423047c25 */ /* 0x003fe2000f8e00ff */
[----:B------:R-:W-:Y:S01]  /*d5d0*/  BSSY B6, `(.L_x_262) ;  /* 0x000001c000067945 */ /* 0x000fe20003800000 */
[----:B------:R-:W-:Y:S01]  /*d5e0*/  BAR.SYNC.DEFER_BLOCKING 0x8, 0x180 ;  /* 0x0206000000007b1d */ /* 0x000fe20000010000 */
[----:B-----5:R-:W-:-:S02]  /*d5f0*/  SEL R2, R0, RZ, !P0 ;  /* 0x000000ff00027207 */ /* 0x020fc40004000000 */
[----:B------:R-:W-:-:S03]  /*d600*/  SHF.R.S32.HI R0, RZ, 0x1f, R35 ;  /* 0x0000001fff007819 */ /* 0x000fc60000011423 */
[----:B------:R0:W-:Y:S02]  /*d610*/  STL [R1+0x24], R2 ;  /* 0x0000240201007387 */ /* 0x0001e40000100800 */
[----:B------:R-:W-:Y:S02]  /*d620*/  IMAD R0, R0, UR4, RZ ;  /* 0x0000000400007c24 */ /* 0x000fe4000f8e02ff */
[----:B------:R1:W-:Y:S02]  /*d630*/  STL.64 [R1+0x10], R4 ;  /* 0x0000100401007387 */ /* 0x0003e40000100a00 */
[----:B------:R-:W-:Y:S02]  /*d640*/  IMAD R0, R35, UR5, R0 ;  /* 0x0000000523007c24 */ /* 0x000fe4000f8e0200 */
[----:B0-----:R-:W-:Y:S02]  /*d650*/  VIADD R2, R22, 0x12400 ;  /* 0x0001240016027836 */ /* 0x001fe40000000000 */
[----:B------:R-:W-:-:S03]  /*d660*/  IMAD.IADD R35, R5, 0x1, R0 ;  /* 0x0000000105237824 */ /* 0x000fc600078e0200 */
[----:B------:R-:W-:-:S13]  /*d670*/  LOP3.LUT P0, RZ, R2, 0x3ff, RZ, 0xc0, !PT ;  /* 0x000003ff02ff7812 */ /* 0x000fda000780c0ff */
[----:B-1----:R-:W-:Y:S05]  /*d680*/  @!P0 BRA `(.L_x_263) ;  /* 0x0000000000408947 */ /* 0x002fea0003800000 */
[----:B------:R-:W-:Y:S01]  /*d690*/  MOV R2, 0x0 ;  /* 0x0000000000027802 */ /* 0x000fe20000000f00 */
[----:B------:R-:W-:Y:S01]  /*d6a0*/  ULDC.64 UR6, c[0x4][0x88] ;  /* 0x0100220000067ab9 */ /* 0x000fe20000000a00 */
[----:B------:R-:W-:Y:S01]  /*d6b0*/  ULDC.64 UR8, c[0x4][0x90] ;  /* 0x0100240000087ab9 */ /* 0x000fe20000000a00 */
[----:B------:R-:W-:Y:S01]  /*d6c0*/  ULDC.64 UR4, c[0x4][0x20] ;  /* 0x0100080000047ab9 */ /* 0x000fe20000000a00 */
[----:B------:R-:W-:Y:S01]  /*d6d0*/  MOV R4, UR6 ;  /* 0x0000000600047c02 */ /* 0x000fe20008000f00 */
[----:B------:R-:W-:Y:S01]  /*d6e0*/  IMAD.U32 R5, RZ, RZ, UR7 ;  /* 0x00000007ff057e24 */ /* 0x000fe2000f8e00ff */
[----:B------:R-:W0:Y:S01]  /*d6f0*/  LDC.64 R2, c[0x4][R2] ;  /* 0x0100000002027b82 */ /* 0x000e220000000a00 */
[----:B------:R-:W-:Y:S02]  /*d700*/  IMAD.U32 R6, RZ, RZ, UR8 ;  /* 0x00000008ff067e24 */ /* 0x000fe4000f8e00ff */
[----:B--2---:R-:W-:Y:S02]  /*d710*/  IMAD.U32 R7, RZ, RZ, UR9 ;  /* 0x00000009ff077e24 */ /* 0x004fe4000f8e00ff */
[----:B------:R-:W-:-:S02]  /*d720*/  IMAD.U32 R10, RZ, RZ, UR4 ;  /* 0x00000004ff0a7e24 */ /* 0x000fc4000f8e00ff */
[----:B------:R-:W-:Y:S02]  /*d730*/  IMAD.U32 R11, RZ, RZ, UR5 ;  /* 0x00000005ff0b7e24 */ /* 0x000fe4000f8e00ff */
[----:B------:R-:W-:Y:S02]  /*d740*/  IMAD.MOV.U32 R8, RZ, RZ, 0x70 ;  /* 0x00000070ff087424 */ /* 0x000fe400078e00ff */
[----:B------:R-:W-:Y:S02]  /*d750*/  IMAD.MOV.U32 R12, RZ, RZ, 0x1 ;  /* 0x00000001ff0c7424 */ /* 0x000fe400078e00ff */
[----:B------:R-:W-:-:S07]  /*d760*/  IMAD.MOV.U32 R13, RZ, RZ, RZ ;  /* 0x000000ffff0d7224 */ /* 0x000fce00078e00ff */
[----:B------:R-:W-:-:S07]  /*d770*/  LEPC R20, `(.L_x_263) ;  /* 0x000000001014794e */ /* 0x000fce0000000000 */
[----:B0-----:R-:W-:Y:S05]  /*d780*/  CALL.ABS.NOINC R2 ;  /* 0x0000000002007343 */ /* 0x001fea0003c00000 */
.L_x_263:
[----:B------:R-:W-:Y:S05]  /*d790*/  BSYNC B6 ;  /* 0x0000000000067941 */ /* 0x000fea0003800000 */
.L_x_262:
[----:B------:R-:W3:Y:S01]  /*d7a0*/  LDL.LU.64 R2, [R1+0x10] ;  /* 0x0000100001027983 */ /* 0x000ee20000300a00 */
[----:B------:R-:W-:Y:S01]  /*d7b0*/  ULDC.64 UR6, c[0x0][0x2e0] ;  /* 0x0000b80000067ab9 */ /* 0x000fe20000000a00 */
[----:B------:R-:W0:Y:S01]  /*d7c0*/  LDC R6, c[0x0][0x448] ;  /* 0x00011200ff067b82 */ /* 0x000e220000000800 */
[----:B------:R-:W-:Y:S01]  /*d7d0*/  ULDC.64 UR4, c[0x0][0x2d8] ;  /* 0x0000b60000047ab9 */ /* 0x000fe20000000a00 */
[----:B------:R-:W4:Y:S01]  /*d7e0*/  LDL.LU R20, [R1+0x24] ;  /* 0x0000240001147983 */ /* 0x000f220000300800 */
[----:B------:R-:W-:-:S03]  /*d7f0*/  IMAD.SHL.U32 R4, R17, 0x80, RZ ;  /* 0x0000008011047824 */ /* 0x000fc600078e00ff */
[----:B------:R1:W5:Y:S01]  /*d800*/  LDL R17, [R1+0x18] ;  /* 0x0000180001117983 */ /* 0x0003620000100800 */
[----:B0-----:R-:W-:-:S13]  /*d810*/  ISETP.NE.AND P0, PT, R6, 0x1, PT ;  /* 0x000000010600780c */ /* 0x001fda0003f05270 */
[----:B------:R-:W0:Y:S08]  /*d820*/  @P0 LDC R0, c[0x0][0x44c] ;  /* 0x00011300ff000b82 */ /* 0x000e300000000800 */
[----:B------:R-:W1:Y:S01]  /*d830*/  @P0 LDC R8, c[0x0][0x450] ;  /* 0x00011400ff080b82 */ /* 0x000e620000000800 */
[----:B---3--:R-:W-:Y:S02]  /*d840*/  IMAD.MOV.U32 R3, RZ, RZ, R35 ;  /* 0x000000ffff037224 */ /* 0x008fe400078e0023 */
[----:B----4-:R-:W-:-:S02]  /*d850*/  IMAD R5, R20, UR6, RZ ;  /* 0x0000000614057c24 */ /* 0x010fc4000f8e02ff */
[----:B------:R-:W3:Y:S01]  /*d860*/  S2R R20, SR_TID.X ;  /* 0x0000000000147919 */ /* 0x000ee20000002100 */
[----:B------:R-:W-:-:S04]  /*d870*/  IMAD.WIDE.U32 R2, R26, UR4, R2 ;  /* 0x000000041a027c25 */ /* 0x000fc8000f8e0002 */
[----:B------:R-:W-:Y:S01]  /*d880*/  IMAD R3, R26, UR5, R3 ;  /* 0x000000051a037c24 */ /* 0x000fe2000f8e0203 */
[----:B------:R-:W-:Y:S01]  /*d890*/  ULDC.64 UR4, c[0x0][0x2d0] ;  /* 0x0000b40000047ab9 */ /* 0x000fe20000000a00 */
[C---:B------:R-:W-:Y:S02]  /*d8a0*/  IMAD R5, R29.reuse, UR7, R5 ;  /* 0x000000071d057c24 */ /* 0x040fe4000f8e0205 */
[----:B------:R-:W-:Y:S01]  /*d8b0*/  IMAD.WIDE.U32 R2, R29, UR6, R2 ;  /* 0x000000061d027c25 */ /* 0x000fe2000f8e0002 */
[----:B---3--:R-:W-:-:S04]  /*d8c0*/  LOP3.LUT R20, R20, 0x7f, RZ, 0xc0, !PT ;  /* 0x0000007f14147812 */ /* 0x008fc800078ec0ff */
[----:B------:R-:W-:Y:S02]  /*d8d0*/  SHF.R.U32.HI R21, RZ, 0x3, R20 ;  /* 0x00000003ff157819 */ /* 0x000fe40000011614 */
[----:B------:R-:W3:Y:S01]  /*d8e0*/  S2R R20, SR_TID.X ;  /* 0x0000000000147919 */ /* 0x000ee20000002100 */
[----:B------:R-:W-:Y:S02]  /*d8f0*/  IMAD.IADD R3, R3, 0x1, R5 ;  /* 0x0000000103037824 */ /* 0x000fe400078e0205 */
[----:B---3--:R-:W-:-:S05]  /*d900*/  IMAD.SHL.U32 R20, R20, 0x10, RZ ;  /* 0x0000001014147824 */ /* 0x008fca00078e00ff */
[----:B------:R-:W-:-:S04]  /*d910*/  LOP3.LUT R20, R21, 0x70, R20, 0xf8, !PT ;  /* 0x0000007015147812 */ /* 0x000fc800078ef814 */
[----:B--2---:R-:W-:-:S05]  /*d920*/  LOP3.LUT R7, R20, R4, RZ, 0xfc, !PT ;  /* 0x0000000414077212 */ /* 0x004fca00078efcff */
[----:B0-----:R-:W-:-:S04]  /*d930*/  @P0 IMAD.HI.U32 R9, R7, R0, RZ ;  /* 0x0000000007090227 */ /* 0x001fc800078e00ff */
[----:B------:R-:W-:Y:S01]  /*d940*/  IMAD.MOV.U32 R0, RZ, RZ, R7 ;  /* 0x000000ffff007224 */ /* 0x000fe200078e0007 */
[----:B-1----:R-:W-:Y:S01]  /*d950*/  @P0 SHF.R.U32.HI R0, RZ, R8, R9 ;  /* 0x00000008ff000219 */ /* 0x002fe20000011609 */
[----:B------:R-:W0:Y:S04]  /*d960*/  S2R R20, SR_TID.X ;  /* 0x0000000000147919 */ /* 0x000e280000002100 */
[----:B------:R-:W-:-:S04]  /*d970*/  IMAD.MOV R5, RZ, RZ, -R0 ;  /* 0x000000ffff057224 */ /* 0x000fc800078e0a00 */
[----:B------:R-:W-:Y:S01]  /*d980*/  IMAD R5, R6, R5, R7 ;  /* 0x0000000506057224 */ /* 0x000fe200078e0207 */
[----:B------:R-:W-:Y:S01]  /*d990*/  SHF.R.S32.HI R7, RZ, 0x1f, R0 ;  /* 0x0000001fff077819 */ /* 0x000fe20000011400 */
[----:B------:R-:W-:-:S04]  /*d9a0*/  IMAD.WIDE.U32 R2, R0, UR4, R2 ;  /* 0x0000000400027c25 */ /* 0x000fc8000f8e0002 */
[----:B------:R-:W-:-:S04]  /*d9b0*/  IMAD R7, R7, UR4, RZ ;  /* 0x0000000407077c24 */ /* 0x000fc8000f8e02ff */
[----:B------:R-:W-:Y:S01]  /*d9c0*/  IMAD R7, R0, UR5, R7 ;  /* 0x0000000500077c24 */ /* 0x000fe2000f8e0207 */
[----:B------:R-:W-:Y:S01]  /*d9d0*/  SHF.R.S32.HI R0, RZ, 0x1f, R5 ;  /* 0x0000001fff007819 */ /* 0x000fe20000011405 */
[----:B------:R-:W-:Y:S02]  /*d9e0*/  ULDC.64 UR4, c[0x0][0x2c8] ;  /* 0x0000b20000047ab9 */ /* 0x000fe40000000a00 */
[----:B------:R-:W-:Y:S02]  /*d9f0*/  IMAD.IADD R3, R3, 0x1, R7 ;  /* 0x0000000103037824 */ /* 0x000fe400078e0207 */
[----:B------:R-:W-:Y:S02]  /*da00*/  IMAD R0, R0, UR4, RZ ;  /* 0x0000000400007c24 */ /* 0x000fe4000f8e02ff */
[----:B------:R-:W-:-:S04]  /*da10*/  IMAD.WIDE.U32 R2, R5, UR4, R2 ;  /* 0x0000000405027c25 */ /* 0x000fc8000f8e0002 */
[----:B------:R-:W-:Y:S01]  /*da20*/  IMAD R0, R5, UR5, R0 ;  /* 0x0000000505007c24 */ /* 0x000fe2000f8e0200 */
[----:B------:R-:W-:-:S03]  /*da30*/  ULDC.64 UR4, c[0x0][0x280] ;  /* 0x0000a00000047ab9 */ /* 0x000fc60000000a00 */
[----:B------:R-:W-:Y:S01]  /*da40*/  IMAD.IADD R5, R3, 0x1, R0 ;  /* 0x0000000103057824 */ /* 0x000fe200078e0200 */
[----:B------:R-:W-:Y:S01]  /*da50*/  LEA R0, P0, R2, UR4, 0x1 ;  /* 0x0000000402007c11 */ /* 0x000fe2000f8008ff */
[----:B------:R-:W-:Y:S01]  /*da60*/  ULDC UR4, c[0x0][0x2b8] ;  /* 0x0000ae0000047ab9 */ /* 0x000fe20000000800 */
[----:B0-----:R-:W-:Y:S02]  /*da70*/  LOP3.LUT R20, R20, 0x7f, RZ, 0xc0, !PT ;  /* 0x0000007f14147812 */ /* 0x001fe400078ec0ff */
[----:B------:R-:W-:Y:S01]  /*da80*/  LEA.HI.X R5, R2, UR5, R5, 0x1, P0 ;  /* 0x0000000502057c11 */ /* 0x000fe200080f0c05 */
[----:B------:R-:W-:Y:S01]  /*da90*/  UMOV UR5, 0xffffffff ;  /* 0xffffffff00057882 */ /* 0x000fe20000000000 */
[----:B------:R-:W-:Y:S02]  /*daa0*/  ISETP.GE.AND P3, PT, R31, UR4, PT ;  /* 0x000000041f007c0c */ /* 0x000fe4000bf66270 */
[----:B------:R-:W-:Y:S02]  /*dab0*/  ISETP.GE.AND P2, PT, R33, UR4, PT ;  /* 0x0000000421007c0c */ /* 0x000fe4000bf46270 */
[----:B------:R-:W-:-:S02]  /*dac0*/  ISETP.GE.AND P0, PT, R32, UR4, PT ;  /* 0x0000000420007c0c */ /* 0x000fc4000bf06270 */
[----:B------:R-:W-:Y:S01]  /*dad0*/  SHF.R.U32.HI R10, RZ, 0x3, R20 ;  /* 0x00000003ff0a7819 */ /* 0x000fe20000011614 */
[----:B------:R-:W-:Y:S10]  /*dae0*/  BRA.DIV UR5, `(.L_x_264) ;  /* 0x0000003a05a87947 */ /* 0x000ff4000b800000 */
[----:B------:R-:W0:Y:S01]  /*daf0*/  SHFL.IDX PT, R14, R0, RZ, 0x181f ;  /* 0x00181fff000e7589 */ /* 0x000e2200000e0000 */
[----:B-----5:R-:W-:Y:S01]  /*db00*/  IMAD R6, R17, R6, RZ ;  /* 0x0000000611067224 */ /* 0x020fe200078e02ff */
[----:B------:R-:W-:Y:S02]  /*db10*/  IADD3 R4, R10, R4, RZ ;  /* 0x000000040a047210 */ /* 0x000fe40007ffe0ff */
[----:B------:R-:W1:Y:S02]  /*db20*/  SHFL.IDX PT, R2, R5, RZ, 0x181f ;  /* 0x00181fff05027589 */ /* 0x000e6400000e0000 */
[C---:B------:R-:W-:Y:S01]  /*db30*/  ISETP.GE.AND P1, PT, R4.reuse, R6, PT ;  /* 0x000000060400720c */ /* 0x040fe20003f26270 */
[----:B------:R-:W-:-:S12]  /*db40*/  VIADD R7, R4, 0x10 ;  /* 0x0000001004077836 */ /* 0x000fd80000000000 */
[----:B0-----:R-:W-:-:S05]  /*db50*/  @!P1 LEA R14, P4, R31, R14, 0x1 ;  /* 0x0000000e1f0e9211 */ /* 0x001fca00078808ff */
[----:B-1----:R-:W-:Y:S02]  /*db60*/  @!P1 IMAD.X R3, RZ, RZ, R2, P4 ;  /* 0x000000ffff039224 */ /* 0x002fe400020e0602 */
[----:B------:R-:W-:Y:S02]  /*db70*/  @!P1 IMAD.MOV.U32 R2, RZ, RZ, R14 ;  /* 0x000000ffff029224 */ /* 0x000fe400078e000e */
[----:B------:R-:W0:Y:S04]  /*db80*/  SHFL.IDX PT, R14, R0, 0x1, 0x181f ;  /* 0x00381f00000e7f89 */ /* 0x000e2800000e0000 */
[----:B------:R-:W-:Y:S04]  /*db90*/  @!P1 LDGSTS.E.BYPASS.LTC128B.128 [R36+0x12400], desc[UR36][R2.64], !P3 ;  /* 0x1240000002249fae */ /* 0x000fe8000d901d64 */
[----:B------:R-:W-:Y:S04]  /*dba0*/  @!P1 LDGSTS.E.BYPASS.LTC128B.128 [R36+0x16400], desc[UR36][R2.64+0x80], !P2 ;  /* 0x1640008002249fae */ /* 0x000fe8000d101d64 */
[----:B------:R1:W-:Y:S01]  /*dbb0*/  @!P1 LDGSTS.E.BYPASS.LTC128B.128 [R36+0x1a400], desc[UR36][R2.64+0x100], !P0 ;  /* 0x1a40010002249fae */ /* 0x0003e2000c101d64 */
[----:B------:R-:W-:-:S03]  /*dbc0*/  ISETP.GE.AND P1, PT, R7, R6, PT ;  /* 0x000000060700720c */ /* 0x000fc60003f26270 */
[----:B-1----:R-:W1:Y:S10]  /*dbd0*/  SHFL.IDX PT, R2, R5, 0x1, 0x181f ;  /* 0x00381f0005027f89 */ /* 0x002e7400000e0000 */
[----:B0-----:R-:W-:-:S05]  /*dbe0*/  @!P1 LEA R14, P4, R31, R14, 0x1 ;  /* 0x0000000e1f0e9211 */ /* 0x001fca00078808ff */
[----:B-1----:R-:W-:Y:S02]  /*dbf0*/  @!P1 IMAD.X R7, RZ, RZ, R2, P4 ;  /* 0x000000ffff079224 */ /* 0x002fe400020e0602 */
[----:B------:R-:W-:Y:S02]  /*dc00*/  @!P1 IMAD.MOV.U32 R2, RZ, RZ, R14 ;  /* 0x000000ffff029224 */ /* 0x000fe400078e000e */
[----:B------:R-:W-:Y:S01]  /*dc10*/  @!P1 IMAD.MOV.U32 R3, RZ, RZ, R7 ;  /* 0x000000ffff039224 */ /* 0x000fe200078e0007 */
[----:B------:R-:W0:Y:S01]  /*dc20*/  SHFL.IDX PT, R14, R0, 0x2, 0x181f ;  /* 0x00581f00000e7f89 */ /* 0x000e2200000e0000 */
[----:B------:R-:W-:-:S03]  /*dc30*/  VIADD R7, R4, 0x20 ;  /* 0x0000002004077836 */ /* 0x000fc60000000000 */
        /* <DEDUP_REMOVED lines=28> */
[----:B-1----:R-:W-:Y:S01]  /*de00*/  @!P1 IMAD.X R7, RZ, RZ, R2, P4 ;  /* 0x000000ffff079224 */ /* 0x002fe200020e0602 */
[----:B------:R-:W-:Y:S02]  /*de10*/  @!P1 MOV R2, R14 ;  /* 0x0000000e00029202 */ /* 0x000fe40000000f00 */
[----:B------:R-:W0:Y:S01]  /*de20*/  SHFL.IDX PT, R14, R0, 0x5, 0x181f ;  /* 0x00b81f00000e7f89 */ /* 0x000e2200000e0000 */
[----:B------:R-:W-:Y:S02]  /*de30*/  @!P1 IMAD.MOV.U32 R3, RZ, RZ, R7 ;  /* 0x000000ffff039224 */ /* 0x000fe400078e0007 */
        /* <DEDUP_REMOVED lines=17> */
[----:B0-----:R-:W-:Y:S01]  /*df50*/  @!P1 LEA R14, P4, R31, R14, 0x1 ;  /* 0x0000000e1f0e9211 */ /* 0x001fe200078808ff */
[----:B------:R-:W0:Y:S04]  /*df60*/  SHFL.IDX PT, R5, R5, 0x7, 0x181f ;  /* 0x00f81f0005057f89 */ /* 0x000e2800000e0000 */
[----:B-1----:R-:W-:-:S02]  /*df70*/  @!P1 IMAD.X R7, RZ, RZ, R2, P4 ;  /* 0x000000ffff079224 */ /* 0x002fc400020e0602 */
[----:B------:R-:W-:Y:S02]  /*df80*/  @!P1 IMAD.MOV.U32 R2, RZ, RZ, R14 ;  /* 0x000000ffff029224 */ /* 0x000fe400078e000e */
[----:B------:R-:W-:Y:S01]  /*df90*/  @!P1 IMAD.MOV.U32 R3, RZ, RZ, R7 ;  /* 0x000000ffff039224 */ /* 0x000fe200078e0007 */
[----:B------:R1:W2:Y:S04]  /*dfa0*/  SHFL.IDX PT, R14, R0, 0x7, 0x181f ;  /* 0x00f81f00000e7f89 */ /* 0x0002a800000e0000 */
[----:B------:R1:W-:Y:S04]  /*dfb0*/  @!P1 LDGSTS.E.BYPASS.LTC128B.128 [R36+0x15400], desc[UR36][R2.64], !P3 ;  /* 0x1540000002249fae */ /* 0x0003e8000d901d64 */
[----:B------:R1:W-:Y:S04]  /*dfc0*/  @!P1 LDGSTS.E.BYPASS.LTC128B.128 [R36+0x19400], desc[UR36][R2.64+0x80], !P2 ;  /* 0x1940008002249fae */ /* 0x0003e8000d101d64 */
[----:B0-----:R1:W-:Y:S02]  /*dfd0*/  @!P1 LDGSTS.E.BYPASS.LTC128B.128 [R36+0x1d400], desc[UR36][R2.64+0x100], !P0 ;  /* 0x1d40010002249fae */ /* 0x0013e4000c101d64 */
.L_x_353:
[----:B-1----:R-:W-:Y:S01]  /*dfe0*/  VIADD R3, R4, 0x70 ;  /* 0x0000007004037836 */ /* 0x002fe20000000000 */
[----:B------:R-:W-:Y:S04]  /*dff0*/  BSSY B0, `(.L_x_265) ;  /* 0x000000b000007945 */ /* 0x000fe80003800000 */
[----:B------:R-:W-:-:S13]  /*e000*/  ISETP.GE.AND P1, PT, R3, R6, PT ;  /* 0x000000060300720c */ /* 0x000fda0003f26270 */
[----:B------:R-:W-:Y:S05]  /*e010*/  @P1 BRA `(.L_x_266) ;  /* 0x0000000000201947 */ /* 0x000fea0003800000 */
[----:B--2---:R-:W-:-:S05]  /*e020*/  LEA R2, P1, R31, R14, 0x1 ;  /* 0x0000000e1f027211 */ /* 0x004fca00078208ff */
[----:B------:R-:W-:-:S05]  /*e030*/  IMAD.X R3, RZ, RZ, R5, P1 ;  /* 0x000000ffff037224 */ /* 0x000fca00008e0605 */
[----:B------:R-:W-:Y:S01]  /*e040*/  @!PT LDS RZ, [RZ] ;  /* 0x00000000fffff984 */ /* 0x000fe20000000800 */
[----:B------:R-:W-:Y:S01]  /*e050*/  @!PT LDS RZ, [RZ] ;  /* 0x00000000fffff984 */ /* 0x000fe20000000800 */
[----:B------:R-:W-:Y:S01]  /*e060*/  @!PT LDS RZ, [RZ] ;  /* 0x00000000fffff984 */ /* 0x000fe20000000800 */
[----:B------:R0:W-:Y:S04]  /*e070*/  LDGSTS.E.BYPASS.LTC128B.128 [R36+0x15c00], desc[UR36][R2.64], !P3 ;  /* 0x15c0000002247fae */ /* 0x0001e8000d901d64 */
[----:B------:R0:W-:Y:S04]  /*e080*/  LDGSTS.E.BYPASS.LTC128B.128 [R36+0x19c00], desc[UR36][R2.64+0x80], !P2 ;  /* 0x19c0008002247fae */ /* 0x0001e8000d101d64 */
[----:B------:R0:W-:Y:S02]  /*e090*/  LDGSTS.E.BYPASS.LTC128B.128 [R36+0x1dc00], desc[UR36][R2.64+0x100], !P0 ;  /* 0x1dc0010002247fae */ /* 0x0001e4000c101d64 */
.L_x_266:
[----:B------:R-:W-:Y:S05]  /*e0a0*/  BSYNC B0 ;  /* 0x0000000000007941 */ /* 0x000fea0003800000 */
.L_x_265:
[----:B------:R-:W-:Y:S01]  /*e0b0*/  NOP ;  /* 0x0000000000007918 */ /* 0x000fe20000000000 */
[----:B------:R-:W-:-:S13]  /*e0c0*/  PLOP3.LUT P0, PT, PT, PT, PT, 0x80, 0x0 ;  /* 0x000000000000781c */ /* 0x000fda0003f0f070 */
.L_x_267:
[----:B------:R-:W-:Y:S02]  /*e0d0*/  PLOP3.LUT P1, PT, P1, P0, PT, 0xa2, 0x0 ;  /* 0x000000000000781c */ /* 0x000fe40000f21472 */
[----:B------:R-:W-:-:S08]  /*e0e0*/  @P0 R2UR P1, UR4, R22 ;  /* 0x00000000160402ca */ /* 0x000fd00000020000 */
[----:B------:R-:W-:-:S05]  /*e0f0*/  @P0 PLOP3.LUT P0, PT, P1, PT, PT, 0x80, 0x0 ;  /* 0x000000000000081c */ /* 0x000fca0000f0f070 */
[----:B------:R-:W-:Y:S01]  /*e100*/  @!P1 SYNCS.ARRIVE.TRANS64.RED.A0T1 RZ, [UR4+0x30800], RZ ;  /* 0x030800ffffff99a7 */ /* 0x000fe20008200404 */
[----:B------:R-:W-:Y:S07]  /*e110*/  @!P1 ARRIVES.LDGSTSBAR.64.TRANSCNT [UR4+0x30800] ;  /* 0x03080000ff0099b0 */ /* 0x000fee0008000a84 */
[----:B------:R-:W-:Y:S05]  /*e120*/  @P0 BRA.U.ANY `(.L_x_267) ;  /* 0xfffffffd00e80947 */ /* 0x000fea000393ffff */
[----:B0-----:R-:W3:Y:S04]  /*e130*/  LDL.LU R3, [R1+0x20] ;  /* 0x0000200001037983 */ /* 0x001ee80000300800 */
[----:B------:R-:W4:Y:S01]  /*e140*/  LDL.LU R2, [R1+0x1c] ;  /* 0x00001c0001027983 */ /* 0x000f220000300800 */
[----:B---3--:R-:W-:Y:S02]  /*e150*/  VIADD R3, R3, 0x1 ;  /* 0x0000000103037836 */ /* 0x008fe40000000000 */
[----:B----4-:R-:W-:-:S03]  /*e160*/  VIADD R8, R2, 0xfffffffe ;  /* 0xfffffffe02087836 */ /* 0x010fc60000000000 */
[----:B------:R-:W-:Y:S01]  /*e170*/  LEA.HI R0, R3, R3, RZ, 0x1 ;  /* 0x0000000303007211 */ /* 0x000fe200078f08ff */
[----:B------:R0:W-:Y:S03]  /*e180*/  STL [R1+0x20], R3 ;  /* 0x0000200301007387 */ /* 0x0001e60000100800 */
[----:B------:R-:W-:-:S05]  /*e190*/  LOP3.LUT R0, R0, 0xfffffffe, RZ, 0xc0, !PT ;  /* 0xfffffffe00007812 */ /* 0x000fca00078ec0ff */
[----:B------:R-:W-:-:S05]  /*e1a0*/  IMAD.IADD R0, R3, 0x1, -R0 ;  /* 0x0000000103007824 */ /* 0x000fca00078e0a00 */
[----:B0-----:R-:W-:Y:S01]  /*e1b0*/  SHF.L.U32 R3, R0, 0x1f, RZ ;  /* 0x0000001f00037819 */ /* 0x001fe200000006ff */
[----:B------:R-:W-:Y:S01]  /*e1c0*/  NOP ;  /* 0x0000000000007918 */ /* 0x000fe20000000000 */
[----:B------:R0:W-:Y:S01]  /*e1d0*/  SYNCS.ARRIVE.TRANS64.A1T0 RZ, [R22+URZ+0x30800], RZ ;  /* 0x030800ff16ff79a7 */ /* 0x0001e2000810003f */
[----:B------:R-:W-:Y:S01]  /*e1e0*/  BSSY B0, `(.L_x_268) ;  /* 0x0000003000007945 */ /* 0x000fe20003800000 */
[----:B------:R-:W1:Y:S03]  /*e1f0*/  SYNCS.PHASECHK.TRANS64.TRYWAIT P0, [R22+URZ+0x30820], R3 ;  /* 0x03082003160075a7 */ /* 0x000e66000800017f */
[----:B01----:R-:W-:Y:S05]  /*e200*/  @!P0 BRA `(.L_x_269) ;  /* 0x0000003c007c8947 */ /* 0x003fea0003800000 */
.L_x_354:
[----:B------:R-:W-:Y:S05]  /*e210*/  BSYNC B0 ;  /* 0x0000000000007941 */ /* 0x000fea0003800000 */
.L_x_268:
[----:B------:R-:W3:Y:S01]  /*e220*/  LDL R0, [R1] ;  /* 0x0000000001007983 */ /* 0x000ee20000100800 */
[----:B------:R-:W-:Y:S01]  /*e230*/  BSSY B0, `(.L_x_270) ;  /* 0x0000104000007945 */ /* 0x000fe20003800000 */
[----:B---3--:R-:W-:-:S13]  /*e240*/  ISETP.GE.AND P0, PT, R8, R0, PT ;  /* 0x000000000800720c */ /* 0x008fda0003f06270 */
[----:B------:R-:W-:Y:S05]  /*e250*/  @!P0 BRA `(.L_x_271) ;  /* 0x0000001000048947 */ /* 0x000fea0003800000 */
[----:B------:R-:W-:Y:S01]  /*e260*/  ULDC UR4, c[0x0][0x2f4] ;  /* 0x0000bd0000047ab9 */ /* 0x000fe20000000800 */
[----:B------:R-:W-:Y:S01]  /*e270*/  IMAD.MOV.U32 R17, RZ, RZ, R28 ;  /* 0x000000ffff117224 */ /* 0x000fe200078e001c */
[----:B------:R-:W-:Y:S01]  /*e280*/  MOV R29, R25 ;  /* 0x00000019001d7202 */ /* 0x000fe20000000f00 */
[----:B------:R-:W-:Y:S01]  /*e290*/  IMAD.MOV.U32 R10, RZ, RZ, R27 ;  /* 0x000000ffff0a7224 */ /* 0x000fe200078e001b */
[----:B------:R-:W-:Y:S02]  /*e2a0*/  ISETP.GE.AND P3, PT, R31, UR4, PT ;  /* 0x000000041f007c0c */ /* 0x000fe4000bf66270 */
[----:B------:R-:W-:Y:S02]  /*e2b0*/  ISETP.GE.AND P2, PT, R33, UR4, PT ;  /* 0x0000000421007c0c */ /* 0x000fe4000bf46270 */
[----:B------:R-:W-:-:S13]  /*e2c0*/  ISETP.GE.AND P1, PT, R32, UR4, PT ;  /* 0x0000000420007c0c */ /* 0x000fda000bf26270 */
.L_x_284:
[----:B------:R-:W3:Y:S04]  /*e2d0*/  LDL R5, [R1+0x4] ;  /* 0x0000040001057983 */ /* 0x000ee80000100800 */
[----:B------:R-:W4:Y:S01]  /*e2e0*/  LDL R12, [R1+0x8] ;  /* 0x00000800010c7983 */ /* 0x000f220000100800 */
[----:B------:R-:W1:Y:S01]  /*e2f0*/  S2R R0, SR_TID.X ;  /* 0x0000000000007919 */ /* 0x000e620000002100 */
[----:B------:R-:W2:Y:S01]  /*e300*/  S2R R4, SR_TID.X ;  /* 0x0000000000047919 */ /* 0x000ea20000002100 */
[----:B-1----:R-:W-:-:S04]  /*e310*/  LOP3.LUT R0, R0, 0x7f, RZ, 0xc0, !PT ;  /* 0x0000007f00007812 */ /* 0x002fc800078ec0ff */
[----:B0-----:R-:W-:Y:S02]  /*e320*/  SHF.R.U32.HI R3, RZ, 0x3, R0 ;  /* 0x00000003ff037819 */ /* 0x001fe40000011600 */
[----:B------:R-:W0:Y:S01]  /*e330*/  LDC R0, c[0x0][0x430] ;  /* 0x00010c00ff007b82 */ /* 0x000e220000000800 */
[----:B--2---:R-:W-:-:S05]  /*e340*/  IMAD.SHL.U32 R4, R4, 0x10, RZ ;  /* 0x0000001004047824 */ /* 0x004fca00078e00ff */
[----:B------:R-:W-:-:S04]  /*e350*/  LOP3.LUT R4, R3, 0x70, R4, 0xf8, !PT ;  /* 0x0000007003047812 */ /* 0x000fc800078ef804 */
[----:B------:R-:W-:-:S13]  /*e360*/  ISETP.GT.U32.AND P5, PT, R4, 0x5f, PT ;  /* 0x0000005f0400780c */ /* 0x000fda0003fa4070 */
[----:B------:R-:W4:Y:S01]  /*e370*/  @!P5 LDC.64 R6, c[0x0][0x428] ;  /* 0x00010a00ff06db82 */ /* 0x000f220000000a00 */
[----:B0-----:R-:W-:-:S13]  /*e380*/  ISETP.NE.AND P0, PT, R0, 0x1, PT ;  /* 0x000000010000780c */ /* 0x001fda0003f05270 */
[----:B------:R-:W0:Y:S08]  /*e390*/  @P0 LDC R0, c[0x0][0x434] ;  /* 0x00010d00ff000b82 */ /* 0x000e300000000800 */
[----:B------:R-:W1:Y:S01]  /*e3a0*/  @P0 LDC R3, c[0x0][0x438] ;  /* 0x00010e00ff030b82 */ /* 0x000e620000000800 */
[----:B---3--:R-:W-:-:S04]  /*e3b0*/  IMAD R9, R8, 0x60, R5 ;  /* 0x0000006008097824 */ /* 0x008fc800078e0205 */
[----:B------:R-:W-:-:S03]  /*e3c0*/  IMAD.IADD R9, R4, 0x1, R9 ;  /* 0x0000000104097824 */ /* 0x000fc600078e0209 */
[----:B------:R-:W2:Y:S01]  /*e3d0*/  @!P5 LDC.64 R4, c[0x0][0x418] ;  /* 0x00010600ff04db82 */ /* 0x000ea20000000a00 */
[----:B0-----:R-:W-:-:S04]  /*e3e0*/  @P0 IMAD.HI.U32 R0, R9, R0, RZ ;  /* 0x0000000009000227 */ /* 0x001fc800078e00ff */
[----:B------:R-:W-:Y:S01]  /*e3f0*/  IMAD.MOV.U32 R11, RZ, RZ, R9 ;  /* 0x000000ffff0b7224 */ /* 0x000fe200078e0009 */
[----:B-1----:R-:W-:Y:S01]  /*e400*/  @P0 SHF.R.U32.HI R11, RZ, R3, R0 ;  /* 0x00000003ff0b0219 */ /* 0x002fe20000011600 */
[----:B----4-:R-:W-:-:S03]  /*e410*/  @!P5 IMAD R0, R12, R6, RZ ;  /* 0x000000060c00d224 */ /* 0x010fc600078e02ff */
[--C-:B------:R-:W-:Y:S01]  /*e420*/  @!P5 SHF.R.S32.HI R3, RZ, 0x1f, R11.reuse ;  /* 0x0000001fff03d819 */ /* 0x100fe2000001140b */
[----:B------:R-:W-:Y:S02]  /*e430*/  @!P5 IMAD.MOV.U32 R2, RZ, RZ, R11 ;  /* 0x000000ffff02d224 */ /* 0x000fe400078e000b */
[C---:B------:R-:W-:Y:S02]  /*e440*/  @!P5 IMAD R7, R30.reuse, R7, R0 ;  /* 0x000000071e07d224 */ /* 0x040fe400078e0200 */
[----:B------:R-:W-:-:S04]  /*e450*/  @!P5 IMAD.WIDE.U32 R2, R30, R6, R2 ;  /* 0x000000061e02d225 */ /* 0x000fc800078e0002 */
[----:B------:R-:W-:Y:S01]  /*e460*/  @!P5 IMAD.IADD R7, R7, 0x1, R3 ;  /* 0x000000010707d824 */ /* 0x000fe200078e0203 */
[----:B--2---:R-:W-:Y:S01]  /*e470*/  @!P5 LEA R4, P0, R2, R4, 0x2 ;  /* 0x000000040204d211 */ /* 0x004fe200078010ff */
[----:B------:R-:W-:-:S03]  /*e480*/  IMAD.MOV.U32 R0, RZ, RZ, RZ ;  /* 0x000000ffff007224 */ /* 0x000fc600078e00ff */
[----:B------:R-:W-:-:S05]  /*e490*/  @!P5 LEA.HI.X R5, R2, R5, R7, 0x2, P0 ;  /* 0x000000050205d211 */ /* 0x000fca00000f1407 */
[----:B------:R0:W5:Y:S01]  /*e4a0*/  @!P5 LDG.E R0, desc[UR36][R4.64] ;  /* 0x000000240400d981 */ /* 0x000162000c1e1900 */
[----:B------:R-:W-:Y:S01]  /*e4b0*/  LOP3.LUT P4, RZ, R23, 0x10, RZ, 0xc0, !PT ;  /* 0x0000001017ff7812 */ /* 0x000fe2000788c0ff */
[----:B------:R-:W-:Y:S01]  /*e4c0*/  VIADD R27, R10, 0x1 ;  /* 0x000000010a1b7836 */ /* 0x000fe20000000000 */
[----:B------:R-:W-:Y:S05]  /*e4d0*/  YIELD ;  /* 0x0000000000007946 */ /* 0x000fea0003800000 */
[----:B------:R-:W-:Y:S01]  /*e4e0*/  ISETP.NE.AND P0, PT, R27, 0x2, PT ;  /* 0x000000021b00780c */ /* 0x000fe20003f05270 */
[----:B------:R-:W-:Y:S01]  /*e4f0*/  IMAD.MOV R2, RZ, RZ, -R11 ;  /* 0x000000ffff027224 */ /* 0x000fe200078e0a0b */
[----:B------:R-:W-:-:S02]  /*e500*/  ULDC UR4, c[0x0][0x430] ;  /* 0x00010c0000047ab9 */ /* 0x000fc40000000800 */
[----:B------:R-:W-:Y:S01]  /*e510*/  SEL R28, RZ, 0x1, P0 ;  /* 0x00000001ff1c7807 */ /* 0x000fe20000000000 */
[----:B------:R-:W-:Y:S01]  /*e520*/  IMAD R9, R2, UR4, R9 ;  /* 0x0000000402097c24 */ /* 0x000fe2000f8e0209 */
[----:B------:R-:W-:Y:S01]  /*e530*/  SEL R27, R27, RZ, P0 ;  /* 0x000000ff1b1b7207 */ /* 0x000fe20000000000 */
[----:B------:R-:W-:Y:S01]  /*e540*/  IMAD.MOV.U32 R25, RZ, RZ, R8 ;  /* 0x000000ffff197224 */ /* 0x000fe200078e0008 */
[----:B------:R-:W-:Y:S01]  /*e550*/  LOP3.LUT R28, R17, R28, RZ, 0x3c, !PT ;  /* 0x0000001c111c7212 */ /* 0x000fe200078e3cff */
[----:B0-----:R-:W-:Y:S06]  /*e560*/  @!P4 BRA `(.L_x_272) ;  /* 0x000000000004c947 */ /* 0x001fec0003800000 */
[----:B------:R-:W-:Y:S01]  /*e570*/  BPT.TRAP 0x1 ;  /* 0x000000040000795c */ /* 0x000fe20000300000 */
.L_x_272:
[----:B------:R-:W-:Y:S01]  /*e580*/  IMAD R6, R27, 0x8, R22 ;  /* 0x000000081b067824 */ /* 0x000fe200078e0216 */
[----:B------:R-:W-:Y:S01]  /*e590*/  SHF.L.U32 R3, R28, 0x1f, RZ ;  /* 0x0000001f1c037819 */ /* 0x000fe200000006ff */
[----:B------:R-:W-:Y:S03]  /*e5a0*/  BSSY B1, `(.L_x_273) ;  /* 0x0000003000017945 */ /* 0x000fe60003800000 */
[----:B------:R-:W0:Y:S02]  /*e5b0*/  SYNCS.PHASECHK.TRANS64.TRYWAIT P0, [R6+URZ+0x30840], R3 ;  /* 0x03084003060075a7 */ /* 0x000e24000800017f */
[----:B0-----:R-:W-:Y:S05]  /*e5c0*/  @!P0 BRA `(.L_x_274) ;  /* 0x0000003800a08947 */ /* 0x001fea0003800000 */
.L_x_355:
[----:B------:R-:W-:Y:S05]  /*e5d0*/  BSYNC B1 ;  /* 0x0000000000017941 */ /* 0x000fea0003800000 */
.L_x_273:
[----:B------:R-:W-:Y:S01]  /*e5e0*/  SHF.R.S32.HI R20, RZ, 0x1f, R9 ;  /* 0x0000001fff147819 */ /* 0x000fe20000011409 */
[----:B------:R-:W-:Y:S01]  /*e5f0*/  ULDC.64 UR4, c[0x0][0x300] ;  /* 0x0000c00000047ab9 */ /* 0x000fe20000000a00 */
[----:B-----5:R-:W-:Y:S01]  /*e600*/  SHF.R.S32.HI R21, RZ, 0x1f, R0 ;  /* 0x0000001fff157819 */ /* 0x020fe20000011400 */
[----:B0-----:R-:W-:Y:S01]  /*e610*/  IMAD.WIDE.U32 R2, R9, UR4, RZ ;  /* 0x0000000409027c25 */ /* 0x001fe2000f8e00ff */
[----:B------:R-:W-:Y:S01]  /*e620*/  ULDC.64 UR6, c[0x0][0x2e8] ;  /* 0x0000ba0000067ab9 */ /* 0x000fe20000000a00 */
[C---:B------:R-:W-:Y:S02]  /*e630*/  LOP3.LUT P5, RZ, R23.reuse, 0x2, RZ, 0xc0, !PT ;  /* 0x0000000217ff7812 */ /* 0x040fe400078ac0ff */
[----:B------:R-:W-:Y:S01]  /*e640*/  IMAD R4, R20, UR4, RZ ;  /* 0x0000000414047c24 */ /* 0x000fe2000f8e02ff */
[----:B------:R-:W-:Y:S01]  /*e650*/  LOP3.LUT P4, RZ, R23, 0x1, RZ, 0xc0, !PT ;  /* 0x0000000117ff7812 */ /* 0x000fe2000788c0ff */
[----:B------:R-:W-:Y:S02]  /*e660*/  IMAD R5, R27, 0x4800, R34 ;  /* 0x000048001b057824 */ /* 0x000fe400078e0222 */
[----:B------:R-:W-:Y:S01]  /*e670*/  IMAD R4, R9, UR5, R4 ;  /* 0x0000000509047c24 */ /* 0x000fe2000f8e0204 */
[----:B------:R-:W-:-:S03]  /*e680*/  ULDC.64 UR4, c[0x0][0x310] ;  /* 0x0000c40000047ab9 */ /* 0x000fc60000000a00 */
[----:B------:R-:W-:Y:S02]  /*e690*/  IMAD.IADD R3, R3, 0x1, R4 ;  /* 0x0000000103037824 */ /* 0x000fe400078e0204 */
[----:B------:R-:W-:Y:S02]  /*e6a0*/  IMAD R4, R21, UR4, RZ ;  /* 0x0000000415047c24 */ /* 0x000fe4000f8e02ff */
[----:B------:R-:W-:-:S04]  /*e6b0*/  IMAD.WIDE.U32 R2, R0, UR4, R2 ;  /* 0x0000000400027c25 */ /* 0x000fc8000f8e0002 */
[----:B------:R-:W-:Y:S01]  /*e6c0*/  IMAD R4, R0, UR5, R4 ;  /* 0x0000000500047c24 */ /* 0x000fe2000f8e0204 */
[----:B------:R-:W-:-:S03]  /*e6d0*/  ULDC.64 UR4, c[0x0][0x308] ;  /* 0x0000c20000047ab9 */ /* 0x000fc60000000a00 */
[----:B------:R-:W-:Y:S02]  /*e6e0*/  IMAD.IADD R3, R3, 0x1, R4 ;  /* 0x0000000103037824 */ /* 0x000fe400078e0204 */
[----:B------:R-:W-:Y:S01]  /*e6f0*/  IMAD.WIDE.U32 R2, R26, UR4, R2 ;  /* 0x000000041a027c25 */ /* 0x000fe2000f8e0002 */
[----:B------:R-:W-:-:S03]  /*e700*/  UMOV UR4, 0xffffffff ;  /* 0xffffffff00047882 */ /* 0x000fc60000000000 */
[----:B------:R-:W-:Y:S01]  /*e710*/  IMAD R8, R26, UR5, R3 ;  /* 0x000000051a087c24 */ /* 0x000fe2000f8e0203 */
[----:B------:R-:W-:-:S04]  /*e720*/  LEA R7, P0, R2, UR6, 0x1 ;  /* 0x0000000602077c11 */ /* 0x000fc8000f8008ff */
[----:B------:R-:W-:Y:S01]  /*e730*/  LEA.HI.X R8, R2, UR7, R8, 0x1, P0 ;  /* 0x0000000702087c11 */ /* 0x000fe200080f0c08 */
[----:B------:R-:W-:Y:S08]  /*e740*/  BRA.DIV UR4, `(.L_x_275) ;  /* 0x0000003a04547947 */ /* 0x000ff0000b800000 */
[----:B------:R-:W0:Y:S01]  /*e750*/  SHFL.IDX PT, R2, R7, RZ, 0x181f ;  /* 0x00181fff07027589 */ /* 0x000e2200000e0000 */
[----:B------:R-:W-:Y:S01]  /*e760*/  IMAD.SHL.U32 R4, R31, 0x2, RZ ;  /* 0x000000021f047824 */ /* 0x000fe200078e00ff */
[----:B------:R-:W-:Y:S01]  /*e770*/  LOP3.LUT P6, RZ, R23, 0x4, RZ, 0xc0, !PT ;  /* 0x0000000417ff7812 */ /* 0x000fe200078cc0ff */
[----:B------:R-:W-:Y:S01]  /*e780*/  IMAD R5, R5, 0x2, R22 ;  /* 0x0000000205057824 */ /* 0x000fe200078e0216 */
[----:B------:R-:W1:Y:S04]  /*e790*/  SHFL.IDX PT, R3, R8, RZ, 0x181f ;  /* 0x00181fff08037589 */ /* 0x000e6800000e0000 */
[----:B------:R-:W-:Y:S01]  /*e7a0*/  SHFL.IDX PT, R35, R8, 0x2, 0x181f ;  /* 0x00581f0008237f89 */ /* 0x000fe200000e0000 */
[----:B0-----:R-:W-:-:S05]  /*e7b0*/  IADD3 R2, P0, R2, R4, RZ ;  /* 0x0000000402027210 */ /* 0x001fca0007f1e0ff */
[----:B-1----:R-:W-:-:S05]  /*e7c0*/  IMAD.X R3, RZ, RZ, R3, P0 ;  /* 0x000000ffff037224 */ /* 0x002fca00000e0603 */
[----:B------:R-:W-:Y:S04]  /*e7d0*/  LDGSTS.E.BYPASS.LTC128B.128 [R5+0x1e400], desc[UR36][R2.64], !P6 ;  /* 0x1e40000002057fae */ /* 0x000fe8000f101d64 */
[----:B------:R-:W-:Y:S04]  /*e7e0*/  LDGSTS.E.BYPASS.LTC128B.128 [R5+0x21400], desc[UR36][R2.64+0x80], !P5 ;  /* 0x2140008002057fae */ /* 0x000fe8000e901d64 */
[----:B------:R0:W-:Y:S04]  /*e7f0*/  LDGSTS.E.BYPASS.LTC128B.128 [R5+0x24400], desc[UR36][R2.64+0x100], !P4 ;  /* 0x2440010002057fae */ /* 0x0001e8000e101d64 */
[----:B0-----:R-:W0:Y:S04]  /*e800*/  SHFL.IDX PT, R2, R7, 0x1, 0x181f ;  /* 0x00381f0007027f89 */ /* 0x001e2800000e0000 */
[----:B------:R-:W1:Y:S01]  /*e810*/  SHFL.IDX PT, R3, R8, 0x1, 0x181f ;  /* 0x00381f0008037f89 */ /* 0x000e6200000e0000 */
[----:B0-----:R-:W-:-:S05]  /*e820*/  IADD3 R2, P0, R2, R4, RZ ;  /* 0x0000000402027210 */ /* 0x001fca0007f1e0ff */
[----:B-1----:R-:W-:-:S05]  /*e830*/  IMAD.X R3, RZ, RZ, R3, P0 ;  /* 0x000000ffff037224 */ /* 0x002fca00000e0603 */
[----:B------:R-:W-:Y:S04]  /*e840*/  LDGSTS.E.BYPASS.LTC128B.128 [R5+0x1ec00], desc[UR36][R2.64], !P6 ;  /* 0x1ec0000002057fae */ /* 0x000fe8000f101d64 */
[----:B------:R-:W-:Y:S04]  /*e850*/  LDGSTS.E.BYPASS.LTC128B.128 [R5+0x21c00], desc[UR36][R2.64+0x80], !P5 ;  /* 0x21c0008002057fae */ /* 0x000fe8000e901d64 */
[----:B------:R0:W-:Y:S04]  /*e860*/  LDGSTS.E.BYPASS.LTC128B.128 [R5+0x24c00], desc[UR36][R2.64+0x100], !P4 ;  /* 0x24c0010002057fae */ /* 0x0001e8000e101d64 */
[----:B0-----:R-:W0:Y:S02]  /*e870*/  SHFL.IDX PT, R2, R7, 0x2, 0x181f ;  /* 0x00581f0007027f89 */ /* 0x001e2400000e0000 */
[----:B0-----:R-:W-:-:S04]  /*e880*/  IADD3 R2, P0, R2, R4, RZ ;  /* 0x0000000402027210 */ /* 0x001fc80007f1e0ff */
[----:B------:R-:W-:Y:S02]  /*e890*/  IADD3.X R3, RZ, R35, RZ, P0, !PT ;  /* 0x00000023ff037210 */ /* 0x000fe400007fe4ff */
[----:B------:R-:W-:Y:S04]  /*e8a0*/  SHFL.IDX PT, R35, R8, 0x3, 0x181f ;  /* 0x00781f0008237f89 */ /* 0x000fe800000e0000 */
[----:B------:R-:W-:Y:S04]  /*e8b0*/  LDGSTS.E.BYPASS.LTC128B.128 [R5+0x1f400], desc[UR36][R2.64], !P6 ;  /* 0x1f40000002057fae */ /* 0x000fe8000f101d64 */
[----:B------:R-:W-:Y:S04]  /*e8c0*/  LDGSTS.E.BYPASS.LTC128B.128 [R5+0x22400], desc[UR36][R2.64+0x80], !P5 ;  /* 0x2240008002057fae */ /* 0x000fe8000e901d64 */
[----:B------:R0:W-:Y:S04]  /*e8d0*/  LDGSTS.E.BYPASS.LTC128B.128 [R5+0x25400], desc[UR36][R2.64+0x100], !P4 ;  /* 0x2540010002057fae */ /* 0x0001e8000e101d64 */
[----:B0-----:R-:W0:Y:S02]  /*e8e0*/  SHFL.IDX PT, R2, R7, 0x3, 0x181f ;  /* 0x00781f0007027f89 */ /* 0x001e2400000e0000 */
[----:B0-----:R-:W-:-:S05]  /*e8f0*/  IADD3 R2, P0, R2, R4, RZ ;  /* 0x0000000402027210 */ /* 0x001fca0007f1e0ff */
[----:B------:R-:W-:Y:S02]  /*e900*/  IMAD.X R3, RZ, RZ, R35, P0 ;  /* 0x000000ffff037224 */ /* 0x000fe400000e0623 */
[----:B------:R-:W-:Y:S04]  /*e910*/  SHFL.IDX PT, R35, R8, 0x4, 0x181f ;  /* 0x00981f0008237f89 */ /* 0x000fe800000e0000 */
[----:B------:R-:W-:Y:S04]  /*e920*/  LDGSTS.E.BYPASS.LTC128B.128 [R5+0x1fc00], desc[UR36][R2.64], !P6 ;  /* 0x1fc0000002057fae */ /* 0x000fe8000f101d64 */
[----:B------:R-:W-:Y:S04]  /*e930*/  LDGSTS.E.BYPASS.LTC128B.128 [R5+0x22c00], desc[UR36][R2.64+0x80], !P5 ;  /* 0x22c0008002057fae */ /* 0x000fe8000e901d64 */
[----:B------:R0:W-:Y:S04]  /*e940*/  LDGSTS.E.BYPASS.LTC128B.128 [R5+0x25c00], desc[UR36][R2.64+0x100], !P4 ;  /* 0x25c0010002057fae */ /* 0x0001e8000e101d64 */
[----:B0-----:R-:W0:Y:S02]  /*e950*/  SHFL.IDX PT, R2, R7, 0x4, 0x181f ;  /* 0x00981f0007027f89 */ /* 0x001e2400000e0000 */
[----:B0-----:R-:W-:-:S05]  /*e960*/  IADD3 R2, P0, R2, R4, RZ ;  /* 0x0000000402027210 */ /* 0x001fca0007f1e0ff */
[----:B------:R-:W-:Y:S02]  /*e970*/  IMAD.X R3, RZ, RZ, R35, P0 ;  /* 0x000000ffff037224 */ /* 0x000fe400000e0623 */
[----:B------:R0:W1:Y:S04]  /*e980*/  SHFL.IDX PT, R35, R8, 0x5, 0x181f ;  /* 0x00b81f0008237f89 */ /* 0x00006800000e0000 */
[----:B------:R-:W-:Y:S04]  /*e990*/  LDGSTS.E.BYPASS.LTC128B.128 [R5+0x20400], desc[UR36][R2.64], !P6 ;  /* 0x2040000002057fae */ /* 0x000fe8000f101d64 */
[----:B------:R-:W-:Y:S04]  /*e9a0*/  LDGSTS.E.BYPASS.LTC128B.128 [R5+0x23400], desc[UR36][R2.64+0x80], !P5 ;  /* 0x2340008002057fae */ /* 0x000fe8000e901d64 */
[----:B------:R2:W-:Y:S04]  /*e9b0*/  LDGSTS.E.BYPASS.LTC128B.128 [R5+0x26400], desc[UR36][R2.64+0x100], !P4 ;  /* 0x2640010002057fae */ /* 0x0005e8000e101d64 */
[----:B-12---:R0:W2:Y:S02]  /*e9c0*/  SHFL.IDX PT, R2, R7, 0x5, 0x181f ;  /* 0x00b81f0007027f89 */ /* 0x0060a400000e0000 */
.L_x_369:
[----:B------:R-:W-:Y:S02]  /*e9d0*/  LOP3.LUT P6, RZ, R23, 0x4, RZ, 0xc0, !PT ;  /* 0x0000000417ff7812 */ /* 0x000fe400078cc0ff */
[----:B--2---:R-:W-:-:S05]  /*e9e0*/  IADD3 R2, P0, R2, R4, RZ ;  /* 0x0000000402027210 */ /* 0x004fca0007f1e0ff */
[----:B------:R-:W-:Y:S01]  /*e9f0*/  IMAD.X R3, RZ, RZ, R35, P0 ;  /* 0x000000ffff037224 */ /* 0x000fe200000e0623 */
[----:B------:R-:W-:-:S05]  /*ea00*/  PLOP3.LUT P0, PT, PT, PT, PT, 0x80, 0x0 ;  /* 0x000000000000781c */ /* 0x000fca0003f0f070 */
[----:B------:R-:W-:Y:S01]  /*ea10*/  @!PT LDS RZ, [RZ] ;  /* 0x00000000fffff984 */ /* 0x000fe20000000800 */
[----:B------:R-:W-:Y:S01]  /*ea20*/  @!PT LDS RZ, [RZ] ;  /* 0x00000000fffff984 */ /* 0x000fe20000000800 */
[----:B------:R-:W-:Y:S01]  /*ea30*/  @!PT LDS RZ, [RZ] ;  /* 0x00000000fffff984 */ /* 0x000fe20000000800 */
[----:B------:R1:W-:Y:S04]  /*ea40*/  LDGSTS.E.BYPASS.LTC128B.128 [R5+0x20c00], desc[UR36][R2.64], !P6 ;  /* 0x20c0000002057fae */ /* 0x0003e8000f101d64 */
[----:B------:R1:W-:Y:S04]  /*ea50*/  LDGSTS.E.BYPASS.LTC128B.128 [R5+0x23c00], desc[UR36][R2.64+0x80], !P5 ;  /* 0x23c0008002057fae */ /* 0x0003e8000e901d64 */
[----:B------:R1:W-:Y:S01]  /*ea60*/  LDGSTS.E.BYPASS.LTC128B.128 [R5+0x26c00], desc[UR36][R2.64+0x100], !P4 ;  /* 0x26c0010002057fae */ /* 0x0003e2000e101d64 */
[----:B------:R-:W-:Y:S01]  /*ea70*/  NOP ;  /* 0x0000000000007918 */ /* 0x000fe20000000000 */
.L_x_276:
        /* <DEDUP_REMOVED lines=10> */
.L_x_277:
[----:B------:R2:W-:Y:S01]  /*eb20*/  SYNCS.ARRIVE.TRANS64.A1T0 RZ, [R6+URZ+0x30830], RZ ;  /* 0x030830ff06ff79a7 */ /* 0x0005e2000810003f */
[----:B------:R-:W-:Y:S05]  /*eb30*/  @!P5 BRA `(.L_x_278) ;  /* 0x000000000004d947 */ /* 0x000fea0003800000 */
[----:B------:R-:W-:Y:S01]  /*eb40*/  BPT.TRAP 0x1 ;  /* 0x000000040000795c */ /* 0x000fe20000300000 */
.L_x_278:
[----:B-1----:R-:W-:Y:S01]  /*eb50*/  SHF.L.U32 R2, R17, 0x1f, RZ ;  /* 0x0000001f11027819 */ /* 0x002fe200000006ff */
[----:B--2---:R-:W-:Y:S01]  /*eb60*/  IMAD R6, R10, 0x8, R22 ;  /* 0x000000080a067824 */ /* 0x004fe200078e0216 */
[----:B------:R-:W-:Y:S01]  /*eb70*/  BSSY B1, `(.L_x_279) ;  /* 0x0000004000017945 */ /* 0x000fe20003800000 */
[----:B0-----:R-:W-:Y:S02]  /*eb80*/  IMAD R7, R29, -0x60, R37 ;  /* 0xffffffa01d077824 */ /* 0x001fe400078e0225 */
[----:B------:R-:W0:Y:S02]  /*eb90*/  SYNCS.PHASECHK.TRANS64.TRYWAIT P0, [R6+URZ+0x30860], R2 ;  /* 0x03086002060075a7 */ /* 0x000e24000800017f */
[----:B0-----:R-:W-:Y:S05]  /*eba0*/  @!P0 BRA `(.L_x_280) ;  /* 0x0000003c001c8947 */ /* 0x001fea0003800000 */
.L_x_370:
[----:B------:R-:W-:Y:S05]  /*ebb0*/  BSYNC B1 ;  /* 0x0000000000017941 */ /* 0x000fea0003800000 */
.L_x_279:
[----:B------:R-:W1:Y:S01]  /*ebc0*/  S2R R3, SR_TID.X ;  /* 0x0000000000037919 */ /* 0x000e620000002100 */
[----:B------:R-:W-:Y:S01]  /*ebd0*/  UMOV UR4, 0xffffffff ;  /* 0xffffffff00047882 */ /* 0x000fe20000000000 */
[----:B------:R-:W-:Y:S01]  /*ebe0*/  IMAD R5, R10, 0x4800, R34 ;  /* 0x000048000a057824 */ /* 0x000fe200078e0222 */
[----:B-1----:R-:W-:-:S04]  /*ebf0*/  LOP3.LUT R3, R3, 0x7f, RZ, 0xc0, !PT ;  /* 0x0000007f03037812 */ /* 0x002fc800078ec0ff */
[----:B------:R-:W-:-:S05]  /*ec00*/  SHF.R.U32.HI R3, RZ, 0x3, R3 ;  /* 0x00000003ff037819 */ /* 0x000fca0000011603 */
[----:B------:R-:W-:Y:S01]  /*ec10*/  IMAD.IADD R7, R7, 0x1, -R3 ;  /* 0x0000000107077824 */ /* 0x000fe200078e0a03 */
[----:B------:R-:W-:Y:S06]  /*ec20*/  BRA.DIV UR4, `(.L_x_281) ;  /* 0x0000003e04107947 */ /* 0x000fec000b800000 */
[----:B0-----:R-:W0:Y:S01]  /*ec30*/  SHFL.IDX PT, R2, R18, RZ, 0x181f ;  /* 0x00181fff12027589 */ /* 0x001e2200000e0000 */
[----:B------:R-:W-:-:S03]  /*ec40*/  IMAD R5, R5, 0x2, R22 ;  /* 0x0000000205057824 */ /* 0x000fc600078e0216 */
[----:B------:R-:W1:Y:S04]  /*ec50*/  SHFL.IDX PT, R3, R24, RZ, 0x181f ;  /* 0x00181fff18037589 */ /* 0x000e6800000e0000 */
[----:B------:R-:W-:Y:S01]  /*ec60*/  SHFL.IDX PT, R14, R18, 0x5, 0x181f ;  /* 0x00b81f00120e7f89 */ /* 0x000fe200000e0000 */
[----:B0-----:R-:W-:-:S05]  /*ec70*/  IADD3 R2, P0, R2, R4, RZ ;  /* 0x0000000402027210 */ /* 0x001fca0007f1e0ff */
[----:B-1----:R-:W-:Y:S01]  /*ec80*/  IMAD.X R3, RZ, RZ, R3, P0 ;  /* 0x000000ffff037224 */ /* 0x002fe200000e0603 */
[----:B------:R-:W-:-:S13]  /*ec90*/  ISETP.LT.OR P0, PT, R7, 0x1, P3 ;  /* 0x000000010700780c */ /* 0x000fda0001f01670 */
[----:B------:R-:W-:Y:S01]  /*eca0*/  LDGSTS.E.BYPASS.LTC128B.128 [R5+0x400], desc[UR36][R2.64], !P0 ;  /* 0x0040000002057fae */ /* 0x000fe2000c101d64 */
[----:B------:R-:W-:-:S13]  /*ecb0*/  ISETP.LT.OR P0, PT, R7, 0x1, P2 ;  /* 0x000000010700780c */ /* 0x000fda0001701670 */
[----:B------:R-:W-:Y:S01]  /*ecc0*/  LDGSTS.E.BYPASS.LTC128B.128 [R5+0x3400], desc[UR36][R2.64+0x80], !P0 ;  /* 0x0340008002057fae */ /* 0x000fe2000c101d64 */
[----:B------:R-:W-:-:S13]  /*ecd0*/  ISETP.LT.OR P0, PT, R7, 0x1, P1 ;  /* 0x000000010700780c */ /* 0x000fda0000f01670 */
[----:B------:R0:W-:Y:S04]  /*ece0*/  LDGSTS.E.BYPASS.LTC128B.128 [R5+0x6400], desc[UR36][R2.64+0x100], !P0 ;  /* 0x0640010002057fae */ /* 0x0001e8000c101d64 */
[----:B0-----:R-:W0:Y:S04]  /*ecf0*/  SHFL.IDX PT, R2, R18, 0x1, 0x181f ;  /* 0x00381f0012027f89 */ /* 0x001e2800000e0000 */
[----:B------:R-:W1:Y:S01]  /*ed00*/  SHFL.IDX PT, R3, R24, 0x1, 0x181f ;  /* 0x00381f0018037f89 */ /* 0x000e6200000e0000 */
        /* <DEDUP_REMOVED lines=29> */
[----:B------:R-:W1:Y:S04]  /*eee0*/  SHFL.IDX PT, R3, R24, 0x4, 0x181f ;  /* 0x00981f0018037f89 */ /* 0x000e6800000e0000 */
[----:B------:R-:W2:Y:S01]  /*eef0*/  SHFL.IDX PT, R24, R24, 0x5, 0x181f ;  /* 0x00b81f0018187f89 */ /* 0x000ea200000e0000 */
[----:B0-----:R-:W-:-:S05]  /*ef00*/  IADD3 R2, P0, R2, R4, RZ ;  /* 0x0000000402027210 */ /* 0x001fca0007f1e0ff */
[----:B-1----:R-:W-:Y:S01]  /*ef10*/  IMAD.X R3, RZ, RZ, R3, P0 ;  /* 0x000000ffff037224 */ /* 0x002fe200000e0603 */
[----:B------:R-:W-:-:S13]  /*ef20*/  ISETP.LT.OR P0, PT, R7, 0x41, P3 ;  /* 0x000000410700780c */ /* 0x000fda0001f01670 */
[----:B------:R1:W-:Y:S01]  /*ef30*/  LDGSTS.E.BYPASS.LTC128B.128 [R5+0x2400], desc[UR36][R2.64], !P0 ;  /* 0x0240000002057fae */ /* 0x0003e2000c101d64 */
[----:B------:R-:W-:-:S13]  /*ef40*/  ISETP.LT.OR P0, PT, R7, 0x41, P2 ;  /* 0x000000410700780c */ /* 0x000fda0001701670 */
[----:B------:R1:W-:Y:S01]  /*ef50*/  LDGSTS.E.BYPASS.LTC128B.128 [R5+0x5400], desc[UR36][R2.64+0x80], !P0 ;  /* 0x0540008002057fae */ /* 0x0003e2000c101d64 */
[----:B------:R-:W-:-:S13]  /*ef60*/  ISETP.LT.OR P0, PT, R7, 0x41, P1 ;  /* 0x000000410700780c */ /* 0x000fda0000f01670 */
[----:B--2---:R1:W-:Y:S02]  /*ef70*/  LDGSTS.E.BYPASS.LTC128B.128 [R5+0x8400], desc[UR36][R2.64+0x100], !P0 ;  /* 0x0840010002057fae */ /* 0x0043e4000c101d64 */
.L_x_384:
[----:B01----:R-:W-:Y:S01]  /*ef80*/  IADD3 R2, P0, R14, R4, RZ ;  /* 0x000000040e027210 */ /* 0x003fe20007f1e0ff */
[----:B------:R-:W-:Y:S01]  /*ef90*/  ULDC.64 UR4, c[0x0][0x328] ;  /* 0x0000ca0000047ab9 */ /* 0x000fe20000000a00 */
[----:B------:R-:W-:Y:S01]  /*efa0*/  ULDC.64 UR6, c[0x0][0x318] ;  /* 0x0000c60000067ab9 */ /* 0x000fe20000000a00 */
[----:B------:R-:W-:Y:S02]  /*efb0*/  IMAD R20, R20, UR4, RZ ;  /* 0x0000000414147c24 */ /* 0x000fe4000f8e02ff */
[----:B------:R-:W-:Y:S01]  /*efc0*/  IMAD.X R3, RZ, RZ, R24, P0 ;  /* 0x000000ffff037224 */ /* 0x000fe200000e0618 */
[----:B------:R-:W-:-:S13]  /*efd0*/  ISETP.LT.OR P0, PT, R7, 0x51, P3 ;  /* 0x000000510700780c */ /* 0x000fda0001f01670 */
[----:B------:R-:W-:Y:S01]  /*efe0*/  @!PT LDS RZ, [RZ] ;  /* 0x00000000fffff984 */ /* 0x000fe20000000800 */
[----:B------:R-:W-:Y:S01]  /*eff0*/  @!PT LDS RZ, [RZ] ;  /* 0x00000000fffff984 */ /* 0x000fe20000000800 */
[----:B------:R-:W-:Y:S01]  /*f000*/  @!PT LDS RZ, [RZ] ;  /* 0x00000000fffff984 */ /* 0x000fe20000000800 */
[----:B------:R-:W-:Y:S01]  /*f010*/  LDGSTS.E.BYPASS.LTC128B.128 [R5+0x2c00], desc[UR36][R2.64], !P0 ;  /* 0x02c0000002057fae */ /* 0x000fe2000c101d64 */
[----:B------:R-:W-:-:S13]  /*f020*/  ISETP.LT.OR P0, PT, R7, 0x51, P2 ;  /* 0x000000510700780c */ /* 0x000fda0001701670 */
[----:B------:R-:W-:Y:S01]  /*f030*/  LDGSTS.E.BYPASS.LTC128B.128 [R5+0x5c00], desc[UR36][R2.64+0x80], !P0 ;  /* 0x05c0008002057fae */ /* 0x000fe2000c101d64 */
[----:B------:R-:W-:Y:S01]  /*f040*/  ISETP.LT.OR P0, PT, R7, 0x51, P1 ;  /* 0x000000510700780c */ /* 0x000fe20000f01670 */
[----:B------:R-:W-:-:S12]  /*f050*/  IMAD R7, R9, UR5, R20 ;  /* 0x0000000509077c24 */ /* 0x000fd8000f8e0214 */
[----:B------:R0:W-:Y:S02]  /*f060*/  LDGSTS.E.BYPASS.LTC128B.128 [R5+0x8c00], desc[UR36][R2.64+0x100], !P0 ;  /* 0x08c0010002057fae */ /* 0x0001e4000c101d64 */
[----:B0-----:R-:W-:Y:S01]  /*f070*/  IMAD.WIDE.U32 R2, R9, UR4, RZ ;  /* 0x0000000409027c25 */ /* 0x001fe2000f8e00ff */
[----:B------:R-:W-:-:S03]  /*f080*/  ULDC.64 UR4, c[0x0][0x338] ;  /* 0x0000ce0000047ab9 */ /* 0x000fc60000000a00 */
[----:B------:R-:W-:Y:S02]  /*f090*/  IMAD.IADD R3, R3, 0x1, R7 ;  /* 0x0000000103037824 */ /* 0x000fe400078e0207 */
[----:B------:R-:W-:Y:S02]  /*f0a0*/  IMAD R21, R21, UR4, RZ ;  /* 0x0000000415157c24 */ /* 0x000fe4000f8e02ff */
[----:B------:R-:W-:-:S04]  /*f0b0*/  IMAD.WIDE.U32 R2, R0, UR4, R2 ;  /* 0x0000000400027c25 */ /* 0x000fc8000f8e0002 */
[----:B------:R-:W-:Y:S01]  /*f0c0*/  IMAD R21, R0, UR5, R21 ;  /* 0x0000000500157c24 */ /* 0x000fe2000f8e0215 */
[----:B------:R-:W-:Y:S01]  /*f0d0*/  ULDC.64 UR4, c[0x0][0x330] ;  /* 0x0000cc0000047ab9 */ /* 0x000fe20000000a00 */
[----:B------:R-:W-:Y:S02]  /*f0e0*/  NOP ;  /* 0x0000000000007918 */ /* 0x000fe40000000000 */
[----:B------:R-:W-:Y:S02]  /*f0f0*/  IMAD.IADD R3, R3, 0x1, R21 ;  /* 0x0000000103037824 */ /* 0x000fe400078e0215 */
[----:B------:R-:W-:-:S04]  /*f100*/  IMAD.WIDE.U32 R2, R26, UR4, R2 ;  /* 0x000000041a027c25 */ /* 0x000fc8000f8e0002 */
[----:B------:R-:W-:Y:S01]  /*f110*/  IMAD R3, R26, UR5, R3 ;  /* 0x000000051a037c24 */ /* 0x000fe2000f8e0203 */
[----:B------:R-:W-:-:S04]  /*f120*/  LEA R18, P0, R2, UR6, 0x1 ;  /* 0x0000000602127c11 */ /* 0x000fc8000f8008ff */
[----:B------:R-:W-:Y:S02]  /*f130*/  LEA.HI.X R24, R2, UR7, R3, 0x1, P0 ;  /* 0x0000000702187c11 */ /* 0x000fe400080f0c03 */
[----:B------:R-:W-:-:S13]  /*f140*/  PLOP3.LUT P0, PT, PT, PT, PT, 0x80, 0x0 ;  /* 0x000000000000781c */ /* 0x000fda0003f0f070 */
.L_x_282:
        /* <DEDUP_REMOVED lines=10> */
.L_x_283:
[----:B------:R-:W2:Y:S01]  /*f1f0*/  LDL R0, [R1] ;  /* 0x0000000001007983 */ /* 0x000ea20000100800 */
[----:B------:R1:W-:Y:S01]  /*f200*/  SYNCS.ARRIVE.TRANS64.A1T0 RZ, [R6+URZ+0x30850], RZ ;  /* 0x030850ff06ff79a7 */ /* 0x0003e2000810003f */
[C---:B------:R-:W-:Y:S01]  /*f210*/  VIADD R8, R25.reuse, 0xffffffff ;  /* 0xffffffff19087836 */ /* 0x040fe20000000000 */
[----:B------:R-:W-:Y:S01]  /*f220*/  MOV R10, R27 ;  /* 0x0000001b000a7202 */ /* 0x000fe20000000f00 */
[----:B------:R-:W-:Y:S02]  /*f230*/  IMAD.MOV.U32 R17, RZ, RZ, R28 ;  /* 0x000000ffff117224 */ /* 0x000fe400078e001c */
[----:B------:R-:W-:Y:S01]  /*f240*/  IMAD.MOV.U32 R29, RZ, RZ, R25 ;  /* 0x000000ffff1d7224 */ /* 0x000fe200078e0019 */
[----:B--2---:R-:W-:-:S13]  /*f250*/  ISETP.GT.AND P0, PT, R25, R0, PT ;  /* 0x000000001900720c */ /* 0x004fda0003f04270 */
[----:B-1----:R-:W-:Y:S05]  /*f260*/  @P0 BRA `(.L_x_284) ;  /* 0xfffffff000180947 */ /* 0x002fea000383ffff */
.L_x_271:
[----:B------:R-:W-:Y:S05]  /*f270*/  BSYNC B0 ;  /* 0x0000000000007941 */ /* 0x000fea0003800000 */
.L_x_270:
[----:B------:R-:W1:Y:S01]  /*f280*/  S2R R0, SR_TID.X ;  /* 0x0000000000007919 */ /* 0x000e620000002100 */
[----:B------:R-:W-:Y:S01]  /*f290*/  BSSY B0, `(.L_x_285) ;  /* 0x0000010000007945 */ /* 0x000fe20003800000 */
[----:B-1----:R-:W-:-:S04]  /*f2a0*/  LOP3.LUT R0, R0, 0x7f, RZ, 0xc0, !PT ;  /* 0x0000007f00007812 */ /* 0x002fc800078ec0ff */
[----:B------:R-:W-:-:S13]  /*f2b0*/  ISETP.NE.AND P0, PT, R0, RZ, PT ;  /* 0x000000ff0000720c */ /* 0x000fda0003f05270 */
[----:B------:R-:W-:Y:S05]  /*f2c0*/  @P0 BRA `(.L_x_286) ;  /* 0x0000000000300947 */ /* 0x000fea0003800000 */
[----:B------:R-:W1:Y:S01]  /*f2d0*/  S2R R5, SR_LANEID ;  /* 0x0000000000057919 */ /* 0x000e620000000000 */
[----:B------:R-:W-:Y:S01]  /*f2e0*/  VOTEU.ANY UR4, UPT, PT ;  /* 0x0000000000047886 */ /* 0x000fe200038e0100 */
[----:B0-----:R-:W0:Y:S01]  /*f2f0*/  LDC.64 R2, c[0x0][0xc60] ;  /* 0x00031800ff027b82 */ /* 0x001e220000000a00 */
[----:B------:R-:W1:Y:S02]  /*f300*/  FLO.U32 R0, UR4 ;  /* 0x0000000400007d00 */ /* 0x000e6400080e0000 */
[----:B-1----:R-:W-:-:S06]  /*f310*/  ISETP.EQ.U32.AND P0, PT, R0, R5, PT ;  /* 0x000000050000720c */ /* 0x002fcc0003f02070 */
[----:B------:R-:W0:Y:S07]  /*f320*/  POPC R5, UR4 ;  /* 0x0000000400057d09 */ /* 0x000e2e0008000000 */
[----:B0-----:R-:W3:Y:S01]  /*f330*/  @P0 ATOMG.E.ADD.STRONG.GPU PT, R3, desc[UR36][R2.64], R5 ;  /* 0x00000005020309a8 */ /* 0x001ee200081ee1e4 */
[----:B------:R-:W0:Y:S02]  /*f340*/  S2R R4, SR_LTMASK ;  /* 0x0000000000047919 */ /* 0x000e240000003900 */
[----:B0-----:R-:W-:-:S04]  /*f350*/  LOP3.LUT R4, R4, UR4, RZ, 0xc0, !PT ;  /* 0x0000000404047c12 */ /* 0x001fc8000f8ec0ff */
[----:B------:R-:W0:Y:S01]  /*f360*/  POPC R7, R4 ;  /* 0x0000000400077309 */ /* 0x000e220000000000 */
[----:B---3--:R-:W0:Y:S02]  /*f370*/  SHFL.IDX PT, R0, R3, R0, 0x1f ;  /* 0x00001f0003007589 */ /* 0x008e2400000e0000 */
[----:B0-----:R-:W-:-:S07]  /*f380*/  IADD3 R16, R0, UR39, R7 ;  /* 0x0000002700107c10 */ /* 0x001fce000fffe007 */
.L_x_286:
[----:B------:R-:W-:Y:S05]  /*f390*/  BSYNC B0 ;  /* 0x0000000000007941 */ /* 0x000fea0003800000 */
.L_x_285:
[----:B------:R-:W-:-:S13]  /*f3a0*/  LOP3.LUT P0, RZ, R23, 0x10, RZ, 0xc0, !PT ;  /* 0x0000001017ff7812 */ /* 0x000fda000780c0ff */
[----:B------:R-:W-:Y:S05]  /*f3b0*/  @!P0 BRA `(.L_x_287) ;  /* 0x0000000000048947 */ /* 0x000fea0003800000 */
[----:B------:R-:W-:Y:S01]  /*f3c0*/  BPT.TRAP 0x1 ;  /* 0x000000040000795c */ /* 0x000fe20000300000 */
.L_x_287:
[----:B------:R-:W-:Y:S01]  /*f3d0*/  IMAD R0, R27, 0x8, R22 ;  /* 0x000000081b007824 */ /* 0x000fe200078e0216 */
[----:B0-----:R-:W-:Y:S01]  /*f3e0*/  SHF.L.U32 R3, R28, 0x1f, RZ ;  /* 0x0000001f1c037819 */ /* 0x001fe200000006ff */
[----:B------:R-:W-:Y:S01]  /*f3f0*/  BSSY B0, `(.L_x_288) ;  /* 0x0000004000007945 */ /* 0x000fe20003800000 */
[----:B------:R-:W-:Y:S02]  /*f400*/  IMAD R6, R25, -0x60, R37 ;  /* 0xffffffa019067824 */ /* 0x000fe400078e0225 */
[----:B------:R-:W0:Y:S02]  /*f410*/  SYNCS.PHASECHK.TRANS64.TRYWAIT P0, [R0+URZ+0x30860], R3 ;  /* 0x03086003000075a7 */ /* 0x000e24000800017f */
[----:B0-----:R-:W-:Y:S05]  /*f420*/  @!P0 BRA `(.L_x_289) ;  /* 0x0000003c00208947 */ /* 0x001fea0003800000 */
.L_x_385:
[----:B------:R-:W-:Y:S05]  /*f430*/  BSYNC B0 ;  /* 0x0000000000007941 */ /* 0x000fea0003800000 */
.L_x_288:
[----:B------:R-:W1:Y:S01]  /*f440*/  S2R R2, SR_TID.X ;  /* 0x0000000000027919 */ /* 0x000e620000002100 */
[----:B------:R-:W-:Y:S01]  /*f450*/  UMOV UR4, 0xffffffff ;  /* 0xffffffff00047882 */ /* 0x000fe20000000000 */
[----:B------:R-:W-:Y:S01]  /*f460*/  IMAD R7, R27, 0x4800, R34 ;  /* 0x000048001b077824 */ /* 0x000fe200078e0222 */
[----:B-1----:R-:W-:-:S04]  /*f470*/  LOP3.LUT R2, R2, 0x7f, RZ, 0xc0, !PT ;  /* 0x0000007f02027812 */ /* 0x002fc800078ec0ff */
[----:B------:R-:W-:-:S05]  /*f480*/  SHF.R.U32.HI R2, RZ, 0x3, R2 ;  /* 0x00000003ff027819 */ /* 0x000fca0000011602 */
[----:B------:R-:W-:Y:S01]  /*f490*/  IMAD.IADD R6, R6, 0x1, -R2 ;  /* 0x0000000106067824 */ /* 0x000fe200078e0a02 */
[----:B------:R-:W-:Y:S06]  /*f4a0*/  BRA.DIV UR4, `(.L_x_290) ;  /* 0x0000003e04147947 */ /* 0x000fec000b800000 */
[----:B--2---:R-:W1:Y:S01]  /*f4b0*/  SHFL.IDX PT, R14, R18, RZ, 0x181f ;  /* 0x00181fff120e7589 */ /* 0x004e6200000e0000 */
[----:B------:R-:W-:Y:S01]  /*f4c0*/  ULDC UR4, c[0x0][0x2f4] ;  /* 0x0000bd0000047ab9 */ /* 0x000fe20000000800 */
[C---:B------:R-:W-:Y:S01]  /*f4d0*/  IMAD.SHL.U32 R5, R31.reuse, 0x2, RZ ;  /* 0x000000021f057824 */ /* 0x040fe200078e00ff */
[----:B------:R-:W-:Y:S01]  /*f4e0*/  ISETP.GE.AND P2, PT, R31, UR4, PT ;  /* 0x000000041f007c0c */ /* 0x000fe2000bf46270 */
[----:B0-----:R-:W0:Y:S01]  /*f4f0*/  SHFL.IDX PT, R3, R24, RZ, 0x181f ;  /* 0x00181fff18037589 */ /* 0x001e2200000e0000 */
[----:B------:R-:W-:Y:S01]  /*f500*/  IMAD R4, R7, 0x2, R22 ;  /* 0x0000000207047824 */ /* 0x000fe200078e0216 */
[----:B------:R-:W-:Y:S02]  /*f510*/  ISETP.GE.AND P1, PT, R33, UR4, PT ;  /* 0x0000000421007c0c */ /* 0x000fe4000bf26270 */
[C---:B------:R-:W-:Y:S01]  /*f520*/  ISETP.LT.OR P4, PT, R6.reuse, 0x1, P2 ;  /* 0x000000010600780c */ /* 0x040fe20001781670 */
[----:B------:R-:W-:Y:S01]  /*f530*/  SHFL.IDX PT, R7, R24, 0x1, 0x181f ;  /* 0x00381f0018077f89 */ /* 0x000fe200000e0000 */
[----:B------:R-:W-:-:S02]  /*f540*/  ISETP.LT.OR P3, PT, R6, 0x1, P1 ;  /* 0x000000010600780c */ /* 0x000fc40000f61670 */
[----:B-1----:R-:W-:Y:S02]  /*f550*/  IADD3 R2, P0, R14, R5, RZ ;  /* 0x000000050e027210 */ /* 0x002fe40007f1e0ff */
[----:B------:R-:W1:Y:S03]  /*f560*/  SHFL.IDX PT, R14, R18, 0x1, 0x181f ;  /* 0x00381f00120e7f89 */ /* 0x000e6600000e0000 */
[----:B0-----:R-:W-:Y:S01]  /*f570*/  IMAD.X R3, RZ, RZ, R3, P0 ;  /* 0x000000ffff037224 */ /* 0x001fe200000e0603 */
[----:B------:R-:W-:-:S04]  /*f580*/  ISETP.GE.AND P0, PT, R32, UR4, PT ;  /* 0x0000000420007c0c */ /* 0x000fc8000bf06270 */
[----:B------:R-:W-:Y:S01]  /*f590*/  LDGSTS.E.BYPASS.LTC128B.128 [R4+0x400], desc[UR36][R2.64], !P4 ;  /* 0x0040000002047fae */ /* 0x000fe2000e101d64 */
[----:B------:R-:W-:-:S03]  /*f5a0*/  ISETP.LT.OR P4, PT, R6, 0x1, P0 ;  /* 0x000000010600780c */ /* 0x000fc60000781670 */
[----:B------:R-:W-:Y:S10]  /*f5b0*/  LDGSTS.E.BYPASS.LTC128B.128 [R4+0x3400], desc[UR36][R2.64+0x80], !P3 ;  /* 0x0340008002047fae */ /* 0x000ff4000d901d64 */
[----:B------:R1:W-:Y:S01]  /*f5c0*/  LDGSTS.E.BYPASS.LTC128B.128 [R4+0x6400], desc[UR36][R2.64+0x100], !P4 ;  /* 0x0640010002047fae */ /* 0x0003e2000e101d64 */
[----:B------:R-:W-:-:S02]  /*f5d0*/  ISETP.LT.OR P4, PT, R6, 0x11, P2 ;  /* 0x000000110600780c */ /* 0x000fc40001781670 */
[----:B-1----:R-:W-:Y:S02]  /*f5e0*/  IADD3 R2, P3, R14, R5, RZ ;  /* 0x000000050e027210 */ /* 0x002fe40007f7e0ff */
[----:B------:R-:W0:Y:S03]  /*f5f0*/  SHFL.IDX PT, R14, R18, 0x2, 0x181f ;  /* 0x00581f00120e7f89 */ /* 0x000e2600000e0000 */
[----:B------:R-:W-:Y:S01]  /*f600*/  IMAD.X R3, RZ, RZ, R7, P3 ;  /* 0x000000ffff037224 */ /* 0x000fe200018e0607 */
[C---:B------:R-:W-:Y:S01]  /*f610*/  ISETP.LT.OR P3, PT, R6.reuse, 0x11, P1 ;  /* 0x000000110600780c */ /* 0x040fe20000f61670 */
[----:B------:R-:W1:Y:S04]  /*f620*/  SHFL.IDX PT, R7, R24, 0x2, 0x181f ;  /* 0x00581f0018077f89 */ /* 0x000e6800000e0000 */
[----:B------:R-:W-:Y:S01]  /*f630*/  LDGSTS.E.BYPASS.LTC128B.128 [R4+0xc00], desc[UR36][R2.64], !P4 ;  /* 0x00c0000002047fae */ /* 0x000fe2000e101d64 */
[----:B------:R-:W-:-:S07]  /*f640*/  ISETP.LT.OR P4, PT, R6, 0x11, P0 ;  /* 0x000000110600780c */ /* 0x000fce0000781670 */
[----:B------:R-:W-:Y:S06]  /*f650*/  LDGSTS.E.BYPASS.LTC128B.128 [R4+0x3c00], desc[UR36][R2.64+0x80], !P3 ;  /* 0x03c0008002047fae */ /* 0x000fec000d901d64 */
[----:B------:R0:W-:Y:S01]  /*f660*/  LDGSTS.E.BYPASS.LTC128B.128 [R4+0x6c00], desc[UR36][R2.64+0x100], !P4 ;  /* 0x06c0010002047fae */ /* 0x0001e2000e101d64 */
[----:B------:R-:W-:Y:S02]  /*f670*/  ISETP.LT.OR P4, PT, R6, 0x21, P2 ;  /* 0x000000210600780c */ /* 0x000fe40001781670 */
[----:B0-----:R-:W-:Y:S02]  /*f680*/  IADD3 R2, P3, R14, R5, RZ ;  /* 0x000000050e027210 */ /* 0x001fe40007f7e0ff */
[----:B------:R-:W0:Y:S03]  /*f690*/  SHFL.IDX PT, R14, R18, 0x3, 0x181f ;  /* 0x00781f00120e7f89 */ /* 0x000e2600000e0000 */
[----:B-1----:R-:W-:Y:S01]  /*f6a0*/  IMAD.X R3, RZ, RZ, R7, P3 ;  /* 0x000000ffff037224 */ /* 0x002fe200018e0607 */
        /* <DEDUP_REMOVED lines=13> */
[----:B------:R-:W-:-:S03]  /*f780*/  ISETP.LT.OR P4, PT, R6, 0x31, P0 ;  /* 0x000000310600780c */ /* 0x000fc60000781670 */
[----:B------:R-:W2:Y:S04]  /*f790*/  SHFL.IDX PT, R24, R24, 0x5, 0x181f ;  /* 0x00b81f0018187f89 */ /* 0x000ea800000e0000 */
[----:B------:R-:W-:Y:S06]  /*f7a0*/  LDGSTS.E.BYPASS.LTC128B.128 [R4+0x4c00], desc[UR36][R2.64+0x80], !P3 ;  /* 0x04c0008002047fae */ /* 0x000fec000d901d64 */
[----:B------:R0:W-:Y:S01]  /*f7b0*/  LDGSTS.E.BYPASS.LTC128B.128 [R4+0x7c00], desc[UR36][R2.64+0x100], !P4 ;  /* 0x07c0010002047fae */ /* 0x0001e2000e101d64 */
[----:B------:R-:W-:-:S02]  /*f7c0*/  ISETP.LT.OR P4, PT, R6, 0x41, P2 ;  /* 0x000000410600780c */ /* 0x000fc40001781670 */
[----:B0-----:R-:W-:Y:S02]  /*f7d0*/  IADD3 R2, P3, R14, R5, RZ ;  /* 0x000000050e027210 */ /* 0x001fe40007f7e0ff */
[----:B------:R0:W3:Y:S03]  /*f7e0*/  SHFL.IDX PT, R14, R18, 0x5, 0x181f ;  /* 0x00b81f00120e7f89 */ /* 0x0000e600000e0000 */
[----:B-1----:R-:W-:Y:S01]  /*f7f0*/  IMAD.X R3, RZ, RZ, R7, P3 ;  /* 0x000000ffff037224 */ /* 0x002fe200018e0607 */
[----:B------:R-:W-:-:S05]  /*f800*/  ISETP.LT.OR P3, PT, R6, 0x41, P1 ;  /* 0x000000410600780c */ /* 0x000fca0000f61670 */
[----:B------:R0:W-:Y:S01]  /*f810*/  LDGSTS.E.BYPASS.LTC128B.128 [R4+0x2400], desc[UR36][R2.64], !P4 ;  /* 0x0240000002047fae */ /* 0x0001e2000e101d64 */
[----:B------:R-:W-:-:S07]  /*f820*/  ISETP.LT.OR P4, PT, R6, 0x41, P0 ;  /* 0x000000410600780c */ /* 0x000fce0000781670 */
[----:B------:R0:W-:Y:S06]  /*f830*/  LDGSTS.E.BYPASS.LTC128B.128 [R4+0x5400], desc[UR36][R2.64+0x80], !P3 ;  /* 0x0540008002047fae */ /* 0x0001ec000d901d64 */
[----:B--2---:R0:W-:Y:S02]  /*f840*/  LDGSTS.E.BYPASS.LTC128B.128 [R4+0x8400], desc[UR36][R2.64+0x100], !P4 ;  /* 0x0840010002047fae */ /* 0x0041e4000e101d64 */
.L_x_399:
[C---:B------:R-:W-:Y:S02]  /*f850*/  ISETP.LT.OR P2, PT, R6.reuse, 0x51, P2 ;  /* 0x000000510600780c */ /* 0x040fe40001741670 */
[C---:B------:R-:W-:Y:S02]  /*f860*/  ISETP.LT.OR P1, PT, R6.reuse, 0x51, P1 ;  /* 0x000000510600780c */ /* 0x040fe40000f21670 */
[----:B------:R-:W-:Y:S02]  /*f870*/  ISETP.LT.OR P0, PT, R6, 0x51, P0 ;  /* 0x000000510600780c */ /* 0x000fe40000701670 */
[----:B0--3--:R-:W-:-:S05]  /*f880*/  IADD3 R2, P3, R14, R5, RZ ;  /* 0x000000050e027210 */ /* 0x009fca0007f7e0ff */
[----:B------:R-:W-:-:S05]  /*f890*/  IMAD.X R3, RZ, RZ, R24, P3 ;  /* 0x000000ffff037224 */ /* 0x000fca00018e0618 */
        /* <DEDUP_REMOVED lines=8> */
.L_x_291:
        /* <DEDUP_REMOVED lines=10> */
.L_x_292:
[----:B------:R1:W-:Y:S01]  /*f9c0*/  SYNCS.ARRIVE.TRANS64.A1T0 RZ, [R0+URZ+0x30850], RZ ;  /* 0x030850ff00ff79a7 */ /* 0x0003e2000810003f */
[----:B------:R-:W-:-:S05]  /*f9d0*/  VIADD R27, R27, 0x1 ;  /* 0x000000011b1b7836 */ /* 0x000fca0000000000 */
[----:B------:R-:W-:-:S04]  /*f9e0*/  ISETP.NE.AND P0, PT, R27, 0x2, PT ;  /* 0x000000021b00780c */ /* 0x000fc80003f05270 */
[----:B0-----:R-:W-:Y:S02]  /*f9f0*/  SEL R3, RZ, 0x1, P0 ;  /* 0x00000001ff037807 */ /* 0x001fe40000000000 */
[----:B------:R-:W-:Y:S02]  /*fa00*/  SEL R27, R27, RZ, P0 ;  /* 0x000000ff1b1b7207 */ /* 0x000fe40000000000 */
[----:B-1----:R-:W-:-:S07]  /*fa10*/  LOP3.LUT R28, R28, R3, RZ, 0x3c, !PT ;  /* 0x000000031c1c7212 */ /* 0x002fce00078e3cff */
.L_x_249:
[----:B------:R-:W-:Y:S05]  /*fa20*/  BSYNC B7 ;  /* 0x0000000000077941 */ /* 0x000fea0003800000 */
.L_x_247:
[----:B------:R-:W-:-:S13]  /*fa30*/  LOP3.LUT P0, RZ, R23, 0x80, RZ, 0xc0, !PT ;  /* 0x0000008017ff7812 */ /* 0x000fda000780c0ff */
[----:B------:R-:W-:Y:S05]  /*fa40*/  @!P0 BRA `(.L_x_293) ;  /* 0x0000000000248947 */ /* 0x000fea0003800000 */
[----:B------:R-:W-:Y:S05]  /*fa50*/  WARPSYNC.ALL ;  /* 0x0000000000007948 */ /* 0x000fea0003800000 */
[----:B------:R-:W0:Y:S08]  /*fa60*/  S2UR UR5, SR_CgaCtaId ;  /* 0x00000000000579c3 */ /* 0x000e300000008800 */
[----:B------:R-:W-:Y:S06]  /*fa70*/  BAR.SYNC.DEFER_BLOCKING 0x5, 0x180 ;  /* 0x0146000000007b1d */ /* 0x000fec0000010000 */
[----:B------:R-:W-:-:S02]  /*fa80*/  UMOV UR4, 0x400 ;  /* 0x0000040000047882 */ /* 0x000fc40000000000 */
[----:B0-----:R-:W-:-:S06]  /*fa90*/  ULEA UR4, UR5, UR4, 0x18 ;  /* 0x0000000405047291 */ /* 0x001fcc000f8ec03f */
[----:B------:R-:W-:-:S05]  /*faa0*/  IMAD.U32 R22, RZ, RZ, UR4 ;  /* 0x00000004ff167e24 */ /* 0x000fca000f8e00ff */
[----:B------:R0:W1:Y:S01]  /*fab0*/  LDS.128 R16, [R22+0x308d0] ;  /* 0x0308d00016107984 */ /* 0x0000620000000c00 */
[----:B------:R-:W-:Y:S06]  /*fac0*/  BAR.ARV 0x4, 0x180 ;  /* 0x0106000000007b1d */ /* 0x000fec0000002000 */
[----:B------:R-:W-:Y:S05]  /*fad0*/  BRA `(.L_x_294) ;  /* 0x0000000800d07947 */ /* 0x000fea0003800000 */
.L_x_293:
[----:B------:R-:W0:Y:S01]  /*fae0*/  S2R R9, SR_TID.X ;  /* 0x0000000000097919 */ /* 0x000e220000002100 */
[----:B------:R-:W-:Y:S01]  /*faf0*/  UMOV UR4, 0xffffffff ;  /* 0xffffffff00047882 */ /* 0x000fe20000000000 */
[----:B0-----:R-:W-:-:S04]  /*fb00*/  LOP3.LUT R9, R9, 0x1f, RZ, 0xc0, !PT ;  /* 0x0000001f09097812 */ /* 0x001fc800078ec0ff */
[----:B------:R-:W-:Y:S01]  /*fb10*/  ISETP.NE.AND P0, PT, R9, 0x1f, PT ;  /* 0x0000001f0900780c */ /* 0x000fe20003f05270 */
[----:B------:R-:W-:-:S12]  /*fb20*/  BRA.DIV UR4, `(.L_x_295) ;  /* 0x0000003e04787947 */ /* 0x000fd8000b800000 */
[----:B------:R-:W-:Y:S01]  /*fb30*/  IMAD.IADD R7, R19, 0x1, R9 ;  /* 0x0000000113077824 */ /* 0x000fe200078e0209 */
[----:B------:R-:W-:-:S04]  /*fb40*/  ULDC UR4, c[0x0][0xc3c] ;  /* 0x00030f0000047ab9 */ /* 0x000fc80000000800 */
[----:B------:R-:W-:-:S13]  /*fb50*/  ISETP.GE.OR P1, PT, R7, UR4, !P0 ;  /* 0x0000000407007c0c */ /* 0x000fda000c726670 */
[----:B------:R-:W0:Y:S08]  /*fb60*/  @!P1 LDC.64 R4, c[0x0][0xc80] ;  /* 0x00032000ff049b82 */ /* 0x000e300000000a00 */
[----:B------:R-:W1:Y:S01]  /*fb70*/  @!P1 LDC.64 R2, c[0x0][0xc78] ;  /* 0x00031e00ff029b82 */ /* 0x000e620000000a00 */
[----:B0-----:R-:W-:-:S06]  /*fb80*/  @!P1 IMAD.WIDE R4, R7, 0x4, R4 ;  /* 0x0000000407049825 */ /* 0x001fcc00078e0204 */
[----:B------:R-:W2:Y:S01]  /*fb90*/  @!P1 LDG.E R4, desc[UR36][R4.64] ;  /* 0x0000002404049981 */ /* 0x000ea2000c1e1900 */
[----:B-1----:R-:W-:-:S06]  /*fba0*/  @!P1 IMAD.WIDE R2, R7, 0x4, R2 ;  /* 0x0000000407029825 */ /* 0x002fcc00078e0202 */
[----:B------:R-:W3:Y:S01]  /*fbb0*/  @!P1 LDG.E R2, desc[UR36][R2.64] ;  /* 0x0000002402029981 */ /* 0x000ee2000c1e1900 */
[----:B------:R-:W-:Y:S02]  /*fbc0*/  IMAD.MOV.U32 R7, RZ, RZ, RZ ;  /* 0x000000ffff077224 */ /* 0x000fe400078e00ff */
[----:B------:R-:W-:Y:S01]  /*fbd0*/  IMAD.MOV.U32 R10, RZ, RZ, RZ ;  /* 0x000000ffff0a7224 */ /* 0x000fe200078e00ff */
[C---:B------:R-:W-:Y:S02]  /*fbe0*/  ISETP.GE.U32.AND P2, PT, R9.reuse, 0x2, PT ;  /* 0x000000020900780c */ /* 0x040fe40003f46070 */
[C---:B------:R-:W-:Y:S02]  /*fbf0*/  ISETP.GE.U32.AND P3, PT, R9.reuse, 0x4, PT ;  /* 0x000000040900780c */ /* 0x040fe40003f66070 */
[C---:B------:R-:W-:Y:S02]  /*fc00*/  ISETP.GE.U32.AND P4, PT, R9.reuse, 0x8, PT ;  /* 0x000000080900780c */ /* 0x040fe40003f86070 */
[----:B------:R-:W-:Y:S01]  /*fc10*/  ISETP.GE.U32.AND P5, PT, R9, 0x10, PT ;  /* 0x000000100900780c */ /* 0x000fe20003fa6070 */
[----:B------:R-:W-:Y:S04]  /*fc20*/  SHFL.IDX PT, R0, R16, RZ, 0x1f ;  /* 0x00001fff10007589 */ /* 0x000fe800000e0000 */
[----:B------:R-:W-:Y:S01]  /*fc30*/  SHFL.IDX PT, R8, R16, 0x1, 0x1f ;  /* 0x00201f0010087f89 */ /* 0x000fe200000e0000 */
[----:B--2---:R-:W-:Y:S01]  /*fc40*/  @!P1 MOV R7, R4 ;  /* 0x0000000400079202 */ /* 0x004fe20000000f00 */
[----:B---3--:R-:W-:-:S04]  /*fc50*/  @!P1 IMAD.MOV.U32 R10, RZ, RZ, R2 ;  /* 0x000000ffff0a9224 */ /* 0x008fc800078e0002 */
[----:B------:R-:W-:-:S05]  /*fc60*/  IMAD R13, R10, R7, RZ ;  /* 0x000000070a0d7224 */ /* 0x000fca00078e02ff */
[----:B------:R-:W0:Y:S01]  /*fc70*/  SHFL.UP PT, R14, R13, 0x1, RZ ;  /* 0x042000000d0e7989 */ /* 0x000e2200000e00ff */
[----:B------:R-:W-:-:S04]  /*fc80*/  ISETP.NE.AND P1, PT, R9, RZ, PT ;  /* 0x000000ff0900720c */ /* 0x000fc80003f25270 */
        /* <DEDUP_REMOVED lines=14> */
[----:B------:R0:W1:Y:S01]  /*fd70*/  SHFL.IDX PT, R14, R2, 0x1f, 0x1f ;  /* 0x03e01f00020e7f89 */ /* 0x00006200000e0000 */
[----:B------:R-:W-:-:S07]  /*fd80*/  IMAD.MOV.U32 R6, RZ, RZ, RZ ;  /* 0x000000ffff067224 */ /* 0x000fce00078e00ff */
.L_x_409:
[----:B------:R-:W-:Y:S02]  /*fd90*/  ULDC UR4, c[0x0][0xc38] ;  /* 0x00030e0000047ab9 */ /* 0x000fe40000000800 */
[----:B------:R-:W-:-:S04]  /*fda0*/  IMAD.U32 R5, RZ, RZ, UR4 ;  /* 0x00000004ff057e24 */ /* 0x000fc8000f8e00ff */
[----:B-1----:R-:W-:-:S04]  /*fdb0*/  IMAD R14, R14, R5, RZ ;  /* 0x000000050e0e7224 */ /* 0x002fc800078e02ff */
[----:B------:R-:W-:-:S05]  /*fdc0*/  IMAD.IADD R9, R8, 0x1, R14 ;  /* 0x0000000108097824 */ /* 0x000fca00078e020e */
[----:B------:R-:W-:-:S13]  /*fdd0*/  ISETP.GT.AND P6, PT, R9, R0, PT ;  /* 0x000000000900720c */ /* 0x000fda0003fc4270 */
[----:B------:R-:W-:Y:S05]  /*fde0*/  @P6 BRA `(.L_x_296) ;  /* 0x0000000000a46947 */ /* 0x000fea0003800000 */
.L_x_299:
[----:B0-----:R-:W0:Y:S01]  /*fdf0*/  LDC R2, c[0x0][0xc3c] ;  /* 0x00030f00ff027b82 */ /* 0x001e220000000800 */
[----:B------:R-:W-:-:S05]  /*fe00*/  VIADD R19, R19, 0x1f ;  /* 0x0000001f13137836 */ /* 0x000fca0000000000 */
[----:B0-----:R-:W-:-:S13]  /*fe10*/  ISETP.GE.AND P6, PT, R19, R2, PT ;  /* 0x000000021300720c */ /* 0x001fda0003fc6270 */
[----:B------:R-:W-:Y:S05]  /*fe20*/  @P6 BRA `(.L_x_297) ;  /* 0x0000000400b86947 */ /* 0x000fea0003800000 */
[----:B------:R-:W0:Y:S01]  /*fe30*/  S2R R3, SR_TID.X ;  /* 0x0000000000037919 */ /* 0x000e220000002100 */
[----:B------:R-:W-:Y:S01]  /*fe40*/  IMAD.MOV.U32 R7, RZ, RZ, RZ ;  /* 0x000000ffff077224 */ /* 0x000fe200078e00ff */
[----:B0-----:R-:W-:-:S05]  /*fe50*/  LOP3.LUT R3, R3, 0x1f, RZ, 0xc0, !PT ;  /* 0x0000001f03037812 */ /* 0x001fca00078ec0ff */
[----:B------:R-:W-:-:S05]  /*fe60*/  IMAD.IADD R11, R19, 0x1, R3 ;  /* 0x00000001130b7824 */ /* 0x000fca00078e0203 */
[----:B------:R-:W-:-:S13]  /*fe70*/  ISETP.GE.OR P6, PT, R11, R2, !P0 ;  /* 0x000000020b00720c */ /* 0x000fda00047c6670 */
[----:B------:R-:W0:Y:S08]  /*fe80*/  @!P6 LDC.64 R2, c[0x0][0xc80] ;  /* 0x00032000ff02eb82 */ /* 0x000e300000000a00 */
[----:B------:R-:W1:Y:S01]  /*fe90*/  @!P6 LDC.64 R4, c[0x0][0xc78] ;  /* 0x00031e00ff04eb82 */ /* 0x000e620000000a00 */
[----:B------:R-:W-:Y:S02]  /*fea0*/  IMAD.MOV.U32 R10, RZ, RZ, RZ ;  /* 0x000000ffff0a7224 */ /* 0x000fe400078e00ff */
[----:B0-----:R-:W-:-:S05]  /*feb0*/  @!P6 IMAD.WIDE R2, R11, 0x4, R2 ;  /* 0x000000040b02e825 */ /* 0x001fca00078e0202 */
[----:B------:R1:W2:Y:S02]  /*fec0*/  @!P6 LDG.E R7, desc[UR36][R2.64] ;  /* 0x000000240207e981 */ /* 0x0002a4000c1e1900 */
[----:B-1----:R-:W-:-:S05]  /*fed0*/  @!P6 IMAD.WIDE R2, R11, 0x4, R4 ;  /* 0x000000040b02e825 */ /* 0x002fca00078e0204 */
[----:B------:R-:W2:Y:S01]  /*fee0*/  @!P6 LDG.E R10, desc[UR36][R2.64] ;  /* 0x00000024020ae981 */ /* 0x000ea2000c1e1900 */
[----:B------:R-:W-:Y:S01]  /*fef0*/  UMOV UR4, 0xffffffff ;  /* 0xffffffff00047882 */ /* 0x000fe20000000000 */
[----:B--2---:R-:W-:Y:S02]  /*ff00*/  IMAD R13, R10, R7, RZ ;  /* 0x000000070a0d7224 */ /* 0x004fe400078e02ff */
[----:B------:R-:W-:Y:S05]  /*ff10*/  BRA.DIV UR4, `(.L_x_298) ;  /* 0x0000003e04b47947 */ /* 0x000fea000b800000 */
        /* <DEDUP_REMOVED lines=10> */
[----:B0-----:R-:W-:-:S04]  /*ffc0*/  SEL R4, R14, RZ, P4 ;  /* 0x000000ff0e047207 */ /* 0x001fc80002000000 */
[----:B------:R-:W-:-:S05]  /*ffd0*/  IADD3 R4, R3, R4, RZ ;  /* 0x0000000403047210 */ /* 0x000fca0007ffe0ff */
[----:B------:R-:W0:Y:S02]  /*ffe0*/  SHFL.UP PT, R14, R4, 0x10, RZ ;  /* 0x06000000040e7989 */ /* 0x000e2400000e00ff */
[----:B0-----:R-:W-:-:S05]  /*fff0*/  SEL R5, R14, RZ, P5 ;  /* 0x000000ff0e057207 */ /* 0x001fca0002800000 */
[----:B------:R-:W-:-:S05]  /*10000*/  IMAD.IADD R2, R4, 0x1, R5 ;  /* 0x0000000104027824 */ /* 0x000fca00078e0205 */
[----:B------:R0:W1:Y:S02]  /*10010*/  SHFL.IDX PT, R14, R2, 0x1f, 0x1f ;  /* 0x03e01f00020e7f89 */ /* 0x00006400000e0000 */
.L_x_417:
[----:B------:R-:W-:Y:S02]  /*10020*/  ULDC UR4, c[0x0][0xc38] ;  /* 0x00030e0000047ab9 */ /* 0x000fe40000000800 */
[----:B------:R-:W-:-:S04]  /*10030*/  IMAD.U32 R5, RZ, RZ, UR4 ;  /* 0x00000004ff057e24 */ /* 0x000fc8000f8e00ff */
[----:B-1----:R-:W-:-:S04]  /*10040*/  IMAD R14, R14, R5, RZ ;  /* 0x000000050e0e7224 */ /* 0x002fc800078e02ff */
[----:B------:R-:W-:-:S05]  /*10050*/  IMAD.IADD R9, R14, 0x1, R9 ;  /* 0x000000010e097824 */ /* 0x000fca00078e0209 */
[----:B------:R-:W-:-:S13]  /*10060*/  ISETP.GT.AND P6, PT, R9, R0, PT ;  /* 0x000000000900720c */ /* 0x000fda0003fc4270 */
[----:B------:R-:W-:Y:S05]  /*10070*/  @!P6 BRA `(.L_x_299) ;  /* 0xfffffffc005ce947 */ /* 0x000fea000383ffff */
.L_x_296:
[----:B------:R-:W-:Y:S01]  /*10080*/  IMAD.IADD R9, R9, 0x1, -R14 ;  /* 0x0000000109097824 */ /* 0x000fe200078e0a0e */
[----:B------:R-:W-:-:S03]  /*10090*/  UMOV UR4, 0xffffffff ;  /* 0xffffffff00047882 */ /* 0x000fc60000000000 */
[----:B------:R-:W-:-:S05]  /*100a0*/  IMAD R3, R2, R5, R9 ;  /* 0x0000000502037224 */ /* 0x000fca00078e0209 */
[----:B------:R-:W-:Y:S01]  /*100b0*/  ISETP.GT.AND P6, PT, R3, R0, PT ;  /* 0x000000000300720c */ /* 0x000fe20003fc4270 */
[----:B------:R-:W-:-:S12]  /*100c0*/  BRA.DIV UR4, `(.L_x_300) ;  /* 0x0000004204007947 */ /* 0x000fd8000b800000 */
[----:B------:R-:W-:-:S04]  /*100d0*/  VOTE.ANY R3, PT, !P6 ;  /* 0x0000000000037806 */ /* 0x000fc800070e0100 */
[----:B------:R-:W1:Y:S02]  /*100e0*/  POPC R4, R3 ;  /* 0x0000000300047309 */ /* 0x000e640000000000 */
[----:B-1----:R1:W2:Y:S04]  /*100f0*/  SHFL.IDX PT, R7, R7, R4, 0x1f ;  /* 0x00001f0407077589 */ /* 0x0022a800000e0000 */
[----:B------:R1:W3:Y:S02]  /*10100*/  SHFL.IDX PT, R10, R10, R4, 0x1f ;  /* 0x00001f040a0a7589 */ /* 0x0002e400000e0000 */
.L_x_422:
[----:B------:R-:W-:-:S13]  /*10110*/  ISETP.NE.AND P0, PT, R3, RZ, PT ;  /* 0x000000ff0300720c */ /* 0x000fda0003f05270 */
[----:B------:R-:W-:Y:S05]  /*10120*/  @!P0 BRA `(.L_x_301) ;  /* 0x0000000000108947 */ /* 0x000fea0003800000 */
[----:B------:R-:W-:Y:S01]  /*10130*/  UMOV UR4, 0xffffffff ;  /* 0xffffffff00047882 */ /* 0x000fe20000000000 */
[----:B------:R-:W-:Y:S02]  /*10140*/  VIADD R12, R4, 0xffffffff ;  /* 0xffffffff040c7836 */ /* 0x000fe40000000000 */
[----:B------:R-:W-:Y:S05]  /*10150*/  BRA.DIV UR4, `(.L_x_302) ;  /* 0x0000004204387947 */ /* 0x000fea000b800000 */
[----:B------:R4:W0:Y:S02]  /*10160*/  SHFL.IDX PT, R6, R2, R12, 0x1f ;  /* 0x00001f0c02067589 */ /* 0x00082400000e0000 */
.L_x_301:
[----:B--2---:R-:W-:Y:S01]  /*10170*/  IABS R8, R7 ;  /* 0x0000000700087213 */ /* 0x004fe20000000000 */
[----:B0-----:R-:W-:Y:S01]  /*10180*/  IMAD R16, R6, R5, R9 ;  /* 0x0000000506107224 */ /* 0x001fe200078e0209 */
[----:B---3--:R-:W-:Y:S01]  /*10190*/  IABS R5, R10 ;  /* 0x0000000a00057213 */ /* 0x008fe20000000000 */
[----:B------:R-:W-:Y:S01]  /*101a0*/  IMAD.IADD R19, R4, 0x1, R19 ;  /* 0x0000000104137824 */ /* 0x000fe200078e0213 */
[----:B------:R-:W0:Y:S01]  /*101b0*/  I2F.RP R11, R8 ;  /* 0x00000008000b7306 */ /* 0x000e220000209400 */
[----:B------:R-:W-:-:S07]  /*101c0*/  IMAD.IADD R0, R0, 0x1, -R16 ;  /* 0x0000000100007824 */ /* 0x000fce00078e0a10 */
[----:B----4-:R-:W2:Y:S08]  /*101d0*/  I2F.RP R12, R5 ;  /* 0x00000005000c7306 */ /* 0x010eb00000209400 */
[----:B0-----:R-:W0:Y:S08]  /*101e0*/  MUFU.RCP R11, R11 ;  /* 0x0000000b000b7308 */ /* 0x001e300000001000 */
[----:B--2---:R-:W-:Y:S01]  /*101f0*/  MUFU.RCP R12, R12 ;  /* 0x0000000c000c7308 */ /* 0x004fe20000001000 */
[----:B0-----:R-:W-:-:S07]  /*10200*/  VIADD R2, R11, 0xffffffe ;  /* 0x0ffffffe0b027836 */ /* 0x001fce0000000000 */
[----:B------:R0:W2:Y:S02]  /*10210*/  F2I.FTZ.U32.TRUNC.NTZ R3, R2 ;  /* 0x0000000200037305 */ /* 0x0000a4000021f000 */
[----:B0-----:R-:W-:Y:S02]  /*10220*/  IMAD.MOV.U32 R2, RZ, RZ, RZ ;  /* 0x000000ffff027224 */ /* 0x001fe400078e00ff */
[----:B--2---:R-:W-:-:S04]  /*10230*/  IMAD.MOV R9, RZ, RZ, -R3 ;  /* 0x000000ffff097224 */ /* 0x004fc800078e0a03 */
[----:B------:R-:W-:-:S04]  /*10240*/  IMAD R9, R9, R8, RZ ;  /* 0x0000000809097224 */ /* 0x000fc800078e02ff */
[----:B------:R-:W-:Y:S01]  /*10250*/  IMAD.HI.U32 R3, R3, R9, R2 ;  /* 0x0000000903037227 */ /* 0x000fe200078e0002 */
[----:B------:R-:W-:Y:S02]  /*10260*/  IABS R2, R7 ;  /* 0x0000000700027213 */ /* 0x000fe40000000000 */
[----:B------:R-:W-:-:S03]  /*10270*/  IABS R9, R0 ;  /* 0x0000000000097213 */ /* 0x000fc60000000000 */
[----:B------:R-:W-:Y:S02]  /*10280*/  IMAD.MOV R2, RZ, RZ, -R2 ;  /* 0x000000ffff027224 */ /* 0x000fe400078e0a02 */
[----:B------:R-:W-:-:S04]  /*10290*/  IMAD.HI.U32 R6, R3, R9, RZ ;  /* 0x0000000903067227 */ /* 0x000fc800078e00ff */
[----:B------:R-:W-:Y:S02]  /*102a0*/  VIADD R3, R12, 0xffffffe ;  /* 0x0ffffffe0c037836 */ /* 0x000fe40000000000 */
[----:B------:R-:W-:-:S04]  /*102b0*/  IMAD R9, R6, R2, R9 ;  /* 0x0000000206097224 */ /* 0x000fc800078e0209 */
[----:B------:R-:W0:Y:S01]  /*102c0*/  F2I.FTZ.U32.TRUNC.NTZ R3, R3 ;  /* 0x0000000300037305 */ /* 0x000e22000021f000 */
[----:B------:R-:W-:-:S13]  /*102d0*/  ISETP.GT.U32.AND P1, PT, R8, R9, PT ;  /* 0x000000090800720c */ /* 0x000fda0003f24070 */
[----:B------:R-:W-:Y:S02]  /*102e0*/  @!P1 IMAD.IADD R9, R9, 0x1, -R8 ;  /* 0x0000000109099824 */ /* 0x000fe400078e0a08 */
[----:B0-----:R-:W-:Y:S02]  /*102f0*/  IMAD.MOV R2, RZ, RZ, -R3 ;  /* 0x000000ffff027224 */ /* 0x001fe400078e0a03 */
[----:B------:R-:W-:Y:S01]  /*10300*/  @!P1 VIADD R6, R6, 0x1 ;  /* 0x0000000106069836 */ /* 0x000fe20000000000 */
[----:B------:R-:W-:Y:S01]  /*10310*/  ISETP.GE.U32.AND P0, PT, R9, R8, PT ;  /* 0x000000080900720c */ /* 0x000fe20003f06070 */
[----:B------:R-:W-:Y:S01]  /*10320*/  IMAD R9, R2, R5, RZ ;  /* 0x0000000502097224 */ /* 0x000fe200078e02ff */
[----:B------:R-:W-:Y:S01]  /*10330*/  ISETP.NE.AND P1, PT, R7, RZ, PT ;  /* 0x000000ff0700720c */ /* 0x000fe20003f25270 */
[----:B------:R-:W-:-:S04]  /*10340*/  IMAD.MOV.U32 R2, RZ, RZ, RZ ;  /* 0x000000ffff027224 */ /* 0x000fc800078e00ff */
[----:B------:R-:W-:Y:S01]  /*10350*/  IMAD.HI.U32 R8, R3, R9, R2 ;  /* 0x0000000903087227 */ /* 0x000fe200078e0002 */
[----:B------:R-:W-:-:S04]  /*10360*/  LOP3.LUT R2, R0, R7, RZ, 0x3c, !PT ;  /* 0x0000000700027212 */ /* 0x000fc800078e3cff */
[----:B------:R-:W-:Y:S01]  /*10370*/  ISETP.GE.AND P2, PT, R2, RZ, PT ;  /* 0x000000ff0200720c */ /* 0x000fe20003f46270 */
[----:B------:R-:W-:Y:S01]  /*10380*/  @P0 VIADD R6, R6, 0x1 ;  /* 0x0000000106060836 */ /* 0x000fe20000000000 */
[----:B------:R-:W-:-:S05]  /*10390*/  IABS R2, R10 ;  /* 0x0000000a00027213 */ /* 0x000fca0000000000 */
[----:B------:R-:W-:-:S06]  /*103a0*/  IMAD.MOV R2, RZ, RZ, -R2 ;  /* 0x000000ffff027224 */ /* 0x000fcc00078e0a02 */
[----:B------:R-:W-:Y:S02]  /*103b0*/  @!P2 IADD3 R6, -R6, RZ, RZ ;  /* 0x000000ff0606a210 */ /* 0x000fe40007ffe1ff */
[----:B------:R-:W-:-:S04]  /*103c0*/  @!P1 LOP3.LUT R6, RZ, R7, RZ, 0x33, !PT ;  /* 0x00000007ff069212 */ /* 0x000fc800078e33ff */
[-C--:B------:R-:W-:Y:S01]  /*103d0*/  IABS R3, R6.reuse ;  /* 0x0000000600037213 */ /* 0x080fe20000000000 */
[----:B------:R-:W-:-:S04]  /*103e0*/  IMAD R7, R7, R6, RZ ;  /* 0x0000000607077224 */ /* 0x000fc800078e02ff */
[----:B------:R-:W-:-:S04]  /*103f0*/  IMAD.HI.U32 R8, R8, R3, RZ ;  /* 0x0000000308087227 */ /* 0x000fc800078e00ff */
[----:B------:R-:W-:Y:S02]  /*10400*/  IMAD R2, R8, R2, R3 ;  /* 0x0000000208027224 */ /* 0x000fe400078e0203 */
[----:B------:R-:W-:-:S03]  /*10410*/  IMAD.IADD R17, R0, 0x1, -R7 ;  /* 0x0000000100117824 */ /* 0x000fc600078e0a07 */
[----:B------:R-:W-:-:S13]  /*10420*/  ISETP.GT.U32.AND P1, PT, R5, R2, PT ;  /* 0x000000020500720c */ /* 0x000fda0003f24070 */
[----:B------:R-:W-:Y:S02]  /*10430*/  @!P1 IMAD.IADD R2, R2, 0x1, -R5 ;  /* 0x0000000102029824 */ /* 0x000fe400078e0a05 */
[----:B------:R-:W-:Y:S01]  /*10440*/  @!P1 VIADD R8, R8, 0x1 ;  /* 0x0000000108089836 */ /* 0x000fe20000000000 */
[----:B------:R-:W-:Y:S02]  /*10450*/  ISETP.NE.AND P1, PT, R10, RZ, PT ;  /* 0x000000ff0a00720c */ /* 0x000fe40003f25270 */
[----:B------:R-:W-:Y:S02]  /*10460*/  ISETP.GE.U32.AND P0, PT, R2, R5, PT ;  /* 0x000000050200720c */ /* 0x000fe40003f06070 */
[----:B------:R-:W-:-:S04]  /*10470*/  LOP3.LUT R2, R6, R10, RZ, 0x3c, !PT ;  /* 0x0000000a06027212 */ /* 0x000fc800078e3cff */
[----:B------:R-:W-:-:S07]  /*10480*/  ISETP.GE.AND P2, PT, R2, RZ, PT ;  /* 0x000000ff0200720c */ /* 0x000fce0003f46270 */
[----:B------:R-:W-:-:S06]  /*10490*/  @P0 VIADD R8, R8, 0x1 ;  /* 0x0000000108080836 */ /* 0x000fcc0000000000 */
[----:B------:R-:W-:Y:S01]  /*104a0*/  @!P2 IMAD.MOV R8, RZ, RZ, -R8 ;  /* 0x000000ffff08a224 */ /* 0x000fe200078e0a08 */
[----:B------:R-:W-:-:S05]  /*104b0*/  @!P1 LOP3.LUT R8, RZ, R10, RZ, 0x33, !PT ;  /* 0x0000000aff089212 */ /* 0x000fca00078e33ff */
[----:B------:R-:W-:-:S04]  /*104c0*/  IMAD.MOV R3, RZ, RZ, -R8 ;  /* 0x000000ffff037224 */ /* 0x000fc800078e0a08 */
[C---:B------:R-:W-:Y:S02]  /*104d0*/  IMAD R18, R10.reuse, R3, R6 ;  /* 0x000000030a127224 */ /* 0x040fe400078e0206 */
[----:B------:R-:W-:-:S04]  /*104e0*/  IMAD R3, R10, 0x1000000, R8 ;  /* 0x010000000a037824 */ /* 0x000fc800078e0208 */
[----:B------:R-:W-:Y:S01]  /*104f0*/  IMAD R18, R18, 0x10000, R3 ;  /* 0x0001000012127824 */ /* 0x000fe200078e0203 */
[----:B------:R-:W-:Y:S06]  /*10500*/  BRA `(.L_x_303) ;  /* 0x00000000001c7947 */ /* 0x000fec0003800000 */
.L_x_297:
[----:B------:R-:W-:Y:S01]  /*10510*/  UMOV UR4, URZ ;  /* 0x0000003f00047c82 */ /* 0x000fe20008000000 */
[----:B------:R-:W-:Y:S01]  /*10520*/  UMOV UR5, URZ ;  /* 0x0000003f00057c82 */ /* 0x000fe20008000000 */
[----:B------:R-:W-:Y:S01]  /*10530*/  ULDC UR6, c[0x0][0xc3c] ;  /* 0x00030f0000067ab9 */ /* 0x000fe20000000800 */
[----:B------:R-:W-:Y:S02]  /*10540*/  IMAD.MOV.U32 R16, RZ, RZ, R0 ;  /* 0x000000ffff107224 */ /* 0x000fe400078e0000 */
[----:B------:R-:W-:Y:S02]  /*10550*/  IMAD.U32 R17, RZ, RZ, UR4 ;  /* 0x00000004ff117e24 */ /* 0x000fe4000f8e00ff */
[----:B------:R-:W-:Y:S02]  /*10560*/  IMAD.U32 R18, RZ, RZ, UR5 ;  /* 0x00000005ff127e24 */ /* 0x000fe4000f8e00ff */
[----:B------:R-:W-:-:S07]  /*10570*/  IMAD.U32 R19, RZ, RZ, UR6 ;  /* 0x00000006ff137e24 */ /* 0x000fce000f8e00ff */
.L_x_303:
[----:B------:R-:W0:Y:S01]  /*10580*/  S2R R0, SR_TID.X ;  /* 0x0000000000007919 */ /* 0x000e220000002100 */
[----:B------:R-:W-:Y:S05]  /*10590*/  WARPSYNC.ALL ;  /* 0x0000000000007948 */ /* 0x000fea0003800000 */
[----:B------:R-:W-:Y:S01]  /*105a0*/  BAR.SYNC.DEFER_BLOCKING 0x4, 0x180 ;  /* 0x0106000000007b1d */ /* 0x000fe20000010000 */
[----:B0-----:R-:W-:-:S04]  /*105b0*/  LOP3.LUT R0, R0, 0x1f, RZ, 0xc0, !PT ;  /* 0x0000001f00007812 */ /* 0x001fc800078ec0ff */
[----:B------:R-:W-:-:S13]  /*105c0*/  ISETP.NE.AND P0, PT, R0, RZ, PT ;  /* 0x000000ff0000720c */ /* 0x000fda0003f05270 */
[----:B------:R-:W0:Y:S01]  /*105d0*/  @!P0 S2R R3, SR_CgaCtaId ;  /* 0x0000000000038919 */ /* 0x000e220000008800 */
[----:B------:R-:W-:-:S04]  /*105e0*/  @!P0 MOV R0, 0x400 ;  /* 0x0000040000008802 */ /* 0x000fc80000000f00 */
[----:B0-----:R-:W-:-:S05]  /*105f0*/  @!P0 LEA R22, R3, R0, 0x18 ;  /* 0x0000000003168211 */ /* 0x001fca00078ec0ff */
[----:B------:R2:W-:Y:S01]  /*10600*/  @!P0 STS.128 [R22+0x308d0], R16 ;  /* 0x0308d01016008388 */ /* 0x0005e20000000c00 */
[----:B------:R-:W-:Y:S06]  /*10610*/  BAR.ARV 0x5, 0x180 ;  /* 0x0146000000007b1d */ /* 0x000fec0000002000 */
.L_x_294:
[----:B------:R-:W-:Y:S02]  /*10620*/  ULDC UR4, c[0x0][0xc3c] ;  /* 0x00030f0000047ab9 */ /* 0x000fe40000000800 */
[----:B-1----:R-:W-:-:S13]  /*10630*/  ISETP.GE.AND P0, PT, R19, UR4, PT ;  /* 0x0000000413007c0c */ /* 0x002fda000bf06270 */
[----:B------:R-:W-:Y:S05]  /*10640*/  @!P0 BRA `(.L_x_304) ;  /* 0xffffffb400a08947 */ /* 0x000fea000383ffff */
[----:B------:R-:W-:Y:S05]  /*10650*/  BSYNC B8 ;  /* 0x0000000000087941 */ /* 0x000fea0003800000 */
.L_x_241:
[----:B------:R-:W3:Y:S01]  /*10660*/  LDL.LU R0, [R1+0x20] ;  /* 0x0000200001007983 */ /* 0x000ee20000300800 */
[----:B------:R-:W-:Y:S01]  /*10670*/  BSSY B0, `(.L_x_305) ;  /* 0x000000b000007945 */ /* 0x000fe20003800000 */
[----:B------:R-:W4:Y:S01]  /*10680*/  S2R R5, SR_CgaCtaId ;  /* 0x0000000000057919 */ /* 0x000f220000008800 */
[----:B---3--:R-:W-:-:S05]  /*10690*/  VIADD R0, R0, 0x1 ;  /* 0x0000000100007836 */ /* 0x008fca0000000000 */
[----:B-1----:R-:W-:-:S04]  /*106a0*/  LEA.HI R2, R0, R0, RZ, 0x1 ;  /* 0x0000000000027211 */ /* 0x002fc800078f08ff */
[----:B------:R-:W-:Y:S02]  /*106b0*/  LOP3.LUT R3, R2, 0xfffffffe, RZ, 0xc0, !PT ;  /* 0xfffffffe02037812 */ /* 0x000fe400078ec0ff */
[----:B------:R-:W-:-:S03]  /*106c0*/  MOV R2, 0x400 ;  /* 0x0000040000027802 */ /* 0x000fc60000000f00 */
[----:B------:R-:W-:Y:S01]  /*106d0*/  IMAD.IADD R0, R0, 0x1, -R3 ;  /* 0x0000000100007824 */ /* 0x000fe200078e0a03 */
[----:B----4-:R-:W-:-:S04]  /*106e0*/  LEA R4, R5, R2, 0x18 ;  /* 0x0000000205047211 */ /* 0x010fc800078ec0ff */
[----:B------:R-:W-:-:S04]  /*106f0*/  SHF.L.U32 R0, R0, 0x1f, RZ ;  /* 0x0000001f00007819 */ /* 0x000fc800000006ff */
[----:B------:R-:W1:Y:S02]  /*10700*/  SYNCS.PHASECHK.TRANS64.TRYWAIT P0, [R4+URZ+0x30820], R0 ;  /* 0x03082000040075a7 */ /* 0x000e64000800017f */
[----:B-1----:R-:W-:Y:S05]  /*10710*/  @!P0 BRA `(.L_x_306) ;  /* 0x0000003800f08947 */ /* 0x002fea0003800000 */
.L_x_425:
[----:B------:R-:W-:Y:S05]  /*10720*/  BSYNC B0 ;  /* 0x0000000000007941 */ /* 0x000fea0003800000 */
.L_x_305:
[----:B------:R-:W-:-:S03]  /*10730*/  UMOV UR4, 0xffffffff ;  /* 0xffffffff00047882 */ /* 0x000fc60000000000 */
[----:B------:R-:W-:Y:S05]  /*10740*/  BRA.DIV UR4, `(.L_x_307) ;  /* 0x0000003a04f87947 */ /* 0x000fea000b800000 */
[----:B-1----:R-:W1:Y:S02]  /*10750*/  S2R R0, SR_TID.X ;  /* 0x0000000000007919 */ /* 0x002e640000002100 */
[----:B-1----:R-:W-:-:S04]  /*10760*/  SHF.R.U32.HI R0, RZ, 0x5, R0 ;  /* 0x00000005ff007819 */ /* 0x002fc80000011600 */
[----:B------:R-:W-:-:S05]  /*10770*/  LOP3.LUT R0, R0, 0x3, RZ, 0xc0, !PT ;  /* 0x0000000300007812 */ /* 0x000fca00078ec0ff */
[----:B------:R1:W3:Y:S02]  /*10780*/  SHFL.IDX PT, R14, R0, RZ, 0x1f ;  /* 0x00001fff000e7589 */ /* 0x0002e400000e0000 */
.L_x_428:
[----:B---3--:R-:W-:Y:S01]  /*10790*/  ISETP.NE.AND P0, PT, R14, RZ, PT ;  /* 0x000000ff0e00720c */ /* 0x008fe20003f05270 */
[----:B------:R-:W-:-:S12]  /*107a0*/  BSSY B0, `(.L_x_308) ;  /* 0x0000026000007945 */ /* 0x000fd80003800000 */
[----:B------:R-:W-:Y:S05]  /*107b0*/  @P0 BRA `(.L_x_309) ;  /* 0x0000000000900947 */ /* 0x000fea0003800000 */
[----:B------:R-:W-:-:S03]  /*107c0*/  UMOV UR4, 0xffffffff ;  /* 0xffffffff00047882 */ /* 0x000fc60000000000 */
[----:B------:R-:W-:Y:S05]  /*107d0*/  BRA.DIV UR4, `(.L_x_310) ;  /* 0x0000003e04087947 */ /* 0x000fea000b800000 */
[----:B------:R-:W-:-:S13]  /*107e0*/  ELECT P6, URZ, PT ;  /* 0x00000000003f782f */ /* 0x000fda00038c0000 */
.L_x_431:
[----:B------:R-:W-:Y:S05]  /*107f0*/  @!P6 BRA `(.L_x_309) ;  /* 0x000000000080e947 */ /* 0x000fea0003800000 */
[----:B-1----:R-:W3:Y:S02]  /*10800*/  LDL R0, [R1+0x2c] ;  /* 0x00002c0001007983 */ /* 0x002ee40000100800 */
[----:B---3--:R-:W-:-:S13]  /*10810*/  R2UR UR4, R0 ;  /* 0x00000000000472ca */ /* 0x008fda00000e0000 */
[----:B------:R-:W-:-:S06]  /*10820*/  ULOP3.LUT UR4, UR4, 0x2, URZ, 0xfc, !UPT ;  /* 0x0000000204047892 */ /* 0x000fcc000f8efc3f */
[----:B------:R-:W-:-:S04]  /*10830*/  MOV R0, UR4 ;  /* 0x0000000400007c02 */ /* 0x000fc80008000f00 */
[----:B------:R-:W-:-:S13]  /*10840*/  ISETP.NE.AND P0, PT, R0, 0x3, PT ;  /* 0x000000030000780c */ /* 0x000fda0003f05270 */
[----:B------:R-:W-:Y:S05]  /*10850*/  @!P0 BRA `(.L_x_311) ;  /* 0x0000000000048947 */ /* 0x000fea0003800000 */
[----:B------:R-:W-:Y:S01]  /*10860*/  BPT.TRAP 0x1 ;  /* 0x000000040000795c */ /* 0x000fe20000300000 */
.L_x_311:
[C---:B------:R-:W-:Y:S01]  /*10870*/  IMAD R5, R27.reuse, 0x8, R4 ;  /* 0x000000081b057824 */ /* 0x040fe200078e0204 */
[----:B------:R-:W-:Y:S01]  /*10880*/  SHF.L.U32 R0, R28, 0x1f, RZ ;  /* 0x0000001f1c007819 */ /* 0x000fe200000006ff */
[----:B------:R-:W-:-:S03]  /*10890*/  VIADD R27, R27, 0x1 ;  /* 0x000000011b1b7836 */ /* 0x000fc60000000000 */
[----:B------:R-:W1:Y:S02]  /*108a0*/  SYNCS.PHASECHK.TRANS64.TRYWAIT P1, [R5+URZ+0x30840], R0 ;  /* 0x03084000050075a7 */ /* 0x000e64000802017f */
[----:B------:R-:W-:-:S04]  /*108b0*/  ISETP.NE.AND P2, PT, R27, 0x2, PT ;  /* 0x000000021b00780c */ /* 0x000fc80003f45270 */
[----:B------:R-:W-:Y:S01]  /*108c0*/  SEL R3, RZ, 0x1, P2 ;  /* 0x00000001ff037807 */ /* 0x000fe20001000000 */
[----:B-1----:R-:W-:Y:S08]  /*108d0*/  @!P1 BRA `(.L_x_312) ;  /* 0x0000003800e89947 */ /* 0x002ff00003800000 */
.L_x_432:
[----:B------:R-:W-:Y:S02]  /*108e0*/  SEL R27, R27, RZ, P2 ;  /* 0x000000ff1b1b7207 */ /* 0x000fe40001000000 */
[----:B------:R-:W-:Y:S01]  /*108f0*/  LOP3.LUT R2, R28, R3, RZ, 0x3c, !PT ;  /* 0x000000031c027212 */ /* 0x000fe200078e3cff */
[----:B------:R-:W-:Y:S06]  /*10900*/  @!P0 BRA `(.L_x_313) ;  /* 0x0000000000048947 */ /* 0x000fec0003800000 */
[----:B------:R-:W-:Y:S01]  /*10910*/  BPT.TRAP 0x1 ;  /* 0x000000040000795c */ /* 0x000fe20000300000 */
.L_x_313:
[----:B------:R-:W-:Y:S01]  /*10920*/  IMAD R27, R27, 0x8, R4 ;  /* 0x000000081b1b7824 */ /* 0x000fe200078e0204 */
[----:B------:R-:W-:-:S04]  /*10930*/  SHF.L.U32 R2, R2, 0x1f, RZ ;  /* 0x0000001f02027819 */ /* 0x000fc800000006ff */
[----:B------:R-:W3:Y:S02]  /*10940*/  SYNCS.PHASECHK.TRANS64.TRYWAIT P1, [R27+URZ+0x30840], R2 ;  /* 0x030840021b0075a7 */ /* 0x000ee4000802017f */
[----:B---3--:R-:W-:Y:S05]  /*10950*/  @!P1 BRA `(.L_x_314) ;  /* 0x0000003800dc9947 */ /* 0x008fea0003800000 */
.L_x_433:
[----:B------:R-:W-:Y:S05]  /*10960*/  @!P0 BRA `(.L_x_315) ;  /* 0x0000000000048947 */ /* 0x000fea0003800000 */
[----:B------:R-:W-:Y:S01]  /*10970*/  BPT.TRAP 0x1 ;  /* 0x000000040000795c */ /* 0x000fe20000300000 */
.L_x_315:
[----:B------:R-:W4:Y:S02]  /*10980*/  SYNCS.PHASECHK.TRANS64.TRYWAIT P1, [R5+URZ+0x30860], R0 ;  /* 0x03086000050075a7 */ /* 0x000f24000802017f */
[----:B----4-:R-:W-:Y:S05]  /*10990*/  @!P1 BRA `(.L_x_316) ;  /* 0x0000003800e09947 */ /* 0x010fea0003800000 */
.L_x_434:
[----:B------:R-:W-:Y:S05]  /*109a0*/  @!P0 BRA `(.L_x_317) ;  /* 0x0000000000048947 */ /* 0x000fea0003800000 */
[----:B------:R-:W-:Y:S01]  /*109b0*/  BPT.TRAP 0x1 ;  /* 0x000000040000795c */ /* 0x000fe20000300000 */
.L_x_317:
[----:B------:R0:W0:Y:S02]  /*109c0*/  SYNCS.PHASECHK.TRANS64.TRYWAIT P0, [R27+URZ+0x30860], R2 ;  /* 0x030860021b0075a7 */ /* 0x000024000800017f */
[----:B0-----:R-:W-:Y:S05]  /*109d0*/  @!P0 NANOSLEEP.SYNCS 0x989680 ;  /* 0x009896800000895d */ /* 0x001fea0003900000 */
[----:B------:R-:W0:Y:S02]  /*109e0*/  @!P0 SYNCS.PHASECHK.TRANS64 P0, [R27+URZ+0x30860], R2 ;  /* 0x030860021b0085a7 */ /* 0x000e24000800007f */
[----:B0-----:R-:W-:Y:S05]  /*109f0*/  @!P0 BRA `(.L_x_317) ;  /* 0xfffffffc00f08947 */ /* 0x001fea000383ffff */
.L_x_309:
[----:B------:R-:W-:Y:S05]  /*10a00*/  BSYNC B0 ;  /* 0x0000000000007941 */ /* 0x000fea0003800000 */
.L_x_308:
[----:B------:R-:W-:Y:S05]  /*10a10*/  EXIT ;  /* 0x000000000000794d */ /* 0x000fea0003800000 */
.L_x_188:
[----:B0-----:R0:W1:Y:S02]  /*10a20*/  SYNCS.PHASECHK.TRANS64.TRYWAIT P1, [R4+URZ+0x30800], R3 ;  /* 0x03080003040075a7 */ /* 0x001064000802017f */
[----:B-1----:R-:W-:Y:S05]  /*10a30*/  @!P1 NANOSLEEP.SYNCS 0x989680 ;  /* 0x009896800000995d */ /* 0x002fea0003900000 */
[----:B------:R-:W1:Y:S02]  /*10a40*/  @!P1 SYNCS.PHASECHK.TRANS64 P1, [R4+URZ+0x30800], R3 ;  /* 0x03080003040095a7 */ /* 0x000e64000802007f */
[----:B-1----:R-:W-:Y:S05]  /*10a50*/  @!P1 BRA `(.L_x_188) ;  /* 0xfffffffc00f09947 */ /* 0x002fea000383ffff */
[----:B------:R-:W-:Y:S05]  /*10a60*/  BRA `(.L_x_318) ;  /* 0xffffff1000cc7947 */ /* 0x000fea000383ffff */
.L_x_192:
[----:B-1----:R1:W2:Y:S02]  /*10a70*/  SYNCS.PHASECHK.TRANS64.TRYWAIT P1, [R0+URZ+0x30830], R3 ;  /* 0x03083003000075a7 */ /* 0x0022a4000802017f */
[----:B--2---:R-:W-:Y:S05]  /*10a80*/  @!P1 NANOSLEEP.SYNCS 0x989680 ;  /* 0x009896800000995d */ /* 0x004fea0003900000 */
[----:B------:R-:W2:Y:S02]  /*10a90*/  @!P1 SYNCS.PHASECHK.TRANS64 P1, [R0+URZ+0x30830], R3 ;  /* 0x03083003000095a7 */ /* 0x000ea4000802007f */
[----:B--2---:R-:W-:Y:S05]  /*10aa0*/  @!P1 BRA `(.L_x_192) ;  /* 0xfffffffc00f09947 */ /* 0x004fea000383ffff */
[----:B------:R-:W-:Y:S05]  /*10ab0*/  BRA `(.L_x_191) ;  /* 0xffffff1000ec7947 */ /* 0x000fea000383ffff */
.L_x_198:
[----:B-1----:R-:W-:-:S04]  /*10ac0*/  IMAD.U32 R3, RZ, RZ, UR8 ;  /* 0x00000008ff037e24 */ /* 0x002fc8000f8e00ff */
[----:B------:R1:W2:Y:S03]  /*10ad0*/  SYNCS.PHASECHK.TRANS64.TRYWAIT P1, [R3+URZ+0x30830], R2 ;  /* 0x03083002030075a7 */ /* 0x0002a6000802017f */
[----:B--2---:R-:W-:Y:S05]  /*10ae0*/  @!P1 NANOSLEEP.SYNCS 0x989680 ;  /* 0x009896800000995d */ /* 0x004fea0003900000 */
[----:B------:R-:W2:Y:S02]  /*10af0*/  @!P1 SYNCS.PHASECHK.TRANS64 P1, [R3+URZ+0x30830], R2 ;  /* 0x03083002030095a7 */ /* 0x000ea4000802007f */
[----:B--2---:R-:W-:Y:S05]  /*10b00*/  @!P1 BRA `(.L_x_198) ;  /* 0xfffffffc00ec9947 */ /* 0x004fea000383ffff */
[----:B------:R-:W-:Y:S05]  /*10b10*/  BRA `(.L_x_197) ;  /* 0xffffff3400f87947 */ /* 0x000fea000383ffff */
.L_x_202:
[----:B01----:R-:W-:-:S04]  /*10b20*/  IMAD.U32 R2, RZ, RZ, UR9 ;  /* 0x00000009ff027e24 */ /* 0x003fc8000f8e00ff */
[----:B------:R0:W1:Y:S03]  /*10b30*/  SYNCS.PHASECHK.TRANS64.TRYWAIT P1, [R2+URZ+0x30850], R0 ;  /* 0x03085000020075a7 */ /* 0x000066000802017f */
[----:B-1----:R-:W-:Y:S05]  /*10b40*/  @!P1 NANOSLEEP.SYNCS 0x989680 ;  /* 0x009896800000995d */ /* 0x002fea0003900000 */
[----:B------:R-:W1:Y:S02]  /*10b50*/  @!P1 SYNCS.PHASECHK.TRANS64 P1, [R2+URZ+0x30850], R0 ;  /* 0x03085000020095a7 */ /* 0x000e64000802007f */
[----:B-1----:R-:W-:Y:S05]  /*10b60*/  @!P1 BRA `(.L_x_202) ;  /* 0xfffffffc00ec9947 */ /* 0x002fea000383ffff */
[----:B------:R-:W-:Y:S05]  /*10b70*/  BRA `(.L_x_201) ;  /* 0xffffff4000b47947 */ /* 0x000fea000383ffff */
.L_x_209:
[----:B-1----:R1:W2:Y:S02]  /*10b80*/  SYNCS.PHASECHK.TRANS64.TRYWAIT P1, [R13+URZ+0x30850], R0 ;  /* 0x030850000d0075a7 */ /* 0x0022a4000802017f */
[----:B--2---:R-:W-:Y:S05]  /*10b90*/  @!P1 NANOSLEEP.SYNCS 0x989680 ;  /* 0x009896800000995d */ /* 0x004fea0003900000 */
[----:B------:R-:W2:Y:S02]  /*10ba0*/  @!P1 SYNCS.PHASECHK.TRANS64 P1, [R13+URZ+0x30850], R0 ;  /* 0x030850000d0095a7 */ /* 0x000ea4000802007f */
[----:B--2---:R-:W-:Y:S05]  /*10bb0*/  @!P1 BRA `(.L_x_209) ;  /* 0xfffffffc00f09947 */ /* 0x004fea000383ffff */
[----:B------:R-:W-:Y:S05]  /*10bc0*/  BRA `(.L_x_208) ;  /* 0xffffff5800e87947 */ /* 0x000fea000383ffff */
.L_x_255:
[----:B------:R-:W0:Y:S01]  /*10bd0*/  S2R R7, SR_TID.X ;  /* 0x0000000000077919 */ /* 0x000e220000002100 */
[----:B------:R-:W-:Y:S01]  /*10be0*/  BSSY B0, `(.L_x_319) ;  /* 0x000000a000007945 */ /* 0x000fe20003800000 */
[----:B------:R-:W-:Y:S02]  /*10bf0*/  IMAD.MOV.U32 R12, RZ, RZ, RZ ;  /* 0x000000ffff0c7224 */ /* 0x000fe400078e00ff */
[----:B------:R-:W-:Y:S02]  /*10c00*/  IMAD.MOV.U32 R11, RZ, RZ, 0x1f ;  /* 0x0000001fff0b7424 */ /* 0x000fe400078e00ff */
[----:B------:R-:W-:Y:S01]  /*10c10*/  IMAD.MOV.U32 R15, RZ, RZ, -0x1 ;  /* 0xffffffffff0f7424 */ /* 0x000fe200078e00ff */
[----:B0-----:R-:W-:-:S04]  /*10c20*/  SHF.R.U32.HI R7, RZ, 0x5, R7 ;  /* 0x00000005ff077819 */ /* 0x001fc80000011607 */
[----:B------:R-:W-:-:S05]  /*10c30*/  LOP3.LUT R7, R7, 0x3, RZ, 0xc0, !PT ;  /* 0x0000000307077812 */ /* 0x000fca00078ec0ff */
[----:B------:R-:W-:-:S07]  /*10c40*/  IMAD.MOV.U32 R13, RZ, RZ, R7 ;  /* 0x000000ffff0d7224 */ /* 0x000fce00078e0007 */
[----:B-----5:R-:W-:Y:S05]  /*10c50*/  WARPSYNC.COLLECTIVE R15, `(.L_x_320) ;  /* 0x000000000f087348 */ /* 0x020fea0003c00000 */
[----:B------:R0:W1:Y:S02]  /*10c60*/  SHFL.IDX P6, R14, R13, R12, R11 ;  /* 0x0000000c0d0e7389 */ /* 0x00006400000c000b */
[----:B01---5:R-:W-:Y:S01]  /*10c70*/  ENDCOLLECTIVE ;  /* 0x000000000000791b */ /* 0x023fe20003800000 */
.L_x_320:
[----:B------:R-:W-:Y:S05]  /*10c80*/  BSYNC B0 ;  /* 0x0000000000007941 */ /* 0x000fea0003800000 */
.L_x_319:
[----:B------:R-:W-:Y:S05]  /*10c90*/  BRA `(.L_x_321) ;  /* 0xffffffbc00fc7947 */ /* 0x000fea000383ffff */
.L_x_258:
[----:B0-----:R0:W1:Y:S02]  /*10ca0*/  SYNCS.PHASECHK.TRANS64.TRYWAIT P0, [R7+URZ+0x30840], R2 ;  /* 0x03084002070075a7 */ /* 0x001064000800017f */
[----:B-1----:R-:W-:Y:S05]  /*10cb0*/  @!P0 NANOSLEEP.SYNCS 0x989680 ;  /* 0x009896800000895d */ /* 0x002fea0003900000 */
[----:B------:R-:W1:Y:S02]  /*10cc0*/  @!P0 SYNCS.PHASECHK.TRANS64 P0, [R7+URZ+0x30840], R2 ;  /* 0x03084002070085a7 */ /* 0x000e64000800007f */
[----:B-1----:R-:W-:Y:S05]  /*10cd0*/  @!P0 BRA `(.L_x_258) ;  /* 0xfffffffc00f08947 */ /* 0x002fea000383ffff */
[----:B------:R-:W-:Y:S05]  /*10ce0*/  BRA `(.L_x_322) ;  /* 0xffffffc000587947 */ /* 0x000fea000383ffff */
.L_x_259:
[----:B------:R-:W-:Y:S01]  /*10cf0*/  BSSY B0, `(.L_x_323) ;  /* 0x0000008000007945 */ /* 0x000fe20003800000 */
[----:B------:R-:W-:Y:S02]  /*10d00*/  IMAD.MOV.U32 R13, RZ, RZ, R0 ;  /* 0x000000ffff0d7224 */ /* 0x000fe400078e0000 */
[----:B------:R-:W-:Y:S02]  /*10d10*/  IMAD.MOV.U32 R12, RZ, RZ, RZ ;  /* 0x000000ffff0c7224 */ /* 0x000fe400078e00ff */
[----:B------:R-:W-:Y:S02]  /*10d20*/  IMAD.MOV.U32 R11, RZ, RZ, 0x181f ;  /* 0x0000181fff0b7424 */ /* 0x000fe400078e00ff */
[----:B------:R-:W-:-:S07]  /*10d30*/  IMAD.MOV.U32 R15, RZ, RZ, -0x1 ;  /* 0xffffffffff0f7424 */ /* 0x000fce00078e00ff */
[----:B------:R-:W-:Y:S05]  /*10d40*/  WARPSYNC.COLLECTIVE R15, `(.L_x_324) ;  /* 0x000000000f087348 */ /* 0x000fea0003c00000 */
[----:B------:R0:W1:Y:S02]  /*10d50*/  SHFL.IDX P6, R14, R13, R12, R11 ;  /* 0x0000000c0d0e7389 */ /* 0x00006400000c000b */
[----:B01----:R-:W-:Y:S01]  /*10d60*/  ENDCOLLECTIVE ;  /* 0x000000000000791b */ /* 0x003fe20003800000 */
.L_x_324:
[----:B------:R-:W-:Y:S05]  /*10d70*/  BSYNC B0 ;  /* 0x0000000000007941 */ /* 0x000fea0003800000 */
.L_x_323:
[----:B------:R-:W-:Y:S01]  /*10d80*/  IMAD.MOV.U32 R13, RZ, RZ, R4 ;  /* 0x000000ffff0d7224 */ /* 0x000fe200078e0004 */
[----:B------:R-:W-:Y:S01]  /*10d90*/  MOV R11, 0x181f ;  /* 0x0000181f000b7802 */ /* 0x000fe20000000f00 */
[----:B------:R-:W-:Y:S02]  /*10da0*/  IMAD.MOV.U32 R12, RZ, RZ, RZ ;  /* 0x000000ffff0c7224 */ /* 0x000fe400078e00ff */
[----:B------:R-:W-:Y:S02]  /*10db0*/  IMAD.MOV.U32 R15, RZ, RZ, -0x1 ;  /* 0xffffffffff0f7424 */ /* 0x000fe400078e00ff */
[----:B------:R-:W-:Y:S02]  /*10dc0*/  IMAD.MOV.U32 R2, RZ, RZ, R14 ;  /* 0x000000ffff027224 */ /* 0x000fe400078e000e */
[----:B------:R-:W-:-:S07]  /*10dd0*/  @P0 IMAD R8, R5, 0x2, R22 ;  /* 0x0000000205080824 */ /* 0x000fce00078e0216 */
[----:B------:R-:W-:Y:S05]  /*10de0*/  WARPSYNC.COLLECTIVE R15, `(.L_x_325) ;  /* 0x000000000f087348 */ /* 0x000fea0003c00000 */
[----:B------:R0:W1:Y:S02]  /*10df0*/  SHFL.IDX P6, R14, R13, R12, R11 ;  /* 0x0000000c0d0e7389 */ /* 0x00006400000c000b */
[----:B01----:R-:W-:Y:S01]  /*10e00*/  ENDCOLLECTIVE ;  /* 0x000000000000791b */ /* 0x003fe20003800000 */
.L_x_325:
[----:B------:R-:W-:Y:S02]  /*10e10*/  IMAD.MOV.U32 R13, RZ, RZ, R0 ;  /* 0x000000ffff0d7224 */ /* 0x000fe400078e0000 */
[----:B------:R-:W-:Y:S02]  /*10e20*/  IMAD.MOV.U32 R12, RZ, RZ, 0x1 ;  /* 0x00000001ff0c7424 */ /* 0x000fe400078e00ff */
[----:B------:R-:W-:-:S07]  /*10e30*/  IMAD.MOV.U32 R3, RZ, RZ, R14 ;  /* 0x000000ffff037224 */ /* 0x000fce00078e000e */
[----:B------:R-:W-:Y:S05]  /*10e40*/  WARPSYNC.COLLECTIVE R15, `(.L_x_326) ;  /* 0x000000000f087348 */ /* 0x000fea0003c00000 */
[----:B------:R0:W1:Y:S02]  /*10e50*/  SHFL.IDX P6, R14, R13, R12, R11 ;  /* 0x0000000c0d0e7389 */ /* 0x00006400000c000b */
[----:B01----:R-:W-:Y:S01]  /*10e60*/  ENDCOLLECTIVE ;  /* 0x000000000000791b */ /* 0x003fe20003800000 */
.L_x_326:
[----:B------:R-:W-:-:S05]  /*10e70*/  @P0 LEA R3, P1, R31, R3, 0x1 ;  /* 0x000000031f030211 */ /* 0x000fca00078208ff */
[----:B------:R-:W-:Y:S01]  /*10e80*/  @P0 IMAD.X R2, RZ, RZ, R2, P1 ;  /* 0x000000ffff020224 */ /* 0x000fe200008e0602 */
[----:B------:R-:W-:-:S04]  /*10e90*/  ISETP.GE.AND P1, PT, R6, 0x11, PT ;  /* 0x000000110600780c */ /* 0x000fc80003f26270 */
[----:B------:R-:W-:Y:S01]  /*10ea0*/  @P0 LOP3.LUT R3, R3, R2, RZ, 0x3c, !PT ;  /* 0x0000000203030212 */ /* 0x000fe200078e3cff */
[----:B------:R-:W-:-:S03]  /*10eb0*/  IMAD.MOV.U32 R13, RZ, RZ, R4 ;  /* 0x000000ffff0d7224 */ /* 0x000fc600078e0004 */
[----:B------:R-:W-:-:S04]  /*10ec0*/  @P0 LOP3.LUT R2, R3, R2, RZ, 0x3c, !PT ;  /* 0x0000000203020212 */ /* 0x000fc800078e3cff */
[----:B------:R-:W-:-:S05]  /*10ed0*/  @P0 LOP3.LUT R3, R3, R2, RZ, 0x3c, !PT ;  /* 0x0000000203030212 */ /* 0x000fca00078e3cff */
[----:B------:R-:W-:Y:S01]  /*10ee0*/  @!PT LDS RZ, [RZ] ;  /* 0x00000000fffff984 */ /* 0x000fe20000000800 */
[----:B------:R-:W-:Y:S01]  /*10ef0*/  @!PT LDS RZ, [RZ] ;  /* 0x00000000fffff984 */ /* 0x000fe20000000800 */
[----:B------:R-:W-:Y:S01]  /*10f00*/  @!PT LDS RZ, [RZ] ;  /* 0x00000000fffff984 */ /* 0x000fe20000000800 */
[----:B------:R-:W-:Y:S04]  /*10f10*/  @P0 LDGSTS.E.BYPASS.LTC128B.128 [R8+0x1e400], desc[UR36][R2.64], !P4 ;  /* 0x1e40000002080fae */ /* 0x000fe8000e101d64 */
[----:B------:R-:W-:Y:S04]  /*10f20*/  @P0 LDGSTS.E.BYPASS.LTC128B.128 [R8+0x21400], desc[UR36][R2.64+0x80], !P3 ;  /* 0x2140008002080fae */ /* 0x000fe8000d901d64 */
[----:B------:R0:W-:Y:S02]  /*10f30*/  @P0 LDGSTS.E.BYPASS.LTC128B.128 [R8+0x24400], desc[UR36][R2.64+0x100], !P2 ;  /* 0x2440010002080fae */ /* 0x0001e4000d101d64 */
[----:B0-----:R-:W-:-:S07]  /*10f40*/  IMAD.MOV.U32 R2, RZ, RZ, R14 ;  /* 0x000000ffff027224 */ /* 0x001fce00078e000e */
[----:B------:R-:W-:Y:S05]  /*10f50*/  WARPSYNC.COLLECTIVE R15, `(.L_x_327) ;  /* 0x000000000f087348 */ /* 0x000fea0003c00000 */
[----:B------:R0:W1:Y:S02]  /*10f60*/  SHFL.IDX P6, R14, R13, R12, R11 ;  /* 0x0000000c0d0e7389 */ /* 0x00006400000c000b */
[----:B01----:R-:W-:Y:S01]  /*10f70*/  ENDCOLLECTIVE ;  /* 0x000000000000791b */ /* 0x003fe20003800000 */
.L_x_327:
[----:B------:R-:W-:Y:S02]  /*10f80*/  @P1 IMAD R8, R5, 0x2, R22 ;  /* 0x0000000205081824 */ /* 0x000fe400078e0216 */
[----:B------:R-:W-:Y:S02]  /*10f90*/  IMAD.MOV.U32 R13, RZ, RZ, R0 ;  /* 0x000000ffff0d7224 */ /* 0x000fe400078e0000 */
[----:B------:R-:W-:Y:S02]  /*10fa0*/  IMAD.MOV.U32 R12, RZ, RZ, 0x2 ;  /* 0x00000002ff0c7424 */ /* 0x000fe400078e00ff */
[----:B------:R-:W-:-:S07]  /*10fb0*/  IMAD.MOV.U32 R3, RZ, RZ, R14 ;  /* 0x000000ffff037224 */ /* 0x000fce00078e000e */
[----:B------:R-:W-:Y:S05]  /*10fc0*/  WARPSYNC.COLLECTIVE R15, `(.L_x_328) ;  /* 0x000000000f087348 */ /* 0x000fea0003c00000 */
[----:B------:R0:W1:Y:S02]  /*10fd0*/  SHFL.IDX P6, R14, R13, R12, R11 ;  /* 0x0000000c0d0e7389 */ /* 0x00006400000c000b */
[----:B01----:R-:W-:Y:S01]  /*10fe0*/  ENDCOLLECTIVE ;  /* 0x000000000000791b */ /* 0x003fe20003800000 */
.L_x_328:
[----:B------:R-:W-:-:S05]  /*10ff0*/  @P1 LEA R3, P0, R31, R3, 0x1 ;  /* 0x000000031f031211 */ /* 0x000fca00078008ff */
[----:B------:R-:W-:-:S05]  /*11000*/  @P1 IMAD.X R2, RZ, RZ, R2, P0 ;  /* 0x000000ffff021224 */ /* 0x000fca00000e0602 */
        /* <DEDUP_REMOVED lines=9> */
[----:B------:R0:W-:Y:S01]  /*110a0*/  @P1 LDGSTS.E.BYPASS.LTC128B.128 [R8+0x24c00], desc[UR36][R2.64+0x100], !P2 ;  /* 0x24c0010002081fae */ /* 0x0001e2000d101d64 */
[----:B------:R-:W-:Y:S01]  /*110b0*/  ISETP.GE.AND P1, PT, R6, 0x21, PT ;  /* 0x000000210600780c */ /* 0x000fe20003f26270 */
[----:B0-----:R-:W-:-:S12]  /*110c0*/  IMAD.MOV.U32 R2, RZ, RZ, R14 ;  /* 0x000000ffff027224 */ /* 0x001fd800078e000e */
[----:B------:R-:W-:Y:S05]  /*110d0*/  WARPSYNC.COLLECTIVE R15, `(.L_x_329) ;  /* 0x000000000f087348 */ /* 0x000fea0003c00000 */
[----:B------:R0:W1:Y:S02]  /*110e0*/  SHFL.IDX P6, R14, R13, R12, R11 ;  /* 0x0000000c0d0e7389 */ /* 0x00006400000c000b */
[----:B01----:R-:W-:Y:S01]  /*110f0*/  ENDCOLLECTIVE ;  /* 0x000000000000791b */ /* 0x003fe20003800000 */
.L_x_329:
[----:B------:R-:W-:Y:S02]  /*11100*/  @P1 IMAD R8, R5, 0x2, R22 ;  /* 0x0000000205081824 */ /* 0x000fe400078e0216 */
[----:B------:R-:W-:Y:S02]  /*11110*/  IMAD.MOV.U32 R13, RZ, RZ, R0 ;  /* 0x000000ffff0d7224 */ /* 0x000fe400078e0000 */
[----:B------:R-:W-:Y:S02]  /*11120*/  IMAD.MOV.U32 R12, RZ, RZ, 0x3 ;  /* 0x00000003ff0c7424 */ /* 0x000fe400078e00ff */
[----:B------:R-:W-:-:S07]  /*11130*/  IMAD.MOV.U32 R3, RZ, RZ, R14 ;  /* 0x000000ffff037224 */ /* 0x000fce00078e000e */
[----:B------:R-:W-:Y:S05]  /*11140*/  WARPSYNC.COLLECTIVE R15, `(.L_x_330) ;  /* 0x000000000f087348 */ /* 0x000fea0003c00000 */
[----:B------:R0:W1:Y:S02]  /*11150*/  SHFL.IDX P6, R14, R13, R12, R11 ;  /* 0x0000000c0d0e7389 */ /* 0x00006400000c000b */
[----:B01----:R-:W-:Y:S01]  /*11160*/  ENDCOLLECTIVE ;  /* 0x000000000000791b */ /* 0x003fe20003800000 */
.L_x_330:
[----:B------:R-:W-:-:S04]  /*11170*/  @P1 LEA R3, P0, R31, R3, 0x1 ;  /* 0x000000031f031211 */ /* 0x000fc800078008ff */
[----:B------:R-:W-:-:S04]  /*11180*/  @P1 IADD3.X R2, RZ, R2, RZ, P0, !PT ;  /* 0x00000002ff021210 */ /* 0x000fc800007fe4ff */
        /* <DEDUP_REMOVED lines=15> */
.L_x_331:
[----:B------:R-:W-:Y:S02]  /*11280*/  @P1 IMAD R8, R5, 0x2, R22 ;  /* 0x0000000205081824 */ /* 0x000fe400078e0216 */
[----:B------:R-:W-:Y:S02]  /*11290*/  IMAD.MOV.U32 R13, RZ, RZ, R0 ;  /* 0x000000ffff0d7224 */ /* 0x000fe400078e0000 */
[----:B------:R-:W-:Y:S02]  /*112a0*/  IMAD.MOV.U32 R12, RZ, RZ, 0x4 ;  /* 0x00000004ff0c7424 */ /* 0x000fe400078e00ff */
[----:B------:R-:W-:-:S07]  /*112b0*/  IMAD.MOV.U32 R3, RZ, RZ, R14 ;  /* 0x000000ffff037224 */ /* 0x000fce00078e000e */
[----:B------:R-:W-:Y:S05]  /*112c0*/  WARPSYNC.COLLECTIVE R15, `(.L_x_332) ;  /* 0x000000000f087348 */ /* 0x000fea0003c00000 */
[----:B------:R0:W1:Y:S02]  /*112d0*/  SHFL.IDX P6, R14, R13, R12, R11 ;  /* 0x0000000c0d0e7389 */ /* 0x00006400000c000b */
[----:B01----:R-:W-:Y:S01]  /*112e0*/  ENDCOLLECTIVE ;  /* 0x000000000000791b */ /* 0x003fe20003800000 */
.L_x_332:
        /* <DEDUP_REMOVED lines=17> */
.L_x_333:
[----:B------:R-:W-:Y:S02]  /*11400*/  @P1 IMAD R8, R5, 0x2, R22 ;  /* 0x0000000205081824 */ /* 0x000fe400078e0216 */
[----:B------:R-:W-:Y:S01]  /*11410*/  IMAD.MOV.U32 R13, RZ, RZ, R0 ;  /* 0x000000ffff0d7224 */ /* 0x000fe200078e0000 */
[----:B------:R-:W-:Y:S01]  /*11420*/  MOV R12, 0x5 ;  /* 0x00000005000c7802 */ /* 0x000fe20000000f00 */
[----:B------:R-:W-:-:S07]  /*11430*/  IMAD.MOV.U32 R3, RZ, RZ, R14 ;  /* 0x000000ffff037224 */ /* 0x000fce00078e000e */
[----:B------:R-:W-:Y:S05]  /*11440*/  WARPSYNC.COLLECTIVE R15, `(.L_x_334) ;  /* 0x000000000f087348 */ /* 0x000fea0003c00000 */
[----:B------:R0:W1:Y:S02]  /*11450*/  SHFL.IDX P6, R14, R13, R12, R11 ;  /* 0x0000000c0d0e7389 */ /* 0x00006400000c000b */
[----:B01----:R-:W-:Y:S01]  /*11460*/  ENDCOLLECTIVE ;  /* 0x000000000000791b */ /* 0x003fe20003800000 */
.L_x_334:
[----:B------:R-:W-:-:S05]  /*11470*/  @P1 LEA R3, P0, R31, R3, 0x1 ;  /* 0x000000031f031211 */ /* 0x000fca00078008ff */
[----:B------:R-:W-:-:S05]  /*11480*/  @P1 IMAD.X R2, RZ, RZ, R2, P0 ;  /* 0x000000ffff021224 */ /* 0x000fca00000e0602 */
[----:B------:R-:W-:Y:S01]  /*11490*/  @P1 LOP3.LUT R3, R3, R2, RZ, 0x3c, !PT ;  /* 0x0000000203031212 */ /* 0x000fe200078e3cff */
[----:B------:R-:W-:-:S03]  /*114a0*/  IMAD.MOV.U32 R13, RZ, RZ, R4 ;  /* 0x000000ffff0d7224 */ /* 0x000fc600078e0004 */
[----:B------:R-:W-:-:S04]  /*114b0*/  @P1 LOP3.LUT R2, R3, R2, RZ, 0x3c, !PT ;  /* 0x0000000203021212 */ /* 0x000fc800078e3cff */
[----:B------:R-:W-:Y:S01]  /*114c0*/  @P1 LOP3.LUT R3, R3, R2, RZ, 0x3c, !PT ;  /* 0x0000000203031212 */ /* 0x000fe200078e3cff */
[----:B------:R-:W-:-:S07]  /*114d0*/  IMAD.MOV.U32 R0, RZ, RZ, R14 ;  /* 0x000000ffff007224 */ /* 0x000fce00078e000e */
[----:B------:R-:W-:Y:S05]  /*114e0*/  WARPSYNC.COLLECTIVE R15, `(.L_x_335) ;  /* 0x000000000f087348 */ /* 0x000fea0003c00000 */
[----:B------:R0:W1:Y:S02]  /*114f0*/  SHFL.IDX P6, R14, R13, R12, R11 ;  /* 0x0000000c0d0e7389 */ /* 0x00006400000c000b */
[----:B01----:R-:W-:Y:S01]  /*11500*/  ENDCOLLECTIVE ;  /* 0x000000000000791b */ /* 0x003fe20003800000 */
.L_x_335:
[----:B------:R-:W-:Y:S01]  /*11510*/  @!PT LDS RZ, [RZ] ;  /* 0x00000000fffff984 */ /* 0x000fe20000000800 */
[----:B------:R-:W-:Y:S01]  /*11520*/  @!PT LDS RZ, [RZ] ;  /* 0x00000000fffff984 */ /* 0x000fe20000000800 */
[----:B------:R-:W-:Y:S01]  /*11530*/  @!PT LDS RZ, [RZ] ;  /* 0x00000000fffff984 */ /* 0x000fe20000000800 */
[----:B------:R-:W-:Y:S04]  /*11540*/  @P1 LDGSTS.E.BYPASS.LTC128B.128 [R8+0x20400], desc[UR36][R2.64], !P4 ;  /* 0x2040000002081fae */ /* 0x000fe8000e101d64 */
[----:B------:R-:W-:Y:S04]  /*11550*/  @P1 LDGSTS.E.BYPASS.LTC128B.128 [R8+0x23400], desc[UR36][R2.64+0x80], !P3 ;  /* 0x2340008002081fae */ /* 0x000fe8000d901d64 */
[----:B------:R0:W-:Y:S02]  /*11560*/  @P1 LDGSTS.E.BYPASS.LTC128B.128 [R8+0x26400], desc[UR36][R2.64+0x100], !P2 ;  /* 0x2640010002081fae */ /* 0x0001e4000d101d64 */
[----:B0-----:R-:W-:Y:S01]  /*11570*/  IMAD.MOV.U32 R2, RZ, RZ, R14 ;  /* 0x000000ffff027224 */ /* 0x001fe200078e000e */
[----:B------:R-:W-:Y:S06]  /*11580*/  BRA `(.L_x_336) ;  /* 0xffffffbc009c7947 */ /* 0x000fec000383ffff */
.L_x_264:
[----:B------:R-:W-:Y:S02]  /*11590*/  IMAD.MOV.U32 R13, RZ, RZ, R5 ;  /* 0x000000ffff0d7224 */ /* 0x000fe400078e0005 */
[----:B------:R-:W-:Y:S02]  /*115a0*/  IMAD.MOV.U32 R12, RZ, RZ, RZ ;  /* 0x000000ffff0c7224 */ /* 0x000fe400078e00ff */
[----:B------:R-:W-:Y:S02]  /*115b0*/  IMAD.MOV.U32 R11, RZ, RZ, 0x181f ;  /* 0x0000181fff0b7424 */ /* 0x000fe400078e00ff */
[----:B------:R-:W-:Y:S02]  /*115c0*/  IMAD.MOV.U32 R15, RZ, RZ, -0x1 ;  /* 0xffffffffff0f7424 */ /* 0x000fe400078e00ff */
[----:B-----5:R-:W-:Y:S02]  /*115d0*/  IMAD R6, R17, R6, RZ ;  /* 0x0000000611067224 */ /* 0x020fe400078e02ff */
[----:B------:R-:W-:-:S07]  /*115e0*/  IMAD.IADD R4, R10, 0x1, R4 ;  /* 0x000000010a047824 */ /* 0x000fce00078e0204 */
[----:B------:R-:W-:Y:S05]  /*115f0*/  WARPSYNC.COLLECTIVE R15, `(.L_x_337) ;  /* 0x000000000f087348 */ /* 0x000fea0003c00000 */
[----:B------:R0:W1:Y:S02]  /*11600*/  SHFL.IDX P6, R14, R13, R12, R11 ;  /* 0x0000000c0d0e7389 */ /* 0x00006400000c000b */
[----:B01----:R-:W-:Y:S01]  /*11610*/  ENDCOLLECTIVE ;  /* 0x000000000000791b */ /* 0x003fe20003800000 */
.L_x_337:
[C---:B------:R-:W-:Y:S01]  /*11620*/  VIADD R7, R4.reuse, 0x10 ;  /* 0x0000001004077836 */ /* 0x040fe20000000000 */
[----:B------:R-:W-:Y:S01]  /*11630*/  ISETP.GE.AND P1, PT, R4, R6, PT ;  /* 0x000000060400720c */ /* 0x000fe20003f26270 */
[----:B------:R-:W-:Y:S02]  /*11640*/  IMAD.MOV.U32 R13, RZ, RZ, R0 ;  /* 0x000000ffff0d7224 */ /* 0x000fe400078e0000 */
[----:B------:R-:W-:-:S10]  /*11650*/  IMAD.MOV.U32 R2, RZ, RZ, R14 ;  /* 0x000000ffff027224 */ /* 0x000fd400078e000e */
[----:B------:R-:W-:Y:S05]  /*11660*/  WARPSYNC.COLLECTIVE R15, `(.L_x_338) ;  /* 0x000000000f087348 */ /* 0x000fea0003c00000 */
[----:B------:R0:W1:Y:S02]  /*11670*/  SHFL.IDX P6, R14, R13, R12, R11 ;  /* 0x0000000c0d0e7389 */ /* 0x00006400000c000b */
[----:B01----:R-:W-:Y:S01]  /*11680*/  ENDCOLLECTIVE ;  /* 0x000000000000791b */ /* 0x003fe20003800000 */
.L_x_338:
[----:B------:R-:W-:Y:S02]  /*11690*/  IMAD.MOV.U32 R13, RZ, RZ, R5 ;  /* 0x000000ffff0d7224 */ /* 0x000fe400078e0005 */
[----:B------:R-:W-:Y:S01]  /*116a0*/  IMAD.MOV.U32 R12, RZ, RZ, 0x1 ;  /* 0x00000001ff0c7424 */ /* 0x000fe200078e00ff */
[----:B------:R-:W-:-:S05]  /*116b0*/  @!P1 LEA R14, P4, R31, R14, 0x1 ;  /* 0x0000000e1f0e9211 */ /* 0x000fca00078808ff */
[----:B------:R-:W-:Y:S02]  /*116c0*/  @!P1 IMAD.X R3, RZ, RZ, R2, P4 ;  /* 0x000000ffff039224 */ /* 0x000fe400020e0602 */
[----:B------:R-:W-:-:S07]  /*116d0*/  @!P1 IMAD.MOV.U32 R2, RZ, RZ, R14 ;  /* 0x000000ffff029224 */ /* 0x000fce00078e000e */
[----:B------:R-:W-:Y:S05]  /*116e0*/  WARPSYNC.COLLECTIVE R15, `(.L_x_339) ;  /* 0x000000000f087348 */ /* 0x000fea0003c00000 */
[----:B------:R0:W1:Y:S02]  /*116f0*/  SHFL.IDX P6, R14, R13, R12, R11 ;  /* 0x0000000c0d0e7389 */ /* 0x00006400000c000b */
[----:B01----:R-:W-:Y:S01]  /*11700*/  ENDCOLLECTIVE ;  /* 0x000000000000791b */ /* 0x003fe20003800000 */
.L_x_339:
[----:B------:R-:W-:Y:S01]  /*11710*/  @!PT LDS RZ, [RZ] ;  /* 0x00000000fffff984 */ /* 0x000fe20000000800 */
[----:B------:R-:W-:Y:S01]  /*11720*/  @!PT LDS RZ, [RZ] ;  /* 0x00000000fffff984 */ /* 0x000fe20000000800 */
[----:B------:R-:W-:Y:S01]  /*11730*/  @!PT LDS RZ, [RZ] ;  /* 0x00000000fffff984 */ /* 0x000fe20000000800 */
[----:B------:R-:W-:Y:S04]  /*11740*/  @!P1 LDGSTS.E.BYPASS.LTC128B.128 [R36+0x12400], desc[UR36][R2.64], !P3 ;  /* 0x1240000002249fae */ /* 0x000fe8000d901d64 */
[----:B------:R-:W-:Y:S04]  /*11750*/  @!P1 LDGSTS.E.BYPASS.LTC128B.128 [R36+0x16400], desc[UR36][R2.64+0x80], !P2 ;  /* 0x1640008002249fae */ /* 0x000fe8000d101d64 */
[----:B------:R0:W-:Y:S01]  /*11760*/  @!P1 LDGSTS.E.BYPASS.LTC128B.128 [R36+0x1a400], desc[UR36][R2.64+0x100], !P0 ;  /* 0x1a40010002249fae */ /* 0x0001e2000c101d64 */
[----:B------:R-:W-:Y:S02]  /*11770*/  ISETP.GE.AND P1, PT, R7, R6, PT ;  /* 0x000000060700720c */ /* 0x000fe40003f26270 */
[----:B------:R-:W-:Y:S01]  /*11780*/  MOV R13, R0 ;  /* 0x00000000000d7202 */ /* 0x000fe20000000f00 */
[----:B0-----:R-:W-:-:S10]  /*11790*/  IMAD.MOV.U32 R2, RZ, RZ, R14 ;  /* 0x000000ffff027224 */ /* 0x001fd400078e000e */
[----:B------:R-:W-:Y:S05]  /*117a0*/  WARPSYNC.COLLECTIVE R15, `(.L_x_340) ;  /* 0x000000000f087348 */ /* 0x000fea0003c00000 */
[----:B------:R0:W1:Y:S02]  /*117b0*/  SHFL.IDX P6, R14, R13, R12, R11 ;  /* 0x0000000c0d0e7389 */ /* 0x00006400000c000b */
[----:B01----:R-:W-:Y:S01]  /*117c0*/  ENDCOLLECTIVE ;  /* 0x000000000000791b */ /* 0x003fe20003800000 */
.L_x_340:
        /* <DEDUP_REMOVED lines=8> */
.L_x_341:
[----:B------:R-:W-:Y:S02]  /*11850*/  @!P1 IMAD.MOV.U32 R3, RZ, RZ, R7 ;  /* 0x000000ffff039224 */ /* 0x000fe400078e0007 */
[----:B------:R-:W-:-:S03]  /*11860*/  VIADD R7, R4, 0x20 ;  /* 0x0000002004077836 */ /* 0x000fc60000000000 */
[----:B------:R-:W-:Y:S01]  /*11870*/  @!PT LDS RZ, [RZ] ;  /* 0x00000000fffff984 */ /* 0x000fe20000000800 */
[----:B------:R-:W-:Y:S01]  /*11880*/  @!PT LDS RZ, [RZ] ;  /* 0x00000000fffff984 */ /* 0x000fe20000000800 */
[----:B------:R-:W-:Y:S01]  /*11890*/  @!PT LDS RZ, [RZ] ;  /* 0x00000000fffff984 */ /* 0x000fe20000000800 */
[----:B------:R-:W-:Y:S04]  /*118a0*/  @!P1 LDGSTS.E.BYPASS.LTC128B.128 [R36+0x12c00], desc[UR36][R2.64], !P3 ;  /* 0x12c0000002249fae */ /* 0x000fe8000d901d64 */
[----:B------:R-:W-:Y:S01]  /*118b0*/  @!P1 LDGSTS.E.BYPASS.LTC128B.128 [R36+0x16c00], desc[UR36][R2.64+0x80], !P2 ;  /* 0x16c0008002249fae */ /* 0x000fe2000d101d64 */
[----:B------:R-:W-:-:S03]  /*118c0*/  IMAD.MOV.U32 R13, RZ, RZ, R0 ;  /* 0x000000ffff0d7224 */ /* 0x000fc600078e0000 */
[----:B------:R0:W-:Y:S01]  /*118d0*/  @!P1 LDGSTS.E.BYPASS.LTC128B.128 [R36+0x1ac00], desc[UR36][R2.64+0x100], !P0 ;  /* 0x1ac0010002249fae */ /* 0x0001e2000c101d64 */
[----:B------:R-:W-:Y:S01]  /*118e0*/  ISETP.GE.AND P1, PT, R7, R6, PT ;  /* 0x000000060700720c */ /* 0x000fe20003f26270 */
[----:B0-----:R-:W-:-:S12]  /*118f0*/  IMAD.MOV.U32 R2, RZ, RZ, R14 ;  /* 0x000000ffff027224 */ /* 0x001fd800078e000e */
[----:B------:R-:W-:Y:S05]  /*11900*/  WARPSYNC.COLLECTIVE R15, `(.L_x_342) ;  /* 0x000000000f087348 */ /* 0x000fea0003c00000 */
[----:B------:R0:W1:Y:S02]  /*11910*/  SHFL.IDX P6, R14, R13, R12, R11 ;  /* 0x0000000c0d0e7389 */ /* 0x00006400000c000b */
[----:B01----:R-:W-:Y:S01]  /*11920*/  ENDCOLLECTIVE ;  /* 0x000000000000791b */ /* 0x003fe20003800000 */
.L_x_342:
        /* <DEDUP_REMOVED lines=8> */
.L_x_343:
        /* <DEDUP_REMOVED lines=14> */
.L_x_344:
[----:B------:R-:W-:Y:S02]  /*11a90*/  IMAD.MOV.U32 R13, RZ, RZ, R5 ;  /* 0x000000ffff0d7224 */ /* 0x000fe400078e0005 */
[----:B------:R-:W-:Y:S01]  /*11aa0*/  IMAD.MOV.U32 R12, RZ, RZ, 0x4 ;  /* 0x00000004ff0c7424 */ /* 0x000fe200078e00ff */
[----:B------:R-:W-:-:S04]  /*11ab0*/  @!P1 LEA R14, P4, R31, R14, 0x1 ;  /* 0x0000000e1f0e9211 */ /* 0x000fc800078808ff */
[----:B------:R-:W-:Y:S01]  /*11ac0*/  @!P1 IADD3.X R7, RZ, R2, RZ, P4, !PT ;  /* 0x00000002ff079210 */ /* 0x000fe200027fe4ff */
[----:B------:R-:W-:-:S08]  /*11ad0*/  @!P1 IMAD.MOV.U32 R2, RZ, RZ, R14 ;  /* 0x000000ffff029224 */ /* 0x000fd000078e000e */
[----:B------:R-:W-:Y:S05]  /*11ae0*/  WARPSYNC.COLLECTIVE R15, `(.L_x_345) ;  /* 0x000000000f087348 */ /* 0x000fea0003c00000 */
[----:B------:R0:W1:Y:S02]  /*11af0*/  SHFL.IDX P6, R14, R13, R12, R11 ;  /* 0x0000000c0d0e7389 */ /* 0x00006400000c000b */
[----:B01----:R-:W-:Y:S01]  /*11b00*/  ENDCOLLECTIVE ;  /* 0x000000000000791b */ /* 0x003fe20003800000 */
.L_x_345:
        /* <DEDUP_REMOVED lines=14> */
.L_x_346:
        /* <DEDUP_REMOVED lines=8> */
.L_x_347:
        /* <DEDUP_REMOVED lines=14> */
.L_x_348:
[----:B------:R-:W-:Y:S02]  /*11d50*/  IMAD.MOV.U32 R13, RZ, RZ, R5 ;  /* 0x000000ffff0d7224 */ /* 0x000fe400078e0005 */
[----:B------:R-:W-:Y:S01]  /*11d60*/  IMAD.MOV.U32 R12, RZ, RZ, 0x6 ;  /* 0x00000006ff0c7424 */ /* 0x000fe200078e00ff */
[----:B------:R-:W-:-:S05]  /*11d70*/  @!P1 LEA R14, P4, R31, R14, 0x1 ;  /* 0x0000000e1f0e9211 */ /* 0x000fca00078808ff */
[----:B------:R-:W-:Y:S01]  /*11d80*/  @!P1 IMAD.X R7, RZ, RZ, R2, P4 ;  /* 0x000000ffff079224 */ /* 0x000fe200020e0602 */
[----:B------:R-:W-:-:S07]  /*11d90*/  @!P1 MOV R2, R14 ;  /* 0x0000000e00029202 */ /* 0x000fce0000000f00 */
[----:B------:R-:W-:Y:S05]  /*11da0*/  WARPSYNC.COLLECTIVE R15, `(.L_x_349) ;  /* 0x000000000f087348 */ /* 0x000fea0003c00000 */
[----:B------:R0:W1:Y:S02]  /*11db0*/  SHFL.IDX P6, R14, R13, R12, R11 ;  /* 0x0000000c0d0e7389 */ /* 0x00006400000c000b */
[----:B01----:R-:W-:Y:S01]  /*11dc0*/  ENDCOLLECTIVE ;  /* 0x000000000000791b */ /* 0x003fe20003800000 */
.L_x_349:
        /* <DEDUP_REMOVED lines=14> */
.L_x_350:
        /* <DEDUP_REMOVED lines=8> */
.L_x_351:
[----:B------:R-:W-:-:S05]  /*11f30*/  @!P1 IMAD.MOV.U32 R3, RZ, RZ, R7 ;  /* 0x000000ffff039224 */ /* 0x000fca00078e0007 */
        /* <DEDUP_REMOVED lines=11> */
.L_x_352:
[----:B------:R-:W-:Y:S05]  /*11ff0*/  BRA `(.L_x_353) ;  /* 0xffffffbc00f87947 */ /* 0x000fea000383ffff */
.L_x_269:
[----:B0-----:R0:W1:Y:S02]  /*12000*/  SYNCS.PHASECHK.TRANS64.TRYWAIT P0, [R22+URZ+0x30820], R3 ;  /* 0x03082003160075a7 */ /* 0x001064000800017f */
[----:B-1----:R-:W-:Y:S05]  /*12010*/  @!P0 NANOSLEEP.SYNCS 0x989680 ;  /* 0x009896800000895d */ /* 0x002fea0003900000 */
[----:B------:R-:W1:Y:S02]  /*12020*/  @!P0 SYNCS.PHASECHK.TRANS64 P0, [R22+URZ+0x30820], R3 ;  /* 0x03082003160085a7 */ /* 0x000e64000800007f */
[----:B-1----:R-:W-:Y:S05]  /*12030*/  @!P0 BRA `(.L_x_269) ;  /* 0xfffffffc00f08947 */ /* 0x002fea000383ffff */
[----:B------:R-:W-:Y:S05]  /*12040*/  BRA `(.L_x_354) ;  /* 0xffffffc000707947 */ /* 0x000fea000383ffff */
.L_x_274:
[----:B0-----:R0:W1:Y:S02]  /*12050*/  SYNCS.PHASECHK.TRANS64.TRYWAIT P0, [R6+URZ+0x30840], R3 ;  /* 0x03084003060075a7 */ /* 0x001064000800017f */
[----:B-1----:R-:W-:Y:S05]  /*12060*/  @!P0 NANOSLEEP.SYNCS 0x989680 ;  /* 0x009896800000895d */ /* 0x002fea0003900000 */
[----:B------:R-:W1:Y:S02]  /*12070*/  @!P0 SYNCS.PHASECHK.TRANS64 P0, [R6+URZ+0x30840], R3 ;  /* 0x03084003060085a7 */ /* 0x000e64000800007f */
[----:B-1----:R-:W-:Y:S05]  /*12080*/  @!P0 BRA `(.L_x_274) ;  /* 0xfffffffc00f08947 */ /* 0x002fea000383ffff */
[----:B------:R-:W-:Y:S05]  /*12090*/  BRA `(.L_x_355) ;  /* 0xffffffc4004c7947 */ /* 0x000fea000383ffff */
.L_x_275:
[----:B------:R-:W-:Y:S01]  /*120a0*/  BSSY B1, `(.L_x_356) ;  /* 0x0000008000017945 */ /* 0x000fe20003800000 */
[----:B------:R-:W-:Y:S01]  /*120b0*/  IMAD.MOV.U32 R13, RZ, RZ, R8 ;  /* 0x000000ffff0d7224 */ /* 0x000fe200078e0008 */
[----:B------:R-:W-:Y:S01]  /*120c0*/  MOV R15, 0xffffffff ;  /* 0xffffffff000f7802 */ /* 0x000fe20000000f00 */
[----:B------:R-:W-:Y:S02]  /*120d0*/  IMAD.MOV.U32 R12, RZ, RZ, RZ ;  /* 0x000000ffff0c7224 */ /* 0x000fe400078e00ff */
[----:B------:R-:W-:-:S07]  /*120e0*/  IMAD.MOV.U32 R11, RZ, RZ, 0x181f ;  /* 0x0000181fff0b7424 */ /* 0x000fce00078e00ff */
[----:B------:R-:W-:Y:S05]  /*120f0*/  WARPSYNC.COLLECTIVE R15, `(.L_x_357) ;  /* 0x000000000f087348 */ /* 0x000fea0003c00000 */
[----:B------:R0:W1:Y:S02]  /*12100*/  SHFL.IDX P6, R14, R13, R12, R11 ;  /* 0x0000000c0d0e7389 */ /* 0x00006400000c000b */
[----:B01----:R-:W-:Y:S01]  /*12110*/  ENDCOLLECTIVE ;  /* 0x000000000000791b */ /* 0x003fe20003800000 */
.L_x_357:
[----:B------:R-:W-:Y:S05]  /*12120*/  BSYNC B1 ;  /* 0x0000000000017941 */ /* 0x000fea0003800000 */
.L_x_356:
[----:B------:R-:W-:Y:S01]  /*12130*/  IMAD.MOV.U32 R13, RZ, RZ, R7 ;  /* 0x000000ffff0d7224 */ /* 0x000fe200078e0007 */
[----:B------:R-:W-:Y:S01]  /*12140*/  LOP3.LUT R23, R23, 0xfffffeff, RZ, 0xc0, !PT ;  /* 0xfffffeff17177812 */ /* 0x000fe200078ec0ff */
[----:B------:R-:W-:Y:S02]  /*12150*/  IMAD.MOV.U32 R12, RZ, RZ, RZ ;  /* 0x000000ffff0c7224 */ /* 0x000fe400078e00ff */
[----:B------:R-:W-:Y:S01]  /*12160*/  IMAD.MOV.U32 R11, RZ, RZ, 0x181f ;  /* 0x0000181fff0b7424 */ /* 0x000fe200078e00ff */
[----:B------:R-:W-:Y:S01]  /*12170*/  @P1 LOP3.LUT R23, R23, 0x100, RZ, 0xfc, !PT ;  /* 0x0000010017171812 */ /* 0x000fe200078efcff */
[----:B------:R-:W-:Y:S02]  /*12180*/  IMAD.MOV.U32 R15, RZ, RZ, -0x1 ;  /* 0xffffffffff0f7424 */ /* 0x000fe400078e00ff */
[----:B------:R-:W-:Y:S01]  /*12190*/  IMAD.MOV.U32 R3, RZ, RZ, R14 ;  /* 0x000000ffff037224 */ /* 0x000fe200078e000e */
[----:B------:R-:W-:Y:S01]  /*121a0*/  LOP3.LUT P1, RZ, R23, 0x4, RZ, 0xc0, !PT ;  /* 0x0000000417ff7812 */ /* 0x000fe2000782c0ff */
[----:B------:R-:W-:-:S12]  /*121b0*/  IMAD.SHL.U32 R4, R31, 0x2, RZ ;  /* 0x000000021f047824 */ /* 0x000fd800078e00ff */
[----:B------:R-:W-:Y:S05]  /*121c0*/  WARPSYNC.COLLECTIVE R15, `(.L_x_358) ;  /* 0x000000000f087348 */ /* 0x000fea0003c00000 */
[----:B------:R0:W1:Y:S02]  /*121d0*/  SHFL.IDX P6, R14, R13, R12, R11 ;  /* 0x0000000c0d0e7389 */ /* 0x00006400000c000b */
[----:B01----:R-:W-:Y:S01]  /*121e0*/  ENDCOLLECTIVE ;  /* 0x000000000000791b */ /* 0x003fe20003800000 */
.L_x_358:
[----:B------:R-:W-:Y:S02]  /*121f0*/  IMAD R5, R5, 0x2, R22 ;  /* 0x0000000205057824 */ /* 0x000fe400078e0216 */
[----:B------:R-:W-:Y:S02]  /*12200*/  IMAD.MOV.U32 R13, RZ, RZ, R8 ;  /* 0x000000ffff0d7224 */ /* 0x000fe400078e0008 */
[----:B------:R-:W-:Y:S02]  /*12210*/  IMAD.MOV.U32 R12, RZ, RZ, 0x1 ;  /* 0x00000001ff0c7424 */ /* 0x000fe400078e00ff */
[----:B------:R-:W-:-:S07]  /*12220*/  IMAD.MOV.U32 R2, RZ, RZ, R14 ;  /* 0x000000ffff027224 */ /* 0x000fce00078e000e */
[----:B------:R-:W-:Y:S05]  /*12230*/  WARPSYNC.COLLECTIVE R15, `(.L_x_359) ;  /* 0x000000000f087348 */ /* 0x000fea0003c00000 */
[----:B------:R0:W1:Y:S02]  /*12240*/  SHFL.IDX P6, R14, R13, R12, R11 ;  /* 0x0000000c0d0e7389 */ /* 0x00006400000c000b */
[----:B01----:R-:W-:Y:S01]  /*12250*/  ENDCOLLECTIVE ;  /* 0x000000000000791b */ /* 0x003fe20003800000 */
.L_x_359:
        /* <DEDUP_REMOVED lines=13> */
.L_x_360:
[----:B------:R-:W-:Y:S01]  /*12330*/  IMAD.MOV.U32 R13, RZ, RZ, R8 ;  /* 0x000000ffff0d7224 */ /* 0x000fe200078e0008 */
[----:B------:R-:W-:Y:S01]  /*12340*/  MOV R12, 0x2 ;  /* 0x00000002000c7802 */ /* 0x000fe20000000f00 */
[----:B------:R-:W-:-:S07]  /*12350*/  IMAD.MOV.U32 R2, RZ, RZ, R14 ;  /* 0x000000ffff027224 */ /* 0x000fce00078e000e */
[----:B------:R-:W-:Y:S05]  /*12360*/  WARPSYNC.COLLECTIVE R15, `(.L_x_361) ;  /* 0x000000000f087348 */ /* 0x000fea0003c00000 */
[----:B------:R0:W1:Y:S02]  /*12370*/  SHFL.IDX P6, R14, R13, R12, R11 ;  /* 0x0000000c0d0e7389 */ /* 0x00006400000c000b */
[----:B01----:R-:W-:Y:S01]  /*12380*/  ENDCOLLECTIVE ;  /* 0x000000000000791b */ /* 0x003fe20003800000 */
.L_x_361:
[----:B------:R-:W-:-:S05]  /*12390*/  IADD3 R2, P0, R2, R4, RZ ;  /* 0x0000000402027210 */ /* 0x000fca0007f1e0ff */
[----:B------:R-:W-:-:S05]  /*123a0*/  IMAD.X R3, RZ, RZ, R3, P0 ;  /* 0x000000ffff037224 */ /* 0x000fca00000e0603 */
[----:B------:R-:W-:Y:S01]  /*123b0*/  @!PT LDS RZ, [RZ] ;  /* 0x00000000fffff984 */ /* 0x000fe20000000800 */
[----:B------:R-:W-:Y:S01]  /*123c0*/  @!PT LDS RZ, [RZ] ;  /* 0x00000000fffff984 */ /* 0x000fe20000000800 */
[----:B------:R-:W-:Y:S01]  /*123d0*/  @!PT LDS RZ, [RZ] ;  /* 0x00000000fffff984 */ /* 0x000fe20000000800 */
[----:B------:R0:W-:Y:S01]  /*123e0*/  LDGSTS.E.BYPASS.LTC128B.128 [R5+0x1ec00], desc[UR36][R2.64], !P1 ;  /* 0x1ec0000002057fae */ /* 0x0001e2000c901d64 */
[----:B------:R-:W-:-:S03]  /*123f0*/  IMAD.MOV.U32 R13, RZ, RZ, R7 ;  /* 0x000000ffff0d7224 */ /* 0x000fc600078e0007 */
[----:B------:R0:W-:Y:S04]  /*12400*/  LDGSTS.E.BYPASS.LTC128B.128 [R5+0x21c00], desc[UR36][R2.64+0x80], !P5 ;  /* 0x21c0008002057fae */ /* 0x0001e8000e901d64 */
[----:B------:R0:W-:Y:S01]  /*12410*/  LDGSTS.E.BYPASS.LTC128B.128 [R5+0x24c00], desc[UR36][R2.64+0x100], !P4 ;  /* 0x24c0010002057fae */ /* 0x0001e2000e101d64 */
[----:B------:R-:W-:-:S07]  /*12420*/  IMAD.MOV.U32 R35, RZ, RZ, R14 ;  /* 0x000000ffff237224 */ /* 0x000fce00078e000e */
[----:B0-----:R-:W-:Y:S05]  /*12430*/  WARPSYNC.COLLECTIVE R15, `(.L_x_362) ;  /* 0x000000000f087348 */ /* 0x001fea0003c00000 */
[----:B------:R1:W2:Y:S02]  /*12440*/  SHFL.IDX P6, R14, R13, R12, R11 ;  /* 0x0000000c0d0e7389 */ /* 0x0002a400000c000b */
[----:B012---:R-:W-:Y:S01]  /*12450*/  ENDCOLLECTIVE ;  /* 0x000000000000791b */ /* 0x007fe20003800000 */
.L_x_362:
[----:B------:R-:W-:Y:S02]  /*12460*/  IMAD.MOV.U32 R13, RZ, RZ, R8 ;  /* 0x000000ffff0d7224 */ /* 0x000fe400078e0008 */
[----:B------:R-:W-:Y:S02]  /*12470*/  IMAD.MOV.U32 R12, RZ, RZ, 0x3 ;  /* 0x00000003ff0c7424 */ /* 0x000fe400078e00ff */
[----:B------:R-:W-:-:S07]  /*12480*/  IMAD.MOV.U32 R2, RZ, RZ, R14 ;  /* 0x000000ffff027224 */ /* 0x000fce00078e000e */
[----:B------:R-:W-:Y:S05]  /*12490*/  WARPSYNC.COLLECTIVE R15, `(.L_x_363) ;  /* 0x000000000f087348 */ /* 0x000fea0003c00000 */
[----:B------:R0:W1:Y:S02]  /*124a0*/  SHFL.IDX P6, R14, R13, R12, R11 ;  /* 0x0000000c0d0e7389 */ /* 0x00006400000c000b */
[----:B01----:R-:W-:Y:S01]  /*124b0*/  ENDCOLLECTIVE ;  /* 0x000000000000791b */ /* 0x003fe20003800000 */
.L_x_363:
        /* <DEDUP_REMOVED lines=13> */
.L_x_364:
[----:B------:R-:W-:Y:S02]  /*12590*/  IMAD.MOV.U32 R13, RZ, RZ, R8 ;  /* 0x000000ffff0d7224 */ /* 0x000fe400078e0008 */
[----:B------:R-:W-:Y:S02]  /*125a0*/  IMAD.MOV.U32 R12, RZ, RZ, 0x4 ;  /* 0x00000004ff0c7424 */ /* 0x000fe400078e00ff */
[----:B------:R-:W-:-:S07]  /*125b0*/  IMAD.MOV.U32 R2, RZ, RZ, R14 ;  /* 0x000000ffff027224 */ /* 0x000fce00078e000e */
[----:B------:R-:W-:Y:S05]  /*125c0*/  WARPSYNC.COLLECTIVE R15, `(.L_x_365) ;  /* 0x000000000f087348 */ /* 0x000fea0003c00000 */
[----:B------:R0:W1:Y:S02]  /*125d0*/  SHFL.IDX P6, R14, R13, R12, R11 ;  /* 0x0000000c0d0e7389 */ /* 0x00006400000c000b */
[----:B01----:R-:W-:Y:S01]  /*125e0*/  ENDCOLLECTIVE ;  /* 0x000000000000791b */ /* 0x003fe20003800000 */
.L_x_365:
        /* <DEDUP_REMOVED lines=13> */
.L_x_366:
[----:B------:R-:W-:Y:S01]  /*126c0*/  MOV R13, R8 ;  /* 0x00000008000d7202 */ /* 0x000fe20000000f00 */
[----:B------:R-:W-:Y:S02]  /*126d0*/  IMAD.MOV.U32 R12, RZ, RZ, 0x5 ;  /* 0x00000005ff0c7424 */ /* 0x000fe400078e00ff */
[----:B------:R-:W-:-:S07]  /*126e0*/  IMAD.MOV.U32 R2, RZ, RZ, R14 ;  /* 0x000000ffff027224 */ /* 0x000fce00078e000e */
[----:B------:R-:W-:Y:S05]  /*126f0*/  WARPSYNC.COLLECTIVE R15, `(.L_x_367) ;  /* 0x000000000f087348 */ /* 0x000fea0003c00000 */
[----:B------:R0:W1:Y:S02]  /*12700*/  SHFL.IDX P6, R14, R13, R12, R11 ;  /* 0x0000000c0d0e7389 */ /* 0x00006400000c000b */
[----:B01----:R-:W-:Y:S01]  /*12710*/  ENDCOLLECTIVE ;  /* 0x000000000000791b */ /* 0x003fe20003800000 */
.L_x_367:
[----:B------:R-:W-:-:S05]  /*12720*/  IADD3 R2, P0, R2, R4, RZ ;  /* 0x0000000402027210 */ /* 0x000fca0007f1e0ff */
[----:B------:R-:W-:-:S05]  /*12730*/  IMAD.X R3, RZ, RZ, R35, P0 ;  /* 0x000000ffff037224 */ /* 0x000fca00000e0623 */
[----:B------:R-:W-:Y:S01]  /*12740*/  @!PT LDS RZ, [RZ] ;  /* 0x00000000fffff984 */ /* 0x000fe20000000800 */
[----:B------:R-:W-:Y:S01]  /*12750*/  @!PT LDS RZ, [RZ] ;  /* 0x00000000fffff984 */ /* 0x000fe20000000800 */
[----:B------:R-:W-:Y:S01]  /*12760*/  @!PT LDS RZ, [RZ] ;  /* 0x00000000fffff984 */ /* 0x000fe20000000800 */
[----:B------:R0:W-:Y:S01]  /*12770*/  LDGSTS.E.BYPASS.LTC128B.128 [R5+0x20400], desc[UR36][R2.64], !P1 ;  /* 0x2040000002057fae */ /* 0x0001e2000c901d64 */
[----:B------:R-:W-:Y:S01]  /*12780*/  IMAD.MOV.U32 R13, RZ, RZ, R7 ;  /* 0x000000ffff0d7224 */ /* 0x000fe200078e0007 */
[----:B------:R-:W-:Y:S02]  /*12790*/  LOP3.LUT P1, RZ, R23, 0x100, RZ, 0xc0, !PT ;  /* 0x0000010017ff7812 */ /* 0x000fe4000782c0ff */
[----:B------:R0:W-:Y:S04]  /*127a0*/  LDGSTS.E.BYPASS.LTC128B.128 [R5+0x23400], desc[UR36][R2.64+0x80], !P5 ;  /* 0x2340008002057fae */ /* 0x0001e8000e901d64 */
[----:B------:R0:W-:Y:S01]  /*127b0*/  LDGSTS.E.BYPASS.LTC128B.128 [R5+0x26400], desc[UR36][R2.64+0x100], !P4 ;  /* 0x2640010002057fae */ /* 0x0001e2000e101d64 */
[----:B------:R-:W-:-:S07]  /*127c0*/  IMAD.MOV.U32 R35, RZ, RZ, R14 ;  /* 0x000000ffff237224 */ /* 0x000fce00078e000e */
[----:B0-----:R-:W-:Y:S05]  /*127d0*/  WARPSYNC.COLLECTIVE R15, `(.L_x_368) ;  /* 0x000000000f087348 */ /* 0x001fea0003c00000 */
[----:B------:R1:W2:Y:S02]  /*127e0*/  SHFL.IDX P6, R14, R13, R12, R11 ;  /* 0x0000000c0d0e7389 */ /* 0x0002a400000c000b */
[----:B012---:R-:W-:Y:S01]  /*127f0*/  ENDCOLLECTIVE ;  /* 0x000000000000791b */ /* 0x007fe20003800000 */
.L_x_368:
[----:B------:R-:W-:Y:S01]  /*12800*/  IMAD.MOV.U32 R2, RZ, RZ, R14 ;  /* 0x000000ffff027224 */ /* 0x000fe200078e000e */
[----:B------:R-:W-:Y:S06]  /*12810*/  BRA `(.L_x_369) ;  /* 0xffffffc0006c7947 */ /* 0x000fec000383ffff */
.L_x_280:
[----:B0-----:R0:W1:Y:S02]  /*12820*/  SYNCS.PHASECHK.TRANS64.TRYWAIT P0, [R6+URZ+0x30860], R2 ;  /* 0x03086002060075a7 */ /* 0x001064000800017f */
[----:B-1----:R-:W-:Y:S05]  /*12830*/  @!P0 NANOSLEEP.SYNCS 0x989680 ;  /* 0x009896800000895d */ /* 0x002fea0003900000 */
[----:B------:R-:W1:Y:S02]  /*12840*/  @!P0 SYNCS.PHASECHK.TRANS64 P0, [R6+URZ+0x30860], R2 ;  /* 0x03086002060085a7 */ /* 0x000e64000800007f */
[----:B-1----:R-:W-:Y:S05]  /*12850*/  @!P0 BRA `(.L_x_280) ;  /* 0xfffffffc00f08947 */ /* 0x002fea000383ffff */
[----:B------:R-:W-:Y:S05]  /*12860*/  BRA `(.L_x_370) ;  /* 0xffffffc000d07947 */ /* 0x000fea000383ffff */
.L_x_281:
[----:B------:R-:W-:Y:S01]  /*12870*/  BSSY B1, `(.L_x_371) ;  /* 0x0000008000017945 */ /* 0x000fe20003800000 */
[----:B------:R-:W-:Y:S02]  /*12880*/  IMAD.MOV.U32 R13, RZ, RZ, R24 ;  /* 0x000000ffff0d7224 */ /* 0x000fe400078e0018 */
[----:B------:R-:W-:Y:S02]  /*12890*/  IMAD.MOV.U32 R12, RZ, RZ, RZ ;  /* 0x000000ffff0c7224 */ /* 0x000fe400078e00ff */
[----:B------:R-:W-:Y:S02]  /*128a0*/  IMAD.MOV.U32 R11, RZ, RZ, 0x181f ;  /* 0x0000181fff0b7424 */ /* 0x000fe400078e00ff */
[----:B------:R-:W-:-:S07]  /*128b0*/  IMAD.MOV.U32 R15, RZ, RZ, -0x1 ;  /* 0xffffffffff0f7424 */ /* 0x000fce00078e00ff */
[----:B0-----:R-:W-:Y:S05]  /*128c0*/  WARPSYNC.COLLECTIVE R15, `(.L_x_372) ;  /* 0x000000000f087348 */ /* 0x001fea0003c00000 */
[----:B------:R1:W2:Y:S02]  /*128d0*/  SHFL.IDX P6, R14, R13, R12, R11 ;  /* 0x0000000c0d0e7389 */ /* 0x0002a400000c000b */
[----:B012---:R-:W-:Y:S01]  /*128e0*/  ENDCOLLECTIVE ;  /* 0x000000000000791b */ /* 0x007fe20003800000 */
.L_x_372:
[----:B------:R-:W-:Y:S05]  /*128f0*/  BSYNC B1 ;  /* 0x0000000000017941 */ /* 0x000fea0003800000 */
.L_x_371:
[----:B------:R-:W-:Y:S02]  /*12900*/  IMAD.MOV.U32 R13, RZ, RZ, R18 ;  /* 0x000000ffff0d7224 */ /* 0x000fe400078e0012 */
[----:B------:R-:W-:Y:S02]  /*12910*/  IMAD.MOV.U32 R12, RZ, RZ, RZ ;  /* 0x000000ffff0c7224 */ /* 0x000fe400078e00ff */
[----:B------:R-:W-:Y:S02]  /*12920*/  IMAD.MOV.U32 R11, RZ, RZ, 0x181f ;  /* 0x0000181fff0b7424 */ /* 0x000fe400078e00ff */
[----:B------:R-:W-:Y:S02]  /*12930*/  IMAD.MOV.U32 R15, RZ, RZ, -0x1 ;  /* 0xffffffffff0f7424 */ /* 0x000fe400078e00ff */
[----:B------:R-:W-:Y:S02]  /*12940*/  IMAD.MOV.U32 R3, RZ, RZ, R14 ;  /* 0x000000ffff037224 */ /* 0x000fe400078e000e */
[----:B------:R-:W-:-:S07]  /*12950*/  IMAD R5, R5, 0x2, R22 ;  /* 0x0000000205057824 */ /* 0x000fce00078e0216 */
[----:B------:R-:W-:Y:S05]  /*12960*/  WARPSYNC.COLLECTIVE R15, `(.L_x_373) ;  /* 0x000000000f087348 */ /* 0x000fea0003c00000 */
[----:B------:R0:W1:Y:S02]  /*12970*/  SHFL.IDX P6, R14, R13, R12, R11 ;  /* 0x0000000c0d0e7389 */ /* 0x00006400000c000b */
[----:B01----:R-:W-:Y:S01]  /*12980*/  ENDCOLLECTIVE ;  /* 0x000000000000791b */ /* 0x003fe20003800000 */
.L_x_373:
[----:B------:R-:W-:Y:S01]  /*12990*/  MOV R13, R24 ;  /* 0x00000018000d7202 */ /* 0x000fe20000000f00 */
[----:B------:R-:W-:Y:S02]  /*129a0*/  IMAD.MOV.U32 R12, RZ, RZ, 0x1 ;  /* 0x00000001ff0c7424 */ /* 0x000fe400078e00ff */
[----:B------:R-:W-:-:S07]  /*129b0*/  IMAD.MOV.U32 R2, RZ, RZ, R14 ;  /* 0x000000ffff027224 */ /* 0x000fce00078e000e */
[----:B------:R-:W-:Y:S05]  /*129c0*/  WARPSYNC.COLLECTIVE R15, `(.L_x_374) ;  /* 0x000000000f087348 */ /* 0x000fea0003c00000 */
[----:B------:R0:W1:Y:S02]  /*129d0*/  SHFL.IDX P6, R14, R13, R12, R11 ;  /* 0x0000000c0d0e7389 */ /* 0x00006400000c000b */
[----:B01----:R-:W-:Y:S01]  /*129e0*/  ENDCOLLECTIVE ;  /* 0x000000000000791b */ /* 0x003fe20003800000 */
.L_x_374:
[----:B------:R-:W-:-:S05]  /*129f0*/  IADD3 R2, P0, R2, R4, RZ ;  /* 0x0000000402027210 */ /* 0x000fca0007f1e0ff */
[----:B------:R-:W-:Y:S01]  /*12a00*/  IMAD.X R3, RZ, RZ, R3, P0 ;  /* 0x000000ffff037224 */ /* 0x000fe200000e0603 */
[----:B------:R-:W-:Y:S01]  /*12a10*/  ISETP.LT.OR P0, PT, R7, 0x1, P3 ;  /* 0x000000010700780c */ /* 0x000fe20001f01670 */
[----:B------:R-:W-:-:S12]  /*12a20*/  IMAD.MOV.U32 R13, RZ, RZ, R18 ;  /* 0x000000ffff0d7224 */ /* 0x000fd800078e0012 */
[----:B------:R-:W-:Y:S01]  /*12a30*/  @!PT LDS RZ, [RZ] ;  /* 0x00000000fffff984 */ /* 0x000fe20000000800 */
[----:B------:R-:W-:Y:S01]  /*12a40*/  @!PT LDS RZ, [RZ] ;  /* 0x00000000fffff984 */ /* 0x000fe20000000800 */
[----:B------:R-:W-:Y:S01]  /*12a50*/  @!PT LDS RZ, [RZ] ;  /* 0x00000000fffff984 */ /* 0x000fe20000000800 */
[----:B------:R-:W-:Y:S01]  /*12a60*/  LDGSTS.E.BYPASS.LTC128B.128 [R5+0x400], desc[UR36][R2.64], !P0 ;  /* 0x0040000002057fae */ /* 0x000fe2000c101d64 */
[----:B------:R-:W-:-:S13]  /*12a70*/  ISETP.LT.OR P0, PT, R7, 0x1, P2 ;  /* 0x000000010700780c */ /* 0x000fda0001701670 */
[----:B------:R-:W-:Y:S01]  /*12a80*/  LDGSTS.E.BYPASS.LTC128B.128 [R5+0x3400], desc[UR36][R2.64+0x80], !P0 ;  /* 0x0340008002057fae */ /* 0x000fe2000c101d64 */
[----:B------:R-:W-:-:S13]  /*12a90*/  ISETP.LT.OR P0, PT, R7, 0x1, P1 ;  /* 0x000000010700780c */ /* 0x000fda0000f01670 */
[----:B------:R0:W-:Y:S02]  /*12aa0*/  LDGSTS.E.BYPASS.LTC128B.128 [R5+0x6400], desc[UR36][R2.64+0x100], !P0 ;  /* 0x0640010002057fae */ /* 0x0001e4000c101d64 */
[----:B0-----:R-:W-:-:S07]  /*12ab0*/  IMAD.MOV.U32 R3, RZ, RZ, R14 ;  /* 0x000000ffff037224 */ /* 0x001fce00078e000e */
[----:B------:R-:W-:Y:S05]  /*12ac0*/  WARPSYNC.COLLECTIVE R15, `(.L_x_375) ;  /* 0x000000000f087348 */ /* 0x000fea0003c00000 */
[----:B------:R0:W1:Y:S02]  /*12ad0*/  SHFL.IDX P6, R14, R13, R12, R11 ;  /* 0x0000000c0d0e7389 */ /* 0x00006400000c000b */
[----:B01----:R-:W-:Y:S01]  /*12ae0*/  ENDCOLLECTIVE ;  /* 0x000000000000791b */ /* 0x003fe20003800000 */
.L_x_375:
[----:B------:R-:W-:Y:S02]  /*12af0*/  IMAD.MOV.U32 R13, RZ, RZ, R24 ;  /* 0x000000ffff0d7224 */ /* 0x000fe400078e0018 */
[----:B------:R-:W-:Y:S02]  /*12b00*/  IMAD.MOV.U32 R12, RZ, RZ, 0x2 ;  /* 0x00000002ff0c7424 */ /* 0x000fe400078e00ff */
[----:B------:R-:W-:-:S07]  /*12b10*/  IMAD.MOV.U32 R2, RZ, RZ, R14 ;  /* 0x000000ffff027224 */ /* 0x000fce00078e000e */
[----:B------:R-:W-:Y:S05]  /*12b20*/  WARPSYNC.COLLECTIVE R15, `(.L_x_376) ;  /* 0x000000000f087348 */ /* 0x000fea0003c00000 */
[----:B------:R0:W1:Y:S02]  /*12b30*/  SHFL.IDX P6, R14, R13, R12, R11 ;  /* 0x0000000c0d0e7389 */ /* 0x00006400000c000b */
[----:B01----:R-:W-:Y:S01]  /*12b40*/  ENDCOLLECTIVE ;  /* 0x000000000000791b */ /* 0x003fe20003800000 */
.L_x_376:
        /* <DEDUP_REMOVED lines=16> */
.L_x_377:
[----:B------:R-:W-:Y:S02]  /*12c50*/  IMAD.MOV.U32 R13, RZ, RZ, R24 ;  /* 0x000000ffff0d7224 */ /* 0x000fe400078e0018 */
[----:B------:R-:W-:Y:S02]  /*12c60*/  IMAD.MOV.U32 R12, RZ, RZ, 0x3 ;  /* 0x00000003ff0c7424 */ /* 0x000fe400078e00ff */
[----:B------:R-:W-:-:S07]  /*12c70*/  IMAD.MOV.U32 R2, RZ, RZ, R14 ;  /* 0x000000ffff027224 */ /* 0x000fce00078e000e */
[----:B------:R-:W-:Y:S05]  /*12c80*/  WARPSYNC.COLLECTIVE R15, `(.L_x_378) ;  /* 0x000000000f087348 */ /* 0x000fea0003c00000 */
[----:B------:R0:W1:Y:S02]  /*12c90*/  SHFL.IDX P6, R14, R13, R12, R11 ;  /* 0x0000000c0d0e7389 */ /* 0x00006400000c000b */
[----:B01----:R-:W-:Y:S01]  /*12ca0*/  ENDCOLLECTIVE ;  /* 0x000000000000791b */ /* 0x003fe20003800000 */
.L_x_378:
        /* <DEDUP_REMOVED lines=16> */
.L_x_379:
[----:B------:R-:W-:Y:S02]  /*12db0*/  IMAD.MOV.U32 R13, RZ, RZ, R24 ;  /* 0x000000ffff0d7224 */ /* 0x000fe400078e0018 */
[----:B------:R-:W-:Y:S02]  /*12dc0*/  IMAD.MOV.U32 R12, RZ, RZ, 0x4 ;  /* 0x00000004ff0c7424 */ /* 0x000fe400078e00ff */
[----:B------:R-:W-:-:S07]  /*12dd0*/  IMAD.MOV.U32 R2, RZ, RZ, R14 ;  /* 0x000000ffff027224 */ /* 0x000fce00078e000e */
[----:B------:R-:W-:Y:S05]  /*12de0*/  WARPSYNC.COLLECTIVE R15, `(.L_x_380) ;  /* 0x000000000f087348 */ /* 0x000fea0003c00000 */
[----:B------:R0:W1:Y:S02]  /*12df0*/  SHFL.IDX P6, R14, R13, R12, R11 ;  /* 0x0000000c0d0e7389 */ /* 0x00006400000c000b */
[----:B01----:R-:W-:Y:S01]  /*12e00*/  ENDCOLLECTIVE ;  /* 0x000000000000791b */ /* 0x003fe20003800000 */
.L_x_380:
[----:B------:R-:W-:-:S04]  /*12e10*/  IADD3 R2, P0, R2, R4, RZ ;  /* 0x0000000402027210 */ /* 0x000fc80007f1e0ff */
[----:B------:R-:W-:Y:S02]  /*12e20*/  IADD3.X R3, RZ, R3, RZ, P0, !PT ;  /* 0x00000003ff037210 */ /* 0x000fe400007fe4ff */
        /* <DEDUP_REMOVED lines=14> */
.L_x_381:
[----:B------:R-:W-:Y:S02]  /*12f10*/  IMAD.MOV.U32 R13, RZ, RZ, R24 ;  /* 0x000000ffff0d7224 */ /* 0x000fe400078e0018 */
[----:B------:R-:W-:Y:S02]  /*12f20*/  IMAD.MOV.U32 R12, RZ, RZ, 0x5 ;  /* 0x00000005ff0c7424 */ /* 0x000fe400078e00ff */
[----:B------:R-:W-:-:S07]  /*12f30*/  IMAD.MOV.U32 R2, RZ, RZ, R14 ;  /* 0x000000ffff027224 */ /* 0x000fce00078e000e */
[----:B------:R-:W-:Y:S05]  /*12f40*/  WARPSYNC.COLLECTIVE R15, `(.L_x_382) ;  /* 0x000000000f087348 */ /* 0x000fea0003c00000 */
[----:B------:R0:W1:Y:S02]  /*12f50*/  SHFL.IDX P6, R14, R13, R12, R11 ;  /* 0x0000000c0d0e7389 */ /* 0x00006400000c000b */
[----:B01----:R-:W-:Y:S01]  /*12f60*/  ENDCOLLECTIVE ;  /* 0x000000000000791b */ /* 0x003fe20003800000 */
.L_x_382:
[----:B------:R-:W-:-:S05]  /*12f70*/  IADD3 R2, P0, R2, R4, RZ ;  /* 0x0000000402027210 */ /* 0x000fca0007f1e0ff */
        /* <DEDUP_REMOVED lines=12> */
.L_x_383:
[----:B------:R-:W-:Y:S01]  /*13040*/  @!PT LDS RZ, [RZ] ;  /* 0x00000000fffff984 */ /* 0x000fe20000000800 */
[----:B------:R-:W-:Y:S01]  /*13050*/  @!PT LDS RZ, [RZ] ;  /* 0x00000000fffff984 */ /* 0x000fe20000000800 */
[----:B------:R-:W-:Y:S01]  /*13060*/  @!PT LDS RZ, [RZ] ;  /* 0x00000000fffff984 */ /* 0x000fe20000000800 */
[----:B------:R0:W-:Y:S01]  /*13070*/  LDGSTS.E.BYPASS.LTC128B.128 [R5+0x5400], desc[UR36][R2.64+0x80], !P0 ;  /* 0x0540008002057fae */ /* 0x0001e2000c101d64 */
[----:B------:R-:W-:-:S13]  /*13080*/  ISETP.LT.OR P0, PT, R7, 0x41, P1 ;  /* 0x000000410700780c */ /* 0x000fda0000f01670 */
[----:B------:R0:W-:Y:S01]  /*13090*/  LDGSTS.E.BYPASS.LTC128B.128 [R5+0x8400], desc[UR36][R2.64+0x100], !P0 ;  /* 0x0840010002057fae */ /* 0x0001e2000c101d64 */
[----:B------:R-:W-:Y:S05]  /*130a0*/  BRA `(.L_x_384) ;  /* 0xffffffbc00b47947 */ /* 0x000fea000383ffff */
.L_x_289:
[----:B0-----:R0:W1:Y:S02]  /*130b0*/  SYNCS.PHASECHK.TRANS64.TRYWAIT P0, [R0+URZ+0x30860], R3 ;  /* 0x03086003000075a7 */ /* 0x001064000800017f */
[----:B-1----:R-:W-:Y:S05]  /*130c0*/  @!P0 NANOSLEEP.SYNCS 0x989680 ;  /* 0x009896800000895d */ /* 0x002fea0003900000 */
[----:B------:R-:W1:Y:S02]  /*130d0*/  @!P0 SYNCS.PHASECHK.TRANS64 P0, [R0+URZ+0x30860], R3 ;  /* 0x03086003000085a7 */ /* 0x000e64000800007f */
[----:B-1----:R-:W-:Y:S05]  /*130e0*/  @!P0 BRA `(.L_x_289) ;  /* 0xfffffffc00f08947 */ /* 0x002fea000383ffff */
[----:B------:R-:W-:Y:S05]  /*130f0*/  BRA `(.L_x_385) ;  /* 0xffffffc000cc7947 */ /* 0x000fea000383ffff */
.L_x_290:
[----:B------:R-:W-:Y:S01]  /*13100*/  BSSY B0, `(.L_x_386) ;  /* 0x0000008000007945 */ /* 0x000fe20003800000 */
[----:B------:R-:W-:Y:S02]  /*13110*/  IMAD.MOV.U32 R13, RZ, RZ, R24 ;  /* 0x000000ffff0d7224 */ /* 0x000fe400078e0018 */
[----:B------:R-:W-:Y:S02]  /*13120*/  IMAD.MOV.U32 R12, RZ, RZ, RZ ;  /* 0x000000ffff0c7224 */ /* 0x000fe400078e00ff */
[----:B------:R-:W-:Y:S02]  /*13130*/  IMAD.MOV.U32 R11, RZ, RZ, 0x181f ;  /* 0x0000181fff0b7424 */ /* 0x000fe400078e00ff */
[----:B------:R-:W-:-:S07]  /*13140*/  IMAD.MOV.U32 R15, RZ, RZ, -0x1 ;  /* 0xffffffffff0f7424 */ /* 0x000fce00078e00ff */
[----:B0-2---:R-:W-:Y:S05]  /*13150*/  WARPSYNC.COLLECTIVE R15, `(.L_x_387) ;  /* 0x000000000f087348 */ /* 0x005fea0003c00000 */
[----:B--2---:R1:W2:Y:S02]  /*13160*/  SHFL.IDX P6, R14, R13, R12, R11 ;  /* 0x0000000c0d0e7389 */ /* 0x0042a400000c000b */
[----:B012---:R-:W-:Y:S01]  /*13170*/  ENDCOLLECTIVE ;  /* 0x000000000000791b */ /* 0x007fe20003800000 */
.L_x_387:
[----:B------:R-:W-:Y:S05]  /*13180*/  BSYNC B0 ;  /* 0x0000000000007941 */ /* 0x000fea0003800000 */
.L_x_386:
[----:B------:R-:W-:Y:S01]  /*13190*/  IMAD.MOV.U32 R13, RZ, RZ, R18 ;  /* 0x000000ffff0d7224 */ /* 0x000fe200078e0012 */
[----:B------:R-:W-:Y:S01]  /*131a0*/  MOV R12, RZ ;  /* 0x000000ff000c7202 */ /* 0x000fe20000000f00 */
[----:B------:R-:W-:Y:S02]  /*131b0*/  IMAD.MOV.U32 R11, RZ, RZ, 0x181f ;  /* 0x0000181fff0b7424 */ /* 0x000fe400078e00ff */
[----:B------:R-:W-:Y:S02]  /*131c0*/  IMAD.MOV.U32 R15, RZ, RZ, -0x1 ;  /* 0xffffffffff0f7424 */ /* 0x000fe400078e00ff */
[----:B------:R-:W-:Y:S02]  /*131d0*/  IMAD.MOV.U32 R3, RZ, RZ, R14 ;  /* 0x000000ffff037224 */ /* 0x000fe400078e000e */
[----:B------:R-:W-:-:S07]  /*131e0*/  IMAD.SHL.U32 R5, R31, 0x2, RZ ;  /* 0x000000021f057824 */ /* 0x000fce00078e00ff */
[----:B------:R-:W-:Y:S05]  /*131f0*/  WARPSYNC.COLLECTIVE R15, `(.L_x_388) ;  /* 0x000000000f087348 */ /* 0x000fea0003c00000 */
[----:B------:R0:W1:Y:S02]  /*13200*/  SHFL.IDX P6, R14, R13, R12, R11 ;  /* 0x0000000c0d0e7389 */ /* 0x00006400000c000b */
[----:B01----:R-:W-:Y:S01]  /*13210*/  ENDCOLLECTIVE ;  /* 0x000000000000791b */ /* 0x003fe20003800000 */
.L_x_388:
[----:B------:R-:W-:Y:S01]  /*13220*/  ULDC UR4, c[0x0][0x2f4] ;  /* 0x0000bd0000047ab9 */ /* 0x000fe20000000800 */
[----:B------:R-:W-:Y:S01]  /*13230*/  IMAD R4, R7, 0x2, R22 ;  /* 0x0000000207047824 */ /* 0x000fe200078e0216 */
[----:B------:R-:W-:Y:S02]  /*13240*/  ISETP.GE.AND P2, PT, R31, UR4, PT ;  /* 0x000000041f007c0c */ /* 0x000fe4000bf46270 */
[----:B------:R-:W-:Y:S02]  /*13250*/  ISETP.GE.AND P1, PT, R33, UR4, PT ;  /* 0x0000000421007c0c */ /* 0x000fe4000bf26270 */
[C---:B------:R-:W-:Y:S02]  /*13260*/  ISETP.LT.OR P3, PT, R6.reuse, 0x1, P2 ;  /* 0x000000010600780c */ /* 0x040fe40001761670 */
[----:B------:R-:W-:Y:S01]  /*13270*/  ISETP.LT.OR P4, PT, R6, 0x1, P1 ;  /* 0x000000010600780c */ /* 0x000fe20000f81670 */
[----:B------:R-:W-:Y:S02]  /*13280*/  IMAD.MOV.U32 R13, RZ, RZ, R24 ;  /* 0x000000ffff0d7224 */ /* 0x000fe400078e0018 */
[----:B------:R-:W-:Y:S01]  /*13290*/  IMAD.MOV.U32 R12, RZ, RZ, 0x1 ;  /* 0x00000001ff0c7424 */ /* 0x000fe200078e00ff */
[----:B------:R-:W-:-:S05]  /*132a0*/  IADD3 R2, P0, R14, R5, RZ ;  /* 0x000000050e027210 */ /* 0x000fca0007f1e0ff */
[----:B------:R-:W-:Y:S01]  /*132b0*/  IMAD.X R3, RZ, RZ, R3, P0 ;  /* 0x000000ffff037224 */ /* 0x000fe200000e0603 */
[----:B------:R-:W-:-:S13]  /*132c0*/  ISETP.GE.AND P0, PT, R32, UR4, PT ;  /* 0x0000000420007c0c */ /* 0x000fda000bf06270 */
[----:B------:R-:W-:Y:S05]  /*132d0*/  WARPSYNC.COLLECTIVE R15, `(.L_x_389) ;  /* 0x000000000f087348 */ /* 0x000fea0003c00000 */
[----:B------:R0:W1:Y:S02]  /*132e0*/  SHFL.IDX P6, R14, R13, R12, R11 ;  /* 0x0000000c0d0e7389 */ /* 0x00006400000c000b */
[----:B01----:R-:W-:Y:S01]  /*132f0*/  ENDCOLLECTIVE ;  /* 0x000000000000791b */ /* 0x003fe20003800000 */
.L_x_389:
[----:B------:R-:W-:Y:S01]  /*13300*/  @!PT LDS RZ, [RZ] ;  /* 0x00000000fffff984 */ /* 0x000fe20000000800 */
[----:B------:R-:W-:Y:S01]  /*13310*/  @!PT LDS RZ, [RZ] ;  /* 0x00000000fffff984 */ /* 0x000fe20000000800 */
[----:B------:R-:W-:Y:S01]  /*13320*/  @!PT LDS RZ, [RZ] ;  /* 0x00000000fffff984 */ /* 0x000fe20000000800 */
[----:B------:R0:W-:Y:S01]  /*13330*/  LDGSTS.E.BYPASS.LTC128B.128 [R4+0x400], desc[UR36][R2.64], !P3 ;  /* 0x0040000002047fae */ /* 0x0001e2000d901d64 */
[----:B------:R-:W-:-:S03]  /*13340*/  ISETP.LT.OR P3, PT, R6, 0x1, P0 ;  /* 0x000000010600780c */ /* 0x000fc60000761670 */
[----:B------:R0:W-:Y:S01]  /*13350*/  LDGSTS.E.BYPASS.LTC128B.128 [R4+0x3400], desc[UR36][R2.64+0x80], !P4 ;  /* 0x0340008002047fae */ /* 0x0001e2000e101d64 */
[----:B------:R-:W-:-:S09]  /*13360*/  IMAD.MOV.U32 R13, RZ, RZ, R18 ;  /* 0x000000ffff0d7224 */ /* 0x000fd200078e0012 */
[----:B------:R0:W-:Y:S01]  /*13370*/  LDGSTS.E.BYPASS.LTC128B.128 [R4+0x6400], desc[UR36][R2.64+0x100], !P3 ;  /* 0x0640010002047fae */ /* 0x0001e2000d901d64 */
[----:B------:R-:W-:Y:S01]  /*13380*/  ISETP.LT.OR P3, PT, R6, 0x11, P2 ;  /* 0x000000110600780c */ /* 0x000fe20001761670 */
[----:B------:R-:W-:-:S12]  /*13390*/  IMAD.MOV.U32 R7, RZ, RZ, R14 ;  /* 0x000000ffff077224 */ /* 0x000fd800078e000e */
[----:B0-----:R-:W-:Y:S05]  /*133a0*/  WARPSYNC.COLLECTIVE R15, `(.L_x_390) ;  /* 0x000000000f087348 */ /* 0x001fea0003c00000 */
[----:B------:R1:W2:Y:S02]  /*133b0*/  SHFL.IDX P6, R14, R13, R12, R11 ;  /* 0x0000000c0d0e7389 */ /* 0x0002a400000c000b */
[----:B012---:R-:W-:Y:S01]  /*133c0*/  ENDCOLLECTIVE ;  /* 0x000000000000791b */ /* 0x007fe20003800000 */
.L_x_390:
[----:B------:R-:W-:Y:S02]  /*133d0*/  IMAD.MOV.U32 R13, RZ, RZ, R24 ;  /* 0x000000ffff0d7224 */ /* 0x000fe400078e0018 */
[----:B------:R-:W-:Y:S01]  /*133e0*/  IMAD.MOV.U32 R12, RZ, RZ, 0x2 ;  /* 0x00000002ff0c7424 */ /* 0x000fe200078e00ff */
[----:B------:R-:W-:-:S13]  /*133f0*/  IADD3 R2, P4, R14, R5, RZ ;  /* 0x000000050e027210 */ /* 0x000fda0007f9e0ff */
[----:B------:R-:W-:Y:S05]  /*13400*/  WARPSYNC.COLLECTIVE R15, `(.L_x_391) ;  /* 0x000000000f087348 */ /* 0x000fea0003c00000 */
[----:B------:R0:W1:Y:S02]  /*13410*/  SHFL.IDX P6, R14, R13, R12, R11 ;  /* 0x0000000c0d0e7389 */ /* 0x00006400000c000b */
[----:B01----:R-:W-:Y:S01]  /*13420*/  ENDCOLLECTIVE ;  /* 0x000000000000791b */ /* 0x003fe20003800000 */
.L_x_391:
[----:B------:R-:W-:Y:S01]  /*13430*/  IMAD.X R3, RZ, RZ, R7, P4 ;  /* 0x000000ffff037224 */ /* 0x000fe200020e0607 */
[----:B------:R-:W-:-:S04]  /*13440*/  ISETP.LT.OR P4, PT, R6, 0x11, P1 ;  /* 0x000000110600780c */ /* 0x000fc80000f81670 */
[----:B------:R-:W-:Y:S01]  /*13450*/  @!PT LDS RZ, [RZ] ;  /* 0x00000000fffff984 */ /* 0x000fe20000000800 */
[----:B------:R-:W-:Y:S01]  /*13460*/  @!PT LDS RZ, [RZ] ;  /* 0x00000000fffff984 */ /* 0x000fe20000000800 */
[----:B------:R-:W-:Y:S01]  /*13470*/  @!PT LDS RZ, [RZ] ;  /* 0x00000000fffff984 */ /* 0x000fe20000000800 */
[----:B------:R0:W-:Y:S01]  /*13480*/  LDGSTS.E.BYPASS.LTC128B.128 [R4+0xc00], desc[UR36][R2.64], !P3 ;  /* 0x00c0000002047fae */ /* 0x0001e2000d901d64 */
[----:B------:R-:W-:Y:S01]  /*13490*/  ISETP.LT.OR P3, PT, R6, 0x11, P0 ;  /* 0x000000110600780c */ /* 0x000fe20000761670 */
[----:B------:R-:W-:-:S07]  /*134a0*/  IMAD.MOV.U32 R13, RZ, RZ, R18 ;  /* 0x000000ffff0d7224 */ /* 0x000fce00078e0012 */
[----:B------:R0:W-:Y:S05]  /*134b0*/  LDGSTS.E.BYPASS.LTC128B.128 [R4+0x3c00], desc[UR36][R2.64+0x80], !P4 ;  /* 0x03c0008002047fae */ /* 0x0001ea000e101d64 */
[----:B------:R0:W-:Y:S01]  /*134c0*/  LDGSTS.E.BYPASS.LTC128B.128 [R4+0x6c00], desc[UR36][R2.64+0x100], !P3 ;  /* 0x06c0010002047fae */ /* 0x0001e2000d901d64 */
[----:B------:R-:W-:Y:S01]  /*134d0*/  ISETP.LT.OR P3, PT, R6, 0x21, P2 ;  /* 0x000000210600780c */ /* 0x000fe20001761670 */
[----:B------:R-:W-:-:S12]  /*134e0*/  IMAD.MOV.U32 R7, RZ, RZ, R14 ;  /* 0x000000ffff077224 */ /* 0x000fd800078e000e */
[----:B0-----:R-:W-:Y:S05]  /*134f0*/  WARPSYNC.COLLECTIVE R15, `(.L_x_392) ;  /* 0x000000000f087348 */ /* 0x001fea0003c00000 */
[----:B------:R1:W2:Y:S02]  /*13500*/  SHFL.IDX P6, R14, R13, R12, R11 ;  /* 0x0000000c0d0e7389 */ /* 0x0002a400000c000b */
[----:B012---:R-:W-:Y:S01]  /*13510*/  ENDCOLLECTIVE ;  /* 0x000000000000791b */ /* 0x007fe20003800000 */
.L_x_392:
[----:B------:R-:W-:Y:S01]  /*13520*/  IMAD.MOV.U32 R13, RZ, RZ, R24 ;  /* 0x000000ffff0d7224 */ /* 0x000fe200078e0018 */
[----:B------:R-:W-:Y:S02]  /*13530*/  MOV R12, 0x3 ;  /* 0x00000003000c7802 */ /* 0x000fe40000000f00 */
[----:B------:R-:W-:-:S13]  /*13540*/  IADD3 R2, P4, R14, R5, RZ ;  /* 0x000000050e027210 */ /* 0x000fda0007f9e0ff */
[----:B------:R-:W-:Y:S05]  /*13550*/  WARPSYNC.COLLECTIVE R15, `(.L_x_393) ;  /* 0x000000000f087348 */ /* 0x000fea0003c00000 */
[----:B------:R0:W1:Y:S02]  /*13560*/  SHFL.IDX P6, R14, R13, R12, R11 ;  /* 0x0000000c0d0e7389 */ /* 0x00006400000c000b */
[----:B01----:R-:W-:Y:S01]  /*13570*/  ENDCOLLECTIVE ;  /* 0x000000000000791b */ /* 0x003fe20003800000 */
.L_x_393:
        /* <DEDUP_REMOVED lines=15> */
.L_x_394:
[----:B------:R-:W-:Y:S02]  /*13670*/  IMAD.MOV.U32 R13, RZ, RZ, R24 ;  /* 0x000000ffff0d7224 */ /* 0x000fe400078e0018 */
[----:B------:R-:W-:Y:S01]  /*13680*/  IMAD.MOV.U32 R12, RZ, RZ, 0x4 ;  /* 0x00000004ff0c7424 */ /* 0x000fe200078e00ff */
[----:B------:R-:W-:-:S13]  /*13690*/  IADD3 R2, P4, R14, R5, RZ ;  /* 0x000000050e027210 */ /* 0x000fda0007f9e0ff */
[----:B------:R-:W-:Y:S05]  /*136a0*/  WARPSYNC.COLLECTIVE R15, `(.L_x_395) ;  /* 0x000000000f087348 */ /* 0x000fea0003c00000 */
[----:B------:R0:W1:Y:S02]  /*136b0*/  SHFL.IDX P6, R14, R13, R12, R11 ;  /* 0x0000000c0d0e7389 */ /* 0x00006400000c000b */
[----:B01----:R-:W-:Y:S01]  /*136c0*/  ENDCOLLECTIVE ;  /* 0x000000000000791b */ /* 0x003fe20003800000 */
.L_x_395:
        /* <DEDUP_REMOVED lines=15> */
.L_x_396:
[----:B------:R-:W-:Y:S02]  /*137c0*/  IMAD.MOV.U32 R13, RZ, RZ, R24 ;  /* 0x000000ffff0d7224 */ /* 0x000fe400078e0018 */
[----:B------:R-:W-:Y:S01]  /*137d0*/  IMAD.MOV.U32 R12, RZ, RZ, 0x5 ;  /* 0x00000005ff0c7424 */ /* 0x000fe200078e00ff */
[----:B------:R-:W-:-:S13]  /*137e0*/  IADD3 R2, P4, R14, R5, RZ ;  /* 0x000000050e027210 */ /* 0x000fda0007f9e0ff */
[----:B------:R-:W-:Y:S05]  /*137f0*/  WARPSYNC.COLLECTIVE R15, `(.L_x_397) ;  /* 0x000000000f087348 */ /* 0x000fea0003c00000 */
[----:B------:R0:W1:Y:S02]  /*13800*/  SHFL.IDX P6, R14, R13, R12, R11 ;  /* 0x0000000c0d0e7389 */ /* 0x00006400000c000b */
[----:B01----:R-:W-:Y:S01]  /*13810*/  ENDCOLLECTIVE ;  /* 0x000000000000791b */ /* 0x003fe20003800000 */
.L_x_397:
        /* <DEDUP_REMOVED lines=10> */
[----:B------:R-:W-:-:S07]  /*138c0*/  IMAD.MOV.U32 R24, RZ, RZ, R14 ;  /* 0x000000ffff187224 */ /* 0x000fce00078e000e */
[----:B0-----:R-:W-:Y:S05]  /*138d0*/  WARPSYNC.COLLECTIVE R15, `(.L_x_398) ;  /* 0x000000000f087348 */ /* 0x001fea0003c00000 */
[----:B------:R1:W2:Y:S02]  /*138e0*/  SHFL.IDX P6, R14, R13, R12, R11 ;  /* 0x0000000c0d0e7389 */ /* 0x0002a400000c000b */
[----:B012---:R-:W-:Y:S01]  /*138f0*/  ENDCOLLECTIVE ;  /* 0x000000000000791b */ /* 0x007fe20003800000 */
.L_x_398:
[----:B------:R-:W-:Y:S05]  /*13900*/  BRA `(.L_x_399) ;  /* 0xffffffbc00d07947 */ /* 0x000fea000383ffff */
.L_x_295:
        /* <DEDUP_REMOVED lines=8> */
.L_x_401:
[----:B------:R-:W-:Y:S05]  /*13990*/  BSYNC B0 ;  /* 0x0000000000007941 */ /* 0x000fea0003800000 */
.L_x_400:
[----:B------:R-:W-:Y:S01]  /*139a0*/  IMAD.MOV.U32 R13, RZ, RZ, R16 ;  /* 0x000000ffff0d7224 */ /* 0x000fe200078e0010 */
[----:B------:R-:W-:Y:S01]  /*139b0*/  MOV R0, R14 ;  /* 0x0000000e00007202 */ /* 0x000fe20000000f00 */
[----:B------:R-:W-:Y:S02]  /*139c0*/  IMAD.MOV.U32 R12, RZ, RZ, 0x1 ;  /* 0x00000001ff0c7424 */ /* 0x000fe400078e00ff */
[----:B------:R-:W-:Y:S02]  /*139d0*/  IMAD.MOV.U32 R11, RZ, RZ, 0x1f ;  /* 0x0000001fff0b7424 */ /* 0x000fe400078e00ff */
[----:B------:R-:W-:Y:S02]  /*139e0*/  IMAD.MOV.U32 R15, RZ, RZ, -0x1 ;  /* 0xffffffffff0f7424 */ /* 0x000fe400078e00ff */
[----:B------:R-:W-:-:S07]  /*139f0*/  IMAD.IADD R7, R19, 0x1, R9 ;  /* 0x0000000113077824 */ /* 0x000fce00078e0209 */
[----:B------:R-:W-:Y:S05]  /*13a00*/  WARPSYNC.COLLECTIVE R15, `(.L_x_402) ;  /* 0x000000000f087348 */ /* 0x000fea0003c00000 */
[----:B------:R0:W1:Y:S02]  /*13a10*/  SHFL.IDX P6, R14, R13, R12, R11 ;  /* 0x0000000c0d0e7389 */ /* 0x00006400000c000b */
[----:B01----:R-:W-:Y:S01]  /*13a20*/  ENDCOLLECTIVE ;  /* 0x000000000000791b */ /* 0x003fe20003800000 */
.L_x_402:
[----:B------:R-:W-:Y:S02]  /*13a30*/  ULDC UR4, c[0x0][0xc3c] ;  /* 0x00030f0000047ab9 */ /* 0x000fe40000000800 */
[----:B------:R-:W-:-:S13]  /*13a40*/  ISETP.GE.OR P1, PT, R7, UR4, !P0 ;  /* 0x0000000407007c0c */ /* 0x000fda000c726670 */
[----:B------:R-:W0:Y:S08]  /*13a50*/  @!P1 LDC.64 R4, c[0x0][0xc80] ;  /* 0x00032000ff049b82 */ /* 0x000e300000000a00 */
[----:B------:R-:W1:Y:S01]  /*13a60*/  @!P1 LDC.64 R2, c[0x0][0xc78] ;  /* 0x00031e00ff029b82 */ /* 0x000e620000000a00 */
[----:B------:R-:W-:Y:S01]  /*13a70*/  CS2R R10, SRZ ;  /* 0x00000000000a7805 */ /* 0x000fe2000001ff00 */
[----:B------:R-:W-:-:S02]  /*13a80*/  IMAD.MOV.U32 R8, RZ, RZ, R14 ;  /* 0x000000ffff087224 */ /* 0x000fc400078e000e */
[----:B0-----:R-:W-:-:S06]  /*13a90*/  @!P1 IMAD.WIDE R4, R7, 0x4, R4 ;  /* 0x0000000407049825 */ /* 0x001fcc00078e0204 */
[----:B------:R-:W2:Y:S01]  /*13aa0*/  @!P1 LDG.E R4, desc[UR36][R4.64] ;  /* 0x0000002404049981 */ /* 0x000ea2000c1e1900 */
[----:B-1----:R-:W-:-:S06]  /*13ab0*/  @!P1 IMAD.WIDE R2, R7, 0x4, R2 ;  /* 0x0000000407029825 */ /* 0x002fcc00078e0202 */
[----:B------:R-:W3:Y:S01]  /*13ac0*/  @!P1 LDG.E R2, desc[UR36][R2.64] ;  /* 0x0000002402029981 */ /* 0x000ee2000c1e1900 */
[----:B------:R-:W-:Y:S01]  /*13ad0*/  IMAD.MOV.U32 R7, RZ, RZ, RZ ;  /* 0x000000ffff077224 */ /* 0x000fe200078e00ff */
[C---:B------:R-:W-:Y:S02]  /*13ae0*/  ISETP.GE.U32.AND P2, PT, R9.reuse, 0x2, PT ;  /* 0x000000020900780c */ /* 0x040fe40003f46070 */
[C---:B------:R-:W-:Y:S02]  /*13af0*/  ISETP.GE.U32.AND P3, PT, R9.reuse, 0x4, PT ;  /* 0x000000040900780c */ /* 0x040fe40003f66070 */
[C---:B------:R-:W-:Y:S02]  /*13b00*/  ISETP.GE.U32.AND P4, PT, R9.reuse, 0x8, PT ;  /* 0x000000080900780c */ /* 0x040fe40003f86070 */
[C---:B------:R-:W-:Y:S01]  /*13b10*/  ISETP.GE.U32.AND P5, PT, R9.reuse, 0x10, PT ;  /* 0x000000100900780c */ /* 0x040fe20003fa6070 */
[----:B--2---:R-:W-:Y:S02]  /*13b20*/  @!P1 IMAD.MOV.U32 R7, RZ, RZ, R4 ;  /* 0x000000ffff079224 */ /* 0x004fe400078e0004 */
[----:B---3--:R-:W-:Y:S01]  /*13b30*/  @!P1 IMAD.MOV.U32 R10, RZ, RZ, R2 ;  /* 0x000000ffff0a9224 */ /* 0x008fe200078e0002 */
[----:B------:R-:W-:-:S03]  /*13b40*/  ISETP.NE.AND P1, PT, R9, RZ, PT ;  /* 0x000000ff0900720c */ /* 0x000fc60003f25270 */
[----:B------:R-:W-:-:S10]  /*13b50*/  IMAD R13, R10, R7, RZ ;  /* 0x000000070a0d7224 */ /* 0x000fd400078e02ff */
[----:B------:R-:W-:Y:S05]  /*13b60*/  WARPSYNC.COLLECTIVE R15, `(.L_x_403) ;  /* 0x000000000f087348 */ /* 0x000fea0003c00000 */
[----:B------:R0:W1:Y:S02]  /*13b70*/  SHFL.UP P6, R14, R13, R12, R11 ;  /* 0x0400000c0d0e7389 */ /* 0x00006400000c000b */
[----:B01----:R-:W-:Y:S01]  /*13b80*/  ENDCOLLECTIVE ;  /* 0x000000000000791b */ /* 0x003fe20003800000 */
.L_x_403:
[----:B------:R-:W-:Y:S01]  /*13b90*/  IMAD.MOV.U32 R12, RZ, RZ, 0x2 ;  /* 0x00000002ff0c7424 */ /* 0x000fe200078e00ff */
[----:B------:R-:W-:-:S05]  /*13ba0*/  SEL R6, R14, RZ, P1 ;  /* 0x000000ff0e067207 */ /* 0x000fca0000800000 */
[----:B------:R-:W-:-:S04]  /*13bb0*/  IMAD.IADD R6, R13, 0x1, R6 ;  /* 0x000000010d067824 */ /* 0x000fc800078e0206 */
[----:B------:R-:W-:-:S07]  /*13bc0*/  IMAD.MOV.U32 R13, RZ, RZ, R6 ;  /* 0x000000ffff0d7224 */ /* 0x000fce00078e0006 */
[----:B------:R-:W-:Y:S05]  /*13bd0*/  WARPSYNC.COLLECTIVE R15, `(.L_x_404) ;  /* 0x000000000f087348 */ /* 0x000fea0003c00000 */
[----:B------:R0:W1:Y:S02]  /*13be0*/  SHFL.UP P6, R14, R13, R12, R11 ;  /* 0x0400000c0d0e7389 */ /* 0x00006400000c000b */
[----:B01----:R-:W-:Y:S01]  /*13bf0*/  ENDCOLLECTIVE ;  /* 0x000000000000791b */ /* 0x003fe20003800000 */
.L_x_404:
[----:B------:R-:W-:Y:S01]  /*13c00*/  IMAD.MOV.U32 R12, RZ, RZ, 0x4 ;  /* 0x00000004ff0c7424 */ /* 0x000fe200078e00ff */
[----:B------:R-:W-:-:S05]  /*13c10*/  SEL R3, R14, RZ, P2 ;  /* 0x000000ff0e037207 */ /* 0x000fca0001000000 */
[----:B------:R-:W-:Y:S02]  /*13c20*/  IMAD.IADD R2, R6, 0x1, R3 ;  /* 0x0000000106027824 */ /* 0x000fe400078e0203 */
[----:B------:R-:W-:Y:S02]  /*13c30*/  IMAD.MOV.U32 R6, RZ, RZ, RZ ;  /* 0x000000ffff067224 */ /* 0x000fe400078e00ff */
[----:B------:R-:W-:-:S07]  /*13c40*/  IMAD.MOV.U32 R13, RZ, RZ, R2 ;  /* 0x000000ffff0d7224 */ /* 0x000fce00078e0002 */
[----:B------:R-:W-:Y:S05]  /*13c50*/  WARPSYNC.COLLECTIVE R15, `(.L_x_405) ;  /* 0x000000000f087348 */ /* 0x000fea0003c00000 */
[----:B------:R0:W1:Y:S02]  /*13c60*/  SHFL.UP P6, R14, R13, R12, R11 ;  /* 0x0400000c0d0e7389 */ /* 0x00006400000c000b */
[----:B01----:R-:W-:Y:S01]  /*13c70*/  ENDCOLLECTIVE ;  /* 0x000000000000791b */ /* 0x003fe20003800000 */
.L_x_405:
[----:B------:R-:W-:Y:S01]  /*13c80*/  IMAD.MOV.U32 R12, RZ, RZ, 0x8 ;  /* 0x00000008ff0c7424 */ /* 0x000fe200078e00ff */
[----:B------:R-:W-:-:S05]  /*13c90*/  SEL R3, R14, RZ, P3 ;  /* 0x000000ff0e037207 */ /* 0x000fca0001800000 */
[----:B------:R-:W-:-:S05]  /*13ca0*/  IMAD.IADD R3, R2, 0x1, R3 ;  /* 0x0000000102037824 */ /* 0x000fca00078e0203 */
[----:B------:R-:W-:-:S07]  /*13cb0*/  MOV R13, R3 ;  /* 0x00000003000d7202 */ /* 0x000fce0000000f00 */
[----:B------:R-:W-:Y:S05]  /*13cc0*/  WARPSYNC.COLLECTIVE R15, `(.L_x_406) ;  /* 0x000000000f087348 */ /* 0x000fea0003c00000 */
[----:B------:R0:W1:Y:S02]  /*13cd0*/  SHFL.UP P6, R14, R13, R12, R11 ;  /* 0x0400000c0d0e7389 */ /* 0x00006400000c000b */
[----:B01----:R-:W-:Y:S01]  /*13ce0*/  ENDCOLLECTIVE ;  /* 0x000000000000791b */ /* 0x003fe20003800000 */
.L_x_406:
[----:B------:R-:W-:Y:S01]  /*13cf0*/  IMAD.MOV.U32 R12, RZ, RZ, 0x10 ;  /* 0x00000010ff0c7424 */ /* 0x000fe200078e00ff */
[----:B------:R-:W-:-:S05]  /*13d00*/  SEL R4, R14, RZ, P4 ;  /* 0x000000ff0e047207 */ /* 0x000fca0002000000 */
[----:B------:R-:W-:-:S04]  /*13d10*/  IMAD.IADD R4, R3, 0x1, R4 ;  /* 0x0000000103047824 */ /* 0x000fc800078e0204 */
[----:B------:R-:W-:-:S07]  /*13d20*/  IMAD.MOV.U32 R13, RZ, RZ, R4 ;  /* 0x000000ffff0d7224 */ /* 0x000fce00078e0004 */
[----:B------:R-:W-:Y:S05]  /*13d30*/  WARPSYNC.COLLECTIVE R15, `(.L_x_407) ;  /* 0x000000000f087348 */ /* 0x000fea0003c00000 */
[----:B------:R0:W1:Y:S02]  /*13d40*/  SHFL.UP P6, R14, R13, R12, R11 ;  /* 0x0400000c0d0e7389 */ /* 0x00006400000c000b */
[----:B01----:R-:W-:Y:S01]  /*13d50*/  ENDCOLLECTIVE ;  /* 0x000000000000791b */ /* 0x003fe20003800000 */
.L_x_407:
[----:B------:R-:W-:Y:S02]  /*13d60*/  IMAD.MOV.U32 R12, RZ, RZ, 0x1f ;  /* 0x0000001fff0c7424 */ /* 0x000fe400078e00ff */
[----:B------:R-:W-:Y:S01]  /*13d70*/  IMAD.MOV.U32 R11, RZ, RZ, 0x1f ;  /* 0x0000001fff0b7424 */ /* 0x000fe200078e00ff */
[----:B------:R-:W-:-:S05]  /*13d80*/  SEL R3, R14, RZ, P5 ;  /* 0x000000ff0e037207 */ /* 0x000fca0002800000 */
[----:B------:R-:W-:-:S04]  /*13d90*/  IMAD.IADD R2, R4, 0x1, R3 ;  /* 0x0000000104027824 */ /* 0x000fc800078e0203 */
[----:B------:R-:W-:-:S07]  /*13da0*/  IMAD.MOV.U32 R13, RZ, RZ, R2 ;  /* 0x000000ffff0d7224 */ /* 0x000fce00078e0002 */
[----:B------:R-:W-:Y:S05]  /*13db0*/  WARPSYNC.COLLECTIVE R15, `(.L_x_408) ;  /* 0x000000000f087348 */ /* 0x000fea0003c00000 */
[----:B------:R0:W1:Y:S02]  /*13dc0*/  SHFL.IDX P6, R14, R13, R12, R11 ;  /* 0x0000000c0d0e7389 */ /* 0x00006400000c000b */
[----:B01----:R-:W-:Y:S01]  /*13dd0*/  ENDCOLLECTIVE ;  /* 0x000000000000791b */ /* 0x003fe20003800000 */
.L_x_408:
[----:B------:R-:W-:Y:S05]  /*13de0*/  BRA `(.L_x_409) ;  /* 0xffffffbc00e87947 */ /* 0x000fea000383ffff */
.L_x_298:
[----:B------:R-:W-:Y:S01]  /*13df0*/  BSSY B0, `(.L_x_410) ;  /* 0x0000007000007945 */ /* 0x000fe20003800000 */
[----:B------:R-:W-:Y:S02]  /*13e00*/  IMAD.MOV.U32 R12, RZ, RZ, 0x1 ;  /* 0x00000001ff0c7424 */ /* 0x000fe400078e00ff */
[----:B------:R-:W-:Y:S02]  /*13e10*/  IMAD.MOV.U32 R11, RZ, RZ, RZ ;  /* 0x000000ffff0b7224 */ /* 0x000fe400078e00ff */
[----:B------:R-:W-:-:S07]  /*13e20*/  IMAD.MOV.U32 R15, RZ, RZ, -0x1 ;  /* 0xffffffffff0f7424 */ /* 0x000fce00078e00ff */
[----:B------:R-:W-:Y:S05]  /*13e30*/  WARPSYNC.COLLECTIVE R15, `(.L_x_411) ;  /* 0x000000000f087348 */ /* 0x000fea0003c00000 */
[----:B------:R0:W1:Y:S02]  /*13e40*/  SHFL.UP P6, R14, R13, R12, R11 ;  /* 0x0400000c0d0e7389 */ /* 0x00006400000c000b */
[----:B01----:R-:W-:Y:S01]  /*13e50*/  ENDCOLLECTIVE ;  /* 0x000000000000791b */ /* 0x003fe20003800000 */
.L_x_411:
[----:B------:R-:W-:Y:S05]  /*13e60*/  BSYNC B0 ;  /* 0x0000000000007941 */ /* 0x000fea0003800000 */
.L_x_410:
[----:B------:R-:W-:Y:S01]  /*13e70*/  SEL R14, R14, RZ, P1 ;  /* 0x000000ff0e0e7207 */ /* 0x000fe20000800000 */
[----:B------:R-:W-:Y:S02]  /*13e80*/  IMAD.MOV.U32 R12, RZ, RZ, 0x2 ;  /* 0x00000002ff0c7424 */ /* 0x000fe400078e00ff */
[----:B------:R-:W-:Y:S02]  /*13e90*/  IMAD.MOV.U32 R11, RZ, RZ, RZ ;  /* 0x000000ffff0b7224 */ /* 0x000fe400078e00ff */
[----:B------:R-:W-:Y:S02]  /*13ea0*/  IMAD.IADD R13, R13, 0x1, R14 ;  /* 0x000000010d0d7824 */ /* 0x000fe400078e020e */
[----:B------:R-:W-:-:S07]  /*13eb0*/  IMAD.MOV.U32 R15, RZ, RZ, -0x1 ;  /* 0xffffffffff0f7424 */ /* 0x000fce00078e00ff */
[----:B------:R-:W-:Y:S05]  /*13ec0*/  WARPSYNC.COLLECTIVE R15, `(.L_x_412) ;  /* 0x000000000f087348 */ /* 0x000fea0003c00000 */
[----:B------:R0:W1:Y:S02]  /*13ed0*/  SHFL.UP P6, R14, R13, R12, R11 ;  /* 0x0400000c0d0e7389 */ /* 0x00006400000c000b */
[----:B01----:R-:W-:Y:S01]  /*13ee0*/  ENDCOLLECTIVE ;  /* 0x000000000000791b */ /* 0x003fe20003800000 */
.L_x_412:
[----:B------:R-:W-:Y:S01]  /*13ef0*/  IMAD.MOV.U32 R12, RZ, RZ, 0x4 ;  /* 0x00000004ff0c7424 */ /* 0x000fe200078e00ff */
[----:B------:R-:W-:-:S04]  /*13f00*/  SEL R2, R14, RZ, P2 ;  /* 0x000000ff0e027207 */ /* 0x000fc80001000000 */
[----:B------:R-:W-:-:S05]  /*13f10*/  IADD3 R2, R13, R2, RZ ;  /* 0x000000020d027210 */ /* 0x000fca0007ffe0ff */
[----:B------:R-:W-:-:S07]  /*13f20*/  IMAD.MOV.U32 R13, RZ, RZ, R2 ;  /* 0x000000ffff0d7224 */ /* 0x000fce00078e0002 */
[----:B------:R-:W-:Y:S05]  /*13f30*/  WARPSYNC.COLLECTIVE R15, `(.L_x_413) ;  /* 0x000000000f087348 */ /* 0x000fea0003c00000 */
[----:B------:R0:W1:Y:S02]  /*13f40*/  SHFL.UP P6, R14, R13, R12, R11 ;  /* 0x0400000c0d0e7389 */ /* 0x00006400000c000b */
[----:B01----:R-:W-:Y:S01]  /*13f50*/  ENDCOLLECTIVE ;  /* 0x000000000000791b */ /* 0x003fe20003800000 */
.L_x_413:
[----:B------:R-:W-:Y:S01]  /*13f60*/  IMAD.MOV.U32 R12, RZ, RZ, 0x8 ;  /* 0x00000008ff0c7424 */ /* 0x000fe200078e00ff */
[----:B------:R-:W-:-:S05]  /*13f70*/  SEL R3, R14, RZ, P3 ;  /* 0x000000ff0e037207 */ /* 0x000fca0001800000 */
[----:B------:R-:W-:-:S04]  /*13f80*/  IMAD.IADD R3, R2, 0x1, R3 ;  /* 0x0000000102037824 */ /* 0x000fc800078e0203 */
[----:B------:R-:W-:-:S07]  /*13f90*/  IMAD.MOV.U32 R13, RZ, RZ, R3 ;  /* 0x000000ffff0d7224 */ /* 0x000fce00078e0003 */
[----:B------:R-:W-:Y:S05]  /*13fa0*/  WARPSYNC.COLLECTIVE R15, `(.L_x_414) ;  /* 0x000000000f087348 */ /* 0x000fea0003c00000 */
[----:B------:R0:W1:Y:S02]  /*13fb0*/  SHFL.UP P6, R14, R13, R12, R11 ;  /* 0x0400000c0d0e7389 */ /* 0x00006400000c000b */
[----:B01----:R-:W-:Y:S01]  /*13fc0*/  ENDCOLLECTIVE ;  /* 0x000000000000791b */ /* 0x003fe20003800000 */
.L_x_414:
[----:B------:R-:W-:Y:S01]  /*13fd0*/  IMAD.MOV.U32 R12, RZ, RZ, 0x10 ;  /* 0x00000010ff0c7424 */ /* 0x000fe200078e00ff */
[----:B------:R-:W-:-:S05]  /*13fe0*/  SEL R4, R14, RZ, P4 ;  /* 0x000000ff0e047207 */ /* 0x000fca0002000000 */
[----:B------:R-:W-:-:S04]  /*13ff0*/  IMAD.IADD R4, R3, 0x1, R4 ;  /* 0x0000000103047824 */ /* 0x000fc800078e0204 */
[----:B------:R-:W-:-:S07]  /*14000*/  IMAD.MOV.U32 R13, RZ, RZ, R4 ;  /* 0x000000ffff0d7224 */ /* 0x000fce00078e0004 */
[----:B------:R-:W-:Y:S05]  /*14010*/  WARPSYNC.COLLECTIVE R15, `(.L_x_415) ;  /* 0x000000000f087348 */ /* 0x000fea0003c00000 */
[----:B------:R0:W1:Y:S02]  /*14020*/  SHFL.UP P6, R14, R13, R12, R11 ;  /* 0x0400000c0d0e7389 */ /* 0x00006400000c000b */
[----:B01----:R-:W-:Y:S01]  /*14030*/  ENDCOLLECTIVE ;  /* 0x000000000000791b */ /* 0x003fe20003800000 */
.L_x_415:
        /* <DEDUP_REMOVED lines=8> */
.L_x_416:
[----:B------:R-:W-:Y:S05]  /*140c0*/  BRA `(.L_x_417) ;  /* 0xffffffbc00d47947 */ /* 0x000fea000383ffff */
.L_x_300:
[----:B------:R-:W-:Y:S01]  /*140d0*/  BSSY B0, `(.L_x_418) ;  /* 0x0000006000007945 */ /* 0x000fe20003800000 */
[----:B------:R-:W-:Y:S01]  /*140e0*/  PLOP3.LUT P6, PT, P6, PT, PT, 0x8, 0x0 ;  /* 0x000000000000781c */ /* 0x000fe200037ce170 */
[----:B------:R-:W-:-:S12]  /*140f0*/  IMAD.MOV.U32 R15, RZ, RZ, -0x1 ;  /* 0xffffffffff0f7424 */ /* 0x000fd800078e00ff */
[----:B0-----:R-:W-:Y:S05]  /*14100*/  WARPSYNC.COLLECTIVE R15, `(.L_x_419) ;  /* 0x000000000f087348 */ /* 0x001fea0003c00000 */
[----:B------:R-:W-:Y:S01]  /*14110*/  VOTE.ANY R14, PT, P6 ;  /* 0x00000000000e7806 */ /* 0x000fe200030e0100 */
[----:B0-----:R-:W-:Y:S06]  /*14120*/  ENDCOLLECTIVE ;  /* 0x000000000000791b */ /* 0x001fec0003800000 */
.L_x_419:
[----:B------:R-:W-:Y:S05]  /*14130*/  BSYNC B0 ;  /* 0x0000000000007941 */ /* 0x000fea0003800000 */
.L_x_418:
[----:B------:R-:W-:Y:S02]  /*14140*/  IMAD.MOV.U32 R3, RZ, RZ, R14 ;  /* 0x000000ffff037224 */ /* 0x000fe400078e000e */
[----:B------:R-:W-:Y:S02]  /*14150*/  IMAD.MOV.U32 R13, RZ, RZ, R7 ;  /* 0x000000ffff0d7224 */ /* 0x000fe400078e0007 */
[----:B------:R-:W0:Y:S01]  /*14160*/  POPC R4, R3 ;  /* 0x0000000300047309 */ /* 0x000e220000000000 */
[----:B------:R-:W-:Y:S02]  /*14170*/  IMAD.MOV.U32 R11, RZ, RZ, 0x1f ;  /* 0x0000001fff0b7424 */ /* 0x000fe400078e00ff */
[----:B------:R-:W-:Y:S01]  /*14180*/  IMAD.MOV.U32 R15, RZ, RZ, -0x1 ;  /* 0xffffffffff0f7424 */ /* 0x000fe200078e00ff */
[----:B0-----:R-:W-:-:S07]  /*14190*/  MOV R12, R4 ;  /* 0x00000004000c7202 */ /* 0x001fce0000000f00 */
[----:B------:R-:W-:Y:S05]  /*141a0*/  WARPSYNC.COLLECTIVE R15, `(.L_x_420) ;  /* 0x000000000f087348 */ /* 0x000fea0003c00000 */
[----:B------:R0:W1:Y:S02]  /*141b0*/  SHFL.IDX P6, R14, R13, R12, R11 ;  /* 0x0000000c0d0e7389 */ /* 0x00006400000c000b */
[----:B01----:R-:W-:Y:S01]  /*141c0*/  ENDCOLLECTIVE ;  /* 0x000000000000791b */ /* 0x003fe20003800000 */
.L_x_420:
[----:B------:R-:W-:Y:S02]  /*141d0*/  IMAD.MOV.U32 R13, RZ, RZ, R10 ;  /* 0x000000ffff0d7224 */ /* 0x000fe400078e000a */
[----:B------:R-:W-:-:S07]  /*141e0*/  IMAD.MOV.U32 R7, RZ, RZ, R14 ;  /* 0x000000ffff077224 */ /* 0x000fce00078e000e */
[----:B------:R-:W-:Y:S05]  /*141f0*/  WARPSYNC.COLLECTIVE R15, `(.L_x_421) ;  /* 0x000000000f087348 */ /* 0x000fea0003c00000 */
[----:B------:R0:W1:Y:S02]  /*14200*/  SHFL.IDX P6, R14, R13, R12, R11 ;  /* 0x0000000c0d0e7389 */ /* 0x00006400000c000b */
[----:B01----:R-:W-:Y:S01]  /*14210*/  ENDCOLLECTIVE ;  /* 0x000000000000791b */ /* 0x003fe20003800000 */
.L_x_421:
[----:B------:R-:W-:Y:S01]  /*14220*/  IMAD.MOV.U32 R10, RZ, RZ, R14 ;  /* 0x000000ffff0a7224 */ /* 0x000fe200078e000e */
[----:B------:R-:W-:Y:S06]  /*14230*/  BRA `(.L_x_422) ;  /* 0xffffffbc00b47947 */ /* 0x000fec000383ffff */
.L_x_302:
[----:B------:R-:W-:Y:S01]  /*14240*/  BSSY B0, `(.L_x_423) ;  /* 0x0000007000007945 */ /* 0x000fe20003800000 */
[----:B------:R-:W-:Y:S02]  /*14250*/  IMAD.MOV.U32 R13, RZ, RZ, R2 ;  /* 0x000000ffff0d7224 */ /* 0x000fe400078e0002 */
[----:B------:R-:W-:Y:S02]  /*14260*/  IMAD.MOV.U32 R11, RZ, RZ, 0x1f ;  /* 0x0000001fff0b7424 */ /* 0x000fe400078e00ff */
[----:B------:R-:W-:-:S07]  /*14270*/  IMAD.MOV.U32 R15, RZ, RZ, -0x1 ;  /* 0xffffffffff0f7424 */ /* 0x000fce00078e00ff */
[----:B0123--:R-:W-:Y:S05]  /*14280*/  WARPSYNC.COLLECTIVE R15, `(.L_x_424) ;  /* 0x000000000f087348 */ /* 0x00ffea0003c00000 */
[----:B------:R4:W0:Y:S02]  /*14290*/  SHFL.IDX P6, R14, R13, R12, R11 ;  /* 0x0000000c0d0e7389 */ /* 0x00082400000c000b */
[----:B01234-:R-:W-:Y:S01]  /*142a0*/  ENDCOLLECTIVE ;  /* 0x000000000000791b */ /* 0x01ffe20003800000 */
.L_x_424:
[----:B------:R-:W-:Y:S05]  /*142b0*/  BSYNC B0 ;  /* 0x0000000000007941 */ /* 0x000fea0003800000 */
.L_x_423:
[----:B------:R-:W-:Y:S01]  /*142c0*/  IMAD.MOV.U32 R6, RZ, RZ, R14 ;  /* 0x000000ffff067224 */ /* 0x000fe200078e000e */
[----:B------:R-:W-:Y:S06]  /*142d0*/  BRA `(.L_x_301) ;  /* 0xffffffbc00a47947 */ /* 0x000fec000383ffff */
.L_x_306:
[----:B-1----:R1:W3:Y:S02]  /*142e0*/  SYNCS.PHASECHK.TRANS64.TRYWAIT P0, [R4+URZ+0x30820], R0 ;  /* 0x03082000040075a7 */ /* 0x0022e4000800017f */
[----:B---3--:R-:W-:Y:S05]  /*142f0*/  @!P0 NANOSLEEP.SYNCS 0x989680 ;  /* 0x009896800000895d */ /* 0x008fea0003900000 */
[----:B------:R-:W3:Y:S02]  /*14300*/  @!P0 SYNCS.PHASECHK.TRANS64 P0, [R4+URZ+0x30820], R0 ;  /* 0x03082000040085a7 */ /* 0x000ee4000800007f */
[----:B---3--:R-:W-:Y:S05]  /*14310*/  @!P0 BRA `(.L_x_306) ;  /* 0xfffffffc00f08947 */ /* 0x008fea000383ffff */
[----:B------:R-:W-:Y:S05]  /*14320*/  BRA `(.L_x_425) ;  /* 0xffffffc000fc7947 */ /* 0x000fea000383ffff */
.L_x_307:
[----:B------:R-:W3:Y:S01]  /*14330*/  S2R R2, SR_TID.X ;  /* 0x0000000000027919 */ /* 0x000ee20000002100 */
[----:B------:R-:W-:Y:S01]  /*14340*/  BSSY B0, `(.L_x_426) ;  /* 0x000000a000007945 */ /* 0x000fe20003800000 */
[----:B------:R-:W-:Y:S02]  /*14350*/  IMAD.MOV.U32 R12, RZ, RZ, RZ ;  /* 0x000000ffff0c7224 */ /* 0x000fe400078e00ff */
[----:B------:R-:W-:Y:S02]  /*14360*/  IMAD.MOV.U32 R11, RZ, RZ, 0x1f ;  /* 0x0000001fff0b7424 */ /* 0x000fe400078e00ff */
[----:B------:R-:W-:Y:S01]  /*14370*/  IMAD.MOV.U32 R15, RZ, RZ, -0x1 ;  /* 0xffffffffff0f7424 */ /* 0x000fe200078e00ff */
[----:B---3--:R-:W-:-:S04]  /*14380*/  SHF.R.U32.HI R2, RZ, 0x5, R2 ;  /* 0x00000005ff027819 */ /* 0x008fc80000011602 */
[----:B------:R-:W-:-:S05]  /*14390*/  LOP3.LUT R2, R2, 0x3, RZ, 0xc0, !PT ;  /* 0x0000000302027812 */ /* 0x000fca00078ec0ff */
[----:B------:R-:W-:-:S07]  /*143a0*/  IMAD.MOV.U32 R13, RZ, RZ, R2 ;  /* 0x000000ffff0d7224 */ /* 0x000fce00078e0002 */
[----:B012---:R-:W-:Y:S05]  /*143b0*/  WARPSYNC.COLLECTIVE R15, `(.L_x_427) ;  /* 0x000000000f087348 */ /* 0x007fea0003c00000 */
[----:B------:R3:W4:Y:S02]  /*143c0*/  SHFL.IDX P6, R14, R13, R12, R11 ;  /* 0x0000000c0d0e7389 */ /* 0x00072400000c000b */
[----:B01234-:R-:W-:Y:S01]  /*143d0*/  ENDCOLLECTIVE ;  /* 0x000000000000791b */ /* 0x01ffe20003800000 */
.L_x_427:
[----:B------:R-:W-:Y:S05]  /*143e0*/  BSYNC B0 ;  /* 0x0000000000007941 */ /* 0x000fea0003800000 */
.L_x_426:
[----:B------:R-:W-:Y:S05]  /*143f0*/  BRA `(.L_x_428) ;  /* 0xffffffc000e47947 */ /* 0x000fea000383ffff */
.L_x_310:
[----:B------:R-:W-:Y:S01]  /*14400*/  BSSY B1, `(.L_x_429) ;  /* 0x0000006000017945 */ /* 0x000fe20003800000 */
[----:B------:R-:W-:-:S07]  /*14410*/  IMAD.MOV.U32 R15, RZ, RZ, -0x1 ;  /* 0xffffffffff0f7424 */ /* 0x000fce00078e00ff */
[----:B012---:R-:W-:Y:S05]  /*14420*/  WARPSYNC.COLLECTIVE R15, `(.L_x_430) ;  /* 0x000000000f0c7348 */ /* 0x007fea0003c00000 */
[----:B------:R-:W-:Y:S02]  /*14430*/  ELECT P6, UR62, PT ;  /* 0x00000000003e782f */ /* 0x000fe400038c0000 */
[----:B------:R-:W-:Y:S01]  /*14440*/  MOV R14, UR62 ;  /* 0x0000003e000e7c02 */ /* 0x000fe20008000f00 */
[----:B012---:R-:W-:Y:S10]  /*14450*/  ENDCOLLECTIVE ;  /* 0x000000000000791b */ /* 0x007ff40003800000 */
.L_x_430:
[----:B------:R-:W-:Y:S05]  /*14460*/  BSYNC B1 ;  /* 0x0000000000017941 */ /* 0x000fea0003800000 */
.L_x_429:
[----:B------:R-:W-:Y:S05]  /*14470*/  BRA `(.L_x_431) ;  /* 0xffffffc000dc7947 */ /* 0x000fea000383ffff */
.L_x_312:
[----:B-1----:R1:W3:Y:S02]  /*14480*/  SYNCS.PHASECHK.TRANS64.TRYWAIT P1, [R5+URZ+0x30840], R0 ;  /* 0x03084000050075a7 */ /* 0x0022e4000802017f */
[----:B---3--:R-:W-:Y:S05]  /*14490*/  @!P1 NANOSLEEP.SYNCS 0x989680 ;  /* 0x009896800000995d */ /* 0x008fea0003900000 */
[----:B------:R-:W3:Y:S02]  /*144a0*/  @!P1 SYNCS.PHASECHK.TRANS64 P1, [R5+URZ+0x30840], R0 ;  /* 0x03084000050095a7 */ /* 0x000ee4000802007f */
[----:B---3--:R-:W-:Y:S05]  /*144b0*/  @!P1 BRA `(.L_x_312) ;  /* 0xfffffffc00f09947 */ /* 0x008fea000383ffff */
[----:B------:R-:W-:Y:S05]  /*144c0*/  BRA `(.L_x_432) ;  /* 0xffffffc400047947 */ /* 0x000fea000383ffff */
.L_x_314:
[----:B---3--:R3:W4:Y:S02]  /*144d0*/  SYNCS.PHASECHK.TRANS64.TRYWAIT P1, [R27+URZ+0x30840], R2 ;  /* 0x030840021b0075a7 */ /* 0x008724000802017f */
[----:B----4-:R-:W-:Y:S05]  /*144e0*/  @!P1 NANOSLEEP.SYNCS 0x989680 ;  /* 0x009896800000995d */ /* 0x010fea0003900000 */
[----:B------:R-:W4:Y:S02]  /*144f0*/  @!P1 SYNCS.PHASECHK.TRANS64 P1, [R27+URZ+0x30840], R2 ;  /* 0x030840021b0095a7 */ /* 0x000f24000802007f */
[----:B----4-:R-:W-:Y:S05]  /*14500*/  @!P1 BRA `(.L_x_314) ;  /* 0xfffffffc00f09947 */ /* 0x010fea000383ffff */
[----:B------:R-:W-:Y:S05]  /*14510*/  BRA `(.L_x_433) ;  /* 0xffffffc400107947 */ /* 0x000fea000383ffff */
.L_x_316:
[----:B----4-:R4:W0:Y:S02]  /*14520*/  SYNCS.PHASECHK.TRANS64.TRYWAIT P1, [R5+URZ+0x30860], R0 ;  /* 0x03086000050075a7 */ /* 0x010824000802017f */
[----:B0-----:R-:W-:Y:S05]  /*14530*/  @!P1 NANOSLEEP.SYNCS 0x989680 ;  /* 0x009896800000995d */ /* 0x001fea0003900000 */
[----:B------:R-:W0:Y:S02]  /*14540*/  @!P1 SYNCS.PHASECHK.TRANS64 P1, [R5+URZ+0x30860], R0 ;  /* 0x03086000050095a7 */ /* 0x000e24000802007f */
[----:B0-----:R-:W-:Y:S05]  /*14550*/  @!P1 BRA `(.L_x_316) ;  /* 0xfffffffc00f09947 */ /* 0x001fea000383ffff */
[----:B------:R-:W-:Y:S05]  /*14560*/  BRA `(.L_x_434) ;  /* 0xffffffc4000c7947 */ /* 0x000fea000383ffff */
.L_x_435:
        /* <DEDUP_REMOVED lines=9> */
.L_x_3211:


//--------------------- .text._ZN7cutlass13device_kernelIN5flash11enable_sm90INS1_16FlashAttnFwdSm90INS1_25CollectiveMainloopFwdSm90ILi2EN4cute5tupleIJNS5_1CILi1EEES8_S8_EEENS6_IJNS7_ILi128EEENS7_ILi96EEENS7_ILi192EEEEEELi192ENS_6half_tEfNS_4arch4Sm90ELb0ELb0ELb0ELb1ELb1ELb1ELb0ELb1ELb1ELb1ELb1ELb0EEENS1_21CollectiveEpilogueFwdINS6_IJSA_SC_SB_EEES9_SE_SG_Li256ELb1ELb1ELb1ELb0EEENS1_36VarlenDynamicPersistentTileSchedulerILi128ELi96ELi256ELi128ELb1ELb1ELb1ELb0ELb1ELb1EEEEEEEEEvNT_6ParamsE --------------------------
	.section	.text._ZN7cutlass13device_kernelIN5flash11enable_sm90INS1_16FlashAttnFwdSm90INS1_25CollectiveMainloopFwdSm90ILi2EN4cute5tupleIJNS5_1CILi1EEES8_S8_EEENS6_IJNS7_ILi128EEENS7_ILi96EEENS7_ILi192EEEEEELi192ENS_6half_tEfNS_4arch4Sm90ELb0ELb0ELb0ELb1ELb1ELb1ELb0ELb1ELb1ELb1ELb1ELb0EEENS1_21CollectiveEpilogueFwdINS6_IJSA_SC_SB_EEES9_SE_SG_Li256ELb1ELb1ELb1ELb0EEENS1_36VarlenDynamicPersistentTileSchedulerILi128ELi96ELi256ELi128ELb1ELb1ELb1ELb0ELb1ELb1EEEEEEEEEvNT_6ParamsE,"ax",@progbits
	.align	128
.text._ZN7cutlass13device_kernelIN5flash11enable_sm90INS1_16FlashAttnFwdSm90INS1_25CollectiveMainloopFwdSm90ILi2EN4cute5tupleIJNS5_1CILi1EEES8_S8_EEENS6_IJNS7_ILi128EEENS7_ILi96EEENS7_ILi192EEEEEELi192ENS_6half_tEfNS_4arch4Sm90ELb0ELb0ELb0ELb1ELb1ELb1ELb0ELb1ELb1ELb1ELb1ELb0EEENS1_21CollectiveEpilogueFwdINS6_IJSA_SC_SB_EEES9_SE_SG_Li256ELb1ELb1ELb1ELb0EEENS1_36VarlenDynamicPersistentTileSchedulerILi128ELi96ELi256ELi128ELb1ELb1ELb1ELb0ELb1ELb1EEEEEEEEEvNT_6ParamsE:
        .type           _ZN7cutlass13device_kernelIN5flash11enable_sm90INS1_16FlashAttnFwdSm90INS1_25CollectiveMainloopFwdSm90ILi2EN4cute5tupleIJNS5_1CILi1EEES8_S8_EEENS6_IJNS7_ILi128EEENS7_ILi96EEENS7_ILi192EEEEEELi192ENS_6half_tEfNS_4arch4Sm90ELb0ELb0ELb0ELb1ELb1ELb1ELb0ELb1ELb1ELb1ELb1ELb0EEENS1_21CollectiveEpilogueFwdINS6_IJSA_SC_SB_EEES9_SE_SG_Li256ELb1ELb1ELb1ELb0EEENS1_36VarlenDynamicPersistentTileSchedulerILi128ELi96ELi256ELi128ELb1ELb1ELb1ELb0ELb1ELb1EEEEEEEEEvNT_6ParamsE,@function
        .size           _ZN7cutlass13device_kernelIN5flash11enable_sm90INS1_16FlashAttnFwdSm90INS1_25CollectiveMainloopFwdSm90ILi2EN4cute5tupleIJNS5_1CILi1EEES8_S8_EEENS6_IJNS7_ILi128EEENS7_ILi96EEENS7_ILi192EEEEEELi192ENS_6half_tEfNS_4arch4Sm90ELb0ELb0ELb0ELb1ELb1ELb1ELb0ELb1ELb1ELb1ELb1ELb0EEENS1_21CollectiveEpilogueFwdINS6_IJSA_SC_SB_EEES9_SE_SG_Li256ELb1ELb1ELb1ELb0EEENS1_36VarlenDynamicPersistentTileSchedulerILi128ELi96ELi256ELi128ELb1ELb1ELb1ELb0ELb1ELb1EEEEEEEEEvNT_6ParamsE,(.L_x_3212 - _ZN7cutlass13device_kernelIN5flash11enable_sm90INS1_16FlashAttnFwdSm90INS1_25CollectiveMainloopFwdSm90ILi2EN4cute5tupleIJNS5_1CILi1EEES8_S8_EEENS6_IJNS7_ILi128EEENS7_ILi96EEENS7_ILi192EEEEEELi192ENS_6half_tEfNS_4arch4Sm90ELb0ELb0ELb0ELb1ELb1ELb1ELb0ELb1ELb1ELb1ELb1ELb0EEENS1_21CollectiveEpilogueFwdINS6_IJSA_SC_SB_EEES9_SE_SG_Li256ELb1ELb1ELb1ELb0EEENS1_36VarlenDynamicPersistentTileSchedulerILi128ELi96ELi256ELi128ELb1ELb1ELb1ELb0ELb1ELb1EEEEEEEEEvNT_6ParamsE)
        .other          _ZN7cutlass13device_kernelIN5flash11enable_sm90INS1_16FlashAttnFwdSm90INS1_25CollectiveMainloopFwdSm90ILi2EN4cute5tupleIJNS5_1CILi1EEES8_S8_EEENS6_IJNS7_ILi128EEENS7_ILi96EEENS7_ILi192EEEEEELi192ENS_6half_tEfNS_4arch4Sm90ELb0ELb0ELb0ELb1ELb1ELb1ELb0ELb1ELb1ELb1ELb1ELb0EEENS1_21CollectiveEpilogueFwdINS6_IJSA_SC_SB_EEES9_SE_SG_Li256ELb1ELb1ELb1ELb0EEENS1_36VarlenDynamicPersistentTileSchedulerILi128ELi96ELi256ELi128ELb1ELb1ELb1ELb0ELb1ELb1EEEEEEEEEvNT_6ParamsE,@"STO_CUDA_ENTRY STV_DEFAULT"
_ZN7cutlass13device_kernelIN5flash11enable_sm90INS1_16FlashAttnFwdSm90INS1_25CollectiveMainloopFwdSm90ILi2EN4cute5tupleIJNS5_1CILi1EEES8_S8_EEENS6_IJNS7_ILi128EEENS7_ILi96EEENS7_ILi192EEEEEELi192ENS_6half_tEfNS_4arch4Sm90ELb0ELb0ELb0ELb1ELb1ELb1ELb0ELb1ELb1ELb1ELb1ELb0EEENS1_21CollectiveEpilogueFwdINS6_IJSA_SC_SB_EEES9_SE_SG_Li256ELb1ELb1ELb1ELb0EEENS1_36VarlenDynamicPersistentTileSchedulerILi128ELi96ELi256ELi128ELb1ELb1ELb1ELb0ELb1ELb1EEEEEEEEEvNT_6ParamsE:
[----:B------:R-:W0:Y:S02]  /*0000*/  LDC R1, c[0x0][0x28] ;  /* 0x00000a00ff017b82 */ /* 0x000e240000000800 */
[----:B0-----:R-:W-:Y:S01]  /*0010*/  VIADD R1, R1, 0xfffffed0 ;  /* 0xfffffed001017836 */ /* 0x001fe20000000000 */
[----:B------:R-:W0:Y:S01]  /*0020*/  S2R R0, SR_TID.X ;  /* 0x0000000000007919 */ /* 0x000e220000002100 */
[----:B------:R-:W-:Y:S01]  /*0030*/  ELECT P0, URZ, PT ;  /* 0x00000000003f782f */ /* 0x000fe20003800000 */
[----:B------:R-:W-:Y:S01]  /*0040*/  BSSY B0, `(.L_x_436) ;  /* 0x000000e000007945 */ /* 0x000fe20003800000 */
[----:B0-----:R-:W-:-:S05]  /*0050*/  SHF.R.U32.HI R2, RZ, 0x5, R0 ;  /* 0x00000005ff027819 */ /* 0x001fca0000011600 */
[----:B------:R-:W0:Y:S02]  /*0060*/  SHFL.IDX PT, R3, R2, RZ, 0x1f ;  /* 0x00001fff02037589 */ /* 0x000e2400000e0000 */
[----:B0-----:R-:W-:Y:S02]  /*0070*/  ISETP.EQ.AND P0, PT, R3, RZ, P0 ;  /* 0x000000ff0300720c */ /* 0x001fe40000702270 */
[----:B------:R-:W-:-:S11]  /*0080*/  SHF.R.U32.HI R3, RZ, 0x7, R0 ;  /* 0x00000007ff037819 */ /* 0x000fd60000011600 */
[----:B------:R-:W-:Y:S05]  /*0090*/  @!P0 BRA `(.L_x_437) ;  /* 0x0000000000208947 */ /* 0x000fea0003800000 */
[----:B------:R-:W-:Y:S02]  /*00a0*/  ULDC.64 UR4, c[0x0][0x198] ;  /* 0x0000660000047ab9 */ /* 0x000fe40000000a00 */
[----:B------:R-:W-:Y:S02]  /*00b0*/  UIADD3 UR6, UP0, UR4, 0x570, URZ ;  /* 0x0000057004067890 */ /* 0x000fe4000ff1e03f */
[----:B------:R-:W-:Y:S02]  /*00c0*/  UIADD3 UR4, UP1, UR4, 0x670, URZ ;  /* 0x0000067004047890 */ /* 0x000fe4000ff3e03f */
[----:B------:R-:W-:Y:S02]  /*00d0*/  UIADD3.X UR7, URZ, UR5, URZ, UP0, !UPT ;  /* 0x000000053f077290 */ /* 0x000fe400087fe43f */
[----:B------:R-:W-:-:S07]  /*00e0*/  UIADD3.X UR5, URZ, UR5, URZ, UP1, !UPT ;  /* 0x000000053f057290 */ /* 0x000fce0008ffe43f */
[----:B------:R0:W-:Y:S02]  /*00f0*/  UTMACCTL.PF [UR6] ;  /* 0x00000000060079b9 */ /* 0x0001e40008040000 */
[----:B------:R0:W-:Y:S02]  /*0100*/  UTMACCTL.PF [UR4] ;  /* 0x00000000040079b9 */ /* 0x0001e40008040000 */
[----:B0-----:R-:W-:Y:S01]  /*0110*/  NOP ;  /* 0x0000000000007918 */ /* 0x001fe20000000000 */
.L_x_437:
[----:B------:R-:W-:Y:S05]  /*0120*/  BSYNC B0 ;  /* 0x0000000000007941 */ /* 0x000fea0003800000 */
.L_x_436:
[----:B------:R-:W-:Y:S01]  /*0130*/  VOTEU.ANY UP0, P0 ;  /* 0x00000000003f7886 */ /* 0x000fe20000000100 */
[----:B------:R-:W0:Y:S01]  /*0140*/  SHFL.IDX PT, R3, R3, RZ, 0x1f ;  /* 0x00001fff03037589 */ /* 0x000e2200000e0000 */
[----:B------:R-:W-:Y:S01]  /*0150*/  UMOV UR4, 0x80 ;  /* 0x0000008000047882 */ /* 0x000fe20000000000 */
[----:B------:R-:W-:Y:S01]  /*0160*/  UMOV UR7, 0x100 ;  /* 0x0000010000077882 */ /* 0x000fe20000000000 */
[----:B------:R-:W-:Y:S01]  /*0170*/  VOTEU.ANY UP1, P0 ;  /* 0x00000000003f7886 */ /* 0x000fe20000020100 */
[----:B------:R-:W1:Y:S01]  /*0180*/  @UP0 S2UR UR8, SR_CgaCtaId ;  /* 0x00000000000809c3 */ /* 0x000e620000008800 */
[----:B------:R-:W2:Y:S01]  /*0190*/  SHFL.IDX PT, R4, R2, RZ, 0x1f ;  /* 0x00001fff02047589 */ /* 0x000ea200000e0000 */
[----:B------:R-:W-:Y:S01]  /*01a0*/  @UP0 UMOV UR6, 0x400 ;  /* 0x0000040000060882 */ /* 0x000fe20000000000 */
[----:B------:R-:W-:-:S04]  /*01b0*/  @UP0 UIADD3 UR4, -UR4, 0x100000, URZ ;  /* 0x0010000004040890 */ /* 0x000fc8000fffe13f */
[----:B------:R-:W-:Y:S02]  /*01c0*/  @UP0 USHF.L.U32 UR5, UR4, 0xb, URZ ;  /* 0x0000000b04050899 */ /* 0x000fe4000800063f */
[----:B------:R-:W-:Y:S01]  /*01d0*/  @UP0 USHF.L.U32 UR4, UR4, 0x1, URZ ;  /* 0x0000000104040899 */ /* 0x000fe2000800063f */
[----:B------:R-:W-:Y:S01]  /*01e0*/  VOTEU.ANY UP2, P0 ;  /* 0x00000000003f7886 */ /* 0x000fe20000040100 */
[----:B0-----:R-:W-:Y:S01]  /*01f0*/  R2UR UR9, R3 ;  /* 0x00000000030972ca */ /* 0x001fe200000e0000 */
[----:B-1----:R-:W-:Y:S01]  /*0200*/  @UP0 ULEA UR8, UR8, UR6, 0x18 ;  /* 0x0000000608080291 */ /* 0x002fe2000f8ec03f */
[----:B--2---:R-:W-:Y:S01]  /*0210*/  ISETP.NE.AND P1, PT, R4, RZ, PT ;  /* 0x000000ff0400720c */ /* 0x004fe20003f25270 */
[----:B------:R-:W-:-:S04]  /*0220*/  @UP0 UIADD3 UR6, -UR7, 0x100000, URZ ;  /* 0x0010000007060890 */ /* 0x000fc8000fffe13f */
[----:B------:R-:W-:Y:S02]  /*0230*/  @UP0 USHF.L.U32 UR7, UR6, 0xb, URZ ;  /* 0x0000000b06070899 */ /* 0x000fe4000800063f */
[----:B------:R-:W-:-:S04]  /*0240*/  @UP0 USHF.L.U32 UR6, UR6, 0x1, URZ ;  /* 0x0000000106060899 */ /* 0x000fc8000800063f */
[----:B------:R-:W-:Y:S01]  /*0250*/  UISETP.NE.AND UP0, UPT, UR9, URZ, UPT ;  /* 0x0000003f0900728c */ /* 0x000fe2000bf05270 */
[----:B------:R-:W0:Y:S02]  /*0260*/  FENCE.VIEW.ASYNC.S ;  /* 0x00000000000073c6 */ /* 0x000e240000000000 */
[----:B0-----:R0:W1:Y:S05]  /*0270*/  @UP1 SYNCS.EXCH.64 URZ, [UR8+0x30800], UR4 ;  /* 0x03080004083f15b2 */ /* 0x00106a0008000100 */
[----:B------:R0:W2:Y:S01]  /*0280*/  @UP2 SYNCS.EXCH.64 URZ, [UR8+0x30820], UR6 ;  /* 0x03082006083f25b2 */ /* 0x0000a20008000100 */
        /* <DEDUP_REMOVED lines=14> */
[----:B0-----:R3:W4:Y:S08]  /*0370*/  SYNCS.EXCH.64 URZ, [UR8+0x30830], UR4 ;  /* 0x03083004083f75b2 */ /* 0x0017300008000100 */
[----:B------:R3:W0:Y:S01]  /*0380*/  SYNCS.EXCH.64 URZ, [UR8+0x30840], UR6 ;  /* 0x03084006083f75b2 */ /* 0x0006220008000100 */
[----:B------:R3:W0:Y:S01]  /*0390*/  SYNCS.EXCH.64 URZ, [UR8+0x30838], UR4 ;  /* 0x03083804083f75b2 */ /* 0x0006220008000100 */
[----:B------:R3:W0:Y:S02]  /*03a0*/  SYNCS.EXCH.64 URZ, [UR8+0x30848], UR6 ;  /* 0x03084806083f75b2 */ /* 0x0006240008000100 */
[----:B---3--:R-:W-:Y:S01]  /*03b0*/  NOP ;  /* 0x0000000000007918 */ /* 0x008fe20000000000 */
.L_x_438:
[----:B------:R-:W3:Y:S01]  /*03c0*/  SHFL.IDX PT, R3, R2, RZ, 0x1f ;  /* 0x00001fff02037589 */ /* 0x000ee200000e0000 */
[----:B------:R-:W-:Y:S01]  /*03d0*/  NOP ;  /* 0x0000000000007918 */ /* 0x000fe20000000000 */
[----:B---3--:R-:W-:-:S13]  /*03e0*/  ISETP.NE.AND P0, PT, R3, RZ, PT ;  /* 0x000000ff0300720c */ /* 0x008fda0003f05270 */
        /* <DEDUP_REMOVED lines=17> */
[----:B------:R3:W0:Y:S02]  /*0500*/  SYNCS.EXCH.64 URZ, [UR8+0x30868], UR6 ;  /* 0x03086806083f75b2 */ /* 0x0006240008000100 */
[----:B---3--:R-:W-:Y:S01]  /*0510*/  NOP ;  /* 0x0000000000007918 */ /* 0x008fe20000000000 */
.L_x_439:
[----:B------:R-:W3:Y:S01]  /*0520*/  SHFL.IDX PT, R3, R2, RZ, 0x1f ;  /* 0x00001fff02037589 */ /* 0x000ee200000e0000 */
[----:B------:R-:W-:Y:S01]  /*0530*/  NOP ;  /* 0x0000000000007918 */ /* 0x000fe20000000000 */
[----:B---3--:R-:W-:-:S13]  /*0540*/  ISETP.NE.AND P0, PT, R3, RZ, PT ;  /* 0x000000ff0300720c */ /* 0x008fda0003f05270 */
        /* <DEDUP_REMOVED lines=13> */
[----:B------:R3:W0:Y:S02]  /*0620*/  SYNCS.EXCH.64 URZ, [UR6+0x30888], UR4 ;  /* 0x03088804063f75b2 */ /* 0x0006240008000100 */
[----:B---3--:R-:W-:Y:S01]  /*0630*/  NOP ;  /* 0x0000000000007918 */ /* 0x008fe20000000000 */
.L_x_440:
        /* <DEDUP_REMOVED lines=22> */
.L_x_441:
        /* <DEDUP_REMOVED lines=22> */
.L_x_442:
[----:B------:R-:W-:Y:S01]  /*0900*/  PLOP3.LUT P0, PT, PT, PT, UP0, 0x80, 0x0 ;  /* 0x000000000000781c */ /* 0x000fe20003f0f008 */
[----:B------:R-:W-:Y:S01]  /*0910*/  UMOV UR61, 0x1 ;  /* 0x00000001003d7882 */ /* 0x000fe20000000000 */
[----:B------:R-:W-:Y:S01]  /*0920*/  NOP ;  /* 0x0000000000007918 */ /* 0x000fe20000000000 */
[----:B------:R-:W-:Y:S01]  /*0930*/  USEL UR61, UR61, 0x2, !UP0 ;  /* 0x000000023d3d7887 */ /* 0x000fe2000c000000 */
[----:B------:R-:W-:Y:S01]  /*0940*/  BSSY B9, `(.L_x_443) ;  /* 0x0002176000097945 */ /* 0x000fe20003800000 */
[----:B------:R-:W-:Y:S01]  /*0950*/  ULDC.64 UR48, c[0x0][0x208] ;  /* 0x0000820000307ab9 */ /* 0x000fe20000000a00 */
[----:B012-4-:R-:W-:Y:S07]  /*0960*/  BAR.SYNC.DEFER_BLOCKING 0x0 ;  /* 0x0000000000007b1d */ /* 0x017fee0000010000 */
[----:B------:R-:W-:Y:S05]  /*0970*/  @!P0 BRA `(.L_x_444) ;  /* 0x000001a000e88947 */ /* 0x000fea0003800000 */
.L_x_445:
[----:B------:R-:W-:-:S08]  /*0980*/  NOP ;  /* 0x0000000000007918 */ /* 0x000fd00000000000 */
[----:B------:R-:W0:Y:S02]  /*0990*/  USETMAXREG.TRY_ALLOC.CTAPOOL UP0, 0xe8 ;  /* 0x000000e8000079c8 */ /* 0x000e240008000600 */
[----:B0-----:R-:W-:-:S13]  /*09a0*/  PLOP3.LUT P0, PT, PT, PT, UP0, 0x80, 0x0 ;  /* 0x000000000000781c */ /* 0x001fda0003f0f008 */
[----:B------:R-:W-:Y:S05]  /*09b0*/  @!P0 BRA `(.L_x_445) ;  /* 0xfffffffc00f08947 */ /* 0x000fea000383ffff */
[----:B------:R-:W0:Y:S08]  /*09c0*/  S2UR UR4, SR_CgaCtaId ;  /* 0x00000000000479c3 */ /* 0x000e300000008800 */
[----:B------:R-:W-:Y:S06]  /*09d0*/  BAR.ARV 0x8, 0x180 ;  /* 0x0206000000007b1d */ /* 0x000fec0000002000 */
[----:B------:R-:W-:-:S02]  /*09e0*/  MOV R18, 0x400 ;  /* 0x0000040000127802 */ /* 0x000fc40000000f00 */
[----:B------:R-:W-:Y:S01]  /*09f0*/  BAR.SYNC.DEFER_BLOCKING 0x5, 0x180 ;  /* 0x0146000000007b1d */ /* 0x000fe20000010000 */
[----:B0-----:R-:W-:-:S05]  /*0a00*/  IMAD.U32 R223, RZ, RZ, UR4 ;  /* 0x00000004ffdf7e24 */ /* 0x001fca000f8e00ff */
[----:B------:R-:W-:Y:S01]  /*0a10*/  ULDC UR4, c[0x0][0xc3c] ;  /* 0x00030f0000047ab9 */ /* 0x000fe20000000800 */
[----:B------:R-:W-:-:S05]  /*0a20*/  LEA R18, R223, R18, 0x18 ;  /* 0x00000012df127211 */ /* 0x000fca00078ec0ff */
[----:B------:R-:W0:Y:S01]  /*0a30*/  LDS.128 R132, [R18+0x308d0] ;  /* 0x0308d00012847984 */ /* 0x000e220000000c00 */
[----:B------:R-:W-:Y:S06]  /*0a40*/  BAR.ARV 0x4, 0x180 ;  /* 0x0106000000007b1d */ /* 0x000fec0000002000 */
[----:B0-----:R-:W-:-:S13]  /*0a50*/  ISETP.GE.AND P0, PT, R135, UR4, PT ;  /* 0x0000000487007c0c */ /* 0x001fda000bf06270 */
[----:B------:R-:W-:Y:S05]  /*0a60*/  @P0 BRA `(.L_x_446) ;  /* 0x00000214008c0947 */ /* 0x000fea0003800000 */
[----:B------:R-:W-:Y:S01]  /*0a70*/  VIADD R0, R0, 0xffffff80 ;  /* 0xffffff8000007836 */ /* 0x000fe20000000000 */
[----:B------:R-:W-:Y:S01]  /*0a80*/  R2UR UR60, R18 ;  /* 0x00000000123c72ca */ /* 0x000fe200000e0000 */
[----:B------:R-:W-:Y:S01]  /*0a90*/  IMAD.MOV.U32 R19, RZ, RZ, RZ ;  /* 0x000000ffff137224 */ /* 0x000fe200078e00ff */
[----:B------:R-:W-:Y:S01]  /*0aa0*/  MOV R229, RZ ;  /* 0x000000ff00e57202 */ /* 0x000fe20000000f00 */
[----:B------:R-:W-:Y:S01]  /*0ab0*/  IMAD.MOV.U32 R204, RZ, RZ, RZ ;  /* 0x000000ffffcc7224 */ /* 0x000fe200078e00ff */
[----:B------:R-:W-:Y:S01]  /*0ac0*/  SHF.R.S32.HI R3, RZ, 0x1f, R0 ;  /* 0x0000001fff037819 */ /* 0x000fe20000011400 */
[----:B------:R-:W-:Y:S01]  /*0ad0*/  IMAD.MOV.U32 R220, RZ, RZ, RZ ;  /* 0x000000ffffdc7224 */ /* 0x000fe200078e00ff */
[----:B------:R-:W-:Y:S01]  /*0ae0*/  ULOP3.LUT UR51, UR61, 0x1, URZ, 0xfc, !UPT ;  /* 0x000000013d337892 */ /* 0x000fe2000f8efc3f */
[----:B------:R-:W-:Y:S01]  /*0af0*/  IMAD.MOV.U32 R211, RZ, RZ, RZ ;  /* 0x000000ffffd37224 */ /* 0x000fe200078e00ff */
[CC--:B------:R-:W-:Y:S02]  /*0b00*/  LEA.HI R2, R3.reuse, R0.reuse, RZ, 0x7 ;  /* 0x0000000003027211 */ /* 0x0c0fe400078f38ff */
[----:B------:R-:W-:-:S02]  /*0b10*/  LEA.HI R8, R3, R0, RZ, 0x2 ;  /* 0x0000000003087211 */ /* 0x000fc400078f10ff */
[----:B------:R-:W-:Y:S01]  /*0b20*/  LOP3.LUT R9, R2, 0xffffff80, RZ, 0xc0, !PT ;  /* 0xffffff8002097812 */ /* 0x000fe200078ec0ff */
[----:B------:R-:W-:Y:S01]  /*0b30*/  UIADD3 UR60, UR60, 0x12400, URZ ;  /* 0x000124003c3c7890 */ /* 0x000fe2000fffe03f */
[CC--:B------:R-:W-:Y:S02]  /*0b40*/  LEA.HI R4, R3.reuse, R0.reuse, RZ, 0x4 ;  /* 0x0000000003047211 */ /* 0x0c0fe400078f20ff */
[----:B------:R-:W-:Y:S02]  /*0b50*/  IADD3 R14, R0, -R9, RZ ;  /* 0x80000009000e7210 */ /* 0x000fe40007ffe0ff */
[----:B------:R-:W-:Y:S02]  /*0b60*/  LOP3.LUT R9, R8, 0xfffffffc, RZ, 0xc0, !PT ;  /* 0xfffffffc08097812 */ /* 0x000fe400078ec0ff */
[----:B------:R-:W-:Y:S01]  /*0b70*/  LEA.HI R5, R3, R0, RZ, 0x5 ;  /* 0x0000000003057211 */ /* 0x000fe200078f28ff */
[----:B------:R-:W-:Y:S01]  /*0b80*/  STL [R1+0xac], R14 ;  /* 0x0000ac0e01007387 */ /* 0x000fe20000100800 */
[----:B------:R-:W-:Y:S01]  /*0b90*/  SHF.R.S32.HI R7, RZ, 0x4, R4 ;  /* 0x00000004ff077819 */ /* 0x000fe20000011404 */
[----:B------:R-:W-:Y:S01]  /*0ba0*/  IMAD.IADD R15, R0, 0x1, -R9 ;  /* 0x00000001000f7824 */ /* 0x000fe200078e0a09 */
[----:B------:R-:W-:-:S02]  /*0bb0*/  LOP3.LUT R3, R4, 0x3fffff0, RZ, 0xc0, !PT ;  /* 0x03fffff004037812 */ /* 0x000fc400078ec0ff */
[----:B------:R-:W-:Y:S01]  /*0bc0*/  LEA.HI R6, R4, R7, RZ, 0x1 ;  /* 0x0000000704067211 */ /* 0x000fe200078f08ff */
[C---:B------:R-:W-:Y:S01]  /*0bd0*/  IMAD.SHL.U32 R196, R15.reuse, 0x4, RZ ;  /* 0x000000040fc47824 */ /* 0x040fe200078e00ff */
[--C-:B------:R-:W-:Y:S01]  /*0be0*/  SHF.R.S32.HI R203, RZ, 0x2, R8.reuse ;  /* 0x00000002ffcb7819 */ /* 0x100fe20000011408 */
[----:B------:R-:W-:Y:S01]  /*0bf0*/  IMAD.IADD R4, R0, 0x1, -R3 ;  /* 0x0000000100047824 */ /* 0x000fe200078e0a03 */
[----:B------:R-:W-:Y:S01]  /*0c00*/  SHF.R.S32.HI R8, RZ, 0x1f, R8 ;  /* 0x0000001fff087819 */ /* 0x000fe20000011408 */
[C---:B------:R-:W-:Y:S01]  /*0c10*/  VIADD R207, R196.reuse, 0x20 ;  /* 0x00000020c4cf7836 */ /* 0x040fe20000000000 */
[----:B------:R-:W-:Y:S01]  /*0c20*/  SHF.R.S32.HI R3, RZ, 0x7, R2 ;  /* 0x00000007ff037819 */ /* 0x000fe20000011402 */
[----:B------:R-:W-:Y:S01]  /*0c30*/  VIADD R206, R196, 0x40 ;  /* 0x00000040c4ce7836 */ /* 0x000fe20000000000 */
[----:B------:R-:W-:Y:S01]  /*0c40*/  LEA.HI R8, R8, R203, RZ, 0x3 ;  /* 0x000000cb08087211 */ /* 0x000fe200078f18ff */
[----:B------:R-:W-:Y:S01]  /*0c50*/  IMAD.SHL.U32 R16, R15, 0x8, RZ ;  /* 0x000000080f107824 */ /* 0x000fe200078e00ff */
[----:B------:R-:W-:Y:S01]  /*0c60*/  LEA.HI R2, R2, R3, RZ, 0x1 ;  /* 0x0000000302027211 */ /* 0x000fe200078f08ff */
[----:B------:R-:W-:Y:S01]  /*0c70*/  IMAD.IADD R193, R196, 0x1, R206 ;  /* 0x00000001c4c17824 */ /* 0x000fe200078e02ce */
[----:B------:R-:W-:Y:S01]  /*0c80*/  LOP3.LUT R8, R8, 0xfffffff8, RZ, 0xc0, !PT ;  /* 0xfffffff808087812 */ /* 0x000fe200078ec0ff */
[----:B------:R-:W-:Y:S01]  /*0c90*/  STL [R1+0xa4], R15 ;  /* 0x0000a40f01007387 */ /* 0x000fe20000100800 */
[----:B------:R-:W-:Y:S01]  /*0ca0*/  LOP3.LUT R2, R2, 0x3fffffe, RZ, 0xc0, !PT ;  /* 0x03fffffe02027812 */ /* 0x000fe200078ec0ff */
[----:B------:R-:W-:Y:S01]  /*0cb0*/  VIADD R22, R16, 0x80 ;  /* 0x0000008010167836 */ /* 0x000fe20000000000 */
[----:B------:R-:W-:Y:S01]  /*0cc0*/  IADD3 R194, R196, R207, RZ ;  /* 0x000000cfc4c27210 */ /* 0x000fe20007ffe0ff */
[----:B------:R-:W-:Y:S01]  /*0cd0*/  IMAD.IADD R224, R203, 0x1, -R8 ;  /* 0x00000001cbe07824 */ /* 0x000fe200078e0a08 */
[----:B------:R-:W-:Y:S01]  /*0ce0*/  SHF.R.S32.HI R5, RZ, 0x5, R5 ;  /* 0x00000005ff057819 */ /* 0x000fe20000011405 */
[----:B------:R-:W-:Y:S01]  /*0cf0*/  IMAD.IADD R2, R3, 0x1, -R2 ;  /* 0x0000000103027824 */ /* 0x000fe200078e0a02 */
[----:B------:R-:W-:Y:S01]  /*0d00*/  LOP3.LUT R6, R6, 0x1ffffffe, RZ, 0xc0, !PT ;  /* 0x1ffffffe06067812 */ /* 0x000fe200078ec0ff */
[----:B------:R-:W-:Y:S01]  /*0d10*/  IMAD.SHL.U32 R216, R224, 0x40, RZ ;  /* 0x00000040e0d87824 */ /* 0x000fe200078e00ff */
[----:B------:R-:W-:Y:S01]  /*0d20*/  SHF.R.S32.HI R3, RZ, 0x1f, R194 ;  /* 0x0000001fff037819 */ /* 0x000fe200000114c2 */
[----:B------:R-:W-:Y:S01]  /*0d30*/  VIADD R192, R16, 0xa0 ;  /* 0x000000a010c07836 */ /* 0x000fe20000000000 */
[----:B------:R-:W-:Y:S01]  /*0d40*/  LEA R9, R5, R4, 0x4 ;  /* 0x0000000405097211 */ /* 0x000fe200078e20ff */
[----:B------:R-:W-:Y:S01]  /*0d50*/  IMAD.IADD R6, R7, 0x1, -R6 ;  /* 0x0000000107067824 */ /* 0x000fe200078e0a06 */
[----:B------:R-:W-:Y:S01]  /*0d60*/  SHF.L.U32 R218, R5, 0x9, RZ ;  /* 0x0000000905da7819 */ /* 0x000fe200000006ff */
[C---:B------:R-:W-:Y:S01]  /*0d70*/  VIADD R209, R196.reuse, 0x10 ;  /* 0x00000010c4d17836 */ /* 0x040fe20000000000 */
[----:B------:R-:W-:Y:S01]  /*0d80*/  SHF.R.S32.HI R10, RZ, 0x1f, R14 ;  /* 0x0000001fff0a7819 */ /* 0x000fe2000001140e */
[----:B------:R-:W-:Y:S01]  /*0d90*/  IMAD R11, R9, 0x8, R6 ;  /* 0x00000008090b7824 */ /* 0x000fe200078e0206 */
[CC--:B------:R-:W-:Y:S01]  /*0da0*/  LEA.HI R5, R3.reuse, R194.reuse, RZ, 0x3 ;  /* 0x000000c203057211 */ /* 0x0c0fe200078f18ff */
[----:B------:R-:W-:Y:S01]  /*0db0*/  VIADD R210, R196, 0x50 ;  /* 0x00000050c4d27836 */ /* 0x000fe20000000000 */
[----:B------:R-:W-:-:S02]  /*0dc0*/  LEA.HI R3, R3, R194, RZ, 0x6 ;  /* 0x000000c203037211 */ /* 0x000fc400078f30ff */
[----:B------:R-:W-:Y:S02]  /*0dd0*/  SHF.R.S32.HI R4, RZ, 0x1f, R193 ;  /* 0x0000001fff047819 */ /* 0x000fe400000114c1 */
[----:B------:R-:W-:Y:S01]  /*0de0*/  LOP3.LUT R216, R216, 0x1c0, RZ, 0xc0, !PT ;  /* 0x000001c0d8d87812 */ /* 0x000fe200078ec0ff */
[----:B------:R-:W-:Y:S01]  /*0df0*/  IMAD.SHL.U32 R3, R3, 0x80, RZ ;  /* 0x0000008003037824 */ /* 0x000fe200078e00ff */
[----:B------:R-:W-:Y:S02]  /*0e00*/  LEA.HI R0, R10, R14, RZ, 0x2 ;  /* 0x0000000e0a007211 */ /* 0x000fe400078f10ff */
[CC--:B------:R-:W-:Y:S02]  /*0e10*/  LEA.HI R199, R4.reuse, R193.reuse, RZ, 0x3 ;  /* 0x000000c104c77211 */ /* 0x0c0fe400078f18ff */
[----:B------:R-:W-:Y:S02]  /*0e20*/  LEA.HI R6, R4, R193, RZ, 0x6 ;  /* 0x000000c104067211 */ /* 0x000fe400078f30ff */
[----:B------:R-:W-:-:S02]  /*0e30*/  SHF.R.U32.HI R217, RZ, 0x3, R216 ;  /* 0x00000003ffd97819 */ /* 0x000fc400000116d8 */
[----:B------:R-:W-:Y:S01]  /*0e40*/  LOP3.LUT R4, R216, 0x38, R5, 0xf8, !PT ;  /* 0x00000038d8047812 */ /* 0x000fe200078ef805 */
[----:B------:R-:W-:Y:S01]  /*0e50*/  IMAD.SHL.U32 R8, R6, 0x80, RZ ;  /* 0x0000008006087824 */ /* 0x000fe200078e00ff */
[--C-:B------:R-:W-:Y:S02]  /*0e60*/  SHF.R.S32.HI R7, RZ, 0x2, R0.reuse ;  /* 0x00000002ff077819 */ /* 0x100fe40000011400 */
[----:B------:R-:W-:Y:S02]  /*0e70*/  SHF.R.S32.HI R12, RZ, 0x1f, R0 ;  /* 0x0000001fff0c7819 */ /* 0x000fe40000011400 */
[----:B------:R-:W-:Y:S02]  /*0e80*/  LOP3.LUT R3, R3, 0xffffe000, RZ, 0xc0, !PT ;  /* 0xffffe00003037812 */ /* 0x000fe400078ec0ff */
[----:B------:R-:W-:Y:S02]  /*0e90*/  LOP3.LUT R4, R4, R217, RZ, 0x3c, !PT ;  /* 0x000000d904047212 */ /* 0x000fe400078e3cff */
[----:B------:R-:W-:-:S02]  /*0ea0*/  LEA.HI R12, R12, R7, RZ, 0x3 ;  /* 0x000000070c0c7211 */ /* 0x000fc400078f18ff */
[----:B------:R-:W-:Y:S02]  /*0eb0*/  IADD3 R20, R203, 0x40, RZ ;  /* 0x00000040cb147810 */ /* 0x000fe40007ffe0ff */
[----:B------:R-:W-:Y:S02]  /*0ec0*/  IADD3 R4, R4, R3, R218 ;  /* 0x0000000304047210 */ /* 0x000fe40007ffe0da */
[----:B------:R-:W-:Y:S01]  /*0ed0*/  LOP3.LUT R12, R12, 0xfffffff8, RZ, 0xc0, !PT ;  /* 0xfffffff80c0c7812 */ /* 0x000fe200078ec0ff */
[----:B------:R-:W-:Y:S01]  /*0ee0*/  IMAD.SHL.U32 R205, R20, 0x40, RZ ;  /* 0x0000004014cd7824 */ /* 0x000fe200078e00ff */
[----:B------:R-:W-:Y:S02]  /*0ef0*/  LEA.HI R10, R10, R14, RZ, 0x5 ;  /* 0x0000000e0a0a7211 */ /* 0x000fe400078f28ff */
[----:B------:R-:W-:Y:S02]  /*0f00*/  SHF.R.S32.HI R3, RZ, 0x1f, R20 ;  /* 0x0000001fff037819 */ /* 0x000fe40000011414 */
[----:B------:R-:W-:-:S02]  /*0f10*/  IADD3 R7, R7, -R12, RZ ;  /* 0x8000000c07077210 */ /* 0x000fc40007ffe0ff */
[----:B------:R-:W-:Y:S02]  /*0f20*/  SHF.R.S32.HI R10, RZ, 0x5, R10 ;  /* 0x00000005ff0a7819 */ /* 0x000fe4000001140a */
[----:B------:R-:W-:Y:S02]  /*0f30*/  LEA.HI R3, R3, R20, RZ, 0x3 ;  /* 0x0000001403037211 */ /* 0x000fe400078f18ff */
[----:B------:R-:W-:Y:S01]  /*0f40*/  LOP3.LUT R6, R216, 0x38, R199, 0xf8, !PT ;  /* 0x00000038d8067812 */ /* 0x000fe200078ef8c7 */
[----:B------:R-:W-:Y:S01]  /*0f50*/  IMAD R7, R10, 0x10, R7 ;  /* 0x000000100a077824 */ /* 0x000fe200078e0207 */
[----:B------:R-:W-:Y:S01]  /*0f60*/  LOP3.LUT R9, R8, 0xffffe000, RZ, 0xc0, !PT ;  /* 0xffffe00008097812 */ /* 0x000fe200078ec0ff */
[----:B------:R-:W-:Y:S01]  /*0f70*/  IMAD.SHL.U32 R3, R3, 0x40, RZ ;  /* 0x0000004003037824 */ /* 0x000fe200078e00ff */
[----:B------:R-:W-:Y:S01]  /*0f80*/  LOP3.LUT R6, R6, R217, RZ, 0x3c, !PT ;  /* 0x000000d906067212 */ /* 0x000fe200078e3cff */
[----:B------:R-:W-:Y:S01]  /*0f90*/  IMAD R13, R2, 0x40, R7 ;  /* 0x00000040020d7824 */ /* 0x000fe200078e0207 */
[----:B------:R-:W-:-:S02]  /*0fa0*/  LOP3.LUT R205, R205, 0x1c0, RZ, 0xc0, !PT ;  /* 0x000001c0cdcd7812 */ /* 0x000fc400078ec0ff */
[----:B------:R-:W-:Y:S02]  /*0fb0*/  LOP3.LUT R0, R0, 0x7ffffffc, RZ, 0xc0, !PT ;  /* 0x7ffffffc00007812 */ /* 0x000fe400078ec0ff */
[----:B------:R-:W-:Y:S01]  /*0fc0*/  IADD3 R9, R6, R9, R218 ;  /* 0x0000000906097210 */ /* 0x000fe20007ffe0da */
[----:B------:R-:W-:Y:S01]  /*0fd0*/  STL [R1+0x118], R13 ;  /* 0x0001180d01007387 */ /* 0x000fe20000100800 */
[----:B------:R-:W-:Y:S02]  /*0fe0*/  SHF.R.U32.HI R7, RZ, 0x3, R205 ;  /* 0x00000003ff077819 */ /* 0x000fe400000116cd */
[----:B------:R-:W-:Y:S02]  /*0ff0*/  LOP3.LUT R6, R205, 0x38, R16, 0xf8, !PT ;  /* 0x00000038cd067812 */ /* 0x000fe400078ef810 */
[----:B------:R-:W-:Y:S01]  /*1000*/  LOP3.LUT R219, R3, 0xfffffe00, RZ, 0xc0, !PT ;  /* 0xfffffe0003db7812 */ /* 0x000fe200078ec0ff */
[----:B------:R-:W-:Y:S01]  /*1010*/  IMAD.SHL.U32 R3, R11, 0x8, RZ ;  /* 0x000000080b037824 */ /* 0x000fe200078e00ff */
[----:B------:R-:W-:-:S02]  /*1020*/  IADD3 R0, R14, -R0, RZ ;  /* 0x800000000e007210 */ /* 0x000fc40007ffe0ff */
[----:B------:R-:W-:Y:S02]  /*1030*/  LOP3.LUT R6, R219, R6, R7, 0xf6, !PT ;  /* 0x00000006db067212 */ /* 0x000fe400078ef607 */
[----:B------:R0:W-:Y:S01]  /*1040*/  STL [R1+0x120], R3 ;  /* 0x0001200301007387 */ /* 0x0001e20000100800 */
[----:B------:R-:W-:Y:S01]  /*1050*/  IMAD.SHL.U32 R0, R0, 0x2, RZ ;  /* 0x0000000200007824 */ /* 0x000fe200078e00ff */
[C---:B------:R-:W-:Y:S02]  /*1060*/  LEA.HI R2, R15.reuse, R15, RZ, 0x1 ;  /* 0x0000000f0f027211 */ /* 0x040fe400078f08ff */
[----:B------:R-:W-:Y:S01]  /*1070*/  SHF.R.S32.HI R198, RZ, 0x3, R5 ;  /* 0x00000003ffc67819 */ /* 0x000fe20000011405 */
[C---:B------:R-:W-:Y:S01]  /*1080*/  VIADD R34, R0.reuse, 0x8 ;  /* 0x0000000800227836 */ /* 0x040fe20000000000 */
[C---:B------:R-:W-:Y:S01]  /*1090*/  IADD3 R33, R0.reuse, 0x10, RZ ;  /* 0x0000001000217810 */ /* 0x040fe20007ffe0ff */
[C---:B------:R-:W-:Y:S01]  /*10a0*/  VIADD R32, R0.reuse, 0x18 ;  /* 0x0000001800207836 */ /* 0x040fe20000000000 */
[----:B------:R-:W-:Y:S01]  /*10b0*/  STL [R1+0x44], R0 ;  /* 0x0000440001007387 */ /* 0x000fe20000100800 */
[----:B------:R-:W-:Y:S01]  /*10c0*/  VIADD R31, R0, 0x20 ;  /* 0x00000020001f7836 */ /* 0x000fe20000000000 */
[----:B0-----:R-:W-:Y:S01]  /*10d0*/  LEA R3, R6, UR60, 0x1 ;  /* 0x0000003c06037c11 */ /* 0x001fe2000f8e08ff */
[C---:B------:R-:W-:Y:S01]  /*10e0*/  VIADD R30, R0.reuse, 0x28 ;  /* 0x00000028001e7836 */ /* 0x040fe20000000000 */
[C---:B------:R-:W-:Y:S01]  /*10f0*/  IADD3 R29, R0.reuse, 0x30, RZ ;  /* 0x00000030001d7810 */ /* 0x040fe20007ffe0ff */
[----:B------:R-:W-:Y:S01]  /*1100*/  VIADD R28, R0, 0x38 ;  /* 0x00000038001c7836 */ /* 0x000fe20000000000 */
[----:B------:R-:W-:Y:S01]  /*1110*/  LOP3.LUT R2, R2, 0x1ffffffe, RZ, 0xc0, !PT ;  /* 0x1ffffffe02027812 */ /* 0x000fe200078ec0ff */
[----:B------:R0:W-:Y:S01]  /*1120*/  STL [R1+0x110], R3 ;  /* 0x0001100301007387 */ /* 0x0001e20000100800 */
[C---:B------:R-:W-:Y:S01]  /*1130*/  VIADD R27, R0.reuse, 0x40 ;  /* 0x00000040001b7836 */ /* 0x040fe20000000000 */
[C---:B------:R-:W-:Y:S01]  /*1140*/  IADD3 R25, R0.reuse, 0x50, RZ ;  /* 0x0000005000197810 */ /* 0x040fe20007ffe0ff */
[C---:B------:R-:W-:Y:S01]  /*1150*/  VIADD R26, R0.reuse, 0x48 ;  /* 0x00000048001a7836 */ /* 0x040fe20000000000 */
[----:B------:R-:W-:Y:S01]  /*1160*/  STL [R1+0xa0], R34 ;  /* 0x0000a02201007387 */ /* 0x000fe20000100800 */
[C---:B------:R-:W-:Y:S01]  /*1170*/  VIADD R24, R0.reuse, 0x58 ;  /* 0x0000005800187836 */ /* 0x040fe20000000000 */
[C---:B------:R-:W-:Y:S01]  /*1180*/  IADD3 R10, R0.reuse, 0x90, RZ ;  /* 0x00000090000a7810 */ /* 0x040fe20007ffe0ff */
[C---:B------:R-:W-:Y:S01]  /*1190*/  VIADD R21, R0.reuse, 0x60 ;  /* 0x0000006000157836 */ /* 0x040fe20000000000 */
[----:B------:R1:W-:Y:S01]  /*11a0*/  STL [R1+0x9c], R33 ;  /* 0x00009c2101007387 */ /* 0x0003e20000100800 */
[----:B------:R-:W-:Y:S01]  /*11b0*/  IMAD.IADD R2, R15, 0x1, -R2 ;  /* 0x000000010f027824 */ /* 0x000fe200078e0a02 */
[C---:B------:R-:W-:Y:S01]  /*11c0*/  IADD3 R15, R0.reuse, 0x70, RZ ;  /* 0x00000070000f7810 */ /* 0x040fe20007ffe0ff */
[C---:B------:R-:W-:Y:S01]  /*11d0*/  VIADD R20, R0.reuse, 0x68 ;  /* 0x0000006800147836 */ /* 0x040fe20000000000 */
[----:B------:R-:W-:Y:S01]  /*11e0*/  STL [R1+0x98], R32 ;  /* 0x0000982001007387 */ /* 0x000fe20000100800 */
[C---:B------:R-:W-:Y:S01]  /*11f0*/  VIADD R14, R0.reuse, 0x78 ;  /* 0x00000078000e7836 */ /* 0x040fe20000000000 */
[----:B------:R-:W-:Y:S01]  /*1200*/  SHF.R.S32.HI R6, RZ, 0x1f, R34 ;  /* 0x0000001fff067819 */ /* 0x000fe20000011422 */
[C---:B------:R-:W-:Y:S01]  /*1210*/  VIADD R12, R0.reuse, 0x80 ;  /* 0x00000080000c7836 */ /* 0x040fe20000000000 */
[----:B------:R2:W-:Y:S01]  /*1220*/  STL [R1+0x94], R31 ;  /* 0x0000941f01007387 */ /* 0x0005e20000100800 */
[C---:B------:R-:W-:Y:S01]  /*1230*/  VIADD R11, R0.reuse, 0x88 ;  /* 0x00000088000b7836 */ /* 0x040fe20000000000 */
[C---:B0-----:R-:W-:Y:S01]  /*1240*/  IADD3 R3, R0.reuse, 0xb0, RZ ;  /* 0x000000b000037810 */ /* 0x041fe20007ffe0ff */
[C---:B------:R-:W-:Y:S01]  /*1250*/  VIADD R8, R0.reuse, 0x98 ;  /* 0x0000009800087836 */ /* 0x040fe20000000000 */
[----:B------:R-:W-:Y:S01]  /*1260*/  STL [R1+0x90], R30 ;  /* 0x0000901e01007387 */ /* 0x000fe20000100800 */
[C---:B------:R-:W-:Y:S01]  /*1270*/  VIADD R7, R0.reuse, 0xa0 ;  /* 0x000000a000077836 */ /* 0x040fe20000000000 */
[----:B-1----:R-:W-:Y:S01]  /*1280*/  SHF.R.S32.HI R33, RZ, 0x1f, R33 ;  /* 0x0000001fff217819 */ /* 0x002fe20000011421 */
[C---:B------:R-:W-:Y:S01]  /*1290*/  VIADD R5, R0.reuse, 0xa8 ;  /* 0x000000a800057836 */ /* 0x040fe20000000000 */
[----:B------:R0:W-:Y:S01]  /*12a0*/  STL [R1+0x8c], R29 ;  /* 0x00008c1d01007387 */ /* 0x0001e20000100800 */
[----:B------:R-:W-:Y:S01]  /*12b0*/  VIADD R0, R0, 0xb8 ;  /* 0x000000b800007836 */ /* 0x000fe20000000000 */
[----:B--2---:R-:W-:-:S02]  /*12c0*/  SHF.R.S32.HI R31, RZ, 0x1f, R31 ;  /* 0x0000001fff1f7819 */ /* 0x004fc4000001141f */
[----:B------:R1:W-:Y:S01]  /*12d0*/  STL [R1+0x88], R28 ;  /* 0x0000881c01007387 */ /* 0x0003e20000100800 */
[----:B------:R-:W-:Y:S02]  /*12e0*/  LEA R4, R4, UR60, 0x1 ;  /* 0x0000003c04047c11 */ /* 0x000fe4000f8e08ff */
[----:B------:R-:W-:Y:S01]  /*12f0*/  IADD3 R23, R16, 0x60, RZ ;  /* 0x0000006010177810 */ /* 0x000fe20007ffe0ff */
[----:B------:R-:W-:Y:S01]  /*1300*/  STL [R1+0x84], R27 ;  /* 0x0000841b01007387 */ /* 0x000fe20000100800 */
[----:B------:R-:W-:Y:S02]  /*1310*/  SHF.R.S32.HI R17, RZ, 0x1f, R16 ;  /* 0x0000001fff117819 */ /* 0x000fe40000011410 */
[----:B0-----:R-:W-:Y:S01]  /*1320*/  SHF.R.S32.HI R29, RZ, 0x1f, R29 ;  /* 0x0000001fff1d7819 */ /* 0x001fe2000001141d */
[----:B------:R0:W-:Y:S01]  /*1330*/  STL [R1+0x80], R26 ;  /* 0x0000801a01007387 */ /* 0x0001e20000100800 */
[----:B------:R-:W-:Y:S02]  /*1340*/  IADD3 R208, R196, 0x30, RZ ;  /* 0x00000030c4d07810 */ /* 0x000fe40007ffe0ff */
[----:B-1----:R-:W-:Y:S01]  /*1350*/  SHF.R.S32.HI R28, RZ, 0x1f, R28 ;  /* 0x0000001fff1c7819 */ /* 0x002fe2000001141c */
[----:B------:R1:W-:Y:S01]  /*1360*/  STL [R1+0x7c], R25 ;  /* 0x00007c1901007387 */ /* 0x0003e20000100800 */
[----:B------:R-:W-:-:S02]  /*1370*/  SHF.R.S32.HI R202, RZ, 0x1f, R23 ;  /* 0x0000001fffca7819 */ /* 0x000fc40000011417 */
[----:B------:R-:W-:Y:S01]  /*1380*/  SHF.R.S32.HI R201, RZ, 0x1f, R22 ;  /* 0x0000001fffc97819 */ /* 0x000fe20000011416 */
[----:B------:R-:W-:Y:S01]  /*1390*/  STL [R1+0x78], R24 ;  /* 0x0000781801007387 */ /* 0x000fe20000100800 */
[----:B------:R-:W-:Y:S02]  /*13a0*/  SHF.R.S32.HI R200, RZ, 0x1f, R192 ;  /* 0x0000001fffc87819 */ /* 0x000fe400000114c0 */
[----:B0-----:R-:W-:Y:S01]  /*13b0*/  SHF.R.S32.HI R26, RZ, 0x1f, R26 ;  /* 0x0000001fff1a7819 */ /* 0x001fe2000001141a */
[----:B------:R0:W-:Y:S01]  /*13c0*/  STL [R1+0x74], R21 ;  /* 0x0000741501007387 */ /* 0x0001e20000100800 */
[----:B------:R-:W-:Y:S02]  /*13d0*/  SHF.R.S32.HI R199, RZ, 0x3, R199 ;  /* 0x00000003ffc77819 */ /* 0x000fe400000114c7 */
[----:B-1----:R-:W-:Y:S01]  /*13e0*/  SHF.R.S32.HI R25, RZ, 0x1f, R25 ;  /* 0x0000001fff197819 */ /* 0x002fe20000011419 */
[----:B------:R1:W-:Y:S04]  /*13f0*/  STL [R1+0x70], R20 ;  /* 0x0000701401007387 */ /* 0x0003e80000100800 */
[----:B------:R-:W-:Y:S01]  /*1400*/  STL [R1+0x6c], R15 ;  /* 0x00006c0f01007387 */ /* 0x000fe20000100800 */
[----:B0-----:R-:W-:-:S03]  /*1410*/  SHF.R.S32.HI R21, RZ, 0x1f, R21 ;  /* 0x0000001fff157819 */ /* 0x001fc60000011415 */
[----:B------:R0:W-:Y:S01]  /*1420*/  STL [R1+0x68], R14 ;  /* 0x0000680e01007387 */ /* 0x0001e20000100800 */
[----:B-1----:R-:W-:-:S03]  /*1430*/  SHF.R.S32.HI R20, RZ, 0x1f, R20 ;  /* 0x0000001fff147819 */ /* 0x002fc60000011414 */
        /* <DEDUP_REMOVED lines=11> */
[----:B------:R2:W-:Y:S01]  /*14f0*/  STL [R1+0x4c], R3 ;  /* 0x00004c0301007387 */ /* 0x0005e20000100800 */
[----:B0-----:R-:W-:-:S03]  /*1500*/  SHF.R.S32.HI R5, RZ, 0x1f, R5 ;  /* 0x0000001fff057819 */ /* 0x001fc60000011405 */
[----:B------:R-:W-:Y:S01]  /*1510*/  STL [R1+0x104], R33 ;  /* 0x0001042101007387 */ /* 0x000fe20000100800 */
[----:B-1----:R-:W-:-:S03]  /*1520*/  SHF.R.S32.HI R6, RZ, 0x1f, R32 ;  /* 0x0000001fff067819 */ /* 0x002fc60000011420 */
[----:B------:R0:W-:Y:S01]  /*1530*/  STL [R1+0x48], R0 ;  /* 0x0000480001007387 */ /* 0x0001e20000100800 */
[----:B--2---:R-:W-:-:S03]  /*1540*/  SHF.R.S32.HI R3, RZ, 0x1f, R3 ;  /* 0x0000001fff037819 */ /* 0x004fc60000011403 */
[----:B------:R1:W-:Y:S04]  /*1550*/  STL [R1+0x100], R6 ;  /* 0x0001000601007387 */ /* 0x0003e80000100800 */
[----:B------:R-:W-:Y:S01]  /*1560*/  STL [R1+0xfc], R31 ;  /* 0x0000fc1f01007387 */ /* 0x000fe20000100800 */
[----:B0-----:R-:W-:Y:S02]  /*1570*/  SHF.R.S32.HI R0, RZ, 0x1f, R0 ;  /* 0x0000001fff007819 */ /* 0x001fe40000011400 */
[----:B-1----:R-:W-:-:S05]  /*1580*/  SHF.R.S32.HI R6, RZ, 0x1f, R30 ;  /* 0x0000001fff067819 */ /* 0x002fca000001141e */
[----:B------:R0:W-:Y:S04]  /*1590*/  STL [R1+0xf8], R6 ;  /* 0x0000f80601007387 */ /* 0x0001e80000100800 */
[----:B------:R-:W-:Y:S04]  /*15a0*/  STL [R1+0xf4], R29 ;  /* 0x0000f41d01007387 */ /* 0x000fe80000100800 */
[----:B------:R-:W-:Y:S01]  /*15b0*/  STL [R1+0xf0], R28 ;  /* 0x0000f01c01007387 */ /* 0x000fe20000100800 */
[----:B0-----:R-:W-:-:S05]  /*15c0*/  SHF.R.S32.HI R6, RZ, 0x1f, R27 ;  /* 0x0000001fff067819 */ /* 0x001fca000001141b */
        /* <DEDUP_REMOVED lines=16> */
[----:B------:R-:W-:Y:S04]  /*16d0*/  STL [R1+0xbc], R6 ;  /* 0x0000bc0601007387 */ /* 0x000fe80000100800 */
[----:B------:R-:W-:Y:S04]  /*16e0*/  STL [R1+0xb8], R5 ;  /* 0x0000b80501007387 */ /* 0x000fe80000100800 */
[----:B------:R0:W-:Y:S04]  /*16f0*/  STL [R1+0xb4], R3 ;  /* 0x0000b40301007387 */ /* 0x0001e80000100800 */
[----:B------:R1:W-:Y:S04]  /*1700*/  STL [R1+0xb0], R0 ;  /* 0x0000b00001007387 */ /* 0x0003e80000100800 */
[----:B------:R2:W-:Y:S01]  /*1710*/  STL [R1+0x114], R4 ;  /* 0x0001140401007387 */ /* 0x0005e20000100800 */
[----:B0-----:R-:W-:Y:S01]  /*1720*/  LEA R3, R9, UR60, 0x1 ;  /* 0x0000003c09037c11 */ /* 0x001fe2000f8e08ff */
[----:B-1----:R-:W-:-:S05]  /*1730*/  IMAD R0, R2, 0x8, R13 ;  /* 0x0000000802007824 */ /* 0x002fca00078e020d */
[----:B------:R2:W-:Y:S04]  /*1740*/  STL [R1+0x11c], R0 ;  /* 0x00011c0001007387 */ /* 0x0005e80000100800 */
[----:B------:R2:W-:Y:S02]  /*1750*/  STL [R1+0x10c], R3 ;  /* 0x00010c0301007387 */ /* 0x0005e40000100800 */
.L_x_668:
[----:B0-----:R-:W0:Y:S01]  /*1760*/  LDC.64 R226, c[0x0][0xc88] ;  /* 0x00032200ffe27b82 */ /* 0x001e220000000a00 */
[----:B------:R-:W-:Y:S01]  /*1770*/  ULDC.64 UR4, c[0x0][0xa28] ;  /* 0x00028a0000047ab9 */ /* 0x000fe20000000a00 */
[----:B------:R-:W-:Y:S01]  /*1780*/  ULDC.64 UR8, c[0x0][0xa18] ;  /* 0x0002860000087ab9 */ /* 0x000fe20000000a00 */
[----:B------:R-:W-:Y:S01]  /*1790*/  ULDC.64 UR6, c[0x0][0xa08] ;  /* 0x0002820000067ab9 */ /* 0x000fe20000000a00 */
[----:B0-----:R-:W-:-:S06]  /*17a0*/  IMAD.WIDE R226, R135, 0x4, R226 ;  /* 0x0000000487e27825 */ /* 0x001fcc00078e02e2 */
[----:B--2---:R-:W2:Y:S01]  /*17b0*/  LDG.E R226, desc[UR48][R226.64] ;  /* 0x00000030e2e27981 */ /* 0x004ea2000c1e1900 */
[----:B------:R-:W-:Y:S01]  /*17c0*/  ISETP.NE.U32.AND P2, PT, RZ, UR4, PT ;  /* 0x00000004ff007c0c */ /* 0x000fe2000bf45070 */
[----:B-----5:R-:W-:Y:S01]  /*17d0*/  IMAD.MOV.U32 R121, RZ, RZ, RZ ;  /* 0x000000ffff797224 */ /* 0x020fe200078e00ff */
[----:B------:R-:W-:Y:S02]  /*17e0*/  ISETP.NE.U32.AND P1, PT, RZ, UR8, PT ;  /* 0x00000008ff007c0c */ /* 0x000fe4000bf25070 */
[----:B------:R-:W-:Y:S02]  /*17f0*/  ISETP.NE.AND.EX P2, PT, RZ, UR5, PT, P2 ;  /* 0x00000005ff007c0c */ /* 0x000fe4000bf45320 */
[----:B------:R-:W-:Y:S02]  /*1800*/  ISETP.NE.AND.EX P1, PT, RZ, UR9, PT, P1 ;  /* 0x00000009ff007c0c */ /* 0x000fe4000bf25310 */
[----:B------:R-:W-:Y:S02]  /*1810*/  ISETP.NE.U32.AND P0, PT, RZ, UR6, PT ;  /* 0x00000006ff007c0c */ /* 0x000fe4000bf05070 */
[----:B---3--:R-:W-:-:S02]  /*1820*/  MOV R9, RZ ;  /* 0x000000ff00097202 */ /* 0x008fc40000000f00 */
[----:B------:R-:W-:Y:S02]  /*1830*/  ISETP.NE.AND.EX P0, PT, RZ, UR7, PT, P0 ;  /* 0x00000007ff007c0c */ /* 0x000fe4000bf05300 */
[----:B--2---:R-:W-:Y:S01]  /*1840*/  SHF.R.S32.HI R0, RZ, 0x1f, R226 ;  /* 0x0000001fff007819 */ /* 0x004fe200000114e2 */
[C---:B------:R-:W-:Y:S02]  /*1850*/  IMAD.SHL.U32 R227, R226.reuse, 0x4, RZ ;  /* 0x00000004e2e37824 */ /* 0x040fe400078e00ff */
[C---:B------:R-:W-:Y:S02]  /*1860*/  @P2 LEA R4, P3, R226.reuse, UR4, 0x2 ;  /* 0x00000004e2042c11 */ /* 0x040fe4000f8610ff */
[C-C-:B------:R-:W-:Y:S01]  /*1870*/  SHF.L.U64.HI R228, R226.reuse, 0x2, R0.reuse ;  /* 0x00000002e2e47819 */ /* 0x140fe20000010200 */
[----:B------:R0:W-:Y:S01]  /*1880*/  STL [R1+0xa8], R0 ;  /* 0x0000a80001007387 */ /* 0x0001e20000100800 */
[----:B----4-:R-:W-:Y:S01]  /*1890*/  @P2 LEA.HI.X R5, R226, UR5, R0, 0x2, P3 ;  /* 0x00000005e2052c11 */ /* 0x010fe200098f1400 */
[----:B------:R-:W-:Y:S01]  /*18a0*/  ULDC UR4, c[0x0][0x288] ;  /* 0x0000a20000047ab9 */ /* 0x000fe20000000800 */
[----:B------:R-:W-:-:S03]  /*18b0*/  IADD3 R2, P4, R227, UR6, RZ ;  /* 0x00000006e3027c10 */ /* 0x000fc6000ff9e0ff */
[----:B------:R1:W5:Y:S01]  /*18c0*/  @P2 LDG.E R9, desc[UR48][R4.64] ;  /* 0x0000003004092981 */ /* 0x000362000c1e1900 */
[----:B------:R-:W-:Y:S01]  /*18d0*/  @P1 IADD3 R6, P2, R227, UR8, RZ ;  /* 0x00000008e3061c10 */ /* 0x000fe2000ff5e0ff */
[----:B------:R-:W-:Y:S01]  /*18e0*/  IMAD.U32 R136, RZ, RZ, UR4 ;  /* 0x00000004ff887e24 */ /* 0x000fe2000f8e00ff */
[C---:B------:R-:W-:Y:S01]  /*18f0*/  IADD3.X R3, R228.reuse, UR7, RZ, P4, !PT ;  /* 0x00000007e4037c10 */ /* 0x040fe2000a7fe4ff */
[----:B------:R2:W-:Y:S01]  /*1900*/  STL [R1+0x4], R133 ;  /* 0x0000048501007387 */ /* 0x0005e20000100800 */
[----:B------:R-:W-:Y:S01]  /*1910*/  @P1 IADD3.X R7, R228, UR9, RZ, P2, !PT ;  /* 0x00000009e4071c10 */ /* 0x000fe200097fe4ff */
[----:B------:R-:W-:Y:S01]  /*1920*/  ULDC.64 UR4, c[0x0][0x418] ;  /* 0x0001060000047ab9 */ /* 0x000fe20000000a00 */
[----:B------:R-:W-:Y:S01]  /*1930*/  ULDC.64 UR8, c[0x0][0xa20] ;  /* 0x0002880000087ab9 */ /* 0x000fe20000000a00 */
[----:B------:R2:W5:Y:S04]  /*1940*/  @P0 LDG.E R121, desc[UR48][R2.64] ;  /* 0x0000003002790981 */ /* 0x000568000c1e1900 */
[----:B------:R2:W5:Y:S01]  /*1950*/  @P1 LDG.E R136, desc[UR48][R6.64] ;  /* 0x0000003006881981 */ /* 0x000562000c1e1900 */
[----:B------:R-:W-:Y:S01]  /*1960*/  UISETP.NE.U32.AND UP0, UPT, UR4, URZ, UPT ;  /* 0x0000003f0400728c */ /* 0x000fe2000bf05070 */
[----:B-1----:R-:W-:-:S02]  /*1970*/  LOP3.LUT R4, R134, 0xff000000, RZ, 0xc0, !PT ;  /* 0xff00000086047812 */ /* 0x002fc400078ec0ff */
[----:B------:R-:W-:Y:S01]  /*1980*/  ULDC UR4, c[0x0][0x424] ;  /* 0x0001090000047ab9 */ /* 0x000fe20000000800 */
[----:B------:R-:W-:Y:S01]  /*1990*/  UISETP.NE.AND.EX UP0, UPT, UR5, URZ, UPT, UP0 ;  /* 0x0000003f0500728c */ /* 0x000fe2000bf05300 */
[----:B------:R-:W-:Y:S02]  /*19a0*/  ISETP.NE.U32.AND P2, PT, RZ, UR8, PT ;  /* 0x00000008ff007c0c */ /* 0x000fe4000bf45070 */
[----:B------:R-:W-:Y:S01]  /*19b0*/  ULDC UR5, c[0x0][0x2f0] ;  /* 0x0000bc0000057ab9 */ /* 0x000fe20000000800 */
[----:B------:R-:W-:Y:S01]  /*19c0*/  USEL UR4, UR4, 0x1, UP0 ;  /* 0x0000000104047887 */ /* 0x000fe20008000000 */
[----:B0-----:R-:W-:Y:S02]  /*19d0*/  LOP3.LUT R0, R134, 0xff0000, RZ, 0xc0, !PT ;  /* 0x00ff000086007812 */ /* 0x001fe400078ec0ff */
[----:B------:R-:W-:Y:S01]  /*19e0*/  SHF.R.U32.HI R5, RZ, 0x8, R4 ;  /* 0x00000008ff057819 */ /* 0x000fe20000011604 */
[----:B------:R-:W-:Y:S01]  /*19f0*/  UIMAD UR4, UR4, UR5, URZ ;  /* 0x00000005040472a4 */ /* 0x000fe2000f8e023f */
[----:B------:R-:W-:-:S02]  /*1a00*/  ISETP.NE.AND.EX P2, PT, RZ, UR9, PT, P2 ;  /* 0x00000009ff007c0c */ /* 0x000fc4000bf45320 */
[----:B------:R-:W-:Y:S01]  /*1a10*/  ULDC UR5, c[0x0][0x348] ;  /* 0x0000d20000057ab9 */ /* 0x000fe20000000800 */
[----:B------:R-:W-:Y:S02]  /*1a20*/  LEA.HI R225, R0, R5, RZ, 0x10 ;  /* 0x0000000500e17211 */ /* 0x000fe400078f80ff */
[----:B------:R-:W-:Y:S01]  /*1a30*/  LOP3.LUT R195, R134, 0xffff, RZ, 0xc0, !PT ;  /* 0x0000ffff86c37812 */ /* 0x000fe200078ec0ff */
[----:B--2---:R-:W-:Y:S07]  /*1a40*/  @P1 BRA `(.L_x_447) ;  /* 0x0000000000241947 */ /* 0x004fee0003800000 */
[----:B------:R-:W-:Y:S02]  /*1a50*/  ULDC.64 UR6, c[0x0][0xa00] ;  /* 0x0002800000067ab9 */ /* 0x000fe40000000a00 */
[----:B------:R-:W-:-:S04]  /*1a60*/  ISETP.NE.U32.AND P1, PT, RZ, UR6, PT ;  /* 0x00000006ff007c0c */ /* 0x000fc8000bf25070 */
[----:B------:R-:W-:-:S13]  /*1a70*/  ISETP.NE.AND.EX P1, PT, RZ, UR7, PT, P1 ;  /* 0x00000007ff007c0c */ /* 0x000fda000bf25310 */
[----:B------:R-:W-:Y:S05]  /*1a80*/  @!P1 BRA `(.L_x_447) ;  /* 0x0000000000149947 */ /* 0x000fea0003800000 */
[----:B------:R-:W0:Y:S02]  /*1a90*/  LDC.64 R4, c[0x0][0xa00] ;  /* 0x00028000ff047b82 */ /* 0x000e240000000a00 */
[----:B0-----:R-:W-:-:S05]  /*1aa0*/  IMAD.WIDE R4, R226, 0x4, R4 ;  /* 0x00000004e2047825 */ /* 0x001fca00078e0204 */
[----:B-----5:R-:W2:Y:S04]  /*1ab0*/  LDG.E R136, desc[UR48][R4.64] ;  /* 0x0000003004887981 */ /* 0x020ea8000c1e1900 */
[----:B------:R-:W2:Y:S02]  /*1ac0*/  LDG.E R7, desc[UR48][R4.64+0x4] ;  /* 0x0000043004077981 */ /* 0x000ea4000c1e1900 */
[----:B--2---:R-:W-:-:S07]  /*1ad0*/  IMAD.IADD R136, R7, 0x1, -R136 ;  /* 0x0000000107887824 */ /* 0x004fce00078e0a88 */
.L_x_447:
[----:B------:R-:W-:Y:S01]  /*1ae0*/  MOV R24, UR5 ;  /* 0x0000000500187c02 */ /* 0x000fe20008000f00 */
[----:B------:R-:W-:Y:S01]  /*1af0*/  IMAD.U32 R26, RZ, RZ, UR4 ;  /* 0x00000004ff1a7e24 */ /* 0x000fe2000f8e00ff */
[----:B------:R-:W-:Y:S06]  /*1b00*/  @!P2 BRA `(.L_x_448) ;  /* 0x000000000010a947 */ /* 0x000fec0003800000 */
[----:B------:R-:W-:-:S04]  /*1b10*/  IADD3 R26, P0, R227, UR8, RZ ;  /* 0x00000008e31a7c10 */ /* 0x000fc8000ff1e0ff */
[----:B------:R-:W-:-:S05]  /*1b20*/  IADD3.X R27, R228, UR9, RZ, P0, !PT ;  /* 0x00000009e41b7c10 */ /* 0x000fca00087fe4ff */
[----:B------:R0:W5:Y:S01]  /*1b30*/  LDG.E R26, desc[UR48][R26.64] ;  /* 0x000000301a1a7981 */ /* 0x000162000c1e1900 */
[----:B------:R-:W-:Y:S05]  /*1b40*/  BRA `(.L_x_449) ;  /* 0x0000000000107947 */ /* 0x000fea0003800000 */
.L_x_448:
[----:B------:R-:W-:Y:S05]  /*1b50*/  @!P0 BRA `(.L_x_449) ;  /* 0x00000000000c8947 */ /* 0x000fea0003800000 */
[----:B------:R-:W2:Y:S04]  /*1b60*/  LDG.E R5, desc[UR48][R2.64] ;  /* 0x0000003002057981 */ /* 0x000ea8000c1e1900 */
[----:B------:R-:W2:Y:S02]  /*1b70*/  LDG.E R26, desc[UR48][R2.64+0x4] ;  /* 0x00000430021a7981 */ /* 0x000ea4000c1e1900 */
[----:B--2---:R-:W-:-:S07]  /*1b80*/  IMAD.IADD R26, R26, 0x1, -R5 ;  /* 0x000000011a1a7824 */ /* 0x004fce00078e0a05 */
.L_x_449:
[----:B------:R-:W-:Y:S01]  /*1b90*/  ULDC.64 UR4, c[0x0][0xa10] ;  /* 0x0002840000047ab9 */ /* 0x000fe20000000a00 */
[----:B------:R-:W2:Y:S01]  /*1ba0*/  LDL.LU R25, [R1] ;  /* 0x0000000001197983 */ /* 0x000ea20000300800 */
[----:B------:R-:W-:-:S04]  /*1bb0*/  ISETP.NE.U32.AND P0, PT, RZ, UR4, PT ;  /* 0x00000004ff007c0c */ /* 0x000fc8000bf05070 */
[----:B------:R-:W-:Y:S01]  /*1bc0*/  ISETP.NE.AND.EX P0, PT, RZ, UR5, PT, P0 ;  /* 0x00000005ff007c0c */ /* 0x000fe2000bf05300 */
[----:B------:R-:W-:-:S12]  /*1bd0*/  ULDC.64 UR4, c[0x0][0xa30] ;  /* 0x00028c0000047ab9 */ /* 0x000fd80000000a00 */
[----:B------:R-:W1:Y:S02]  /*1be0*/  @P0 LDC.64 R2, c[0x0][0xa10] ;  /* 0x00028400ff020b82 */ /* 0x000e640000000a00 */
[----:B-1----:R-:W-:-:S05]  /*1bf0*/  @P0 IMAD.WIDE R2, R226, 0x4, R2 ;  /* 0x00000004e2020825 */ /* 0x002fca00078e0202 */
[----:B------:R-:W3:Y:S04]  /*1c00*/  @P0 LDG.E R0, desc[UR48][R2.64] ;  /* 0x0000003002000981 */ /* 0x000ee8000c1e1900 */
[----:B------:R-:W3:Y:S01]  /*1c10*/  @P0 LDG.E R7, desc[UR48][R2.64+0x4] ;  /* 0x0000043002070981 */ /* 0x000ee2000c1e1900 */
[----:B------:R-:W-:Y:S01]  /*1c20*/  ISETP.NE.U32.AND P1, PT, RZ, UR4, PT ;  /* 0x00000004ff007c0c */ /* 0x000fe2000bf25070 */
[----:B-----5:R-:W-:-:S03]  /*1c30*/  IMAD.MOV.U32 R131, RZ, RZ, R26 ;  /* 0x000000ffff837224 */ /* 0x020fc600078e001a */
[----:B------:R-:W-:-:S13]  /*1c40*/  ISETP.NE.AND.EX P1, PT, RZ, UR5, PT, P1 ;  /* 0x00000005ff007c0c */ /* 0x000fda000bf25310 */
[----:B------:R-:W-:-:S04]  /*1c50*/  @P1 IADD3 R4, P2, R227, UR4, RZ ;  /* 0x00000004e3041c10 */ /* 0x000fc8000ff5e0ff */
[----:B------:R-:W-:-:S05]  /*1c60*/  @P1 IADD3.X R5, R228, UR5, RZ, P2, !PT ;  /* 0x00000005e4051c10 */ /* 0x000fca00097fe4ff */
[----:B------:R1:W5:Y:S01]  /*1c70*/  @P1 LDG.E R131, desc[UR48][R4.64] ;  /* 0x0000003004831981 */ /* 0x000362000c1e1900 */
[----:B------:R-:W-:Y:S01]  /*1c80*/  IADD3 R9, R26, -R9, RZ ;  /* 0x800000091a097210 */ /* 0x000fe20007ffe0ff */
[----:B------:R-:W-:Y:S01]  /*1c90*/  BSSY B0, `(.L_x_450) ;  /* 0x000002e000007945 */ /* 0x000fe20003800000 */
[----:B------:R-:W-:Y:S02]  /*1ca0*/  LOP3.LUT R11, R225, 0xff, RZ, 0xc0, !PT ;  /* 0x000000ffe10b7812 */ /* 0x000fe400078ec0ff */
[----:B------:R-:W-:-:S03]  /*1cb0*/  SHF.R.U32.HI R225, RZ, 0x10, R225 ;  /* 0x00000010ffe17819 */ /* 0x000fc600000116e1 */
[----:B------:R1:W-:Y:S01]  /*1cc0*/  STL [R1+0x40], R11 ;  /* 0x0000400b01007387 */ /* 0x0003e20000100800 */
[----:B--2---:R-:W-:Y:S01]  /*1cd0*/  LOP3.LUT R25, R25, 0xfffffff7, RZ, 0xc0, !PT ;  /* 0xfffffff719197812 */ /* 0x004fe200078ec0ff */
[----:B---3--:R-:W-:-:S04]  /*1ce0*/  @P0 IMAD.IADD R24, R7, 0x1, -R0 ;  /* 0x0000000107180824 */ /* 0x008fc800078e0a00 */
[----:B------:R-:W-:-:S04]  /*1cf0*/  IMAD.IADD R137, R9, 0x1, R24 ;  /* 0x0000000109897824 */ /* 0x000fc800078e0218 */
[C---:B------:R-:W-:Y:S01]  /*1d00*/  VIADD R0, R137.reuse, 0x5f ;  /* 0x0000005f89007836 */ /* 0x040fe20000000000 */
[----:B------:R-:W-:-:S03]  /*1d10*/  ISETP.GE.AND P3, PT, R137, 0x1, PT ;  /* 0x000000018900780c */ /* 0x000fc60003f66270 */
[----:B------:R-:W-:-:S05]  /*1d20*/  IMAD.HI R0, R0, 0x2aaaaaab, RZ ;  /* 0x2aaaaaab00007827 */ /* 0x000fca00078e02ff */
[----:B------:R-:W-:-:S04]  /*1d30*/  SHF.R.U32.HI R135, RZ, 0x1f, R0 ;  /* 0x0000001fff877819 */ /* 0x000fc80000011600 */
[----:B------:R-:W-:Y:S02]  /*1d40*/  LEA.HI.SX32 R135, R0, R135, 0x1c ;  /* 0x0000008700877211 */ /* 0x000fe400078fe2ff */
[----:B------:R-:W-:Y:S02]  /*1d50*/  @P3 LOP3.LUT R25, R25, 0x8, RZ, 0xfc, !PT ;  /* 0x0000000819193812 */ /* 0x000fe400078efcff */
[----:B------:R-:W-:-:S03]  /*1d60*/  MOV R0, RZ ;  /* 0x000000ff00007202 */ /* 0x000fc60000000f00 */
[----:B------:R1:W-:Y:S01]  /*1d70*/  STL [R1], R25 ;  /* 0x0000001901007387 */ /* 0x0003e20000100800 */
[----:B------:R-:W-:Y:S05]  /*1d80*/  @!P3 BRA `(.L_x_451) ;  /* 0x000000000078b947 */ /* 0x000fea0003800000 */
[----:B------:R-:W-:Y:S01]  /*1d90*/  ISETP.NE.AND P0, PT, R225, RZ, PT ;  /* 0x000000ffe100720c */ /* 0x000fe20003f05270 */
[----:B------:R-:W-:-:S03]  /*1da0*/  ULDC UR4, c[0x0][0x9f0] ;  /* 0x00027c0000047ab9 */ /* 0x000fc60000000800 */
[----:B------:R-:W-:-:S04]  /*1db0*/  SEL R6, R225, UR4, P0 ;  /* 0x00000004e1067c07 */ /* 0x000fc80008000000 */
[-C--:B-1----:R-:W-:Y:S02]  /*1dc0*/  IABS R5, R6.reuse ;  /* 0x0000000600057213 */ /* 0x082fe40000000000 */
[----:B------:R-:W-:Y:S02]  /*1dd0*/  IADD3 R0, R135, -0x1, R6 ;  /* 0xffffffff87007810 */ /* 0x000fe40007ffe006 */
[----:B------:R-:W1:Y:S01]  /*1de0*/  I2F.RP R4, R5 ;  /* 0x0000000500047306 */ /* 0x000e620000209400 */
[----:B------:R-:W-:-:S05]  /*1df0*/  IABS R10, R6 ;  /* 0x00000006000a7213 */ /* 0x000fca0000000000 */
[----:B------:R-:W-:Y:S02]  /*1e00*/  IMAD.MOV R10, RZ, RZ, -R10 ;  /* 0x000000ffff0a7224 */ /* 0x000fe400078e0a0a */
[----:B-1----:R-:W1:Y:S02]  /*1e10*/  MUFU.RCP R4, R4 ;  /* 0x0000000400047308 */ /* 0x002e640000001000 */
[----:B-1----:R-:W-:Y:S01]  /*1e20*/  VIADD R2, R4, 0xffffffe ;  /* 0x0ffffffe04027836 */ /* 0x002fe20000000000 */
[----:B------:R-:W-:Y:S02]  /*1e30*/  IABS R4, R0 ;  /* 0x0000000000047213 */ /* 0x000fe40000000000 */
[----:B------:R-:W-:-:S03]  /*1e40*/  LOP3.LUT R0, R0, R6, RZ, 0x3c, !PT ;  /* 0x0000000600007212 */ /* 0x000fc600078e3cff */
[----:B------:R1:W2:Y:S01]  /*1e50*/  F2I.FTZ.U32.TRUNC.NTZ R3, R2 ;  /* 0x0000000200037305 */ /* 0x0002a2000021f000 */
[----:B------:R-:W-:Y:S02]  /*1e60*/  ISETP.GE.AND P2, PT, R0, RZ, PT ;  /* 0x000000ff0000720c */ /* 0x000fe40003f46270 */
[----:B-1----:R-:W-:Y:S01]  /*1e70*/  MOV R2, RZ ;  /* 0x000000ff00027202 */ /* 0x002fe20000000f00 */
[----:B--2---:R-:W-:-:S04]  /*1e80*/  IMAD.MOV R8, RZ, RZ, -R3 ;  /* 0x000000ffff087224 */ /* 0x004fc800078e0a03 */
[----:B------:R-:W-:-:S04]  /*1e90*/  IMAD R7, R8, R5, RZ ;  /* 0x0000000508077224 */ /* 0x000fc800078e02ff */
[----:B------:R-:W-:-:S04]  /*1ea0*/  IMAD.HI.U32 R3, R3, R7, R2 ;  /* 0x0000000703037227 */ /* 0x000fc800078e0002 */
[----:B------:R-:W-:Y:S02]  /*1eb0*/  IMAD.MOV.U32 R2, RZ, RZ, R10 ;  /* 0x000000ffff027224 */ /* 0x000fe400078e000a */
[----:B------:R-:W-:-:S04]  /*1ec0*/  IMAD.HI.U32 R3, R3, R4, RZ ;  /* 0x0000000403037227 */ /* 0x000fc800078e00ff */
[----:B------:R-:W-:-:S05]  /*1ed0*/  IMAD R2, R3, R2, R4 ;  /* 0x0000000203027224 */ /* 0x000fca00078e0204 */
[----:B------:R-:W-:-:S13]  /*1ee0*/  ISETP.GT.U32.AND P1, PT, R5, R2, PT ;  /* 0x000000020500720c */ /* 0x000fda0003f24070 */
[----:B------:R-:W-:Y:S02]  /*1ef0*/  @!P1 IMAD.IADD R2, R2, 0x1, -R5 ;  /* 0x0000000102029824 */ /* 0x000fe400078e0a05 */
[----:B------:R-:W-:Y:S01]  /*1f00*/  @!P1 VIADD R3, R3, 0x1 ;  /* 0x0000000103039836 */ /* 0x000fe20000000000 */
[----:B------:R-:W-:Y:S02]  /*1f10*/  ISETP.NE.AND P1, PT, R6, RZ, PT ;  /* 0x000000ff0600720c */ /* 0x000fe40003f25270 */
[----:B------:R-:W-:-:S13]  /*1f20*/  ISETP.GE.U32.AND P0, PT, R2, R5, PT ;  /* 0x000000050200720c */ /* 0x000fda0003f06070 */
[----:B------:R-:W-:-:S05]  /*1f30*/  @P0 IADD3 R3, R3, 0x1, RZ ;  /* 0x0000000103030810 */ /* 0x000fca0007ffe0ff */
[----:B------:R-:W-:-:S04]  /*1f40*/  IMAD.MOV.U32 R0, RZ, RZ, R3 ;  /* 0x000000ffff007224 */ /* 0x000fc800078e0003 */
[----:B------:R-:W-:Y:S01]  /*1f50*/  @!P2 IMAD.MOV R0, RZ, RZ, -R0 ;  /* 0x000000ffff00a224 */ /* 0x000fe200078e0a00 */
[----:B------:R-:W-:-:S07]  /*1f60*/  @!P1 LOP3.LUT R0, RZ, R6, RZ, 0x33, !PT ;  /* 0x00000006ff009212 */ /* 0x000fce00078e33ff */
.L_x_451:
[----:B------:R-:W-:Y:S05]  /*1f70*/  BSYNC B0 ;  /* 0x0000000000007941 */ /* 0x000fea0003800000 */
.L_x_450:
[----:B------:R-:W-:Y:S01]  /*1f80*/  IMAD R2, R11, R0, RZ ;  /* 0x000000000b027224 */ /* 0x000fe200078e02ff */
[----:B------:R-:W-:-:S04]  /*1f90*/  PLOP3.LUT P2, PT, PT, PT, PT, 0x80, 0x0 ;  /* 0x000000000000781c */ /* 0x000fc80003f4f070 */
[C---:B------:R-:W-:Y:S01]  /*1fa0*/  VIADDMNMX R0, R2.reuse, R0, R135, PT ;  /* 0x0000000002007246 */ /* 0x040fe20003800187 */
[----:B------:R-:W-:-:S04]  /*1fb0*/  IMAD R2, R2, 0x60, -R9 ;  /* 0x0000006002027824 */ /* 0x000fc800078e0a09 */
[----:B------:R-:W-:Y:S01]  /*1fc0*/  IMAD R3, R0, 0x60, -R9 ;  /* 0x0000006000037824 */ /* 0x000fe200078e0a09 */
[----:B------:R-:W-:-:S04]  /*1fd0*/  VIMNMX R2, RZ, R2, !PT ;  /* 0x00000002ff027248 */ /* 0x000fc80007fe0100 */
[----:B-1----:R-:W-:-:S04]  /*1fe0*/  VIMNMX R5, R3, R24, PT ;  /* 0x0000001803057248 */ /* 0x002fc80003fe0100 */
[----:B------:R-:W-:Y:S01]  /*1ff0*/  ISETP.GT.AND P0, PT, R5, R2, PT ;  /* 0x000000020500720c */ /* 0x000fe20003f04270 */
[----:B------:R-:W-:-:S05]  /*2000*/  IMAD.WIDE.U32 R2, R2, -0x55555555, RZ ;  /* 0xaaaaaaab02027825 */ /* 0x000fca00078e00ff */
[----:B------:R-:W-:-:S04]  /*2010*/  SHF.R.U32.HI R119, RZ, 0x6, R3 ;  /* 0x00000006ff777819 */ /* 0x000fc80000011603 */
[----:B------:R-:W-:-:S03]  /*2020*/  MOV R2, R119 ;  /* 0x0000007700027202 */ /* 0x000fc60000000f00 */
[----:B------:R-:W-:-:S04]  /*2030*/  @P0 VIADD R0, R5, 0x5f ;  /* 0x0000005f05000836 */ /* 0x000fc80000000000 */
[----:B------:R-:W-:-:S05]  /*2040*/  @P0 IMAD.HI R0, R0, 0x2aaaaaab, RZ ;  /* 0x2aaaaaab00000827 */ /* 0x000fca00078e02ff */
[----:B------:R-:W-:-:S04]  /*2050*/  @P0 SHF.R.U32.HI R3, RZ, 0x1f, R0 ;  /* 0x0000001fff030819 */ /* 0x000fc80000011600 */
[----:B------:R-:W-:-:S04]  /*2060*/  @P0 LEA.HI.SX32 R2, R0, R3, 0x1c ;  /* 0x0000000300020211 */ /* 0x000fc800078fe2ff */
[----:B------:R-:W-:-:S13]  /*2070*/  ISETP.GT.AND P0, PT, R2, R119, PT ;  /* 0x000000770200720c */ /* 0x000fda0003f04270 */
[----:B------:R-:W-:Y:S05]  /*2080*/  @!P0 BRA `(.L_x_452) ;  /* 0x0000009000048947 */ /* 0x000fea0003800000 */
[----:B------:R-:W-:Y:S01]  /*2090*/  VIADD R0, R18, 0x1e400 ;  /* 0x0001e40012007836 */ /* 0x000fe20000000000 */
[----:B------:R-:W-:Y:S04]  /*20a0*/  BSSY B6, `(.L_x_453) ;  /* 0x0000013000067945 */ /* 0x000fe80003800000 */
[----:B------:R-:W-:-:S13]  /*20b0*/  LOP3.LUT P0, RZ, R0, 0x3ff, RZ, 0xc0, !PT ;  /* 0x000003ff00ff7812 */ /* 0x000fda000780c0ff */
[----:B------:R-:W-:Y:S05]  /*20c0*/  @!P0 BRA `(.L_x_454) ;  /* 0x0000000000408947 */ /* 0x000fea0003800000 */
[----:B------:R-:W-:Y:S01]  /*20d0*/  MOV R14, 0x0 ;  /* 0x00000000000e7802 */ /* 0x000fe20000000f00 */
[----:B------:R-:W-:Y:S01]  /*20e0*/  ULDC.64 UR4, c[0x4][0x88] ;  /* 0x0100220000047ab9 */ /* 0x000fe20000000a00 */
[----:B------:R-:W-:Y:S01]  /*20f0*/  ULDC.64 UR6, c[0x4][0x18] ;  /* 0x0100060000067ab9 */ /* 0x000fe20000000a00 */
[----:B------:R-:W-:Y:S01]  /*2100*/  IMAD.U32 R4, RZ, RZ, UR4 ;  /* 0x00000004ff047e24 */ /* 0x000fe2000f8e00ff */
[----:B------:R-:W-:Y:S01]  /*2110*/  MOV R8, 0x70 ;  /* 0x0000007000087802 */ /* 0x000fe20000000f00 */
[----:B------:R-:W-:Y:S01]  /*2120*/  IMAD.U32 R5, RZ, RZ, UR5 ;  /* 0x00000005ff057e24 */ /* 0x000fe2000f8e00ff */
[----:B------:R-:W1:Y:S01]  /*2130*/  LDC.64 R14, c[0x4][R14] ;  /* 0x010000000e0e7b82 */ /* 0x000e620000000a00 */
[----:B------:R-:W-:Y:S01]  /*2140*/  ULDC.64 UR4, c[0x4][0x90] ;  /* 0x0100240000047ab9 */ /* 0x000fe20000000a00 */
[----:B------:R-:W-:Y:S01]  /*2150*/  IMAD.U32 R10, RZ, RZ, UR6 ;  /* 0x00000006ff0a7e24 */ /* 0x000fe2000f8e00ff */
[----:B------:R-:W-:Y:S01]  /*2160*/  MOV R6, UR4 ;  /* 0x0000000400067c02 */ /* 0x000fe20008000f00 */
[----:B------:R-:W-:-:S02]  /*2170*/  IMAD.U32 R7, RZ, RZ, UR5 ;  /* 0x00000005ff077e24 */ /* 0x000fc4000f8e00ff */
[----:B------:R-:W-:Y:S02]  /*2180*/  IMAD.U32 R11, RZ, RZ, UR7 ;  /* 0x00000007ff0b7e24 */ /* 0x000fe4000f8e00ff */
[----:B------:R-:W-:Y:S02]  /*2190*/  IMAD.MOV.U32 R12, RZ, RZ, 0x1 ;  /* 0x00000001ff0c7424 */ /* 0x000fe400078e00ff */
[----:B------:R-:W-:-:S07]  /*21a0*/  IMAD.MOV.U32 R13, RZ, RZ, RZ ;  /* 0x000000ffff0d7224 */ /* 0x000fce00078e00ff */
[----:B------:R-:W-:-:S07]  /*21b0*/  LEPC R20, `(.L_x_454) ;  /* 0x000000001014794e */ /* 0x000fce0000000000 */
[----:B01---5:R-:W-:Y:S05]  /*21c0*/  CALL.ABS.NOINC R14 ;  /* 0x000000000e007343 */ /* 0x023fea0003c00000 */
.L_x_454:
[----:B------:R-:W-:Y:S05]  /*21d0*/  BSYNC B6 ;  /* 0x0000000000067941 */ /* 0x000fea0003800000 */
.L_x_453:
[----:B------:R-:W-:Y:S01]  /*21e0*/  VIADD R112, R18, 0x400 ;  /* 0x0000040012707836 */ /* 0x000fe20000000000 */
[----:B------:R-:W-:Y:S04]  /*21f0*/  BSSY B6, `(.L_x_455) ;  /* 0x0000013000067945 */ /* 0x000fe80003800000 */
[----:B------:R-:W-:-:S13]  /*2200*/  LOP3.LUT P0, RZ, R112, 0x3ff, RZ, 0xc0, !PT ;  /* 0x000003ff70ff7812 */ /* 0x000fda000780c0ff */
[----:B------:R-:W-:Y:S05]  /*2210*/  @!P0 BRA `(.L_x_456) ;  /* 0x0000000000408947 */ /* 0x000fea0003800000 */
[----:B------:R-:W-:Y:S01]  /*2220*/  MOV R14, 0x0 ;  /* 0x00000000000e7802 */ /* 0x000fe20000000f00 */
[----:B------:R-:W-:Y:S01]  /*2230*/  ULDC.64 UR4, c[0x4][0x88] ;  /* 0x0100220000047ab9 */ /* 0x000fe20000000a00 */
[----:B------:R-:W-:Y:S01]  /*2240*/  ULDC.64 UR6, c[0x4][0x18] ;  /* 0x0100060000067ab9 */ /* 0x000fe20000000a00 */
[----:B------:R-:W-:Y:S01]  /*2250*/  MOV R4, UR4 ;  /* 0x0000000400047c02 */ /* 0x000fe20008000f00 */
[----:B------:R-:W-:Y:S01]  /*2260*/  IMAD.U32 R5, RZ, RZ, UR5 ;  /* 0x00000005ff057e24 */ /* 0x000fe2000f8e00ff */
[----:B------:R-:W-:Y:S01]  /*2270*/  ULDC.64 UR4, c[0x4][0x90] ;  /* 0x0100240000047ab9 */ /* 0x000fe20000000a00 */
[----:B------:R-:W1:Y:S01]  /*2280*/  LDC.64 R14, c[0x4][R14] ;  /* 0x010000000e0e7b82 */ /* 0x000e620000000a00 */
        /* <DEDUP_REMOVED lines=8> */
[----:B01---5:R-:W-:Y:S05]  /*2310*/  CALL.ABS.NOINC R14 ;  /* 0x000000000e007343 */ /* 0x023fea0003c00000 */
.L_x_456:
[----:B------:R-:W-:Y:S05]  /*2320*/  BSYNC B6 ;  /* 0x0000000000067941 */ /* 0x000fea0003800000 */
.L_x_455:
[----:B------:R-:W-:Y:S01]  /*2330*/  ULDC.64 UR4, c[0x0][0x9f8] ;  /* 0x00027e0000047ab9 */ /* 0x000fe20000000a00 */
[----:B------:R-:W-:Y:S01]  /*2340*/  IMAD.MOV.U32 R0, RZ, RZ, R226 ;  /* 0x000000ffff007224 */ /* 0x000fe200078e00e2 */
[----:B------:R-:W-:Y:S01]  /*2350*/  ISETP.NE.U32.AND P0, PT, RZ, UR4, PT ;  /* 0x00000004ff007c0c */ /* 0x000fe2000bf05070 */
[----:B------:R-:W2:Y:S01]  /*2360*/  LDL R14, [R1+0xa4] ;  /* 0x0000a400010e7983 */ /* 0x000ea20000100800 */
[----:B------:R-:W1:Y:S01]  /*2370*/  LDC.64 R92, c[0x0][0x3f8] ;  /* 0x0000fe00ff5c7b82 */ /* 0x000e620000000a00 */
[----:B------:R-:W-:Y:S01]  /*2380*/  IMAD.MOV.U32 R20, RZ, RZ, R25 ;  /* 0x000000ffff147224 */ /* 0x000fe200078e0019 */
[----:B------:R-:W-:-:S06]  /*2390*/  ISETP.NE.AND.EX P0, PT, RZ, UR5, PT, P0 ;  /* 0x00000005ff007c0c */ /* 0x000fcc000bf05300 */
[----:B------:R-:W3:Y:S07]  /*23a0*/  LDC R21, c[0x0][0x3f4] ;  /* 0x0000fd00ff157b82 */ /* 0x000eee0000000800 */
[----:B------:R-:W-:Y:S01]  /*23b0*/  @P0 IADD3 R4, P1, R227, UR4, RZ ;  /* 0x00000004e3040c10 */ /* 0x000fe2000ff3e0ff */
[----:B------:R-:W-:Y:S01]  /*23c0*/  ULDC UR4, c[0x0][0x2f4] ;  /* 0x0000bd0000047ab9 */ /* 0x000fe20000000800 */
[----:B------:R-:W4:Y:S02]  /*23d0*/  LDC.64 R86, c[0x0][0x408] ;  /* 0x00010200ff567b82 */ /* 0x000f240000000a00 */
[----:B------:R-:W-:-:S05]  /*23e0*/  @P0 IADD3.X R5, R228, UR5, RZ, P1, !PT ;  /* 0x00000005e4050c10 */ /* 0x000fca0008ffe4ff */
[----:B------:R0:W2:Y:S01]  /*23f0*/  @P0 LDG.E R0, desc[UR48][R4.64] ;  /* 0x0000003004000981 */ /* 0x0000a2000c1e1900 */
[----:B------:R-:W-:Y:S02]  /*2400*/  ISETP.GE.AND P1, PT, R194, UR4, PT ;  /* 0x00000004c2007c0c */ /* 0x000fe4000bf26270 */
[----:B------:R-:W-:Y:S02]  /*2410*/  ISETP.GE.AND P0, PT, R16, UR4, PT ;  /* 0x0000000410007c0c */ /* 0x000fe4000bf06270 */
[----:B------:R-:W-:Y:S02]  /*2420*/  SEL R6, RZ, 0xffffffff, P1 ;  /* 0xffffffffff067807 */ /* 0x000fe40000800000 */
[----:B------:R-:W-:Y:S02]  /*2430*/  SEL R3, RZ, 0x1, P0 ;  /* 0x00000001ff037807 */ /* 0x000fe40000000000 */
[----:B------:R-:W-:Y:S01]  /*2440*/  SHF.R.S32.HI R7, RZ, 0x1f, R203 ;  /* 0x0000001fff077819 */ /* 0x000fe200000114cb */
[----:B------:R-:W-:Y:S01]  /*2450*/  IMAD.SHL.U32 R6, R6, 0x2, RZ ;  /* 0x0000000206067824 */ /* 0x000fe200078e00ff */
[----:B------:R-:W-:-:S02]  /*2460*/  ISETP.GE.AND P0, PT, R193, UR4, PT ;  /* 0x00000004c1007c0c */ /* 0x000fc4000bf06270 */
[----:B------:R-:W-:Y:S02]  /*2470*/  ISETP.GE.AND P1, PT, R23, UR4, PT ;  /* 0x0000000417007c0c */ /* 0x000fe4000bf26270 */
[----:B------:R-:W-:Y:S01]  /*2480*/  LOP3.LUT R3, R6, 0x2, R3, 0xe2, !PT ;  /* 0x0000000206037812 */ /* 0x000fe200078ee203 */
[----:B-1----:R-:W-:Y:S01]  /*2490*/  IMAD R6, R7, R92, RZ ;  /* 0x0000005c07067224 */ /* 0x002fe200078e02ff */
[----:B------:R-:W-:Y:S02]  /*24a0*/  ISETP.GE.AND P2, PT, R22, UR4, PT ;  /* 0x0000000416007c0c */ /* 0x000fe4000bf46270 */
[----:B0-----:R-:W-:Y:S02]  /*24b0*/  SEL R4, RZ, 0x4, P0 ;  /* 0x00000004ff047807 */ /* 0x001fe40000000000 */
[----:B------:R-:W-:Y:S01]  /*24c0*/  SEL R5, RZ, 0x8, P1 ;  /* 0x00000008ff057807 */ /* 0x000fe20000800000 */
[----:B------:R-:W-:Y:S01]  /*24d0*/  IMAD R9, R203, R93, R6 ;  /* 0x0000005dcb097224 */ /* 0x000fe200078e0206 */
[----:B------:R-:W-:-:S02]  /*24e0*/  SEL R6, RZ, 0x10, P2 ;  /* 0x00000010ff067807 */ /* 0x000fc40001000000 */
[----:B------:R-:W-:Y:S01]  /*24f0*/  LOP3.LUT R3, R5, R3, R4, 0xfe, !PT ;  /* 0x0000000305037212 */ /* 0x000fe200078efe04 */
[----:B----4-:R-:W-:Y:S01]  /*2500*/  IMAD R4, R7, R86, RZ ;  /* 0x0000005607047224 */ /* 0x010fe200078e02ff */
[-C--:B---3--:R-:W-:Y:S02]  /*2510*/  ISETP.GE.AND P0, PT, R16, R21.reuse, PT ;  /* 0x000000151000720c */ /* 0x088fe40003f06270 */
[----:B------:R-:W-:Y:S02]  /*2520*/  SHF.R.S32.HI R197, RZ, 0x1f, R196 ;  /* 0x0000001fffc57819 */ /* 0x000fe400000114c4 */
[----:B------:R-:W-:Y:S02]  /*2530*/  ISETP.GE.AND P1, PT, R194, R21, PT ;  /* 0x00000015c200720c */ /* 0x000fe40003f26270 */
[----:B------:R-:W-:Y:S01]  /*2540*/  LOP3.LUT R6, R3, R6, RZ, 0xfc, !PT ;  /* 0x0000000603067212 */ /* 0x000fe200078efcff */
[----:B------:R-:W-:Y:S01]  /*2550*/  IMAD R7, R203, R87, R4 ;  /* 0x00000057cb077224 */ /* 0x000fe200078e0204 */
[----:B------:R-:W-:Y:S01]  /*2560*/  ISETP.GE.AND P3, PT, R193, R21, PT ;  /* 0x00000015c100720c */ /* 0x000fe20003f66270 */
[----:B------:R-:W-:Y:S01]  /*2570*/  IMAD.WIDE.U32 R88, R203, R86, R16 ;  /* 0x00000056cb587225 */ /* 0x000fe200078e0010 */
[----:B------:R-:W-:-:S02]  /*2580*/  SEL R3, R21, RZ, P0 ;  /* 0x000000ff15037207 */ /* 0x000fc40000000000 */
[----:B------:R-:W-:Y:S01]  /*2590*/  SEL R5, R21, RZ, P1 ;  /* 0x000000ff15057207 */ /* 0x000fe20000800000 */
[----:B------:R-:W-:Y:S01]  /*25a0*/  IMAD.WIDE.U32 R90, R203, R86, R196 ;  /* 0x00000056cb5a7225 */ /* 0x000fe200078e00c4 */
[----:B------:R-:W-:Y:S02]  /*25b0*/  SEL R4, R21, RZ, P3 ;  /* 0x000000ff15047207 */ /* 0x000fe40001800000 */
[----:B------:R-:W-:Y:S01]  /*25c0*/  IADD3 R89, R7, R89, RZ ;  /* 0x0000005907597210 */ /* 0x000fe20007ffe0ff */
[----:B------:R-:W-:Y:S02]  /*25d0*/  IMAD.IADD R3, R16, 0x1, R3 ;  /* 0x0000000110037824 */ /* 0x000fe400078e0203 */
[----:B------:R-:W-:Y:S02]  /*25e0*/  IMAD.IADD R91, R91, 0x1, R7 ;  /* 0x000000015b5b7824 */ /* 0x000fe400078e0207 */
[----:B------:R-:W-:Y:S02]  /*25f0*/  IMAD.IADD R7, R194, 0x1, R5 ;  /* 0x00000001c2077824 */ /* 0x000fe400078e0205 */
[----:B------:R-:W-:Y:S01]  /*2600*/  IMAD.IADD R11, R193, 0x1, R4 ;  /* 0x00000001c10b7824 */ /* 0x000fe200078e0204 */
[----:B------:R-:W-:-:S02]  /*2610*/  SHF.R.S32.HI R4, RZ, 0x1f, R3 ;  /* 0x0000001fff047819 */ /* 0x000fc40000011403 */
[----:B------:R-:W-:Y:S01]  /*2620*/  SHF.R.S32.HI R8, RZ, 0x1f, R7 ;  /* 0x0000001fff087819 */ /* 0x000fe20000011407 */
[CC--:B------:R-:W-:Y:S01]  /*2630*/  IMAD.WIDE.U32 R96, R203.reuse, R92.reuse, R196 ;  /* 0x0000005ccb607225 */ /* 0x0c0fe200078e00c4 */
[CC--:B------:R-:W-:Y:S02]  /*2640*/  LEA.HI R5, R4.reuse, R3.reuse, RZ, 0x3 ;  /* 0x0000000304057211 */ /* 0x0c0fe400078f18ff */
[----:B------:R-:W-:Y:S01]  /*2650*/  LEA.HI R3, R4, R3, RZ, 0x6 ;  /* 0x0000000304037211 */ /* 0x000fe200078f30ff */
[----:B------:R-:W-:Y:S01]  /*2660*/  IMAD.WIDE.U32 R94, R203, R92, R16 ;  /* 0x0000005ccb5e7225 */ /* 0x000fe200078e0010 */
[----:B------:R-:W-:Y:S02]  /*2670*/  SHF.R.S32.HI R12, RZ, 0x1f, R11 ;  /* 0x0000001fff0c7819 */ /* 0x000fe4000001140b */
[CC--:B------:R-:W-:Y:S01]  /*2680*/  LEA.HI R4, R8.reuse, R7.reuse, RZ, 0x6 ;  /* 0x0000000708047211 */ /* 0x0c0fe200078f30ff */
[----:B------:R-:W0:Y:S01]  /*2690*/  S2R R160, SR_TID.X ;  /* 0x0000000000a07919 */ /* 0x000e220000002100 */
[----:B------:R-:W-:Y:S01]  /*26a0*/  LEA.HI R8, R8, R7, RZ, 0x3 ;  /* 0x0000000708087211 */ /* 0x000fe200078f18ff */
[----:B------:R-:W-:Y:S01]  /*26b0*/  IMAD.IADD R95, R9, 0x1, R95 ;  /* 0x00000001095f7824 */ /* 0x000fe200078e025f */
[----:B------:R-:W-:-:S02]  /*26c0*/  SHF.R.S32.HI R3, RZ, 0x6, R3 ;  /* 0x00000006ff037819 */ /* 0x000fc40000011403 */
[----:B------:R-:W-:Y:S02]  /*26d0*/  IADD3 R97, R97, R9, RZ ;  /* 0x0000000961617210 */ /* 0x000fe40007ffe0ff */
[----:B------:R-:W-:Y:S02]  /*26e0*/  LEA.HI R13, R12, R11, RZ, 0x3 ;  /* 0x0000000b0c0d7211 */ /* 0x000fe400078f18ff */
[----:B------:R-:W-:Y:S02]  /*26f0*/  SHF.R.S32.HI R7, RZ, 0x6, R4 ;  /* 0x00000006ff077819 */ /* 0x000fe40000011404 */
[--C-:B------:R-:W-:Y:S02]  /*2700*/  LOP3.LUT R4, R216, 0x38, R5.reuse, 0xf8, !PT ;  /* 0x00000038d8047812 */ /* 0x100fe400078ef805 */
[----:B------:R-:W-:Y:S02]  /*2710*/  LOP3.LUT R9, R205, 0x38, R5, 0xf8, !PT ;  /* 0x00000038cd097812 */ /* 0x000fe400078ef805 */
[----:B------:R-:W-:-:S02]  /*2720*/  SHF.R.U32.HI R25, RZ, 0x3, R205 ;  /* 0x00000003ff197819 */ /* 0x000fc400000116cd */
[----:B------:R-:W-:Y:S01]  /*2730*/  LEA.HI R11, R12, R11, RZ, 0x6 ;  /* 0x0000000b0c0b7211 */ /* 0x000fe200078f30ff */
[C---:B------:R-:W-:Y:S01]  /*2740*/  IMAD R130, R3.reuse, 0x1800, R218 ;  /* 0x0000180003827824 */ /* 0x040fe200078e02da */
[----:B------:R-:W-:Y:S01]  /*2750*/  LOP3.LUT P2, RZ, R224, 0x4, RZ, 0xc0, !PT ;  /* 0x00000004e0ff7812 */ /* 0x000fe2000784c0ff */
[----:B------:R-:W-:Y:S01]  /*2760*/  IMAD R128, R3, 0x1800, R219 ;  /* 0x0000180003807824 */ /* 0x000fe200078e02db */
[----:B------:R-:W-:Y:S02]  /*2770*/  LOP3.LUT R20, R20, 0xfffffffe, RZ, 0xc0, !PT ;  /* 0xfffffffe14147812 */ /* 0x000fe400078ec0ff */
[----:B------:R-:W-:Y:S02]  /*2780*/  LOP3.LUT R10, R216, 0x38, R8, 0xf8, !PT ;  /* 0x00000038d80a7812 */ /* 0x000fe400078ef808 */
[----:B------:R-:W-:Y:S02]  /*2790*/  LOP3.LUT R3, R4, R217, RZ, 0x3c, !PT ;  /* 0x000000d904037212 */ /* 0x000fe400078e3cff */
[----:B------:R-:W-:-:S02]  /*27a0*/  LOP3.LUT R9, R9, R25, RZ, 0x3c, !PT ;  /* 0x0000001909097212 */ /* 0x000fc400078e3cff */
[----:B------:R-:W-:Y:S02]  /*27b0*/  SHF.R.S32.HI R11, RZ, 0x6, R11 ;  /* 0x00000006ff0b7819 */ /* 0x000fe4000001140b */
[----:B------:R-:W-:Y:S01]  /*27c0*/  LOP3.LUT R4, R216, 0x38, R13, 0xf8, !PT ;  /* 0x00000038d8047812 */ /* 0x000fe200078ef80d */
[--C-:B------:R-:W-:Y:S01]  /*27d0*/  IMAD R129, R7, 0x1800, R218.reuse ;  /* 0x0000180007817824 */ /* 0x100fe200078e02da */
[----:B------:R-:W-:Y:S01]  /*27e0*/  @P3 LOP3.LUT R20, R20, 0x1, RZ, 0xfc, !PT ;  /* 0x0000000114143812 */ /* 0x000fe200078efcff */
[----:B------:R-:W-:Y:S01]  /*27f0*/  IMAD.IADD R128, R128, 0x1, R9 ;  /* 0x0000000180807824 */ /* 0x000fe200078e0209 */
[----:B------:R-:W-:Y:S01]  /*2800*/  LOP3.LUT R10, R10, R217, RZ, 0x3c, !PT ;  /* 0x000000d90a0a7212 */ /* 0x000fe200078e3cff */
[----:B------:R-:W-:Y:S01]  /*2810*/  IMAD R127, R11, 0x1800, R218 ;  /* 0x000018000b7f7824 */ /* 0x000fe200078e02da */
[----:B------:R-:W-:Y:S02]  /*2820*/  IADD3 R130, R130, R3, RZ ;  /* 0x0000000382827210 */ /* 0x000fe40007ffe0ff */
[----:B------:R-:W-:-:S02]  /*2830*/  LOP3.LUT R3, R205, 0x38, R8, 0xf8, !PT ;  /* 0x00000038cd037812 */ /* 0x000fc400078ef808 */
[----:B------:R-:W-:Y:S02]  /*2840*/  LOP3.LUT R9, R205, 0x38, R13, 0xf8, !PT ;  /* 0x00000038cd097812 */ /* 0x000fe400078ef80d */
[----:B------:R-:W-:Y:S01]  /*2850*/  LOP3.LUT R4, R4, R217, RZ, 0x3c, !PT ;  /* 0x000000d904047212 */ /* 0x000fe200078e3cff */
[----:B------:R-:W-:Y:S01]  /*2860*/  IMAD.IADD R129, R129, 0x1, R10 ;  /* 0x0000000181817824 */ /* 0x000fe200078e020a */
[----:B------:R-:W-:Y:S01]  /*2870*/  LOP3.LUT R20, R20, 0xfffffffb, RZ, 0xc0, !PT ;  /* 0xfffffffb14147812 */ /* 0x000fe200078ec0ff */
[--C-:B------:R-:W-:Y:S01]  /*2880*/  IMAD R126, R7, 0x1800, R219.reuse ;  /* 0x00001800077e7824 */ /* 0x100fe200078e02db */
[-C--:B------:R-:W-:Y:S01]  /*2890*/  LOP3.LUT R3, R3, R25.reuse, RZ, 0x3c, !PT ;  /* 0x0000001903037212 */ /* 0x080fe200078e3cff */
[----:B------:R-:W-:Y:S01]  /*28a0*/  IMAD R125, R11, 0x1800, R219 ;  /* 0x000018000b7d7824 */ /* 0x000fe200078e02db */
[----:B-----5:R-:W-:Y:S02]  /*28b0*/  SHF.R.S32.HI R15, RZ, 0x1f, R131 ;  /* 0x0000001fff0f7819 */ /* 0x020fe40000011483 */
[----:B------:R-:W-:-:S02]  /*28c0*/  LOP3.LUT R10, R9, R25, RZ, 0x3c, !PT ;  /* 0x00000019090a7212 */ /* 0x000fc400078e3cff */
[----:B------:R-:W-:Y:S02]  /*28d0*/  IADD3 R127, R127, R4, RZ ;  /* 0x000000047f7f7210 */ /* 0x000fe40007ffe0ff */
[----:B------:R-:W-:Y:S02]  /*28e0*/  LOP3.LUT R4, R216, 0x18, R16, 0xf8, !PT ;  /* 0x00000018d8047812 */ /* 0x000fe400078ef810 */
[----:B------:R-:W-:Y:S01]  /*28f0*/  @P2 LOP3.LUT R20, R20, 0x4, RZ, 0xfc, !PT ;  /* 0x0000000414142812 */ /* 0x000fe200078efcff */
[----:B------:R-:W-:Y:S01]  /*2900*/  IMAD.IADD R126, R126, 0x1, R3 ;  /* 0x000000017e7e7824 */ /* 0x000fe200078e0203 */
[----:B------:R-:W-:Y:S01]  /*2910*/  ISETP.GE.AND P2, PT, R192, UR4, PT ;  /* 0x00000004c0007c0c */ /* 0x000fe2000bf46270 */
[----:B------:R-:W-:Y:S01]  /*2920*/  IMAD R12, R15, R92, RZ ;  /* 0x0000005c0f0c7224 */ /* 0x000fe200078e02ff */
[----:B------:R-:W-:Y:S01]  /*2930*/  LOP3.LUT R3, R4, R217, RZ, 0x3c, !PT ;  /* 0x000000d904037212 */ /* 0x000fe200078e3cff */
[----:B------:R-:W-:Y:S01]  /*2940*/  IMAD.IADD R125, R125, 0x1, R10 ;  /* 0x000000017d7d7824 */ /* 0x000fe200078e020a */
[----:B------:R-:W-:Y:S01]  /*2950*/  SEL R7, RZ, 0x20, P2 ;  /* 0x00000020ff077807 */ /* 0x000fe20001000000 */
[----:B------:R-:W-:Y:S01]  /*2960*/  IMAD R10, R15, R86, RZ ;  /* 0x000000560f0a7224 */ /* 0x000fe200078e02ff */
[----:B------:R-:W-:Y:S01]  /*2970*/  SHF.L.U64.HI R101, R92, 0x6, R93 ;  /* 0x000000065c657819 */ /* 0x000fe2000001025d */
[----:B------:R-:W-:Y:S01]  /*2980*/  IMAD R9, R93, 0x60, RZ ;  /* 0x000000605d097824 */ /* 0x000fe200078e02ff */
[----:B------:R-:W-:Y:S01]  /*2990*/  SHF.L.U64.HI R103, R86, 0x6, R87 ;  /* 0x0000000656677819 */ /* 0x000fe20000010257 */
[----:B------:R-:W-:Y:S01]  /*29a0*/  IMAD R11, R131, R93, R12 ;  /* 0x0000005d830b7224 */ /* 0x000fe200078e020c */
[----:B------:R1:W-:Y:S01]  /*29b0*/  STL [R1], R20 ;  /* 0x0000001401007387 */ /* 0x0003e20000100800 */
[----:B------:R-:W-:-:S02]  /*29c0*/  IMAD.SHL.U32 R102, R92, 0x40, RZ ;  /* 0x000000405c667824 */ /* 0x000fc400078e00ff */
[----:B------:R-:W-:Y:S01]  /*29d0*/  IMAD.WIDE.U32 R96, R131, R92, R96 ;  /* 0x0000005c83607225 */ /* 0x000fe200078e0060 */
[----:B------:R-:W-:-:S03]  /*29e0*/  SHF.R.S32.HI R111, RZ, 0x3, R5 ;  /* 0x00000003ff6f7819 */ /* 0x000fc60000011405 */
[----:B------:R-:W-:Y:S01]  /*29f0*/  IMAD.WIDE.U32 R94, R131, R92, R94 ;  /* 0x0000005c835e7225 */ /* 0x000fe200078e005e */
[----:B------:R-:W-:Y:S02]  /*2a00*/  LOP3.LUT R4, R8, 0xfffffff8, RZ, 0xc0, !PT ;  /* 0xfffffff808047812 */ /* 0x000fe400078ec0ff */
[----:B-1----:R-:W-:Y:S01]  /*2a10*/  LOP3.LUT R20, R6, R7, RZ, 0xfc, !PT ;  /* 0x0000000706147212 */ /* 0x002fe200078efcff */
[----:B------:R-:W-:-:S04]  /*2a20*/  IMAD.WIDE.U32 R92, R92, 0x60, RZ ;  /* 0x000000605c5c7825 */ /* 0x000fc800078e00ff */
[----:B------:R-:W-:Y:S02]  /*2a30*/  IMAD R123, R87, 0x60, RZ ;  /* 0x00000060577b7824 */ /* 0x000fe400078e02ff */
[C---:B------:R-:W-:Y:S02]  /*2a40*/  IMAD R85, R131.reuse, R87, R10 ;  /* 0x0000005783557224 */ /* 0x040fe400078e020a */
[----:B------:R-:W-:Y:S02]  /*2a50*/  IMAD.SHL.U32 R104, R86, 0x40, RZ ;  /* 0x0000004056687824 */ /* 0x000fe400078e00ff */
[----:B------:R-:W-:-:S04]  /*2a60*/  IMAD.WIDE.U32 R90, R131, R86, R90 ;  /* 0x00000056835a7225 */ /* 0x000fc800078e005a */
[----:B------:R-:W-:-:S04]  /*2a70*/  IMAD.WIDE.U32 R88, R131, R86, R88 ;  /* 0x0000005683587225 */ /* 0x000fc800078e0058 */
[----:B------:R-:W-:Y:S01]  /*2a80*/  IMAD.IADD R124, R218, 0x1, R3 ;  /* 0x00000001da7c7824 */ /* 0x000fe200078e0203 */
[----:B------:R-:W-:Y:S01]  /*2a90*/  LOP3.LUT R3, R5, 0xfffffff8, RZ, 0xc0, !PT ;  /* 0xfffffff805037812 */ /* 0x000fe200078ec0ff */
[----:B------:R-:W-:Y:S01]  /*2aa0*/  IMAD.WIDE.U32 R86, R86, 0x60, RZ ;  /* 0x0000006056567825 */ /* 0x000fe200078e00ff */
[----:B------:R-:W-:Y:S02]  /*2ab0*/  LOP3.LUT R5, R13, 0xfffffff8, RZ, 0xc0, !PT ;  /* 0xfffffff80d057812 */ /* 0x000fe400078ec0ff */
[----:B------:R-:W-:Y:S01]  /*2ac0*/  SHF.R.S32.HI R110, RZ, 0x3, R8 ;  /* 0x00000003ff6e7819 */ /* 0x000fe20000011408 */
[----:B------:R-:W-:Y:S01]  /*2ad0*/  IMAD.IADD R122, R93, 0x1, R9 ;  /* 0x000000015d7a7824 */ /* 0x000fe200078e0209 */
[C---:B------:R-:W-:Y:S01]  /*2ae0*/  LOP3.LUT R7, R20.reuse, 0x2, RZ, 0xc0, !PT ;  /* 0x0000000214077812 */ /* 0x040fe200078ec0ff */
[----:B------:R-:W-:Y:S01]  /*2af0*/  IMAD.IADD R99, R91, 0x1, R85 ;  /* 0x000000015b637824 */ /* 0x000fe200078e0255 */
[C---:B------:R-:W-:Y:S01]  /*2b00*/  LOP3.LUT R8, R20.reuse, 0x4, RZ, 0xc0, !PT ;  /* 0x0000000414087812 */ /* 0x040fe200078ec0ff */
[----:B------:R-:W-:Y:S01]  /*2b10*/  IMAD.IADD R121, R121, 0x1, R26 ;  /* 0x0000000179797824 */ /* 0x000fe200078e021a */
[C---:B------:R-:W-:Y:S01]  /*2b20*/  LOP3.LUT R9, R20.reuse, 0x8, RZ, 0xc0, !PT ;  /* 0x0000000814097812 */ /* 0x040fe200078ec0ff */
[----:B------:R-:W-:Y:S01]  /*2b30*/  IMAD.SHL.U32 R118, R21, 0x2, RZ ;  /* 0x0000000215767824 */ /* 0x000fe200078e00ff */
[----:B------:R-:W-:Y:S01]  /*2b40*/  LOP3.LUT R10, R20, 0x10, RZ, 0xc0, !PT ;  /* 0x00000010140a7812 */ /* 0x000fe200078ec0ff */
[----:B------:R-:W-:Y:S01]  /*2b50*/  IMAD.IADD R100, R97, 0x1, R11 ;  /* 0x0000000161647824 */ /* 0x000fe200078e020b */
[----:B0-----:R-:W-:Y:S01]  /*2b60*/  LEA.HI R160, R160, 0x8, RZ, 0x19 ;  /* 0x00000008a0a07811 */ /* 0x001fe200078fc8ff */
[----:B------:R-:W-:Y:S01]  /*2b70*/  IMAD.IADD R98, R11, 0x1, R95 ;  /* 0x000000010b627824 */ /* 0x000fe200078e025f */
[----:B------:R-:W-:-:S02]  /*2b80*/  IADD3 R123, R87, R123, RZ ;  /* 0x0000007b577b7210 */ /* 0x000fc40007ffe0ff */
[----:B------:R-:W-:Y:S02]  /*2b90*/  IADD3 R85, R85, R89, RZ ;  /* 0x0000005955557210 */ /* 0x000fe40007ffe0ff */
[----:B------:R-:W-:Y:S02]  /*2ba0*/  SHF.R.S32.HI R109, RZ, 0x3, R13 ;  /* 0x00000003ff6d7819 */ /* 0x000fe4000001140d */
[----:B------:R-:W-:Y:S02]  /*2bb0*/  LOP3.LUT R6, R6, 0x1, RZ, 0xc0, !PT ;  /* 0x0000000106067812 */ /* 0x000fe400078ec0ff */
[----:B------:R-:W-:Y:S02]  /*2bc0*/  SHF.R.S32.HI R107, RZ, 0x1f, R3 ;  /* 0x0000001fff6b7819 */ /* 0x000fe40000011403 */
[----:B------:R-:W-:Y:S02]  /*2bd0*/  SHF.R.S32.HI R106, RZ, 0x1f, R4 ;  /* 0x0000001fff6a7819 */ /* 0x000fe40000011404 */
[----:B------:R-:W-:-:S02]  /*2be0*/  SHF.R.S32.HI R105, RZ, 0x1f, R5 ;  /* 0x0000001fff697819 */ /* 0x000fc40000011405 */
[----:B------:R-:W-:Y:S02]  /*2bf0*/  LOP3.LUT R20, R20, 0x20, RZ, 0xc0, !PT ;  /* 0x0000002014147812 */ /* 0x000fe400078ec0ff */
[----:B--2---:R-:W-:Y:S02]  /*2c00*/  LEA R108, R14, R203, 0x6 ;  /* 0x000000cb0e6c7211 */ /* 0x004fe400078e30ff */
[----:B------:R-:W-:-:S07]  /*2c10*/  SHF.R.S32.HI R120, RZ, 0x1f, R0 ;  /* 0x0000001fff787819 */ /* 0x000fce0000011400 */
.L_x_562:
[----:B--2---:R-:W2:Y:S01]  /*2c20*/  LDL.LU R29, [R1] ;  /* 0x00000000011d7983 */ /* 0x004ea20000300800 */
[----:B0-----:R-:W0:Y:S01]  /*2c30*/  LDC R25, c[0x0][0x430] ;  /* 0x00010c00ff197b82 */ /* 0x001e220000000800 */
[----:B------:R-:W-:Y:S02]  /*2c40*/  VIADD R2, R2, 0xffffffff ;  /* 0xffffffff02027836 */ /* 0x000fe40000000000 */
[----:B------:R-:W-:Y:S02]  /*2c50*/  IMAD.MOV.U32 R21, RZ, RZ, RZ ;  /* 0x000000ffff157224 */ /* 0x000fe400078e00ff */
[----:B------:R-:W-:-:S03]  /*2c60*/  IMAD R12, R2, 0x60, R108 ;  /* 0x00000060020c7824 */ /* 0x000fc600078e026c */
[----:B-1----:R-:W1:Y:S01]  /*2c70*/  LDC R117, c[0x0][0x3f4] ;  /* 0x0000fd00ff757b82 */ /* 0x002e620000000800 */
[----:B------:R-:W-:Y:S01]  /*2c80*/  IMAD.IADD R30, R121, 0x1, R12 ;  /* 0x00000001791e7824 */ /* 0x000fe200078e020c */
[----:B------:R-:W-:-:S03]  /*2c90*/  ISETP.GE.AND P2, PT, R12, R24, PT ;  /* 0x000000180c00720c */ /* 0x000fc60003f46270 */
[----:B------:R-:W-:Y:S01]  /*2ca0*/  IMAD.MOV.U32 R26, RZ, RZ, R30 ;  /* 0x000000ffff1a7224 */ /* 0x000fe200078e001e */
[----:B------:R-:W-:Y:S02]  /*2cb0*/  ISETP.GT.OR P2, PT, R108, 0x5f, P2 ;  /* 0x0000005f6c00780c */ /* 0x000fe40001744670 */
[----:B0-----:R-:W-:-:S11]  /*2cc0*/  ISETP.NE.AND P3, PT, R25, 0x1, PT ;  /* 0x000000011900780c */ /* 0x001fd60003f65270 */
[----:B------:R-:W0:Y:S08]  /*2cd0*/  @!P2 LDC.64 R14, c[0x0][0x428] ;  /* 0x00010a00ff0eab82 */ /* 0x000e300000000a00 */
[----:B------:R-:W3:Y:S08]  /*2ce0*/  @!P2 LDC.64 R12, c[0x0][0x418] ;  /* 0x00010600ff0cab82 */ /* 0x000ef00000000a00 */
[----:B------:R-:W4:Y:S08]  /*2cf0*/  @P3 LDC R11, c[0x0][0x434] ;  /* 0x00010d00ff0b3b82 */ /* 0x000f300000000800 */
[----:B------:R-:W1:Y:S01]  /*2d00*/  @P3 LDC R28, c[0x0][0x438] ;  /* 0x00010e00ff1c3b82 */ /* 0x000e620000000800 */
[----:B----4-:R-:W-:-:S05]  /*2d10*/  @P3 IMAD.HI.U32 R11, R30, R11, RZ ;  /* 0x0000000b1e0b3227 */ /* 0x010fca00078e00ff */
[----:B-1----:R-:W-:Y:S01]  /*2d20*/  @P3 SHF.R.U32.HI R26, RZ, R28, R11 ;  /* 0x0000001cff1a3219 */ /* 0x002fe2000001160b */
[----:B0-----:R-:W-:-:S03]  /*2d30*/  @!P2 IMAD R11, R120, R14, RZ ;  /* 0x0000000e780ba224 */ /* 0x001fc600078e02ff */
[--C-:B------:R-:W-:Y:S01]  /*2d40*/  @!P2 SHF.R.S32.HI R27, RZ, 0x1f, R26.reuse ;  /* 0x0000001fff1ba819 */ /* 0x100fe2000001141a */
[C---:B------:R-:W-:Y:S02]  /*2d50*/  @!P2 IMAD R11, R0.reuse, R15, R11 ;  /* 0x0000000f000ba224 */ /* 0x040fe400078e020b */
[----:B------:R-:W-:-:S05]  /*2d60*/  @!P2 IMAD.WIDE.U32 R14, R0, R14, R26 ;  /* 0x0000000e000ea225 */ /* 0x000fca00078e001a */
[----:B------:R-:W-:Y:S02]  /*2d70*/  @!P2 IADD3 R11, R15, R11, RZ ;  /* 0x0000000b0f0ba210 */ /* 0x000fe40007ffe0ff */
[----:B---3--:R-:W-:-:S04]  /*2d80*/  @!P2 LEA R12, P3, R14, R12, 0x2 ;  /* 0x0000000c0e0ca211 */ /* 0x008fc800078610ff */
[----:B------:R-:W-:-:S05]  /*2d90*/  @!P2 LEA.HI.X R13, R14, R13, R11, 0x2, P3 ;  /* 0x0000000d0e0da211 */ /* 0x000fca00018f140b */
[----:B------:R0:W5:Y:S01]  /*2da0*/  @!P2 LDG.E R21, desc[UR48][R12.64] ;  /* 0x000000300c15a981 */ /* 0x000162000c1e1900 */
[----:B------:R-:W-:Y:S01]  /*2db0*/  ISETP.GT.AND P2, PT, R2, R119, PT ;  /* 0x000000770200720c */ /* 0x000fe20003f44270 */
[----:B------:R-:W-:Y:S01]  /*2dc0*/  IMAD R11, R19, 0x4800, R124 ;  /* 0x00004800130b7824 */ /* 0x000fe200078e027c */
[----:B------:R-:W-:Y:S01]  /*2dd0*/  LOP3.LUT P4, RZ, R224, 0x4, RZ, 0xc0, !PT ;  /* 0x00000004e0ff7812 */ /* 0x000fe2000788c0ff */
[----:B------:R-:W-:Y:S01]  /*2de0*/  IMAD.MOV R14, RZ, RZ, -R26 ;  /* 0x000000ffff0e7224 */ /* 0x000fe200078e0a1a */
[----:B------:R-:W-:Y:S05]  /*2df0*/  YIELD ;  /* 0x0000000000007946 */ /* 0x000fea0003800000 */
[----:B------:R-:W-:Y:S01]  /*2e00*/  VIADD R27, R11, 0x20 ;  /* 0x000000200b1b7836 */ /* 0x000fe20000000000 */
[----:B------:R-:W-:Y:S01]  /*2e10*/  BSSY B0, `(.L_x_457) ;  /* 0x00007a1000007945 */ /* 0x000fe20003800000 */
[----:B------:R-:W-:-:S02]  /*2e20*/  IMAD R25, R25, R14, R30 ;  /* 0x0000000e19197224 */ /* 0x000fc400078e021e */
[C---:B------:R-:W-:Y:S02]  /*2e30*/  IMAD R26, R11.reuse, 0x2, R112 ;  /* 0x000000020b1a7824 */ /* 0x040fe400078e0270 */
[----:B------:R-:W-:-:S05]  /*2e40*/  @P4 IADD3 R27, R11, -0x20, RZ ;  /* 0xffffffe00b1b4810 */ /* 0x000fca0007ffe0ff */
[----:B------:R-:W-:Y:S01]  /*2e50*/  IMAD R27, R27, 0x2, R112 ;  /* 0x000000021b1b7824 */ /* 0x000fe200078e0270 */
[----:B--2---:R-:W-:-:S04]  /*2e60*/  LOP3.LUT R29, R29, 0xfffffffd, RZ, 0xc0, !PT ;  /* 0xfffffffd1d1d7812 */ /* 0x004fc800078ec0ff */
[----:B------:R-:W-:Y:S02]  /*2e70*/  @P2 LOP3.LUT R29, R29, 0x2, RZ, 0xfc, !PT ;  /* 0x000000021d1d2812 */ /* 0x000fe400078efcff */
[----:B------:R-:W-:-:S03]  /*2e80*/  ISETP.GE.AND P2, PT, R117, 0x1, PT ;  /* 0x000000017500780c */ /* 0x000fc60003f46270 */
[----:B------:R0:W-:Y:S10]  /*2e90*/  STL [R1], R29 ;  /* 0x0000001d01007387 */ /* 0x0001f40000100800 */
[----:B0-----:R-:W-:Y:S05]  /*2ea0*/  @!P2 BRA `(.L_x_458) ;  /* 0x000000700090a947 */ /* 0x001fea0003800000 */
[----:B------:R-:W-:Y:S01]  /*2eb0*/  SHF.R.S32.HI R80, RZ, 0x1f, R25 ;  /* 0x0000001fff507819 */ /* 0x000fe20000011419 */
[----:B------:R-:W-:Y:S01]  /*2ec0*/  ULDC.64 UR4, c[0x0][0x300] ;  /* 0x0000c00000047ab9 */ /* 0x000fe20000000a00 */
[----:B-----5:R-:W-:Y:S01]  /*2ed0*/  SHF.R.S32.HI R81, RZ, 0x1f, R21 ;  /* 0x0000001fff517819 */ /* 0x020fe20000011415 */
[----:B------:R-:W-:-:S04]  /*2ee0*/  IMAD.WIDE.U32 R12, R25, UR4, RZ ;  /* 0x00000004190c7c25 */ /* 0x000fc8000f8e00ff */
[----:B------:R-:W-:Y:S02]  /*2ef0*/  IMAD R14, R80, UR4, RZ ;  /* 0x00000004500e7c24 */ /* 0x000fe4000f8e02ff */
[----:B------:R-:W-:Y:S02]  /*2f00*/  IMAD R82, R2, -0x60, R24 ;  /* 0xffffffa002527824 */ /* 0x000fe400078e0218 */
[----:B------:R-:W-:Y:S01]  /*2f10*/  IMAD R11, R25, UR5, R14 ;  /* 0x00000005190b7c24 */ /* 0x000fe2000f8e020e */
[----:B------:R-:W-:Y:S02]  /*2f20*/  ULDC.64 UR4, c[0x0][0x310] ;  /* 0x0000c40000047ab9 */ /* 0x000fe40000000a00 */
[----:B------:R-:W-:Y:S01]  /*2f30*/  IMAD R14, R81, UR4, RZ ;  /* 0x00000004510e7c24 */ /* 0x000fe2000f8e02ff */
[----:B------:R-:W-:Y:S01]  /*2f40*/  VIMNMX R82, R82, 0x60, PT ;  /* 0x0000006052527848 */ /* 0x000fe20003fe0100 */
[----:B------:R-:W-:Y:S02]  /*2f50*/  IMAD.IADD R13, R13, 0x1, R11 ;  /* 0x000000010d0d7824 */ /* 0x000fe400078e020b */
[----:B------:R-:W-:-:S02]  /*2f60*/  IMAD R11, R21, UR5, R14 ;  /* 0x00000005150b7c24 */ /* 0x000fc4000f8e020e */
[----:B------:R-:W-:Y:S01]  /*2f70*/  IMAD.WIDE.U32 R12, R21, UR4, R12 ;  /* 0x00000004150c7c25 */ /* 0x000fe2000f8e000c */
[----:B------:R-:W-:-:S03]  /*2f80*/  ULDC.64 UR4, c[0x0][0x308] ;  /* 0x0000c20000047ab9 */ /* 0x000fc60000000a00 */
[----:B------:R-:W-:Y:S01]  /*2f90*/  IMAD R14, R122, R2, RZ ;  /* 0x000000027a0e7224 */ /* 0x000fe200078e02ff */
[----:B------:R-:W-:Y:S02]  /*2fa0*/  IADD3 R13, R13, R11, RZ ;  /* 0x0000000b0d0d7210 */ /* 0x000fe40007ffe0ff */
[----:B------:R-:W-:Y:S01]  /*2fb0*/  SHF.R.S32.HI R11, RZ, 0x1f, R2 ;  /* 0x0000001fff0b7819 */ /* 0x000fe20000011402 */
[----:B------:R-:W-:-:S04]  /*2fc0*/  IMAD.WIDE.U32 R12, R195, UR4, R12 ;  /* 0x00000004c30c7c25 */ /* 0x000fc8000f8e000c */
[----:B------:R-:W-:Y:S01]  /*2fd0*/  IMAD R113, R195, UR5, R13 ;  /* 0x00000005c3717c24 */ /* 0x000fe2000f8e020d */
[----:B------:R-:W-:Y:S01]  /*2fe0*/  ULDC.64 UR4, c[0x0][0x2e8] ;  /* 0x0000ba0000047ab9 */ /* 0x000fe20000000a00 */
[----:B------:R-:W-:Y:S01]  /*2ff0*/  IMAD R13, R123, R2, RZ ;  /* 0x000000027b0d7224 */ /* 0x000fe200078e02ff */
[C---:B------:R-:W-:Y:S01]  /*3000*/  LEA R116, P2, R12.reuse, UR4, 0x1 ;  /* 0x000000040c747c11 */ /* 0x040fe2000f8408ff */
[----:B------:R-:W-:Y:S01]  /*3010*/  ULDC.U8 UR4, c[0x0][0x410] ;  /* 0x0001040000047ab9 */ /* 0x000fe20000000000 */
[C---:B------:R-:W-:Y:S02]  /*3020*/  IMAD R29, R11.reuse, R92, R14 ;  /* 0x0000005c0b1d7224 */ /* 0x040fe400078e020e */
[----:B------:R-:W-:Y:S01]  /*3030*/  LEA.HI.X R113, R12, UR5, R113, 0x1, P2 ;  /* 0x000000050c717c11 */ /* 0x000fe200090f0c71 */
[----:B------:R-:W-:Y:S01]  /*3040*/  IMAD R31, R11, R86, R13 ;  /* 0x000000560b1f7224 */ /* 0x000fe200078e020d */
[----:B------:R-:W-:Y:S01]  /*3050*/  ISETP.NE.AND P2, PT, RZ, UR4, PT ;  /* 0x00000004ff007c0c */ /* 0x000fe2000bf45270 */
[----:B------:R-:W-:-:S04]  /*3060*/  IMAD.WIDE.U32 R14, R92, R2, RZ ;  /* 0x000000025c0e7225 */ /* 0x000fc800078e00ff */
[----:B------:R-:W-:-:S04]  /*3070*/  IMAD.WIDE.U32 R12, R86, R2, RZ ;  /* 0x00000002560c7225 */ /* 0x000fc800078e00ff */
[----:B------:R-:W-:Y:S02]  /*3080*/  IMAD.IADD R11, R15, 0x1, R29 ;  /* 0x000000010f0b7824 */ /* 0x000fe400078e021d */
[----:B------:R-:W-:Y:S02]  /*3090*/  IMAD.IADD R78, R13, 0x1, R31 ;  /* 0x000000010d4e7824 */ /* 0x000fe400078e021f */
[----:B------:R-:W-:Y:S05]  /*30a0*/  @!P2 BRA `(.L_x_459) ;  /* 0x0000003400a8a947 */ /* 0x000fea0003800000 */
[----:B------:R-:W-:Y:S01]  /*30b0*/  ISETP.GE.AND P3, PT, R203, R82, PT ;  /* 0x00000052cb00720c */ /* 0x000fe20003f66270 */
[----:B------:R-:W-:Y:S01]  /*30c0*/  BSSY B1, `(.L_x_460) ;  /* 0x0000042000017945 */ /* 0x000fe20003800000 */
        /* <DEDUP_REMOVED lines=24> */
[----:B------:R-:W-:Y:S06]  /*3250*/  @P3 BRA `(.L_x_461) ;  /* 0x0000000000a03947 */ /* 0x000fec0003800000 */
[----:B------:R-:W-:Y:S01]  /*3260*/  IADD3 R55, P2, R96, R14, RZ ;  /* 0x0000000e60377210 */ /* 0x000fe20007f5e0ff */
[----:B------:R-:W-:Y:S01]  /*3270*/  ULDC.64 UR4, c[0x0][0x3e8] ;  /* 0x0000fa0000047ab9 */ /* 0x000fe20000000a00 */
[----:B------:R-:W-:Y:S02]  /*3280*/  CS2R R72, SRZ ;  /* 0x0000000000487805 */ /* 0x000fe4000001ff00 */
[----:B------:R-:W-:Y:S01]  /*3290*/  CS2R R74, SRZ ;  /* 0x00000000004a7805 */ /* 0x000fe2000001ff00 */
[----:B------:R-:W-:Y:S01]  /*32a0*/  IMAD.X R56, R11, 0x1, R100, P2 ;  /* 0x000000010b387824 */ /* 0x000fe200010e0664 */
[----:B------:R-:W-:-:S04]  /*32b0*/  IADD3 R52, P2, R90, R12, RZ ;  /* 0x0000000c5a347210 */ /* 0x000fc80007f5e0ff */
[----:B------:R-:W-:Y:S02]  /*32c0*/  IADD3.X R53, R78, R99, RZ, P2, !PT ;  /* 0x000000634e357210 */ /* 0x000fe400017fe4ff */
[----:B------:R-:W-:-:S04]  /*32d0*/  LEA R54, P2, R55, UR4, 0x1 ;  /* 0x0000000437367c11 */ /* 0x000fc8000f8408ff */
[----:B------:R-:W-:Y:S01]  /*32e0*/  LEA.HI.X R55, R55, UR5, R56, 0x1, P2 ;  /* 0x0000000537377c11 */ /* 0x000fe200090f0c38 */
[----:B------:R-:W-:Y:S02]  /*32f0*/  ULDC.64 UR4, c[0x0][0x400] ;  /* 0x0001000000047ab9 */ /* 0x000fe40000000a00 */
[----:B------:R-:W-:-:S04]  /*3300*/  LEA R76, P2, R52, UR4, 0x1 ;  /* 0x00000004344c7c11 */ /* 0x000fc8000f8408ff */
[----:B------:R-:W-:Y:S02]  /*3310*/  LEA.HI.X R77, R52, UR5, R53, 0x1, P2 ;  /* 0x00000005344d7c11 */ /* 0x000fe400090f0c35 */
[----:B------:R-:W-:Y:S02]  /*3320*/  ISETP.GE.AND P2, PT, R196, R117, PT ;  /* 0x00000075c400720c */ /* 0x000fe40003f46270 */
[----:B------:R-:W-:Y:S02]  /*3330*/  CS2R R68, SRZ ;  /* 0x0000000000447805 */ /* 0x000fe4000001ff00 */
[----:B------:R-:W-:-:S09]  /*3340*/  CS2R R70, SRZ ;  /* 0x0000000000467805 */ /* 0x000fd2000001ff00 */
[----:B------:R-:W5:Y:S04]  /*3350*/  @!P2 LDG.E.64 R72, desc[UR48][R54.64] ;  /* 0x000000303648a981 */ /* 0x000f68000c1e1b00 */
[----:B------:R-:W5:Y:S01]  /*3360*/  @!P2 LDG.E.64 R74, desc[UR48][R76.64] ;  /* 0x000000304c4aa981 */ /* 0x000f62000c1e1b00 */
        /* <DEDUP_REMOVED lines=16> */
[----:B------:R-:W-:-:S11]  /*3470*/  CS2R R52, SRZ ;  /* 0x0000000000347805 */ /* 0x000fd6000001ff00 */
[----:B------:R-:W5:Y:S04]  /*3480*/  @!P2 LDG.E.64 R56, desc[UR48][R54.64+0x80] ;  /* 0x000080303638a981 */ /* 0x000f68000c1e1b00 */
[----:B------:R-:W5:Y:S01]  /*3490*/  @!P2 LDG.E.64 R58, desc[UR48][R76.64+0x80] ;  /* 0x000080304c3aa981 */ /* 0x000f62000c1e1b00 */
[----:B------:R-:W-:-:S13]  /*34a0*/  ISETP.GE.AND P2, PT, R210, R117, PT ;  /* 0x00000075d200720c */ /* 0x000fda0003f46270 */
[----:B------:R0:W5:Y:S02]  /*34b0*/  @!P2 LDG.E.64 R52, desc[UR48][R54.64+0xa0] ;  /* 0x0000a0303634a981 */ /* 0x000164000c1e1b00 */
[----:B0-----:R-:W-:-:S06]  /*34c0*/  CS2R R54, SRZ ;  /* 0x0000000000367805 */ /* 0x001fcc000001ff00 */
[----:B------:R0:W5:Y:S02]  /*34d0*/  @!P2 LDG.E.64 R54, desc[UR48][R76.64+0xa0] ;  /* 0x0000a0304c36a981 */ /* 0x000164000c1e1b00 */
.L_x_461:
[----:B------:R-:W-:Y:S05]  /*34e0*/  BSYNC B1 ;  /* 0x0000000000017941 */ /* 0x000fea0003800000 */
.L_x_460:
[----:B0-----:R-:W-:Y:S01]  /*34f0*/  VIADD R76, R203, 0x40 ;  /* 0x00000040cb4c7836 */ /* 0x001fe20000000000 */
[----:B------:R-:W-:Y:S04]  /*3500*/  BSSY B1, `(.L_x_462) ;  /* 0x000002b000017945 */ /* 0x000fe80003800000 */
[----:B------:R-:W-:-:S13]  /*3510*/  ISETP.GE.AND P4, PT, R76, R82, PT ;  /* 0x000000524c00720c */ /* 0x000fda0003f86270 */
[----:B------:R-:W-:Y:S05]  /*3520*/  @P4 BRA `(.L_x_463) ;  /* 0x0000000000a04947 */ /* 0x000fea0003800000 */
[----:B------:R-:W-:Y:S01]  /*3530*/  IADD3 R15, P2, P5, R96, R14, R102 ;  /* 0x0000000e600f7210 */ /* 0x000fe20007d5e066 */
[----:B------:R-:W-:Y:S01]  /*3540*/  ULDC.64 UR4, c[0x0][0x3e8] ;  /* 0x0000fa0000047ab9 */ /* 0x000fe20000000a00 */
[----:B------:R-:W-:Y:S02]  /*3550*/  CS2R R48, SRZ ;  /* 0x0000000000307805 */ /* 0x000fe4000001ff00 */
[----:B------:R-:W-:Y:S02]  /*3560*/  CS2R R50, SRZ ;  /* 0x0000000000327805 */ /* 0x000fe4000001ff00 */
[----:B------:R-:W-:Y:S02]  /*3570*/  IADD3.X R28, R100, R11, R101, P2, P5 ;  /* 0x0000000b641c7210 */ /* 0x000fe400017ea465 */
[----:B------:R-:W-:-:S04]  /*3580*/  IADD3 R13, P2, P5, R90, R12, R104 ;  /* 0x0000000c5a0d7210 */ /* 0x000fc80007d5e068 */
[----:B------:R-:W-:Y:S02]  /*3590*/  IADD3.X R78, R99, R78, R103, P2, P5 ;  /* 0x0000004e634e7210 */ /* 0x000fe400017ea467 */
        /* <DEDUP_REMOVED lines=8> */
[----:B------:R0:W5:Y:S04]  /*3620*/  @!P2 LDG.E.64 R48, desc[UR48][R14.64] ;  /* 0x000000300e30a981 */ /* 0x000168000c1e1b00 */
[----:B------:R0:W5:Y:S01]  /*3630*/  @!P2 LDG.E.64 R50, desc[UR48][R12.64] ;  /* 0x000000300c32a981 */ /* 0x000162000c1e1b00 */
        /* <DEDUP_REMOVED lines=20> */
[----:B------:R-:W-:-:S13]  /*3780*/  ISETP.GE.AND P2, PT, R210, R117, PT ;  /* 0x00000075d200720c */ /* 0x000fda0003f46270 */
[----:B------:R0:W5:Y:S04]  /*3790*/  @!P2 LDG.E.64 R28, desc[UR48][R14.64+0xa0] ;  /* 0x0000a0300e1ca981 */ /* 0x000168000c1e1b00 */
[----:B------:R0:W5:Y:S02]  /*37a0*/  @!P2 LDG.E.64 R30, desc[UR48][R12.64+0xa0] ;  /* 0x0000a0300c1ea981 */ /* 0x000164000c1e1b00 */
.L_x_463:
[----:B------:R-:W-:Y:S05]  /*37b0*/  BSYNC B1 ;  /* 0x0000000000017941 */ /* 0x000fea0003800000 */
.L_x_462:
[----:B0----5:R-:W-:Y:S01]  /*37c0*/  IMAD.MOV.U32 R12, RZ, RZ, R52 ;  /* 0x000000ffff0c7224 */ /* 0x021fe200078e0034 */
[----:B------:R-:W-:Y:S01]  /*37d0*/  UISETP.NE.AND UP0, UPT, UR51, 0x3, UPT ;  /* 0x000000033300788c */ /* 0x000fe2000bf05270 */
[----:B------:R-:W-:Y:S01]  /*37e0*/  IMAD.MOV.U32 R11, RZ, RZ, R53 ;  /* 0x000000ffff0b7224 */ /* 0x000fe200078e0035 */
[----:B------:R-:W-:Y:S01]  /*37f0*/  MOV R14, R56 ;  /* 0x00000038000e7202 */ /* 0x000fe20000000f00 */
[----:B------:R-:W-:-:S03]  /*3800*/  IMAD.MOV.U32 R13, RZ, RZ, R57 ;  /* 0x000000ffff0d7224 */ /* 0x000fc600078e0039 */
[----:B------:R-:W-:Y:S01]  /*3810*/  PRMT R146, R12, 0x5410, R11 ;  /* 0x000054100c927816 */ /* 0x000fe2000000000b */
[----:B------:R-:W-:Y:S01]  /*3820*/  IMAD.MOV.U32 R12, RZ, RZ, R60 ;  /* 0x000000ffff0c7224 */ /* 0x000fe200078e003c */
[----:B------:R-:W-:Y:S01]  /*3830*/  PLOP3.LUT P2, PT, PT, PT, UP0, 0x80, 0x0 ;  /* 0x000000000000781c */ /* 0x000fe20003f4f008 */
[----:B------:R-:W-:Y:S01]  /*3840*/  IMAD.MOV.U32 R11, RZ, RZ, R61 ;  /* 0x000000ffff0b7224 */ /* 0x000fe200078e003d */
[----:B------:R-:W-:Y:S01]  /*3850*/  PRMT R148, R13, 0x5410, R14 ;  /* 0x000054100d947816 */ /* 0x000fe2000000000e */
[----:B------:R-:W-:Y:S01]  /*3860*/  IMAD.MOV.U32 R13, RZ, RZ, R68 ;  /* 0x000000ffff0d7224 */ /* 0x000fe200078e0044 */
[----:B------:R-:W-:Y:S01]  /*3870*/  PRMT R151, R12, 0x7610, R151 ;  /* 0x000076100c977816 */ /* 0x000fe20000000097 */
[----:B------:R-:W-:Y:S01]  /*3880*/  IMAD.MOV.U32 R12, RZ, RZ, R65 ;  /* 0x000000ffff0c7224 */ /* 0x000fe200078e0041 */
[----:B------:R-:W-:Y:S01]  /*3890*/  PRMT R150, R11, 0x7610, R150 ;  /* 0x000076100b967816 */ /* 0x000fe20000000096 */
[----:B------:R-:W-:Y:S01]  /*38a0*/  IMAD.MOV.U32 R14, RZ, RZ, R69 ;  /* 0x000000ffff0e7224 */ /* 0x000fe200078e0045 */
[----:B------:R-:W-:-:S04]  /*38b0*/  MOV R11, R64 ;  /* 0x00000040000b7202 */ /* 0x000fc80000000f00 */
[----:B------:R-:W-:Y:S01]  /*38c0*/  PRMT R152, R12, 0x5410, R11 ;  /* 0x000054100c987816 */ /* 0x000fe2000000000b */
[----:B------:R-:W-:Y:S01]  /*38d0*/  IMAD.MOV.U32 R12, RZ, RZ, R73 ;  /* 0x000000ffff0c7224 */ /* 0x000fe200078e0049 */
[----:B------:R-:W-:Y:S02]  /*38e0*/  MOV R11, R72 ;  /* 0x00000048000b7202 */ /* 0x000fe40000000f00 */
[----:B------:R-:W-:Y:S02]  /*38f0*/  PRMT R153, R13, 0x5410, R14 ;  /* 0x000054100d997816 */ /* 0x000fe4000000000e */
[----:B------:R-:W-:Y:S01]  /*3900*/  PRMT R141, R11, 0x5410, R12 ;  /* 0x000054100b8d7816 */ /* 0x000fe2000000000c */
[----:B------:R-:W-:Y:S02]  /*3910*/  IMAD.MOV.U32 R12, RZ, RZ, R54 ;  /* 0x000000ffff0c7224 */ /* 0x000fe400078e0036 */
[----:B------:R-:W-:-:S05]  /*3920*/  IMAD.MOV.U32 R11, RZ, RZ, R55 ;  /* 0x000000ffff0b7224 */ /* 0x000fca00078e0037 */
[----:B------:R-:W-:Y:S01]  /*3930*/  PRMT R147, R12, 0x5410, R11 ;  /* 0x000054100c937816 */ /* 0x000fe2000000000b */
[----:B------:R-:W-:Y:S01]  /*3940*/  IMAD.MOV.U32 R11, RZ, RZ, R59 ;  /* 0x000000ffff0b7224 */ /* 0x000fe200078e003b */
[----:B------:R-:W-:-:S04]  /*3950*/  MOV R12, R58 ;  /* 0x0000003a000c7202 */ /* 0x000fc80000000f00 */
[----:B------:R-:W-:Y:S01]  /*3960*/  PRMT R149, R11, 0x5410, R12 ;  /* 0x000054100b957816 */ /* 0x000fe2000000000c */
[----:B------:R-:W-:Y:S02]  /*3970*/  IMAD.MOV.U32 R12, RZ, RZ, R62 ;  /* 0x000000ffff0c7224 */ /* 0x000fe400078e003e */
[----:B------:R-:W-:-:S03]  /*3980*/  IMAD.MOV.U32 R11, RZ, RZ, R63 ;  /* 0x000000ffff0b7224 */ /* 0x000fc600078e003f */
[----:B------:R-:W-:Y:S01]  /*3990*/  PRMT R151, R151, 0x5410, R12 ;  /* 0x0000541097977816 */ /* 0x000fe2000000000c */
[----:B------:R-:W-:Y:S01]  /*39a0*/  IMAD.MOV.U32 R12, RZ, RZ, R67 ;  /* 0x000000ffff0c7224 */ /* 0x000fe200078e0043 */
[----:B------:R-:W-:Y:S02]  /*39b0*/  PRMT R150, R150, 0x5410, R11 ;  /* 0x0000541096967816 */ /* 0x000fe4000000000b */
[----:B------:R-:W-:-:S04]  /*39c0*/  MOV R11, R66 ;  /* 0x00000042000b7202 */ /* 0x000fc80000000f00 */
        /* <DEDUP_REMOVED lines=33> */
[----:B------:R-:W-:Y:S02]  /*3be0*/  PRMT R132, R12, 0x5410, R11 ;  /* 0x000054100c847816 */ /* 0x000fe4000000000b */
[----:B------:R-:W-:-:S04]  /*3bf0*/  MOV R11, R42 ;  /* 0x0000002a000b7202 */ /* 0x000fc80000000f00 */
[----:B------:R-:W-:Y:S01]  /*3c00*/  PRMT R139, R11, 0x7610, R139 ;  /* 0x000076100b8b7816 */ /* 0x000fe2000000008b */
[----:B------:R-:W-:-:S05]  /*3c10*/  IMAD.MOV.U32 R11, RZ, RZ, R43 ;  /* 0x000000ffff0b7224 */ /* 0x000fca00078e002b */
[----:B------:R-:W-:Y:S01]  /*3c20*/  PRMT R139, R139, 0x5410, R11 ;  /* 0x000054108b8b7816 */ /* 0x000fe2000000000b */
[----:B------:R-:W-:-:S05]  /*3c30*/  IMAD.MOV.U32 R11, RZ, RZ, R46 ;  /* 0x000000ffff0b7224 */ /* 0x000fca00078e002e */
[----:B------:R-:W-:Y:S01]  /*3c40*/  PRMT R143, R11, 0x7610, R143 ;  /* 0x000076100b8f7816 */ /* 0x000fe2000000008f */
[----:B------:R-:W-:-:S05]  /*3c50*/  IMAD.MOV.U32 R11, RZ, RZ, R47 ;  /* 0x000000ffff0b7224 */ /* 0x000fca00078e002f */
[----:B------:R-:W-:Y:S02]  /*3c60*/  PRMT R143, R143, 0x5410, R11 ;  /* 0x000054108f8f7816 */ /* 0x000fe4000000000b */
[----:B------:R-:W-:-:S04]  /*3c70*/  MOV R11, R50 ;  /* 0x00000032000b7202 */ /* 0x000fc80000000f00 */
[----:B------:R-:W-:Y:S01]  /*3c80*/  PRMT R145, R11, 0x7610, R145 ;  /* 0x000076100b917816 */ /* 0x000fe20000000091 */
[----:B------:R-:W-:-:S05]  /*3c90*/  IMAD.MOV.U32 R11, RZ, RZ, R51 ;  /* 0x000000ffff0b7224 */ /* 0x000fca00078e0033 */
[----:B------:R-:W-:Y:S01]  /*3ca0*/  PRMT R145, R145, 0x5410, R11 ;  /* 0x0000541091917816 */ /* 0x000fe2000000000b */
[----:B------:R-:W-:Y:S06]  /*3cb0*/  @!P2 BRA `(.L_x_464) ;  /* 0x000000000004a947 */ /* 0x000fec0003800000 */
[----:B------:R-:W-:Y:S01]  /*3cc0*/  BPT.TRAP 0x1 ;  /* 0x000000040000795c */ /* 0x000fe20000300000 */
.L_x_464:
[----:B------:R-:W-:Y:S01]  /*3cd0*/  IMAD R83, R19, 0x8, R18 ;  /* 0x0000000813537824 */ /* 0x000fe200078e0212 */
[----:B------:R-:W-:Y:S01]  /*3ce0*/  SHF.L.U32 R84, R204, 0x1f, RZ ;  /* 0x0000001fcc547819 */ /* 0x000fe200000006ff */
[----:B------:R-:W-:Y:S03]  /*3cf0*/  BSSY B1, `(.L_x_465) ;  /* 0x0000003000017945 */ /* 0x000fe60003800000 */
[----:B------:R-:W0:Y:S02]  /*3d00*/  SYNCS.PHASECHK.TRANS64.TRYWAIT P5, [R83+URZ+0x30890], R84 ;  /* 0x03089054530075a7 */ /* 0x000e2400080a017f */
[----:B0-----:R-:W-:Y:S05]  /*3d10*/  @!P5 BRA `(.L_x_466) ;  /* 0x000001e000e8d947 */ /* 0x001fea0003800000 */
.L_x_793:
[----:B------:R-:W-:Y:S05]  /*3d20*/  BSYNC B1 ;  /* 0x0000000000017941 */ /* 0x000fea0003800000 */
.L_x_465:
[----:B------:R-:W-:-:S03]  /*3d30*/  UMOV UR4, 0xffffffff ;  /* 0xffffffff00047882 */ /* 0x000fc60000000000 */
[----:B------:R-:W-:Y:S05]  /*3d40*/  BRA.DIV UR4, `(.L_x_467) ;  /* 0x000001e204f07947 */ /* 0x000fea000b800000 */
[----:B------:R1:W2:Y:S04]  /*3d50*/  SHFL.IDX PT, R76, R113, RZ, 0x1c1f ;  /* 0x001c1fff714c7589 */ /* 0x0002a800000e0000 */
[----:B------:R1:W3:Y:S02]  /*3d60*/  SHFL.IDX PT, R11, R116, RZ, 0x1c1f ;  /* 0x001c1fff740b7589 */ /* 0x0002e400000e0000 */
.L_x_797:
[----:B------:R-:W-:Y:S04]  /*3d70*/  BSSY B1, `(.L_x_468) ;  /* 0x0000152000017945 */ /* 0x000fe80003800000 */
[----:B------:R-:W-:Y:S05]  /*3d80*/  @P3 BRA `(.L_x_469) ;  /* 0x0000001400403947 */ /* 0x000fea0003800000 */
[----:B------:R-:W-:Y:S01]  /*3d90*/  ISETP.NE.AND P3, PT, R6, RZ, PT ;  /* 0x000000ff0600720c */ /* 0x000fe20003f65270 */
[----:B------:R-:W-:-:S12]  /*3da0*/  BSSY B2, `(.L_x_470) ;  /* 0x0000035000027945 */ /* 0x000fd80003800000 */
[----:B------:R-:W-:Y:S05]  /*3db0*/  @!P3 BRA `(.L_x_471) ;  /* 0x0000000000ccb947 */ /* 0x000fea0003800000 */
[----:B------:R4:W0:Y:S01]  /*3dc0*/  LDS.128 R12, [R26+0x1e000] ;  /* 0x01e000001a0c7984 */ /* 0x0008220000000c00 */
[----:B------:R-:W-:Y:S01]  /*3dd0*/  ISETP.GE.AND P3, PT, R196, R117, PT ;  /* 0x00000075c400720c */ /* 0x000fe20003f66270 */
[----:B------:R-:W-:-:S12]  /*3de0*/  BSSY B3, `(.L_x_472) ;  /* 0x000002d000037945 */ /* 0x000fd80003800000 */
[----:B----4-:R-:W-:Y:S05]  /*3df0*/  @P3 BRA `(.L_x_473) ;  /* 0x0000000000ac3947 */ /* 0x010fea0003800000 */
[--C-:B------:R-:W-:Y:S02]  /*3e00*/  SHF.R.U64 R134, R72, 0x10, R73.reuse ;  /* 0x0000001048867819 */ /* 0x100fe40000001249 */
[----:B------:R-:W-:Y:S01]  /*3e10*/  SHF.R.U32.HI R72, RZ, 0x10, R73 ;  /* 0x00000010ff487819 */ /* 0x000fe20000011649 */
[----:B0-----:R-:W-:Y:S01]  /*3e20*/  IMAD.MOV.U32 R73, RZ, RZ, R13 ;  /* 0x000000ffff497224 */ /* 0x001fe200078e000d */
[--C-:B------:R-:W-:Y:S01]  /*3e30*/  SHF.R.U64 R140, R74, 0x10, R75.reuse ;  /* 0x000000104a8c7819 */ /* 0x100fe2000000124b */
[----:B------:R-:W-:Y:S01]  /*3e40*/  HADD2.F32 R134, -RZ, R134.H0_H0 ;  /* 0x20000086ff867230 */ /* 0x000fe20000004100 */
[----:B------:R-:W-:Y:S02]  /*3e50*/  SHF.R.U32.HI R74, RZ, 0x10, R75 ;  /* 0x00000010ff4a7819 */ /* 0x000fe4000001164b */
[----:B------:R-:W-:Y:S02]  /*3e60*/  HADD2.F32 R75, -RZ, R73.H1_H1 ;  /* 0x30000049ff4b7230 */ /* 0x000fe40000004100 */
[----:B------:R-:W-:-:S02]  /*3e70*/  HADD2.F32 R13, -RZ, R140.H0_H0 ;  /* 0x2000008cff0d7230 */ /* 0x000fc40000004100 */
[----:B------:R-:W-:Y:S02]  /*3e80*/  HADD2.F32 R140, -RZ, R73.H0_H0 ;  /* 0x20000049ff8c7230 */ /* 0x000fe40000004100 */
[----:B------:R-:W-:Y:S02]  /*3e90*/  HADD2.F32 R74, -RZ, R74.H0_H0 ;  /* 0x2000004aff4a7230 */ /* 0x000fe40000004100 */
[-C--:B------:R-:W-:Y:S01]  /*3ea0*/  FMUL.FTZ R73, R75, R13.reuse ;  /* 0x0000000d4b497220 */ /* 0x080fe20000410000 */
[----:B------:R-:W-:-:S03]  /*3eb0*/  FMUL.FTZ R13, R140, R13 ;  /* 0x0000000d8c0d7220 */ /* 0x000fc60000410000 */
[-C--:B------:R-:W-:Y:S01]  /*3ec0*/  FFMA.FTZ R73, R140, R134.reuse, -R73 ;  /* 0x000000868c497223 */ /* 0x080fe20000010849 */
[----:B------:R-:W-:Y:S02]  /*3ed0*/  IMAD.MOV.U32 R140, RZ, RZ, R12 ;  /* 0x000000ffff8c7224 */ /* 0x000fe400078e000c */
[----:B------:R-:W-:Y:S01]  /*3ee0*/  FFMA.FTZ R13, R75, R134, R13 ;  /* 0x000000864b0d7223 */ /* 0x000fe2000001000d */
[----:B------:R-:W-:Y:S01]  /*3ef0*/  MOV R75, R15 ;  /* 0x0000000f004b7202 */ /* 0x000fe20000000f00 */
[----:B------:R-:W-:Y:S02]  /*3f00*/  HADD2.F32 R134, -RZ, R72.H0_H0 ;  /* 0x20000048ff867230 */ /* 0x000fe40000004100 */
[----:B------:R-:W-:Y:S01]  /*3f10*/  HADD2.F32 R12, -RZ, R140.H1_H1 ;  /* 0x3000008cff0c7230 */ /* 0x000fe20000004100 */
[----:B------:R-:W-:Y:S01]  /*3f20*/  F2FP.F16.F32.PACK_AB R13, R13, R73 ;  /* 0x000000490d0d723e */ /* 0x000fe200000000ff */
[--C-:B------:R-:W-:Y:S02]  /*3f30*/  HADD2.F32 R15, -RZ, R75.reuse.H1_H1 ;  /* 0x3000004bff0f7230 */ /* 0x100fe40000004100 */
[----:B------:R-:W-:-:S02]  /*3f40*/  HADD2.F32 R75, -RZ, R75.H0_H0 ;  /* 0x2000004bff4b7230 */ /* 0x000fc40000004100 */
[----:B------:R-:W-:Y:S02]  /*3f50*/  HADD2.F32 R140, -RZ, R140.H0_H0 ;  /* 0x2000008cff8c7230 */ /* 0x000fe40000004100 */
[-C--:B------:R-:W-:Y:S01]  /*3f60*/  FMUL.FTZ R72, R15, R74.reuse ;  /* 0x0000004a0f487220 */ /* 0x080fe20000410000 */
[----:B------:R-:W-:-:S03]  /*3f70*/  FMUL.FTZ R74, R75, R74 ;  /* 0x0000004a4b4a7220 */ /* 0x000fc60000410000 */
[-C--:B------:R-:W-:Y:S01]  /*3f80*/  FFMA.FTZ R72, R75, R134.reuse, -R72 ;  /* 0x000000864b487223 */ /* 0x080fe20000010848 */
[----:B------:R-:W-:Y:S01]  /*3f90*/  FFMA.FTZ R15, R15, R134, R74 ;  /* 0x000000860f0f7223 */ /* 0x000fe2000001004a */
[----:B------:R-:W-:Y:S02]  /*3fa0*/  HADD2.F32 R134, -RZ, R156.H0_H0 ;  /* 0x2000009cff867230 */ /* 0x000fe40000004100 */
[----:B------:R-:W-:Y:S02]  /*3fb0*/  HADD2.F32 R74, -RZ, R141.H0_H0 ;  /* 0x2000008dff4a7230 */ /* 0x000fe40000004100 */
[----:B------:R-:W-:Y:S01]  /*3fc0*/  F2FP.F16.F32.PACK_AB R15, R15, R72 ;  /* 0x000000480f0f723e */ /* 0x000fe200000000ff */
[-C--:B------:R-:W-:Y:S01]  /*3fd0*/  FMUL.FTZ R75, R12, R134.reuse ;  /* 0x000000860c4b7220 */ /* 0x080fe20000410000 */
[----:B------:R-:W-:-:S03]  /*3fe0*/  FMUL.FTZ R134, R140, R134 ;  /* 0x000000868c867220 */ /* 0x000fc60000410000 */
[-C--:B------:R-:W-:Y:S01]  /*3ff0*/  FFMA.FTZ R75, R140, R74.reuse, -R75 ;  /* 0x0000004a8c4b7223 */ /* 0x080fe2000001084b */
[----:B------:R-:W-:Y:S01]  /*4000*/  FFMA.FTZ R12, R12, R74, R134 ;  /* 0x0000004a0c0c7223 */ /* 0x000fe20000010086 */
[----:B------:R-:W-:Y:S02]  /*4010*/  HADD2.F32 R74, -RZ, R156.H1_H1 ;  /* 0x3000009cff4a7230 */ /* 0x000fe40000004100 */
[--C-:B------:R-:W-:Y:S02]  /*4020*/  HADD2.F32 R134, -RZ, R14.reuse.H1_H1 ;  /* 0x3000000eff867230 */ /* 0x100fe40000004100 */
[----:B------:R-:W-:Y:S01]  /*4030*/  HADD2.F32 R140, -RZ, R141.H1_H1 ;  /* 0x3000008dff8c7230 */ /* 0x000fe20000004100 */
[----:B------:R-:W-:Y:S01]  /*4040*/  F2FP.F16.F32.PACK_AB R12, R12, R75 ;  /* 0x0000004b0c0c723e */ /* 0x000fe200000000ff */
[----:B------:R-:W-:Y:S02]  /*4050*/  HADD2.F32 R14, -RZ, R14.H0_H0 ;  /* 0x2000000eff0e7230 */ /* 0x000fe40000004100 */
[----:B------:R-:W-:-:S04]  /*4060*/  FMUL.FTZ R141, R134, R74 ;  /* 0x0000004a868d7220 */ /* 0x000fc80000410000 */
[C---:B------:R-:W-:Y:S01]  /*4070*/  FFMA.FTZ R141, R14.reuse, R140, -R141 ;  /* 0x0000008c0e8d7223 */ /* 0x040fe2000001088d */
[----:B------:R-:W-:-:S04]  /*4080*/  FMUL.FTZ R14, R14, R74 ;  /* 0x0000004a0e0e7220 */ /* 0x000fc80000410000 */
[----:B------:R-:W-:-:S05]  /*4090*/  FFMA.FTZ R14, R134, R140, R14 ;  /* 0x0000008c860e7223 */ /* 0x000fca000001000e */
[----:B------:R-:W-:-:S07]  /*40a0*/  F2FP.F16.F32.PACK_AB R14, R14, R141 ;  /* 0x0000008d0e0e723e */ /* 0x000fce00000000ff */
.L_x_473:
[----:B------:R-:W-:Y:S05]  /*40b0*/  BSYNC B3 ;  /* 0x0000000000037941 */ /* 0x000fea0003800000 */
.L_x_472:
[----:B---3--:R-:W-:-:S04]  /*40c0*/  LEA R72, P3, R16, R11, 0x1 ;  /* 0x0000000b10487211 */ /* 0x008fc800078608ff */
[----:B--2---:R-:W-:-:S05]  /*40d0*/  LEA.HI.X R73, R16, R76, R17, 0x1, P3 ;  /* 0x0000004c10497211 */ /* 0x004fca00018f0c11 */
[----:B0-----:R4:W-:Y:S04]  /*40e0*/  ST.E.128 desc[UR48][R72.64], R12 ;  /* 0x0000000c48007985 */ /* 0x0019e8000c101d30 */
.L_x_471:
[----:B------:R-:W-:Y:S05]  /*40f0*/  BSYNC B2 ;  /* 0x0000000000027941 */ /* 0x000fea0003800000 */
.L_x_470:
[----:B------:R-:W-:Y:S01]  /*4100*/  ISETP.NE.AND P3, PT, R7, RZ, PT ;  /* 0x000000ff0700720c */ /* 0x000fe20003f65270 */
[----:B------:R-:W-:-:S12]  /*4110*/  BSSY B2, `(.L_x_474) ;  /* 0x0000037000027945 */ /* 0x000fd80003800000 */
[----:B------:R-:W-:Y:S05]  /*4120*/  @!P3 BRA `(.L_x_475) ;  /* 0x0000000000d4b947 */ /* 0x000fea0003800000 */
[----:B----4-:R4:W0:Y:S01]  /*4130*/  LDS.128 R12, [R27+0x1e000] ;  /* 0x01e000001b0c7984 */ /* 0x0108220000000c00 */
        /* <DEDUP_REMOVED lines=15> */
[----:B------:R-:W-:Y:S01]  /*4230*/  FFMA.FTZ R69, R73, R72, -R69 ;  /* 0x0000004849457223 */ /* 0x000fe20000010845 */
[----:B------:R-:W-:Y:S01]  /*4240*/  MOV R73, R12 ;  /* 0x0000000c00497202 */ /* 0x000fe20000000f00 */
[----:B------:R-:W-:Y:S01]  /*4250*/  FFMA.FTZ R13, R71, R72, R13 ;  /* 0x00000048470d7223 */ /* 0x000fe2000001000d */
[----:B------:R-:W-:Y:S02]  /*4260*/  IMAD.MOV.U32 R71, RZ, RZ, R15 ;  /* 0x000000ffff477224 */ /* 0x000fe400078e000f */
        /* <DEDUP_REMOVED lines=27> */
.L_x_477:
[----:B------:R-:W-:Y:S05]  /*4420*/  BSYNC B3 ;  /* 0x0000000000037941 */ /* 0x000fea0003800000 */
.L_x_476:
[----:B------:R-:W-:Y:S02]  /*4430*/  IMAD.SHL.U32 R70, R198, 0x8, RZ ;  /* 0x00000008c6467824 */ /* 0x000fe400078e00ff */
[----:B---3--:R-:W-:Y:S02]  /*4440*/  IMAD.MOV.U32 R68, RZ, RZ, R11 ;  /* 0x000000ffff447224 */ /* 0x008fe400078e000b */
[----:B--2---:R-:W-:Y:S02]  /*4450*/  IMAD.MOV.U32 R69, RZ, RZ, R76 ;  /* 0x000000ffff457224 */ /* 0x004fe400078e004c */
[----:B------:R-:W-:-:S05]  /*4460*/  IMAD.WIDE R68, R70, 0x2, R68 ;  /* 0x0000000246447825 */ /* 0x000fca00078e0244 */
[----:B0-----:R0:W-:Y:S02]  /*4470*/  ST.E.128 desc[UR48][R68.64], R12 ;  /* 0x0000000c44007985 */ /* 0x0011e4000c101d30 */
.L_x_475:
[----:B------:R-:W-:Y:S05]  /*4480*/  BSYNC B2 ;  /* 0x0000000000027941 */ /* 0x000fea0003800000 */
.L_x_474:
[----:B------:R-:W-:Y:S01]  /*4490*/  ISETP.NE.AND P3, PT, R8, RZ, PT ;  /* 0x000000ff0800720c */ /* 0x000fe20003f65270 */
[----:B------:R-:W-:-:S12]  /*44a0*/  BSSY B2, `(.L_x_478) ;  /* 0x0000037000027945 */ /* 0x000fd80003800000 */
[----:B------:R-:W-:Y:S05]  /*44b0*/  @!P3 BRA `(.L_x_479) ;  /* 0x0000000000d4b947 */ /* 0x000fea0003800000 */
[----:B0---4-:R0:W4:Y:S01]  /*44c0*/  LDS.128 R12, [R26+0x21000] ;  /* 0x021000001a0c7984 */ /* 0x0111220000000c00 */
[----:B------:R-:W-:Y:S01]  /*44d0*/  ISETP.GE.AND P3, PT, R207, R117, PT ;  /* 0x00000075cf00720c */ /* 0x000fe20003f66270 */
[----:B------:R-:W-:-:S12]  /*44e0*/  BSSY B3, `(.L_x_480) ;  /* 0x000002d000037945 */ /* 0x000fd80003800000 */
[----:B0-----:R-:W-:Y:S05]  /*44f0*/  @P3 BRA `(.L_x_481) ;  /* 0x0000000000ac3947 */ /* 0x001fea0003800000 */
[--C-:B------:R-:W-:Y:S02]  /*4500*/  SHF.R.U64 R68, R64, 0x10, R65.reuse ;  /* 0x0000001040447819 */ /* 0x100fe40000001241 */
[----:B------:R-:W-:Y:S02]  /*4510*/  SHF.R.U32.HI R64, RZ, 0x10, R65 ;  /* 0x00000010ff407819 */ /* 0x000fe40000011641 */
[--C-:B------:R-:W-:Y:S01]  /*4520*/  SHF.R.U64 R69, R66, 0x10, R67.reuse ;  /* 0x0000001042457819 */ /* 0x100fe20000001243 */
[----:B------:R-:W-:Y:S01]  /*4530*/  HADD2.F32 R68, -RZ, R68.H0_H0 ;  /* 0x20000044ff447230 */ /* 0x000fe20000004100 */
[----:B----4-:R-:W-:Y:S02]  /*4540*/  MOV R65, R13 ;  /* 0x0000000d00417202 */ /* 0x010fe40000000f00 */
[----:B------:R-:W-:Y:S01]  /*4550*/  SHF.R.U32.HI R66, RZ, 0x10, R67 ;  /* 0x00000010ff427819 */ /* 0x000fe20000011643 */
[----:B------:R-:W-:Y:S02]  /*4560*/  HADD2.F32 R13, -RZ, R69.H0_H0 ;  /* 0x20000045ff0d7230 */ /* 0x000fe40000004100 */
[----:B------:R-:W-:-:S02]  /*4570*/  HADD2.F32 R67, -RZ, R65.H1_H1 ;  /* 0x30000041ff437230 */ /* 0x000fc40000004100 */
[----:B------:R-:W-:Y:S02]  /*4580*/  HADD2.F32 R69, -RZ, R65.H0_H0 ;  /* 0x20000041ff457230 */ /* 0x000fe40000004100 */
[----:B------:R-:W-:Y:S02]  /*4590*/  HADD2.F32 R66, -RZ, R66.H0_H0 ;  /* 0x20000042ff427230 */ /* 0x000fe40000004100 */
[-C--:B------:R-:W-:Y:S01]  /*45a0*/  FMUL.FTZ R65, R67, R13.reuse ;  /* 0x0000000d43417220 */ /* 0x080fe20000410000 */
[----:B------:R-:W-:-:S03]  /*45b0*/  FMUL.FTZ R13, R69, R13 ;  /* 0x0000000d450d7220 */ /* 0x000fc60000410000 */
[-C--:B------:R-:W-:Y:S01]  /*45c0*/  FFMA.FTZ R65, R69, R68.reuse, -R65 ;  /* 0x0000004445417223 */ /* 0x080fe20000010841 */
[----:B------:R-:W-:Y:S02]  /*45d0*/  IMAD.MOV.U32 R69, RZ, RZ, R12 ;  /* 0x000000ffff457224 */ /* 0x000fe400078e000c */
[----:B------:R-:W-:Y:S01]  /*45e0*/  FFMA.FTZ R13, R67, R68, R13 ;  /* 0x00000044430d7223 */ /* 0x000fe2000001000d */
[----:B------:R-:W-:Y:S02]  /*45f0*/  IMAD.MOV.U32 R67, RZ, RZ, R15 ;  /* 0x000000ffff437224 */ /* 0x000fe400078e000f */
[----:B------:R-:W-:Y:S02]  /*4600*/  HADD2.F32 R68, -RZ, R64.H0_H0 ;  /* 0x20000040ff447230 */ /* 0x000fe40000004100 */
[----:B------:R-:W-:Y:S01]  /*4610*/  HADD2.F32 R12, -RZ, R69.H1_H1 ;  /* 0x30000045ff0c7230 */ /* 0x000fe20000004100 */
[----:B------:R-:W-:Y:S01]  /*4620*/  F2FP.F16.F32.PACK_AB R13, R13, R65 ;  /* 0x000000410d0d723e */ /* 0x000fe200000000ff */
[----:B------:R-:W-:-:S02]  /*4630*/  HADD2.F32 R15, -RZ, R67.H1_H1 ;  /* 0x30000043ff0f7230 */ /* 0x000fc40000004100 */
[----:B------:R-:W-:Y:S02]  /*4640*/  HADD2.F32 R67, -RZ, R67.H0_H0 ;  /* 0x20000043ff437230 */ /* 0x000fe40000004100 */
[----:B------:R-:W-:Y:S02]  /*4650*/  HADD2.F32 R69, -RZ, R69.H0_H0 ;  /* 0x20000045ff457230 */ /* 0x000fe40000004100 */
[-C--:B------:R-:W-:Y:S01]  /*4660*/  FMUL.FTZ R64, R15, R66.reuse ;  /* 0x000000420f407220 */ /* 0x080fe20000410000 */
[----:B------:R-:W-:-:S03]  /*4670*/  FMUL.FTZ R66, R67, R66 ;  /* 0x0000004243427220 */ /* 0x000fc60000410000 */
[-C--:B------:R-:W-:Y:S01]  /*4680*/  FFMA.FTZ R64, R67, R68.reuse, -R64 ;  /* 0x0000004443407223 */ /* 0x080fe20000010840 */
[----:B------:R-:W-:Y:S01]  /*4690*/  FFMA.FTZ R15, R15, R68, R66 ;  /* 0x000000440f0f7223 */ /* 0x000fe20000010042 */
[----:B------:R-:W-:Y:S02]  /*46a0*/  HADD2.F32 R68, -RZ, R154.H0_H0 ;  /* 0x2000009aff447230 */ /* 0x000fe40000004100 */
[----:B------:R-:W-:Y:S02]  /*46b0*/  HADD2.F32 R66, -RZ, R152.H1_H1 ;  /* 0x30000098ff427230 */ /* 0x000fe40000004100 */
[----:B------:R-:W-:Y:S01]  /*46c0*/  F2FP.F16.F32.PACK_AB R15, R15, R64 ;  /* 0x000000400f0f723e */ /* 0x000fe200000000ff */
[-C--:B------:R-:W-:Y:S01]  /*46d0*/  FMUL.FTZ R67, R12, R68.reuse ;  /* 0x000000440c437220 */ /* 0x080fe20000410000 */
[----:B------:R-:W-:-:S03]  /*46e0*/  FMUL.FTZ R68, R69, R68 ;  /* 0x0000004445447220 */ /* 0x000fc60000410000 */
[-C--:B------:R-:W-:Y:S01]  /*46f0*/  FFMA.FTZ R67, R69, R66.reuse, -R67 ;  /* 0x0000004245437223 */ /* 0x080fe20000010843 */
[----:B------:R-:W-:Y:S01]  /*4700*/  FFMA.FTZ R12, R12, R66, R68 ;  /* 0x000000420c0c7223 */ /* 0x000fe20000010044 */
[----:B------:R-:W-:Y:S02]  /*4710*/  HADD2.F32 R66, -RZ, R154.H1_H1 ;  /* 0x3000009aff427230 */ /* 0x000fe40000004100 */
[----:B------:R-:W-:Y:S02]  /*4720*/  HADD2.F32 R68, -RZ, R14.H1_H1 ;  /* 0x3000000eff447230 */ /* 0x000fe40000004100 */
[----:B------:R-:W-:Y:S01]  /*4730*/  HADD2.F32 R69, -RZ, R152.H0_H0 ;  /* 0x20000098ff457230 */ /* 0x000fe20000004100 */
[----:B------:R-:W-:Y:S01]  /*4740*/  F2FP.F16.F32.PACK_AB R12, R12, R67 ;  /* 0x000000430c0c723e */ /* 0x000fe200000000ff */
[----:B------:R-:W-:Y:S02]  /*4750*/  HADD2.F32 R14, -RZ, R14.H0_H0 ;  /* 0x2000000eff0e7230 */ /* 0x000fe40000004100 */
[----:B------:R-:W-:-:S04]  /*4760*/  FMUL.FTZ R70, R68, R66 ;  /* 0x0000004244467220 */ /* 0x000fc80000410000 */
[C---:B------:R-:W-:Y:S01]  /*4770*/  FFMA.FTZ R70, R14.reuse, R69, -R70 ;  /* 0x000000450e467223 */ /* 0x040fe20000010846 */
[----:B------:R-:W-:-:S04]  /*4780*/  FMUL.FTZ R14, R14, R66 ;  /* 0x000000420e0e7220 */ /* 0x000fc80000410000 */
[----:B------:R-:W-:-:S05]  /*4790*/  FFMA.FTZ R14, R68, R69, R14 ;  /* 0x00000045440e7223 */ /* 0x000fca000001000e */
[----:B------:R-:W-:-:S07]  /*47a0*/  F2FP.F16.F32.PACK_AB R14, R14, R70 ;  /* 0x000000460e0e723e */ /* 0x000fce00000000ff */
.L_x_481:
[----:B------:R-:W-:Y:S05]  /*47b0*/  BSYNC B3 ;  /* 0x0000000000037941 */ /* 0x000fea0003800000 */
.L_x_480:
[----:B---3--:R-:W-:Y:S01]  /*47c0*/  MOV R64, R11 ;  /* 0x0000000b00407202 */ /* 0x008fe20000000f00 */
[----:B------:R-:W-:Y:S02]  /*47d0*/  IMAD.SHL.U32 R66, R199, 0x8, RZ ;  /* 0x00000008c7427824 */ /* 0x000fe400078e00ff */
[----:B--2---:R-:W-:Y:S02]  /*47e0*/  IMAD.MOV.U32 R65, RZ, RZ, R76 ;  /* 0x000000ffff417224 */ /* 0x004fe400078e004c */
[----:B------:R-:W-:-:S05]  /*47f0*/  IMAD.WIDE R64, R66, 0x2, R64 ;  /* 0x0000000242407825 */ /* 0x000fca00078e0240 */
[----:B----4-:R0:W-:Y:S02]  /*4800*/  ST.E.128 desc[UR48][R64.64], R12 ;  /* 0x0000000c40007985 */ /* 0x0101e4000c101d30 */
.L_x_479:
[----:B------:R-:W-:Y:S05]  /*4810*/  BSYNC B2 ;  /* 0x0000000000027941 */ /* 0x000fea0003800000 */
.L_x_478:
        /* <DEDUP_REMOVED lines=8> */
[----:B------:R-:W-:Y:S01]  /*48a0*/  SHF.R.U32.HI R60, RZ, 0x10, R61 ;  /* 0x00000010ff3c7819 */ /* 0x000fe2000001163d */
[----:B----4-:R-:W-:Y:S01]  /*48b0*/  IMAD.MOV.U32 R61, RZ, RZ, R13 ;  /* 0x000000ffff3d7224 */ /* 0x010fe200078e000d */
        /* <DEDUP_REMOVED lines=23> */
[--C-:B------:R-:W-:Y:S02]  /*4a30*/  HADD2.F32 R64, -RZ, R151.reuse.H1_H1 ;  /* 0x30000097ff407230 */ /* 0x100fe40000004100 */
[----:B------:R-:W-:Y:S02]  /*4a40*/  HADD2.F32 R62, -RZ, R151.H0_H0 ;  /* 0x20000097ff3e7230 */ /* 0x000fe40000004100 */
        /* <DEDUP_REMOVED lines=15> */
.L_x_485:
[----:B------:R-:W-:Y:S05]  /*4b40*/  BSYNC B3 ;  /* 0x0000000000037941 */ /* 0x000fea0003800000 */
.L_x_484:
[----:B---3--:R-:W-:-:S04]  /*4b50*/  LEA R60, P3, R23, R11, 0x1 ;  /* 0x0000000b173c7211 */ /* 0x008fc800078608ff */
[----:B--2---:R-:W-:-:S05]  /*4b60*/  LEA.HI.X R61, R23, R76, R202, 0x1, P3 ;  /* 0x0000004c173d7211 */ /* 0x004fca00018f0cca */
[----:B----4-:R0:W-:Y:S04]  /*4b70*/  ST.E.128 desc[UR48][R60.64], R12 ;  /* 0x0000000c3c007985 */ /* 0x0101e8000c101d30 */
.L_x_483:
[----:B------:R-:W-:Y:S05]  /*4b80*/  BSYNC B2 ;  /* 0x0000000000027941 */ /* 0x000fea0003800000 */
.L_x_482:
        /* <DEDUP_REMOVED lines=12> */
[----:B------:R-:W-:Y:S01]  /*4c50*/  SHF.R.U32.HI R57, RZ, 0x10, R57 ;  /* 0x00000010ff397819 */ /* 0x000fe20000011639 */
[----:B------:R-:W-:Y:S02]  /*4c60*/  HADD2.F32 R58, -RZ, R58.H0_H0 ;  /* 0x2000003aff3a7230 */ /* 0x000fe40000004100 */
[--C-:B------:R-:W-:Y:S02]  /*4c70*/  HADD2.F32 R13, -RZ, R59.reuse.H1_H1 ;  /* 0x3000003bff0d7230 */ /* 0x100fe40000004100 */
[----:B------:R-:W-:-:S02]  /*4c80*/  HADD2.F32 R59, -RZ, R59.H0_H0 ;  /* 0x2000003bff3b7230 */ /* 0x000fc40000004100 */
[----:B------:R-:W-:Y:S02]  /*4c90*/  HADD2.F32 R56, -RZ, R56.H0_H0 ;  /* 0x20000038ff387230 */ /* 0x000fe40000004100 */
[-C--:B------:R-:W-:Y:S01]  /*4ca0*/  FMUL.FTZ R61, R13, R60.reuse ;  /* 0x0000003c0d3d7220 */ /* 0x080fe20000410000 */
[----:B------:R-:W-:Y:S02]  /*4cb0*/  HADD2.F32 R57, -RZ, R57.H0_H0 ;  /* 0x20000039ff397230 */ /* 0x000fe40000004100 */
[C---:B------:R-:W-:Y:S01]  /*4cc0*/  FMUL.FTZ R60, R59.reuse, R60 ;  /* 0x0000003c3b3c7220 */ /* 0x040fe20000410000 */
[----:B------:R-:W-:-:S03]  /*4cd0*/  FFMA.FTZ R61, R59, R56, -R61 ;  /* 0x000000383b3d7223 */ /* 0x000fc6000001083d */
[----:B------:R-:W-:Y:S01]  /*4ce0*/  FFMA.FTZ R60, R13, R56, R60 ;  /* 0x000000380d3c7223 */ /* 0x000fe2000001003c */
[--C-:B------:R-:W-:Y:S02]  /*4cf0*/  HADD2.F32 R13, -RZ, R15.reuse.H1_H1 ;  /* 0x3000000fff0d7230 */ /* 0x100fe40000004100 */
[----:B------:R-:W-:Y:S02]  /*4d00*/  HADD2.F32 R15, -RZ, R15.H0_H0 ;  /* 0x2000000fff0f7230 */ /* 0x000fe40000004100 */
[----:B------:R-:W-:Y:S01]  /*4d10*/  F2FP.F16.F32.PACK_AB R60, R60, R61 ;  /* 0x0000003d3c3c723e */ /* 0x000fe200000000ff */
[-C--:B------:R-:W-:Y:S02]  /*4d20*/  FMUL.FTZ R56, R13, R58.reuse ;  /* 0x0000003a0d387220 */ /* 0x080fe40000410000 */
[C---:B------:R-:W-:Y:S02]  /*4d30*/  FMUL.FTZ R58, R15.reuse, R58 ;  /* 0x0000003a0f3a7220 */ /* 0x040fe40000410000 */
[----:B------:R-:W-:Y:S01]  /*4d40*/  FFMA.FTZ R56, R15, R57, -R56 ;  /* 0x000000390f387223 */ /* 0x000fe20000010838 */
[----:B------:R-:W-:-:S02]  /*4d50*/  HADD2.F32 R15, -RZ, R149.H1_H1 ;  /* 0x30000095ff0f7230 */ /* 0x000fc40000004100 */
[----:B------:R-:W-:Y:S01]  /*4d60*/  FFMA.FTZ R58, R13, R57, R58 ;  /* 0x000000390d3a7223 */ /* 0x000fe2000001003a */
[--C-:B------:R-:W-:Y:S02]  /*4d70*/  HADD2.F32 R13, -RZ, R12.reuse.H0_H0 ;  /* 0x2000000cff0d7230 */ /* 0x100fe40000004100 */
[----:B------:R-:W-:Y:S02]  /*4d80*/  HADD2.F32 R12, -RZ, R12.H1_H1 ;  /* 0x3000000cff0c7230 */ /* 0x000fe40000004100 */
[--C-:B------:R-:W-:Y:S01]  /*4d90*/  HADD2.F32 R57, -RZ, R148.reuse.H1_H1 ;  /* 0x30000094ff397230 */ /* 0x100fe20000004100 */
[----:B------:R-:W-:Y:S01]  /*4da0*/  F2FP.F16.F32.PACK_AB R56, R58, R56 ;  /* 0x000000383a38723e */ /* 0x000fe200000000ff */
[----:B------:R-:W-:Y:S02]  /*4db0*/  HADD2.F32 R149, -RZ, R149.H0_H0 ;  /* 0x20000095ff957230 */ /* 0x000fe40000004100 */
[-C--:B------:R-:W-:Y:S01]  /*4dc0*/  FMUL.FTZ R59, R12, R15.reuse ;  /* 0x0000000f0c3b7220 */ /* 0x080fe20000410000 */
[----:B------:R-:W-:Y:S01]  /*4dd0*/  FMUL.FTZ R15, R13, R15 ;  /* 0x0000000f0d0f7220 */ /* 0x000fe20000410000 */
[----:B------:R-:W-:-:S02]  /*4de0*/  HADD2.F32 R148, -RZ, R148.H0_H0 ;  /* 0x20000094ff947230 */ /* 0x000fc40000004100 */
[-C--:B------:R-:W-:Y:S01]  /*4df0*/  FFMA.FTZ R59, R13, R57.reuse, -R59 ;  /* 0x000000390d3b7223 */ /* 0x080fe2000001083b */
[----:B------:R-:W-:Y:S01]  /*4e00*/  FFMA.FTZ R15, R12, R57, R15 ;  /* 0x000000390c0f7223 */ /* 0x000fe2000001000f */
[--C-:B------:R-:W-:Y:S02]  /*4e10*/  HADD2.F32 R12, -RZ, R14.reuse.H0_H0 ;  /* 0x2000000eff0c7230 */ /* 0x100fe40000004100 */
[----:B------:R-:W-:Y:S02]  /*4e20*/  HADD2.F32 R14, -RZ, R14.H1_H1 ;  /* 0x3000000eff0e7230 */ /* 0x000fe40000004100 */
[----:B------:R-:W-:-:S03]  /*4e30*/  F2FP.F16.F32.PACK_AB R15, R15, R59 ;  /* 0x0000003b0f0f723e */ /* 0x000fc600000000ff */
[-C--:B------:R-:W-:Y:S01]  /*4e40*/  FMUL.FTZ R13, R14, R149.reuse ;  /* 0x000000950e0d7220 */ /* 0x080fe20000410000 */
[----:B------:R-:W-:-:S03]  /*4e50*/  FMUL.FTZ R149, R12, R149 ;  /* 0x000000950c957220 */ /* 0x000fc60000410000 */
[-C--:B------:R-:W-:Y:S01]  /*4e60*/  FFMA.FTZ R13, R12, R148.reuse, -R13 ;  /* 0x000000940c0d7223 */ /* 0x080fe2000001080d */
[----:B------:R-:W-:Y:S01]  /*4e70*/  FFMA.FTZ R149, R14, R148, R149 ;  /* 0x000000940e957223 */ /* 0x000fe20000010095 */
[----:B------:R-:W-:Y:S02]  /*4e80*/  IMAD.MOV.U32 R12, RZ, RZ, R15 ;  /* 0x000000ffff0c7224 */ /* 0x000fe400078e000f */
[----:B------:R-:W-:Y:S02]  /*4e90*/  IMAD.MOV.U32 R15, RZ, RZ, R56 ;  /* 0x000000ffff0f7224 */ /* 0x000fe400078e0038 */
[----:B------:R-:W-:Y:S01]  /*4ea0*/  F2FP.F16.F32.PACK_AB R149, R149, R13 ;  /* 0x0000000d9595723e */ /* 0x000fe200000000ff */
[----:B------:R-:W-:-:S03]  /*4eb0*/  IMAD.MOV.U32 R13, RZ, RZ, R60 ;  /* 0x000000ffff0d7224 */ /* 0x000fc600078e003c */
[----:B------:R-:W-:-:S07]  /*4ec0*/  MOV R14, R149 ;  /* 0x00000095000e7202 */ /* 0x000fce0000000f00 */
.L_x_489:
[----:B------:R-:W-:Y:S05]  /*4ed0*/  BSYNC B3 ;  /* 0x0000000000037941 */ /* 0x000fea0003800000 */
.L_x_488:
[----:B---3--:R-:W-:-:S04]  /*4ee0*/  LEA R56, P3, R22, R11, 0x1 ;  /* 0x0000000b16387211 */ /* 0x008fc800078608ff */
[----:B--2---:R-:W-:-:S05]  /*4ef0*/  LEA.HI.X R57, R22, R76, R201, 0x1, P3 ;  /* 0x0000004c16397211 */ /* 0x004fca00018f0cc9 */
[----:B----4-:R0:W-:Y:S04]  /*4f00*/  ST.E.128 desc[UR48][R56.64], R12 ;  /* 0x0000000c38007985 */ /* 0x0101e8000c101d30 */
.L_x_487:
[----:B------:R-:W-:Y:S05]  /*4f10*/  BSYNC B2 ;  /* 0x0000000000027941 */ /* 0x000fea0003800000 */
.L_x_486:
[----:B------:R-:W-:-:S13]  /*4f20*/  ISETP.NE.AND P3, PT, R20, RZ, PT ;  /* 0x000000ff1400720c */ /* 0x000fda0003f65270 */
[----:B------:R-:W-:Y:S05]  /*4f30*/  @!P3 BRA `(.L_x_469) ;  /* 0x0000000000d4b947 */ /* 0x000fea0003800000 */
[----:B0---4-:R0:W4:Y:S01]  /*4f40*/  LDS.128 R12, [R27+0x24000] ;  /* 0x024000001b0c7984 */ /* 0x0111220000000c00 */
[C---:B---3--:R-:W-:Y:S01]  /*4f50*/  LEA R56, P3, R192.reuse, R11, 0x1 ;  /* 0x0000000bc0387211 */ /* 0x048fe200078608ff */
[----:B------:R-:W-:Y:S03]  /*4f60*/  BSSY B2, `(.L_x_490) ;  /* 0x0000031000027945 */ /* 0x000fe60003800000 */
[----:B--2---:R-:W-:Y:S02]  /*4f70*/  LEA.HI.X R57, R192, R76, R200, 0x1, P3 ;  /* 0x0000004cc0397211 */ /* 0x004fe400018f0cc8 */
[----:B------:R-:W-:-:S13]  /*4f80*/  ISETP.GE.AND P3, PT, R210, R117, PT ;  /* 0x00000075d200720c */ /* 0x000fda0003f66270 */
[----:B0-----:R-:W-:Y:S05]  /*4f90*/  @P3 BRA `(.L_x_491) ;  /* 0x0000000000b43947 */ /* 0x001fea0003800000 */
[----:B------:R-:W-:Y:S01]  /*4fa0*/  SHF.R.U64 R58, R54, 0x10, R55 ;  /* 0x00000010363a7819 */ /* 0x000fe20000001237 */
[----:B----4-:R-:W-:Y:S01]  /*4fb0*/  IMAD.MOV.U32 R54, RZ, RZ, R13 ;  /* 0x000000ffff367224 */ /* 0x010fe200078e000d */
[----:B------:R-:W-:Y:S02]  /*4fc0*/  SHF.R.U64 R13, R52, 0x10, R53 ;  /* 0x00000010340d7819 */ /* 0x000fe40000001235 */
[----:B------:R-:W-:Y:S01]  /*4fd0*/  SHF.R.U32.HI R55, RZ, 0x10, R55 ;  /* 0x00000010ff377819 */ /* 0x000fe20000011637 */
[----:B------:R-:W-:Y:S02]  /*4fe0*/  HADD2.F32 R58, -RZ, R58.H0_H0 ;  /* 0x2000003aff3a7230 */ /* 0x000fe40000004100 */
[--C-:B------:R-:W-:Y:S02]  /*4ff0*/  HADD2.F32 R11, -RZ, R54.reuse.H1_H1 ;  /* 0x30000036ff0b7230 */ /* 0x100fe40000004100 */
[----:B------:R-:W-:Y:S02]  /*5000*/  HADD2.F32 R52, -RZ, R54.H0_H0 ;  /* 0x20000036ff347230 */ /* 0x000fe40000004100 */
[----:B------:R-:W-:-:S02]  /*5010*/  HADD2.F32 R13, -RZ, R13.H0_H0 ;  /* 0x2000000dff0d7230 */ /* 0x000fc40000004100 */
[-C--:B------:R-:W-:Y:S01]  /*5020*/  FMUL.FTZ R54, R11, R58.reuse ;  /* 0x0000003a0b367220 */ /* 0x080fe20000410000 */
[----:B------:R-:W-:-:S03]  /*5030*/  FMUL.FTZ R58, R52, R58 ;  /* 0x0000003a343a7220 */ /* 0x000fc60000410000 */
[-C--:B------:R-:W-:Y:S01]  /*5040*/  FFMA.FTZ R54, R52, R13.reuse, -R54 ;  /* 0x0000000d34367223 */ /* 0x080fe20000010836 */
[----:B------:R-:W-:Y:S01]  /*5050*/  SHF.R.U32.HI R52, RZ, 0x10, R53 ;  /* 0x00000010ff347819 */ /* 0x000fe20000011635 */
[----:B------:R-:W-:Y:S01]  /*5060*/  FFMA.FTZ R58, R11, R13, R58 ;  /* 0x0000000d0b3a7223 */ /* 0x000fe2000001003a */
[----:B------:R-:W-:Y:S02]  /*5070*/  IMAD.MOV.U32 R13, RZ, RZ, R15 ;  /* 0x000000ffff0d7224 */ /* 0x000fe400078e000f */
[----:B------:R-:W-:Y:S02]  /*5080*/  HADD2.F32 R15, -RZ, R55.H0_H0 ;  /* 0x20000037ff0f7230 */ /* 0x000fe40000004100 */
[----:B------:R-:W-:Y:S01]  /*5090*/  HADD2.F32 R52, -RZ, R52.H0_H0 ;  /* 0x20000034ff347230 */ /* 0x000fe20000004100 */
[----:B------:R-:W-:Y:S01]  /*50a0*/  F2FP.F16.F32.PACK_AB R54, R58, R54 ;  /* 0x000000363a36723e */ /* 0x000fe200000000ff */
[--C-:B------:R-:W-:Y:S02]  /*50b0*/  HADD2.F32 R11, -RZ, R13.reuse.H1_H1 ;  /* 0x3000000dff0b7230 */ /* 0x100fe40000004100 */
[----:B------:R-:W-:-:S03]  /*50c0*/  HADD2.F32 R13, -RZ, R13.H0_H0 ;  /* 0x2000000dff0d7230 */ /* 0x000fc60000004100 */
[-C--:B------:R-:W-:Y:S02]  /*50d0*/  FMUL.FTZ R53, R11, R15.reuse ;  /* 0x0000000f0b357220 */ /* 0x080fe40000410000 */
[C---:B------:R-:W-:Y:S02]  /*50e0*/  FMUL.FTZ R15, R13.reuse, R15 ;  /* 0x0000000f0d0f7220 */ /* 0x040fe40000410000 */
[-C--:B------:R-:W-:Y:S01]  /*50f0*/  FFMA.FTZ R53, R13, R52.reuse, -R53 ;  /* 0x000000340d357223 */ /* 0x080fe20000010835 */
[----:B------:R-:W-:Y:S02]  /*5100*/  HADD2.F32 R13, -RZ, R147.H0_H0 ;  /* 0x20000093ff0d7230 */ /* 0x000fe40000004100 */
[----:B------:R-:W-:Y:S01]  /*5110*/  FFMA.FTZ R15, R11, R52, R15 ;  /* 0x000000340b0f7223 */ /* 0x000fe2000001000f */
[--C-:B------:R-:W-:Y:S02]  /*5120*/  HADD2.F32 R11, -RZ, R12.reuse.H0_H0 ;  /* 0x2000000cff0b7230 */ /* 0x100fe40000004100 */
[----:B------:R-:W-:-:S02]  /*5130*/  HADD2.F32 R12, -RZ, R12.H1_H1 ;  /* 0x3000000cff0c7230 */ /* 0x000fc40000004100 */
[--C-:B------:R-:W-:Y:S01]  /*5140*/  HADD2.F32 R52, -RZ, R146.reuse.H0_H0 ;  /* 0x20000092ff347230 */ /* 0x100fe20000004100 */
[----:B------:R-:W-:Y:S01]  /*5150*/  F2FP.F16.F32.PACK_AB R15, R15, R53 ;  /* 0x000000350f0f723e */ /* 0x000fe200000000ff */
[----:B------:R-:W-:Y:S02]  /*5160*/  HADD2.F32 R147, -RZ, R147.H1_H1 ;  /* 0x30000093ff937230 */ /* 0x000fe40000004100 */
[CC--:B------:R-:W-:Y:S01]  /*5170*/  FMUL.FTZ R55, R12.reuse, R13.reuse ;  /* 0x0000000d0c377220 */ /* 0x0c0fe20000410000 */
[C---:B------:R-:W-:Y:S01]  /*5180*/  FMUL.FTZ R13, R11.reuse, R13 ;  /* 0x0000000d0b0d7220 */ /* 0x040fe20000410000 */
[----:B------:R-:W-:Y:S02]  /*5190*/  HADD2.F32 R146, -RZ, R146.H1_H1 ;  /* 0x30000092ff927230 */ /* 0x000fe40000004100 */
[-C--:B------:R-:W-:Y:S01]  /*51a0*/  FFMA.FTZ R55, R11, R52.reuse, -R55 ;  /* 0x000000340b377223 */ /* 0x080fe20000010837 */
[--C-:B------:R-:W-:Y:S02]  /*51b0*/  HADD2.F32 R11, -RZ, R14.reuse.H0_H0 ;  /* 0x2000000eff0b7230 */ /* 0x100fe40000004100 */
[----:B------:R-:W-:Y:S01]  /*51c0*/  FFMA.FTZ R13, R12, R52, R13 ;  /* 0x000000340c0d7223 */ /* 0x000fe2000001000d */
[----:B------:R-:W-:-:S04]  /*51d0*/  HADD2.F32 R14, -RZ, R14.H1_H1 ;  /* 0x3000000eff0e7230 */ /* 0x000fc80000004100 */
[----:B------:R-:W-:Y:S01]  /*51e0*/  F2FP.F16.F32.PACK_AB R13, R13, R55 ;  /* 0x000000370d0d723e */ /* 0x000fe200000000ff */
[-C--:B------:R-:W-:Y:S01]  /*51f0*/  FMUL.FTZ R12, R14, R147.reuse ;  /* 0x000000930e0c7220 */ /* 0x080fe20000410000 */
[----:B------:R-:W-:-:S03]  /*5200*/  FMUL.FTZ R147, R11, R147 ;  /* 0x000000930b937220 */ /* 0x000fc60000410000 */
[-C--:B------:R-:W-:Y:S01]  /*5210*/  FFMA.FTZ R12, R11, R146.reuse, -R12 ;  /* 0x000000920b0c7223 */ /* 0x080fe2000001080c */
[----:B------:R-:W-:-:S05]  /*5220*/  FFMA.FTZ R147, R14, R146, R147 ;  /* 0x000000920e937223 */ /* 0x000fca0000010093 */
[----:B------:R-:W-:Y:S02]  /*5230*/  F2FP.F16.F32.PACK_AB R147, R147, R12 ;  /* 0x0000000c9393723e */ /* 0x000fe400000000ff */
[----:B------:R-:W-:Y:S01]  /*5240*/  MOV R12, R13 ;  /* 0x0000000d000c7202 */ /* 0x000fe20000000f00 */
[----:B------:R-:W-:Y:S02]  /*5250*/  IMAD.MOV.U32 R13, RZ, RZ, R54 ;  /* 0x000000ffff0d7224 */ /* 0x000fe400078e0036 */
[----:B------:R-:W-:-:S07]  /*5260*/  IMAD.MOV.U32 R14, RZ, RZ, R147 ;  /* 0x000000ffff0e7224 */ /* 0x000fce00078e0093 */
.L_x_491:
[----:B------:R-:W-:Y:S05]  /*5270*/  BSYNC B2 ;  /* 0x0000000000027941 */ /* 0x000fea0003800000 */
.L_x_490:
[----:B----4-:R0:W-:Y:S02]  /*5280*/  ST.E.128 desc[UR48][R56.64], R12 ;  /* 0x0000000c38007985 */ /* 0x0101e4000c101d30 */
.L_x_469:
[----:B------:R-:W-:Y:S05]  /*5290*/  BSYNC B1 ;  /* 0x0000000000017941 */ /* 0x000fea0003800000 */
.L_x_468:
[----:B------:R-:W-:-:S03]  /*52a0*/  UMOV UR4, 0xffffffff ;  /* 0xffffffff00047882 */ /* 0x000fc60000000000 */
[----:B------:R-:W-:Y:S05]  /*52b0*/  BRA.DIV UR4, `(.L_x_492) ;  /* 0x000001ce04e07947 */ /* 0x000fea000b800000 */
[----:B-1----:R-:W1:Y:S04]  /*52c0*/  SHFL.IDX PT, R113, R113, 0x1, 0x1c1f ;  /* 0x003c1f0071717f89 */ /* 0x002e6800000e0000 */
[----:B------:R-:W0:Y:S02]  /*52d0*/  SHFL.IDX PT, R116, R116, 0x1, 0x1c1f ;  /* 0x003c1f0074747f89 */ /* 0x000e2400000e0000 */
.L_x_801:
[----:B------:R-:W-:Y:S05]  /*52e0*/  @P4 BRA `(.L_x_493) ;  /* 0x00000054004c4947 */ /* 0x000fea0003800000 */
[----:B------:R-:W-:Y:S01]  /*52f0*/  ISETP.NE.AND P3, PT, R6, RZ, PT ;  /* 0x000000ff0600720c */ /* 0x000fe20003f65270 */
[----:B------:R-:W-:-:S12]  /*5300*/  BSSY B1, `(.L_x_494) ;  /* 0x0000039000017945 */ /* 0x000fd80003800000 */
[----:B------:R-:W-:Y:S05]  /*5310*/  @!P3 BRA `(.L_x_495) ;  /* 0x0000000000dcb947 */ /* 0x000fea0003800000 */
[----:B0---4-:R0:W4:Y:S01]  /*5320*/  LDS.128 R12, [R26+0x20000] ;  /* 0x020000001a0c7984 */ /* 0x0111220000000c00 */
[C---:B------:R-:W-:Y:S01]  /*5330*/  LEA R52, P3, R16.reuse, R116, 0x1 ;  /* 0x0000007410347211 */ /* 0x040fe200078608ff */
[----:B------:R-:W-:Y:S03]  /*5340*/  BSSY B2, `(.L_x_496) ;  /* 0x0000033000027945 */ /* 0x000fe60003800000 */
[----:B-1----:R-:W-:Y:S02]  /*5350*/  LEA.HI.X R53, R16, R113, R17, 0x1, P3 ;  /* 0x0000007110357211 */ /* 0x002fe400018f0c11 */
[----:B------:R-:W-:-:S13]  /*5360*/  ISETP.GE.AND P3, PT, R196, R117, PT ;  /* 0x00000075c400720c */ /* 0x000fda0003f66270 */
[----:B0-----:R-:W-:Y:S05]  /*5370*/  @P3 BRA `(.L_x_497) ;  /* 0x0000000000bc3947 */ /* 0x001fea0003800000 */
[----:B------:R-:W-:Y:S01]  /*5380*/  SHF.R.U64 R54, R50, 0x10, R51 ;  /* 0x0000001032367819 */ /* 0x000fe20000001233 */
[----:B----4-:R-:W-:Y:S01]  /*5390*/  IMAD.MOV.U32 R50, RZ, RZ, R13 ;  /* 0x000000ffff327224 */ /* 0x010fe200078e000d */
[----:B------:R-:W-:Y:S02]  /*53a0*/  SHF.R.U64 R13, R48, 0x10, R49 ;  /* 0x00000010300d7819 */ /* 0x000fe40000001231 */
[----:B------:R-:W-:Y:S01]  /*53b0*/  SHF.R.U32.HI R51, RZ, 0x10, R51 ;  /* 0x00000010ff337819 */ /* 0x000fe20000011633 */
[----:B------:R-:W-:Y:S02]  /*53c0*/  HADD2.F32 R54, -RZ, R54.H0_H0 ;  /* 0x20000036ff367230 */ /* 0x000fe40000004100 */
[--C-:B---3--:R-:W-:Y:S02]  /*53d0*/  HADD2.F32 R11, -RZ, R50.reuse.H1_H1 ;  /* 0x30000032ff0b7230 */ /* 0x108fe40000004100 */
[----:B------:R-:W-:Y:S02]  /*53e0*/  HADD2.F32 R48, -RZ, R50.H0_H0 ;  /* 0x20000032ff307230 */ /* 0x000fe40000004100 */
[----:B------:R-:W-:-:S02]  /*53f0*/  HADD2.F32 R13, -RZ, R13.H0_H0 ;  /* 0x2000000dff0d7230 */ /* 0x000fc40000004100 */
[-C--:B------:R-:W-:Y:S01]  /*5400*/  FMUL.FTZ R50, R11, R54.reuse ;  /* 0x000000360b327220 */ /* 0x080fe20000410000 */
[----:B------:R-:W-:-:S03]  /*5410*/  FMUL.FTZ R54, R48, R54 ;  /* 0x0000003630367220 */ /* 0x000fc60000410000 */
[-C--:B------:R-:W-:Y:S01]  /*5420*/  FFMA.FTZ R50, R48, R13.reuse, -R50 ;  /* 0x0000000d30327223 */ /* 0x080fe20000010832 */
[----:B------:R-:W-:Y:S01]  /*5430*/  SHF.R.U32.HI R48, RZ, 0x10, R49 ;  /* 0x00000010ff307819 */ /* 0x000fe20000011631 */
[----:B------:R-:W-:Y:S01]  /*5440*/  FFMA.FTZ R54, R11, R13, R54 ;  /* 0x0000000d0b367223 */ /* 0x000fe20000010036 */
[----:B------:R-:W-:Y:S01]  /*5450*/  MOV R11, R15 ;  /* 0x0000000f000b7202 */ /* 0x000fe20000000f00 */
[----:B------:R-:W-:Y:S02]  /*5460*/  IMAD.MOV.U32 R13, RZ, RZ, R12 ;  /* 0x000000ffff0d7224 */ /* 0x000fe400078e000c */
[----:B------:R-:W-:Y:S01]  /*5470*/  HADD2.F32 R12, -RZ, R51.H0_H0 ;  /* 0x20000033ff0c7230 */ /* 0x000fe20000004100 */
[----:B------:R-:W-:Y:S01]  /*5480*/  F2FP.F16.F32.PACK_AB R50, R54, R50 ;  /* 0x000000323632723e */ /* 0x000fe200000000ff */
[--C-:B------:R-:W-:Y:S02]  /*5490*/  HADD2.F32 R15, -RZ, R11.reuse.H1_H1 ;  /* 0x3000000bff0f7230 */ /* 0x100fe40000004100 */
[----:B------:R-:W-:-:S02]  /*54a0*/  HADD2.F32 R11, -RZ, R11.H0_H0 ;  /* 0x2000000bff0b7230 */ /* 0x000fc40000004100 */
[----:B------:R-:W-:Y:S02]  /*54b0*/  HADD2.F32 R48, -RZ, R48.H0_H0 ;  /* 0x20000030ff307230 */ /* 0x000fe40000004100 */
[-C--:B------:R-:W-:Y:S01]  /*54c0*/  FMUL.FTZ R49, R15, R12.reuse ;  /* 0x0000000c0f317220 */ /* 0x080fe20000410000 */
[----:B------:R-:W-:-:S03]  /*54d0*/  FMUL.FTZ R12, R11, R12 ;  /* 0x0000000c0b0c7220 */ /* 0x000fc60000410000 */
[-C--:B------:R-:W-:Y:S01]  /*54e0*/  FFMA.FTZ R49, R11, R48.reuse, -R49 ;  /* 0x000000300b317223 */ /* 0x080fe20000010831 */
[----:B------:R-:W-:Y:S02]  /*54f0*/  HADD2.F32 R11, -RZ, R145.H0_H0 ;  /* 0x20000091ff0b7230 */ /* 0x000fe40000004100 */
[----:B------:R-:W-:Y:S01]  /*5500*/  FFMA.FTZ R12, R15, R48, R12 ;  /* 0x000000300f0c7223 */ /* 0x000fe2000001000c */
[--C-:B------:R-:W-:Y:S02]  /*5510*/  HADD2.F32 R15, -RZ, R13.reuse.H1_H1 ;  /* 0x3000000dff0f7230 */ /* 0x100fe40000004100 */
[----:B------:R-:W-:Y:S02]  /*5520*/  HADD2.F32 R13, -RZ, R13.H0_H0 ;  /* 0x2000000dff0d7230 */ /* 0x000fe40000004100 */
[----:B------:R-:W-:Y:S02]  /*5530*/  HADD2.F32 R48, -RZ, R144.H0_H0 ;  /* 0x20000090ff307230 */ /* 0x000fe40000004100 */
[----:B------:R-:W-:Y:S01]  /*5540*/  FMUL.FTZ R51, R15, R11 ;  /* 0x0000000b0f337220 */ /* 0x000fe20000410000 */
[----:B------:R-:W-:-:S02]  /*5550*/  HADD2.F32 R145, -RZ, R145.H1_H1 ;  /* 0x30000091ff917230 */ /* 0x000fc40000004100 */
[C---:B------:R-:W-:Y:S01]  /*5560*/  FMUL.FTZ R11, R13.reuse, R11 ;  /* 0x0000000b0d0b7220 */ /* 0x040fe20000410000 */
[----:B------:R-:W-:Y:S02]  /*5570*/  HADD2.F32 R144, -RZ, R144.H1_H1 ;  /* 0x30000090ff907230 */ /* 0x000fe40000004100 */
[-C--:B------:R-:W-:Y:S01]  /*5580*/  FFMA.FTZ R51, R13, R48.reuse, -R51 ;  /* 0x000000300d337223 */ /* 0x080fe20000010833 */
[--C-:B------:R-:W-:Y:S02]  /*5590*/  HADD2.F32 R13, -RZ, R14.reuse.H1_H1 ;  /* 0x3000000eff0d7230 */ /* 0x100fe40000004100 */
[----:B------:R-:W-:Y:S01]  /*55a0*/  FFMA.FTZ R11, R15, R48, R11 ;  /* 0x000000300f0b7223 */ /* 0x000fe2000001000b */
[----:B------:R-:W-:Y:S01]  /*55b0*/  HADD2.F32 R14, -RZ, R14.H0_H0 ;  /* 0x2000000eff0e7230 */ /* 0x000fe20000004100 */
[----:B------:R-:W-:Y:S01]  /*55c0*/  F2FP.F16.F32.PACK_AB R49, R12, R49 ;  /* 0x000000310c31723e */ /* 0x000fe200000000ff */
[----:B------:R-:W-:Y:S02]  /*55d0*/  FMUL.FTZ R15, R13, R145 ;  /* 0x000000910d0f7220 */ /* 0x000fe40000410000 */
[----:B------:R-:W-:Y:S01]  /*55e0*/  F2FP.F16.F32.PACK_AB R11, R11, R51 ;  /* 0x000000330b0b723e */ /* 0x000fe200000000ff */
[C---:B------:R-:W-:Y:S01]  /*55f0*/  FMUL.FTZ R145, R14.reuse, R145 ;  /* 0x000000910e917220 */ /* 0x040fe20000410000 */
[----:B------:R-:W-:-:S03]  /*5600*/  FFMA.FTZ R15, R14, R144, -R15 ;  /* 0x000000900e0f7223 */ /* 0x000fc6000001080f */
[----:B------:R-:W-:Y:S01]  /*5610*/  FFMA.FTZ R145, R13, R144, R145 ;  /* 0x000000900d917223 */ /* 0x000fe20000010091 */
[----:B------:R-:W-:Y:S01]  /*5620*/  IMAD.MOV.U32 R12, RZ, RZ, R11 ;  /* 0x000000ffff0c7224 */ /* 0x000fe200078e000b */
[----:B------:R-:W-:-:S03]  /*5630*/  MOV R13, R50 ;  /* 0x00000032000d7202 */ /* 0x000fc60000000f00 */
[----:B------:R-:W-:-:S05]  /*5640*/  F2FP.F16.F32.PACK_AB R15, R145, R15 ;  /* 0x0000000f910f723e */ /* 0x000fca00000000ff */
[----:B------:R-:W-:Y:S02]  /*5650*/  IMAD.MOV.U32 R14, RZ, RZ, R15 ;  /* 0x000000ffff0e7224 */ /* 0x000fe400078e000f */
[----:B------:R-:W-:-:S07]  /*5660*/  IMAD.MOV.U32 R15, RZ, RZ, R49 ;  /* 0x000000ffff0f7224 */ /* 0x000fce00078e0031 */
.L_x_497:
[----:B------:R-:W-:Y:S05]  /*5670*/  BSYNC B2 ;  /* 0x0000000000027941 */ /* 0x000fea0003800000 */
.L_x_496:
[----:B----4-:R0:W-:Y:S02]  /*5680*/  ST.E.128 desc[UR48][R52.64], R12 ;  /* 0x0000000c34007985 */ /* 0x0101e4000c101d30 */
.L_x_495:
[----:B------:R-:W-:Y:S05]  /*5690*/  BSYNC B1 ;  /* 0x0000000000017941 */ /* 0x000fea0003800000 */
.L_x_494:
[----:B------:R-:W-:Y:S01]  /*56a0*/  ISETP.NE.AND P3, PT, R7, RZ, PT ;  /* 0x000000ff0700720c */ /* 0x000fe20003f65270 */
[----:B------:R-:W-:-:S12]  /*56b0*/  BSSY B1, `(.L_x_498) ;  /* 0x0000035000017945 */ /* 0x000fd80003800000 */
[----:B------:R-:W-:Y:S05]  /*56c0*/  @!P3 BRA `(.L_x_499) ;  /* 0x0000000000ccb947 */ /* 0x000fea0003800000 */
[----:B0---4-:R0:W4:Y:S01]  /*56d0*/  LDS.128 R12, [R27+0x20000] ;  /* 0x020000001b0c7984 */ /* 0x0111220000000c00 */
[----:B------:R-:W-:Y:S01]  /*56e0*/  ISETP.GE.AND P3, PT, R209, R117, PT ;  /* 0x00000075d100720c */ /* 0x000fe20003f66270 */
[----:B------:R-:W-:Y:S01]  /*56f0*/  IMAD.MOV.U32 R48, RZ, RZ, R116 ;  /* 0x000000ffff307224 */ /* 0x000fe200078e0074 */
[----:B---3--:R-:W-:Y:S01]  /*5700*/  SHF.L.U32 R11, R198, 0x3, RZ ;  /* 0x00000003c60b7819 */ /* 0x008fe200000006ff */
[----:B-1----:R-:W-:Y:S01]  /*5710*/  IMAD.MOV.U32 R49, RZ, RZ, R113 ;  /* 0x000000ffff317224 */ /* 0x002fe200078e0071 */
[----:B------:R-:W-:Y:S03]  /*5720*/  BSSY B2, `(.L_x_500) ;  /* 0x000002c000027945 */ /* 0x000fe60003800000 */
[----:B------:R-:W-:-:S06]  /*5730*/  IMAD.WIDE R48, R11, 0x2, R48 ;  /* 0x000000020b307825 */ /* 0x000fcc00078e0230 */
[----:B0-----:R-:W-:Y:S05]  /*5740*/  @P3 BRA `(.L_x_501) ;  /* 0x0000000000a43947 */ /* 0x001fea0003800000 */
[--C-:B------:R-:W-:Y:S01]  /*5750*/  SHF.R.U64 R11, R44, 0x10, R45.reuse ;  /* 0x000000102c0b7819 */ /* 0x100fe2000000122d */
[--C-:B----4-:R-:W-:Y:S01]  /*5760*/  HADD2.F32 R50, -RZ, R15.reuse.H1_H1 ;  /* 0x3000000fff327230 */ /* 0x110fe20000004100 */
[----:B------:R-:W-:Y:S01]  /*5770*/  SHF.R.U32.HI R44, RZ, 0x10, R45 ;  /* 0x00000010ff2c7819 */ /* 0x000fe2000001162d */
[----:B------:R-:W-:Y:S01]  /*5780*/  HADD2.F32 R15, -RZ, R15.H0_H0 ;  /* 0x2000000fff0f7230 */ /* 0x000fe20000004100 */
[--C-:B------:R-:W-:Y:S01]  /*5790*/  SHF.R.U64 R45, R46, 0x10, R47.reuse ;  /* 0x000000102e2d7819 */ /* 0x100fe2000000122f */
[----:B------:R-:W-:Y:S01]  /*57a0*/  HADD2.F32 R11, -RZ, R11.H0_H0 ;  /* 0x2000000bff0b7230 */ /* 0x000fe20000004100 */
[----:B------:R-:W-:Y:S01]  /*57b0*/  SHF.R.U32.HI R46, RZ, 0x10, R47 ;  /* 0x00000010ff2e7819 */ /* 0x000fe2000001162f */
[----:B------:R-:W-:Y:S02]  /*57c0*/  HADD2.F32 R47, -RZ, R13.H1_H1 ;  /* 0x3000000dff2f7230 */ /* 0x000fe40000004100 */
[----:B------:R-:W-:Y:S02]  /*57d0*/  HADD2.F32 R45, -RZ, R45.H0_H0 ;  /* 0x2000002dff2d7230 */ /* 0x000fe40000004100 */
[----:B------:R-:W-:-:S02]  /*57e0*/  HADD2.F32 R13, -RZ, R13.H0_H0 ;  /* 0x2000000dff0d7230 */ /* 0x000fc40000004100 */
[----:B------:R-:W-:Y:S02]  /*57f0*/  HADD2.F32 R46, -RZ, R46.H0_H0 ;  /* 0x2000002eff2e7230 */ /* 0x000fe40000004100 */
[----:B------:R-:W-:Y:S02]  /*5800*/  HADD2.F32 R51, -RZ, R44.H0_H0 ;  /* 0x2000002cff337230 */ /* 0x000fe40000004100 */
[-C--:B------:R-:W-:Y:S01]  /*5810*/  FMUL.FTZ R44, R47, R45.reuse ;  /* 0x0000002d2f2c7220 */ /* 0x080fe20000410000 */
[----:B------:R-:W-:Y:S01]  /*5820*/  FMUL.FTZ R52, R13, R45 ;  /* 0x0000002d0d347220 */ /* 0x000fe20000410000 */
[-C--:B------:R-:W-:Y:S01]  /*5830*/  FMUL.FTZ R45, R50, R46.reuse ;  /* 0x0000002e322d7220 */ /* 0x080fe20000410000 */
[----:B------:R-:W-:Y:S01]  /*5840*/  FMUL.FTZ R46, R15, R46 ;  /* 0x0000002e0f2e7220 */ /* 0x000fe20000410000 */
[-C--:B------:R-:W-:Y:S01]  /*5850*/  FFMA.FTZ R44, R13, R11.reuse, -R44 ;  /* 0x0000000b0d2c7223 */ /* 0x080fe2000001082c */
[----:B------:R-:W-:Y:S01]  /*5860*/  FFMA.FTZ R52, R47, R11, R52 ;  /* 0x0000000b2f347223 */ /* 0x000fe20000010034 */
[----:B------:R-:W-:Y:S01]  /*5870*/  FFMA.FTZ R45, R15, R51, -R45 ;  /* 0x000000330f2d7223 */ /* 0x000fe2000001082d */
[----:B------:R-:W-:-:S02]  /*5880*/  HADD2.F32 R15, -RZ, R12.H1_H1 ;  /* 0x3000000cff0f7230 */ /* 0x000fc40000004100 */
[----:B------:R-:W-:Y:S01]  /*5890*/  FFMA.FTZ R46, R50, R51, R46 ;  /* 0x00000033322e7223 */ /* 0x000fe2000001002e */
[--C-:B------:R-:W-:Y:S01]  /*58a0*/  HADD2.F32 R13, -RZ, R143.reuse.H0_H0 ;  /* 0x2000008fff0d7230 */ /* 0x100fe20000004100 */
[----:B------:R-:W-:Y:S01]  /*58b0*/  F2FP.F16.F32.PACK_AB R44, R52, R44 ;  /* 0x0000002c342c723e */ /* 0x000fe200000000ff */
[----:B------:R-:W-:Y:S02]  /*58c0*/  HADD2.F32 R12, -RZ, R12.H0_H0 ;  /* 0x2000000cff0c7230 */ /* 0x000fe40000004100 */
[----:B------:R-:W-:Y:S02]  /*58d0*/  HADD2.F32 R143, -RZ, R143.H1_H1 ;  /* 0x3000008fff8f7230 */ /* 0x000fe40000004100 */
[-C--:B------:R-:W-:Y:S01]  /*58e0*/  FMUL.FTZ R50, R15, R13.reuse ;  /* 0x0000000d0f327220 */ /* 0x080fe20000410000 */
[--C-:B------:R-:W-:Y:S02]  /*58f0*/  HADD2.F32 R47, -RZ, R14.reuse.H1_H1 ;  /* 0x3000000eff2f7230 */ /* 0x100fe40000004100 */
[----:B------:R-:W-:Y:S01]  /*5900*/  FMUL.FTZ R51, R12, R13 ;  /* 0x0000000d0c337220 */ /* 0x000fe20000410000 */
[----:B------:R-:W-:-:S02]  /*5910*/  HADD2.F32 R14, -RZ, R14.H0_H0 ;  /* 0x2000000eff0e7230 */ /* 0x000fc40000004100 */
[--C-:B------:R-:W-:Y:S02]  /*5920*/  HADD2.F32 R11, -RZ, R142.reuse.H0_H0 ;  /* 0x2000008eff0b7230 */ /* 0x100fe40000004100 */
[-C--:B------:R-:W-:Y:S01]  /*5930*/  FMUL.FTZ R13, R47, R143.reuse ;  /* 0x0000008f2f0d7220 */ /* 0x080fe20000410000 */
[----:B------:R-:W-:Y:S02]  /*5940*/  HADD2.F32 R142, -RZ, R142.H1_H1 ;  /* 0x3000008eff8e7230 */ /* 0x000fe40000004100 */
[----:B------:R-:W-:Y:S01]  /*5950*/  FMUL.FTZ R143, R14, R143 ;  /* 0x0000008f0e8f7220 */ /* 0x000fe20000410000 */
[-C--:B------:R-:W-:Y:S01]  /*5960*/  FFMA.FTZ R50, R12, R11.reuse, -R50 ;  /* 0x0000000b0c327223 */ /* 0x080fe20000010832 */
[----:B------:R-:W-:Y:S01]  /*5970*/  FFMA.FTZ R51, R15, R11, R51 ;  /* 0x0000000b0f337223 */ /* 0x000fe20000010033 */
[-C--:B------:R-:W-:Y:S01]  /*5980*/  FFMA.FTZ R13, R14, R142.reuse, -R13 ;  /* 0x0000008e0e0d7223 */ /* 0x080fe2000001080d */
[----:B------:R-:W-:Y:S01]  /*5990*/  FFMA.FTZ R142, R47, R142, R143 ;  /* 0x0000008e2f8e7223 */ /* 0x000fe2000001008f */
[----:B------:R-:W-:-:S02]  /*59a0*/  F2FP.F16.F32.PACK_AB R15, R46, R45 ;  /* 0x0000002d2e0f723e */ /* 0x000fc400000000ff */
[----:B------:R-:W-:Y:S02]  /*59b0*/  F2FP.F16.F32.PACK_AB R12, R51, R50 ;  /* 0x00000032330c723e */ /* 0x000fe400000000ff */
[----:B------:R-:W-:Y:S02]  /*59c0*/  F2FP.F16.F32.PACK_AB R14, R142, R13 ;  /* 0x0000000d8e0e723e */ /* 0x000fe400000000ff */
[----:B------:R-:W-:-:S07]  /*59d0*/  MOV R13, R44 ;  /* 0x0000002c000d7202 */ /* 0x000fce0000000f00 */
.L_x_501:
[----:B------:R-:W-:Y:S05]  /*59e0*/  BSYNC B2 ;  /* 0x0000000000027941 */ /* 0x000fea0003800000 */
.L_x_500:
[----:B----4-:R0:W-:Y:S02]  /*59f0*/  ST.E.128 desc[UR48][R48.64], R12 ;  /* 0x0000000c30007985 */ /* 0x0101e4000c101d30 */
.L_x_499:
[----:B------:R-:W-:Y:S05]  /*5a00*/  BSYNC B1 ;  /* 0x0000000000017941 */ /* 0x000fea0003800000 */
.L_x_498:
[----:B------:R-:W-:Y:S01]  /*5a10*/  ISETP.NE.AND P3, PT, R8, RZ, PT ;  /* 0x000000ff0800720c */ /* 0x000fe20003f65270 */
[----:B------:R-:W-:-:S12]  /*5a20*/  BSSY B1, `(.L_x_502) ;  /* 0x0000036000017945 */ /* 0x000fd80003800000 */
[----:B------:R-:W-:Y:S05]  /*5a30*/  @!P3 BRA `(.L_x_503) ;  /* 0x0000000000d0b947 */ /* 0x000fea0003800000 */
[----:B0---4-:R0:W4:Y:S01]  /*5a40*/  LDS.128 R12, [R26+0x23000] ;  /* 0x023000001a0c7984 */ /* 0x0111220000000c00 */
[----:B------:R-:W-:Y:S01]  /*5a50*/  ISETP.GE.AND P3, PT, R207, R117, PT ;  /* 0x00000075cf00720c */ /* 0x000fe20003f66270 */
[----:B---3--:R-:W-:Y:S01]  /*5a60*/  IMAD.SHL.U32 R11, R199, 0x8, RZ ;  /* 0x00000008c70b7824 */ /* 0x008fe200078e00ff */
[----:B-1----:R-:W-:Y:S01]  /*5a70*/  MOV R45, R113 ;  /* 0x00000071002d7202 */ /* 0x002fe20000000f00 */
[----:B------:R-:W-:Y:S01]  /*5a80*/  IMAD.MOV.U32 R44, RZ, RZ, R116 ;  /* 0x000000ffff2c7224 */ /* 0x000fe200078e0074 */
[----:B------:R-:W-:Y:S03]  /*5a90*/  BSSY B2, `(.L_x_504) ;  /* 0x000002d000027945 */ /* 0x000fe60003800000 */
[----:B------:R-:W-:-:S06]  /*5aa0*/  IMAD.WIDE R44, R11, 0x2, R44 ;  /* 0x000000020b2c7825 */ /* 0x000fcc00078e022c */
[----:B0-----:R-:W-:Y:S05]  /*5ab0*/  @P3 BRA `(.L_x_505) ;  /* 0x0000000000a83947 */ /* 0x001fea0003800000 */
[----:B------:R-:W-:Y:S02]  /*5ac0*/  SHF.R.U64 R11, R40, 0x10, R41 ;  /* 0x00000010280b7819 */ /* 0x000fe40000001229 */
[----:B------:R-:W-:Y:S02]  /*5ad0*/  SHF.R.U64 R46, R42, 0x10, R43 ;  /* 0x000000102a2e7819 */ /* 0x000fe4000000122b */
[----:B------:R-:W-:Y:S01]  /*5ae0*/  SHF.R.U32.HI R40, RZ, 0x10, R41 ;  /* 0x00000010ff287819 */ /* 0x000fe20000011629 */
[----:B----4-:R-:W-:Y:S01]  /*5af0*/  IMAD.MOV.U32 R41, RZ, RZ, R13 ;  /* 0x000000ffff297224 */ /* 0x010fe200078e000d */
[----:B------:R-:W-:Y:S01]  /*5b00*/  SHF.R.U32.HI R43, RZ, 0x10, R43 ;  /* 0x00000010ff2b7819 */ /* 0x000fe2000001162b */
[----:B------:R-:W-:Y:S02]  /*5b10*/  HADD2.F32 R48, -RZ, R46.H0_H0 ;  /* 0x2000002eff307230 */ /* 0x000fe40000004100 */
[----:B------:R-:W-:Y:S02]  /*5b20*/  HADD2.F32 R42, -RZ, R11.H0_H0 ;  /* 0x2000000bff2a7230 */ /* 0x000fe40000004100 */
[----:B------:R-:W-:-:S02]  /*5b30*/  HADD2.F32 R46, -RZ, R43.H0_H0 ;  /* 0x2000002bff2e7230 */ /* 0x000fc40000004100 */
[--C-:B------:R-:W-:Y:S02]  /*5b40*/  HADD2.F32 R13, -RZ, R41.reuse.H1_H1 ;  /* 0x30000029ff0d7230 */ /* 0x100fe40000004100 */
[----:B------:R-:W-:Y:S02]  /*5b50*/  HADD2.F32 R43, -RZ, R41.H0_H0 ;  /* 0x20000029ff2b7230 */ /* 0x000fe40000004100 */
[--C-:B------:R-:W-:Y:S02]  /*5b60*/  HADD2.F32 R11, -RZ, R15.reuse.H1_H1 ;  /* 0x3000000fff0b7230 */ /* 0x100fe40000004100 */
[-C--:B------:R-:W-:Y:S01]  /*5b70*/  FMUL.FTZ R50, R13, R48.reuse ;  /* 0x000000300d327220 */ /* 0x080fe20000410000 */
[----:B------:R-:W-:Y:S02]  /*5b80*/  HADD2.F32 R41, -RZ, R15.H0_H0 ;  /* 0x2000000fff297230 */ /* 0x000fe40000004100 */
[----:B------:R-:W-:Y:S01]  /*5b90*/  FMUL.FTZ R52, R43, R48 ;  /* 0x000000302b347220 */ /* 0x000fe20000410000 */
[----:B------:R-:W-:-:S02]  /*5ba0*/  HADD2.F32 R40, -RZ, R40.H0_H0 ;  /* 0x20000028ff287230 */ /* 0x000fc40000004100 */
[----:B------:R-:W-:Y:S01]  /*5bb0*/  FMUL.FTZ R48, R11, R46 ;  /* 0x0000002e0b307220 */ /* 0x000fe20000410000 */
[----:B------:R-:W-:Y:S01]  /*5bc0*/  FFMA.FTZ R15, R43, R42, -R50 ;  /* 0x0000002a2b0f7223 */ /* 0x000fe20000010832 */
[C---:B------:R-:W-:Y:S01]  /*5bd0*/  FMUL.FTZ R46, R41.reuse, R46 ;  /* 0x0000002e292e7220 */ /* 0x040fe20000410000 */
[--C-:B------:R-:W-:Y:S02]  /*5be0*/  HADD2.F32 R43, -RZ, R139.reuse.H0_H0 ;  /* 0x2000008bff2b7230 */ /* 0x100fe40000004100 */
[-C--:B------:R-:W-:Y:S01]  /*5bf0*/  FFMA.FTZ R41, R41, R40.reuse, -R48 ;  /* 0x0000002829297223 */ /* 0x080fe20000010830 */
[--C-:B------:R-:W-:Y:S02]  /*5c00*/  HADD2.F32 R48, -RZ, R12.reuse.H0_H0 ;  /* 0x2000000cff307230 */ /* 0x100fe40000004100 */
[----:B------:R-:W-:Y:S01]  /*5c10*/  FFMA.FTZ R40, R11, R40, R46 ;  /* 0x000000280b287223 */ /* 0x000fe2000001002e */
[----:B------:R-:W-:Y:S02]  /*5c20*/  HADD2.F32 R46, -RZ, R12.H1_H1 ;  /* 0x3000000cff2e7230 */ /* 0x000fe40000004100 */
[----:B------:R-:W-:Y:S01]  /*5c30*/  FFMA.FTZ R42, R13, R42, R52 ;  /* 0x0000002a0d2a7223 */ /* 0x000fe20000010034 */
[----:B------:R-:W-:-:S02]  /*5c40*/  HADD2.F32 R139, -RZ, R139.H1_H1 ;  /* 0x3000008bff8b7230 */ /* 0x000fc40000004100 */
[----:B------:R-:W-:Y:S02]  /*5c50*/  HADD2.F32 R12, -RZ, R14.H1_H1 ;  /* 0x3000000eff0c7230 */ /* 0x000fe40000004100 */
[-C--:B------:R-:W-:Y:S01]  /*5c60*/  FMUL.FTZ R47, R46, R43.reuse ;  /* 0x0000002b2e2f7220 */ /* 0x080fe20000410000 */
[----:B------:R-:W-:Y:S02]  /*5c70*/  HADD2.F32 R11, -RZ, R138.H0_H0 ;  /* 0x2000008aff0b7230 */ /* 0x000fe40000004100 */
[----:B------:R-:W-:Y:S01]  /*5c80*/  FMUL.FTZ R43, R48, R43 ;  /* 0x0000002b302b7220 */ /* 0x000fe20000410000 */
[----:B------:R-:W-:Y:S02]  /*5c90*/  HADD2.F32 R14, -RZ, R14.H0_H0 ;  /* 0x2000000eff0e7230 */ /* 0x000fe40000004100 */
[----:B------:R-:W-:Y:S01]  /*5ca0*/  FMUL.FTZ R49, R12, R139 ;  /* 0x0000008b0c317220 */ /* 0x000fe20000410000 */
[----:B------:R-:W-:Y:S02]  /*5cb0*/  HADD2.F32 R13, -RZ, R138.H1_H1 ;  /* 0x3000008aff0d7230 */ /* 0x000fe40000004100 */
[-C--:B------:R-:W-:Y:S01]  /*5cc0*/  FFMA.FTZ R47, R48, R11.reuse, -R47 ;  /* 0x0000000b302f7223 */ /* 0x080fe2000001082f */
[----:B------:R-:W-:Y:S01]  /*5cd0*/  FFMA.FTZ R46, R46, R11, R43 ;  /* 0x0000000b2e2e7223 */ /* 0x000fe2000001002b */
[C---:B------:R-:W-:Y:S01]  /*5ce0*/  FMUL.FTZ R139, R14.reuse, R139 ;  /* 0x0000008b0e8b7220 */ /* 0x040fe20000410000 */
[----:B------:R-:W-:-:S03]  /*5cf0*/  FFMA.FTZ R49, R14, R13, -R49 ;  /* 0x0000000d0e317223 */ /* 0x000fc60000010831 */
[----:B------:R-:W-:Y:S01]  /*5d00*/  FFMA.FTZ R12, R12, R13, R139 ;  /* 0x0000000d0c0c7223 */ /* 0x000fe2000001008b */
[----:B------:R-:W-:Y:S02]  /*5d10*/  F2FP.F16.F32.PACK_AB R46, R46, R47 ;  /* 0x0000002f2e2e723e */ /* 0x000fe400000000ff */
[----:B------:R-:W-:Y:S02]  /*5d20*/  F2FP.F16.F32.PACK_AB R13, R42, R15 ;  /* 0x0000000f2a0d723e */ /* 0x000fe400000000ff */
[----:B------:R-:W-:Y:S01]  /*5d30*/  F2FP.F16.F32.PACK_AB R14, R12, R49 ;  /* 0x000000310c0e723e */ /* 0x000fe200000000ff */
[----:B------:R-:W-:Y:S01]  /*5d40*/  IMAD.MOV.U32 R12, RZ, RZ, R46 ;  /* 0x000000ffff0c7224 */ /* 0x000fe200078e002e */
[----:B------:R-:W-:-:S07]  /*5d50*/  F2FP.F16.F32.PACK_AB R15, R40, R41 ;  /* 0x00000029280f723e */ /* 0x000fce00000000ff */
.L_x_505:
[----:B------:R-:W-:Y:S05]  /*5d60*/  BSYNC B2 ;  /* 0x0000000000027941 */ /* 0x000fea0003800000 */
.L_x_504:
[----:B----4-:R0:W-:Y:S02]  /*5d70*/  ST.E.128 desc[UR48][R44.64], R12 ;  /* 0x0000000c2c007985 */ /* 0x0101e4000c101d30 */
.L_x_503:
[----:B------:R-:W-:Y:S05]  /*5d80*/  BSYNC B1 ;  /* 0x0000000000017941 */ /* 0x000fea0003800000 */
.L_x_502:
        /* <DEDUP_REMOVED lines=9> */
[----:B------:R-:W-:Y:S02]  /*5e20*/  SHF.R.U64 R36, R36, 0x10, R37 ;  /* 0x0000001024247819 */ /* 0x000fe40000001225 */
[--C-:B---3--:R-:W-:Y:S01]  /*5e30*/  SHF.R.U64 R11, R38, 0x10, R39.reuse ;  /* 0x00000010260b7819 */ /* 0x108fe20000001227 */
[----:B----4-:R-:W-:Y:S01]  /*5e40*/  HADD2.F32 R38, -RZ, R15.H1_H1 ;  /* 0x3000000fff267230 */ /* 0x010fe20000004100 */
[----:B------:R-:W-:Y:S02]  /*5e50*/  SHF.R.U32.HI R42, RZ, 0x10, R39 ;  /* 0x00000010ff2a7819 */ /* 0x000fe40000011627 */
[----:B------:R-:W-:Y:S01]  /*5e60*/  SHF.R.U32.HI R43, RZ, 0x10, R37 ;  /* 0x00000010ff2b7819 */ /* 0x000fe20000011625 */
[----:B------:R-:W-:Y:S02]  /*5e70*/  HADD2.F32 R37, -RZ, R36.H0_H0 ;  /* 0x20000024ff257230 */ /* 0x000fe40000004100 */
[----:B------:R-:W-:Y:S02]  /*5e80*/  HADD2.F32 R39, -RZ, R11.H0_H0 ;  /* 0x2000000bff277230 */ /* 0x000fe40000004100 */
[----:B------:R-:W-:-:S02]  /*5e90*/  HADD2.F32 R36, -RZ, R13.H1_H1 ;  /* 0x3000000dff247230 */ /* 0x000fc40000004100 */
[----:B------:R-:W-:Y:S02]  /*5ea0*/  HADD2.F32 R11, -RZ, R13.H0_H0 ;  /* 0x2000000dff0b7230 */ /* 0x000fe40000004100 */
[----:B------:R-:W-:Y:S02]  /*5eb0*/  HADD2.F32 R42, -RZ, R42.H0_H0 ;  /* 0x2000002aff2a7230 */ /* 0x000fe40000004100 */
[-C--:B------:R-:W-:Y:S01]  /*5ec0*/  FMUL.FTZ R44, R36, R39.reuse ;  /* 0x00000027242c7220 */ /* 0x080fe20000410000 */
[----:B------:R-:W-:Y:S02]  /*5ed0*/  HADD2.F32 R13, -RZ, R15.H0_H0 ;  /* 0x2000000fff0d7230 */ /* 0x000fe40000004100 */
[C---:B------:R-:W-:Y:S01]  /*5ee0*/  FMUL.FTZ R39, R11.reuse, R39 ;  /* 0x000000270b277220 */ /* 0x040fe20000410000 */
[----:B------:R-:W-:Y:S02]  /*5ef0*/  HADD2.F32 R15, -RZ, R43.H0_H0 ;  /* 0x2000002bff0f7230 */ /* 0x000fe40000004100 */
[-C--:B------:R-:W-:Y:S01]  /*5f00*/  FMUL.FTZ R46, R38, R42.reuse ;  /* 0x0000002a262e7220 */ /* 0x080fe20000410000 */
[-C--:B------:R-:W-:Y:S01]  /*5f10*/  FFMA.FTZ R11, R11, R37.reuse, -R44 ;  /* 0x000000250b0b7223 */ /* 0x080fe2000001082c */
[C---:B------:R-:W-:Y:S01]  /*5f20*/  FMUL.FTZ R43, R13.reuse, R42 ;  /* 0x0000002a0d2b7220 */ /* 0x040fe20000410000 */
[----:B------:R-:W-:Y:S01]  /*5f30*/  FFMA.FTZ R36, R36, R37, R39 ;  /* 0x0000002524247223 */ /* 0x000fe20000010027 */
[----:B------:R-:W-:Y:S01]  /*5f40*/  FFMA.FTZ R13, R13, R15, -R46 ;  /* 0x0000000f0d0d7223 */ /* 0x000fe2000001082e */
[----:B------:R-:W-:-:S02]  /*5f50*/  HADD2.F32 R42, -RZ, R132.H0_H0 ;  /* 0x20000084ff2a7230 */ /* 0x000fc40000004100 */
[----:B------:R-:W-:Y:S01]  /*5f60*/  FFMA.FTZ R38, R38, R15, R43 ;  /* 0x0000000f26267223 */ /* 0x000fe2000001002b */
[----:B------:R-:W-:Y:S01]  /*5f70*/  HADD2.F32 R132, -RZ, R132.H1_H1 ;  /* 0x30000084ff847230 */ /* 0x000fe20000004100 */
[----:B------:R-:W-:Y:S01]  /*5f80*/  F2FP.F16.F32.PACK_AB R11, R36, R11 ;  /* 0x0000000b240b723e */ /* 0x000fe200000000ff */
[----:B------:R-:W-:Y:S02]  /*5f90*/  HADD2.F32 R15, -RZ, R12.H1_H1 ;  /* 0x3000000cff0f7230 */ /* 0x000fe40000004100 */
[----:B------:R-:W-:Y:S02]  /*5fa0*/  HADD2.F32 R37, -RZ, R14.H1_H1 ;  /* 0x3000000eff257230 */ /* 0x000fe40000004100 */
[----:B------:R-:W-:Y:S02]  /*5fb0*/  HADD2.F32 R12, -RZ, R12.H0_H0 ;  /* 0x2000000cff0c7230 */ /* 0x000fe40000004100 */
[----:B------:R-:W-:Y:S01]  /*5fc0*/  FMUL.FTZ R43, R15, R42 ;  /* 0x0000002a0f2b7220 */ /* 0x000fe20000410000 */
[----:B------:R-:W-:-:S02]  /*5fd0*/  HADD2.F32 R14, -RZ, R14.H0_H0 ;  /* 0x2000000eff0e7230 */ /* 0x000fc40000004100 */
[----:B------:R-:W-:Y:S01]  /*5fe0*/  FMUL.FTZ R45, R37, R132 ;  /* 0x00000084252d7220 */ /* 0x000fe20000410000 */
[--C-:B------:R-:W-:Y:S02]  /*5ff0*/  HADD2.F32 R39, -RZ, R115.reuse.H0_H0 ;  /* 0x20000073ff277230 */ /* 0x100fe40000004100 */
[----:B------:R-:W-:Y:S01]  /*6000*/  FMUL.FTZ R42, R12, R42 ;  /* 0x0000002a0c2a7220 */ /* 0x000fe20000410000 */
        /* <DEDUP_REMOVED lines=10> */
.L_x_509:
[----:B------:R-:W-:Y:S05]  /*60b0*/  BSYNC B2 ;  /* 0x0000000000027941 */ /* 0x000fea0003800000 */
.L_x_508:
[----:B----4-:R0:W-:Y:S02]  /*60c0*/  ST.E.128 desc[UR48][R40.64], R12 ;  /* 0x0000000c28007985 */ /* 0x0101e4000c101d30 */
.L_x_507:
[----:B------:R-:W-:Y:S05]  /*60d0*/  BSYNC B1 ;  /* 0x0000000000017941 */ /* 0x000fea0003800000 */
.L_x_506:
        /* <DEDUP_REMOVED lines=9> */
[----:B---3--:R-:W-:Y:S01]  /*6170*/  SHF.R.U64 R11, R32, 0x10, R33 ;  /* 0x00000010200b7819 */ /* 0x008fe20000001221 */
[--C-:B----4-:R-:W-:Y:S01]  /*6180*/  HADD2.F32 R32, -RZ, R15.reuse.H1_H1 ;  /* 0x3000000fff207230 */ /* 0x110fe20000004100 */
[--C-:B------:R-:W-:Y:S01]  /*6190*/  SHF.R.U64 R38, R34, 0x10, R35.reuse ;  /* 0x0000001022267819 */ /* 0x100fe20000001223 */
[----:B------:R-:W-:Y:S01]  /*61a0*/  HADD2.F32 R15, -RZ, R15.H0_H0 ;  /* 0x2000000fff0f7230 */ /* 0x000fe20000004100 */
[----:B------:R-:W-:Y:S01]  /*61b0*/  SHF.R.U32.HI R35, RZ, 0x10, R35 ;  /* 0x00000010ff237819 */ /* 0x000fe20000011623 */
[----:B------:R-:W-:Y:S01]  /*61c0*/  HADD2.F32 R34, -RZ, R11.H0_H0 ;  /* 0x2000000bff227230 */ /* 0x000fe20000004100 */
[----:B------:R-:W-:Y:S01]  /*61d0*/  SHF.R.U32.HI R33, RZ, 0x10, R33 ;  /* 0x00000010ff217819 */ /* 0x000fe20000011621 */
[----:B------:R-:W-:Y:S02]  /*61e0*/  HADD2.F32 R38, -RZ, R38.H0_H0 ;  /* 0x20000026ff267230 */ /* 0x000fe40000004100 */
[----:B------:R-:W-:Y:S02]  /*61f0*/  HADD2.F32 R35, -RZ, R35.H0_H0 ;  /* 0x20000023ff237230 */ /* 0x000fe40000004100 */
[----:B------:R-:W-:-:S02]  /*6200*/  HADD2.F32 R11, -RZ, R13.H1_H1 ;  /* 0x3000000dff0b7230 */ /* 0x000fc40000004100 */
[----:B------:R-:W-:Y:S02]  /*6210*/  HADD2.F32 R13, -RZ, R13.H0_H0 ;  /* 0x2000000dff0d7230 */ /* 0x000fe40000004100 */
[-C--:B------:R-:W-:Y:S01]  /*6220*/  FMUL.FTZ R39, R15, R35.reuse ;  /* 0x000000230f277220 */ /* 0x080fe20000410000 */
[----:B------:R-:W-:Y:S02]  /*6230*/  HADD2.F32 R33, -RZ, R33.H0_H0 ;  /* 0x20000021ff217230 */ /* 0x000fe40000004100 */
[-C--:B------:R-:W-:Y:S01]  /*6240*/  FMUL.FTZ R40, R11, R38.reuse ;  /* 0x000000260b287220 */ /* 0x080fe20000410000 */
[C---:B------:R-:W-:Y:S01]  /*6250*/  FMUL.FTZ R42, R32.reuse, R35 ;  /* 0x00000023202a7220 */ /* 0x040fe20000410000 */
[C---:B------:R-:W-:Y:S01]  /*6260*/  FMUL.FTZ R38, R13.reuse, R38 ;  /* 0x000000260d267220 */ /* 0x040fe20000410000 */
[----:B------:R-:W-:Y:S01]  /*6270*/  FFMA.FTZ R41, R32, R33, R39 ;  /* 0x0000002120297223 */ /* 0x000fe20000010027 */
[-C--:B------:R-:W-:Y:S02]  /*6280*/  FFMA.FTZ R40, R13, R34.reuse, -R40 ;  /* 0x000000220d287223 */ /* 0x080fe40000010828 */
[----:B------:R-:W-:Y:S01]  /*6290*/  FFMA.FTZ R35, R11, R34, R38 ;  /* 0x000000220b237223 */ /* 0x000fe20000010026 */
[----:B------:R-:W-:-:S02]  /*62a0*/  HADD2.F32 R32, -RZ, R114.H0_H0 ;  /* 0x20000072ff207230 */ /* 0x000fc40000004100 */
[----:B------:R-:W-:Y:S01]  /*62b0*/  FFMA.FTZ R42, R15, R33, -R42 ;  /* 0x000000210f2a7223 */ /* 0x000fe2000001082a */
[----:B------:R-:W-:Y:S02]  /*62c0*/  HADD2.F32 R114, -RZ, R114.H1_H1 ;  /* 0x30000072ff727230 */ /* 0x000fe40000004100 */
[----:B------:R-:W-:Y:S02]  /*62d0*/  HADD2.F32 R11, -RZ, R12.H1_H1 ;  /* 0x3000000cff0b7230 */ /* 0x000fe40000004100 */
[----:B------:R-:W-:Y:S02]  /*62e0*/  HADD2.F32 R13, -RZ, R14.H1_H1 ;  /* 0x3000000eff0d7230 */ /* 0x000fe40000004100 */
[----:B------:R-:W-:Y:S02]  /*62f0*/  HADD2.F32 R12, -RZ, R12.H0_H0 ;  /* 0x2000000cff0c7230 */ /* 0x000fe40000004100 */
[----:B------:R-:W-:Y:S01]  /*6300*/  FMUL.FTZ R33, R11, R32 ;  /* 0x000000200b217220 */ /* 0x000fe20000410000 */
[----:B------:R-:W-:-:S02]  /*6310*/  HADD2.F32 R14, -RZ, R14.H0_H0 ;  /* 0x2000000eff0e7230 */ /* 0x000fc40000004100 */
[----:B------:R-:W-:Y:S01]  /*6320*/  FMUL.FTZ R39, R13, R114 ;  /* 0x000000720d277220 */ /* 0x000fe20000410000 */
[--C-:B------:R-:W-:Y:S02]  /*6330*/  HADD2.F32 R15, -RZ, R79.reuse.H1_H1 ;  /* 0x3000004fff0f7230 */ /* 0x100fe40000004100 */
[----:B------:R-:W-:Y:S01]  /*6340*/  FMUL.FTZ R32, R12, R32 ;  /* 0x000000200c207220 */ /* 0x000fe20000410000 */
[----:B------:R-:W-:Y:S02]  /*6350*/  HADD2.F32 R79, -RZ, R79.H0_H0 ;  /* 0x2000004fff4f7230 */ /* 0x000fe40000004100 */
        /* <DEDUP_REMOVED lines=8> */
[----:B------:R-:W-:-:S07]  /*63e0*/  F2FP.F16.F32.PACK_AB R14, R114, R39 ;  /* 0x00000027720e723e */ /* 0x000fce00000000ff */
.L_x_513:
[----:B------:R-:W-:Y:S05]  /*63f0*/  BSYNC B2 ;  /* 0x0000000000027941 */ /* 0x000fea0003800000 */
.L_x_512:
[----:B----4-:R0:W-:Y:S02]  /*6400*/  ST.E.128 desc[UR48][R36.64], R12 ;  /* 0x0000000c24007985 */ /* 0x0101e4000c101d30 */
.L_x_511:
[----:B------:R-:W-:Y:S05]  /*6410*/  BSYNC B1 ;  /* 0x0000000000017941 */ /* 0x000fea0003800000 */
.L_x_510:
[----:B------:R-:W-:-:S13]  /*6420*/  ISETP.NE.AND P3, PT, R20, RZ, PT ;  /* 0x000000ff1400720c */ /* 0x000fda0003f65270 */
        /* <DEDUP_REMOVED lines=15> */
[----:B------:R-:W-:Y:S02]  /*6520*/  HADD2.F32 R11, -RZ, R13.H1_H1 ;  /* 0x3000000dff0b7230 */ /* 0x000fe40000004100 */
[----:B------:R-:W-:-:S02]  /*6530*/  HADD2.F32 R31, -RZ, R31.H0_H0 ;  /* 0x2000001fff1f7230 */ /* 0x000fc40000004100 */
[----:B------:R-:W-:Y:S02]  /*6540*/  HADD2.F32 R13, -RZ, R13.H0_H0 ;  /* 0x2000000dff0d7230 */ /* 0x000fe40000004100 */
[-C--:B------:R-:W-:Y:S01]  /*6550*/  FMUL.FTZ R36, R11, R34.reuse ;  /* 0x000000220b247220 */ /* 0x080fe20000410000 */
[----:B------:R-:W-:Y:S02]  /*6560*/  HADD2.F32 R29, -RZ, R29.H0_H0 ;  /* 0x2000001dff1d7230 */ /* 0x000fe40000004100 */
[-C--:B------:R-:W-:Y:S01]  /*6570*/  FMUL.FTZ R35, R15, R31.reuse ;  /* 0x0000001f0f237220 */ /* 0x080fe20000410000 */
[C---:B------:R-:W-:Y:S01]  /*6580*/  FMUL.FTZ R38, R28.reuse, R31 ;  /* 0x0000001f1c267220 */ /* 0x040fe20000410000 */
[C---:B------:R-:W-:Y:S01]  /*6590*/  FMUL.FTZ R34, R13.reuse, R34 ;  /* 0x000000220d227220 */ /* 0x040fe20000410000 */
[----:B------:R-:W-:Y:S01]  /*65a0*/  FFMA.FTZ R36, R13, R30, -R36 ;  /* 0x0000001e0d247223 */ /* 0x000fe20000010824 */
[----:B------:R-:W-:Y:S01]  /*65b0*/  FFMA.FTZ R37, R28, R29, R35 ;  /* 0x0000001d1c257223 */ /* 0x000fe20000010023 */
[----:B------:R-:W-:-:S02]  /*65c0*/  HADD2.F32 R28, -RZ, R77.H1_H1 ;  /* 0x3000004dff1c7230 */ /* 0x000fc40000004100 */
[----:B------:R-:W-:Y:S01]  /*65d0*/  FFMA.FTZ R31, R11, R30, R34 ;  /* 0x0000001e0b1f7223 */ /* 0x000fe20000010022 */
[----:B------:R-:W-:Y:S02]  /*65e0*/  HADD2.F32 R11, -RZ, R12.H1_H1 ;  /* 0x3000000cff0b7230 */ /* 0x000fe40000004100 */
[----:B------:R-:W-:Y:S01]  /*65f0*/  FFMA.FTZ R38, R15, R29, -R38 ;  /* 0x0000001d0f267223 */ /* 0x000fe20000010826 */
[----:B------:R-:W-:Y:S02]  /*6600*/  HADD2.F32 R13, -RZ, R14.H1_H1 ;  /* 0x3000000eff0d7230 */ /* 0x000fe40000004100 */
[----:B------:R-:W-:Y:S02]  /*6610*/  HADD2.F32 R77, -RZ, R77.H0_H0 ;  /* 0x2000004dff4d7230 */ /* 0x000fe40000004100 */
[----:B------:R-:W-:Y:S01]  /*6620*/  FMUL.FTZ R29, R11, R28 ;  /* 0x0000001c0b1d7220 */ /* 0x000fe20000410000 */
[----:B------:R-:W-:Y:S02]  /*6630*/  HADD2.F32 R12, -RZ, R12.H0_H0 ;  /* 0x2000000cff0c7230 */ /* 0x000fe40000004100 */
[----:B------:R-:W-:-:S02]  /*6640*/  HADD2.F32 R14, -RZ, R14.H0_H0 ;  /* 0x2000000eff0e7230 */ /* 0x000fc40000004100 */
[-C--:B------:R-:W-:Y:S01]  /*6650*/  FMUL.FTZ R35, R13, R77.reuse ;  /* 0x0000004d0d237220 */ /* 0x080fe20000410000 */
        /* <DEDUP_REMOVED lines=12> */
.L_x_515:
[----:B------:R-:W-:Y:S05]  /*6720*/  BSYNC B1 ;  /* 0x0000000000017941 */ /* 0x000fea0003800000 */
.L_x_514:
[----:B----4-:R0:W-:Y:S01]  /*6730*/  ST.E.128 desc[UR48][R32.64], R12 ;  /* 0x0000000c20007985 */ /* 0x0101e2000c101d30 */
[----:B------:R-:W-:Y:S05]  /*6740*/  BRA `(.L_x_493) ;  /* 0x0000004000347947 */ /* 0x000fea0003800000 */
.L_x_459:
        /* <DEDUP_REMOVED lines=20> */
[----:B------:R-:W-:Y:S01]  /*6890*/  CS2R R60, SRZ ;  /* 0x00000000003c7805 */ /* 0x000fe2000001ff00 */
[----:B------:R-:W-:Y:S06]  /*68a0*/  @P3 BRA `(.L_x_517) ;  /* 0x00000000007c3947 */ /* 0x000fec0003800000 */
[----:B------:R-:W-:Y:S01]  /*68b0*/  IADD3 R30, P2, R94, R14, RZ ;  /* 0x0000000e5e1e7210 */ /* 0x000fe20007f5e0ff */
[----:B------:R-:W-:Y:S01]  /*68c0*/  ULDC.64 UR4, c[0x0][0x3e8] ;  /* 0x0000fa0000047ab9 */ /* 0x000fe20000000a00 */
[----:B------:R-:W-:Y:S02]  /*68d0*/  CS2R R38, SRZ ;  /* 0x0000000000267805 */ /* 0x000fe4000001ff00 */
[----:B------:R-:W-:Y:S02]  /*68e0*/  CS2R R36, SRZ ;  /* 0x0000000000247805 */ /* 0x000fe4000001ff00 */
[----:B------:R-:W-:Y:S01]  /*68f0*/  CS2R R62, SRZ ;  /* 0x00000000003e7805 */ /* 0x000fe2000001ff00 */
[----:B------:R-:W-:Y:S01]  /*6900*/  IMAD.X R31, R11, 0x1, R98, P2 ;  /* 0x000000010b1f7824 */ /* 0x000fe200010e0662 */
[----:B------:R-:W-:Y:S02]  /*6910*/  IADD3 R28, P2, R88, R12, RZ ;  /* 0x0000000c581c7210 */ /* 0x000fe40007f5e0ff */
[----:B------:R-:W-:-:S03]  /*6920*/  CS2R R60, SRZ ;  /* 0x00000000003c7805 */ /* 0x000fc6000001ff00 */
[----:B------:R-:W-:Y:S01]  /*6930*/  IMAD.X R29, R78, 0x1, R85, P2 ;  /* 0x000000014e1d7824 */ /* 0x000fe200010e0655 */
[----:B------:R-:W-:-:S04]  /*6940*/  LEA R40, P2, R30, UR4, 0x1 ;  /* 0x000000041e287c11 */ /* 0x000fc8000f8408ff */
[----:B------:R-:W-:Y:S01]  /*6950*/  LEA.HI.X R41, R30, UR5, R31, 0x1, P2 ;  /* 0x000000051e297c11 */ /* 0x000fe200090f0c1f */
[----:B------:R-:W-:Y:S02]  /*6960*/  ULDC.64 UR4, c[0x0][0x400] ;  /* 0x0001000000047ab9 */ /* 0x000fe40000000a00 */
[----:B------:R-:W-:-:S04]  /*6970*/  LEA R64, P2, R28, UR4, 0x1 ;  /* 0x000000041c407c11 */ /* 0x000fc8000f8408ff */
[----:B------:R-:W-:Y:S02]  /*6980*/  LEA.HI.X R65, R28, UR5, R29, 0x1, P2 ;  /* 0x000000051c417c11 */ /* 0x000fe400090f0c1d */
[----:B------:R-:W-:Y:S02]  /*6990*/  ISETP.GE.AND P2, PT, R16, R117, PT ;  /* 0x000000751000720c */ /* 0x000fe40003f46270 */
[----:B------:R-:W-:Y:S02]  /*69a0*/  CS2R R34, SRZ ;  /* 0x0000000000227805 */ /* 0x000fe4000001ff00 */
[----:B------:R-:W-:Y:S02]  /*69b0*/  CS2R R32, SRZ ;  /* 0x0000000000207805 */ /* 0x000fe4000001ff00 */
[----:B------:R-:W-:Y:S02]  /*69c0*/  CS2R R46, SRZ ;  /* 0x00000000002e7805 */ /* 0x000fe4000001ff00 */
[----:B------:R-:W-:-:S05]  /*69d0*/  CS2R R44, SRZ ;  /* 0x00000000002c7805 */ /* 0x000fca000001ff00 */
[----:B------:R-:W5:Y:S04]  /*69e0*/  @!P2 LDG.E.128 R36, desc[UR48][R40.64] ;  /* 0x000000302824a981 */ /* 0x000f68000c1e1d00 */
[----:B------:R-:W5:Y:S01]  /*69f0*/  @!P2 LDG.E.128 R60, desc[UR48][R64.64] ;  /* 0x00000030403ca981 */ /* 0x000f62000c1e1d00 */
[----:B------:R-:W-:Y:S02]  /*6a00*/  ISETP.GE.AND P2, PT, R194, R117, PT ;  /* 0x00000075c200720c */ /* 0x000fe40003f46270 */
[----:B------:R-:W-:Y:S02]  /*6a10*/  CS2R R30, SRZ ;  /* 0x00000000001e7805 */ /* 0x000fe4000001ff00 */
[----:B------:R-:W-:-:S09]  /*6a20*/  CS2R R28, SRZ ;  /* 0x00000000001c7805 */ /* 0x000fd2000001ff00 */
[----:B------:R-:W5:Y:S04]  /*6a30*/  @!P2 LDG.E.128 R32, desc[UR48][R40.64+0x40] ;  /* 0x000040302820a981 */ /* 0x000f68000c1e1d00 */
[----:B------:R-:W5:Y:S01]  /*6a40*/  @!P2 LDG.E.128 R44, desc[UR48][R64.64+0x40] ;  /* 0x00004030402ca981 */ /* 0x000f62000c1e1d00 */
[----:B------:R-:W-:Y:S02]  /*6a50*/  ISETP.GE.AND P2, PT, R193, R117, PT ;  /* 0x00000075c100720c */ /* 0x000fe40003f46270 */
[----:B------:R-:W-:-:S11]  /*6a60*/  CS2R R42, SRZ ;  /* 0x00000000002a7805 */ /* 0x000fd6000001ff00 */
[----:B------:R0:W5:Y:S02]  /*6a70*/  @!P2 LDG.E.128 R28, desc[UR48][R40.64+0x80] ;  /* 0x00008030281ca981 */ /* 0x000164000c1e1d00 */
[----:B0-----:R-:W-:-:S06]  /*6a80*/  CS2R R40, SRZ ;  /* 0x0000000000287805 */ /* 0x001fcc000001ff00 */
[----:B------:R0:W5:Y:S02]  /*6a90*/  @!P2 LDG.E.128 R40, desc[UR48][R64.64+0x80] ;  /* 0x000080304028a981 */ /* 0x000164000c1e1d00 */
.L_x_517:
[----:B------:R-:W-:Y:S05]  /*6aa0*/  BSYNC B1 ;  /* 0x0000000000017941 */ /* 0x000fea0003800000 */
.L_x_516:
[----:B------:R-:W-:Y:S01]  /*6ab0*/  IADD3 R76, R203, 0x40, RZ ;  /* 0x00000040cb4c7810 */ /* 0x000fe20007ffe0ff */
[----:B------:R-:W-:Y:S01]  /*6ac0*/  BSSY B1, `(.L_x_518) ;  /* 0x0000027000017945 */ /* 0x000fe20003800000 */
[----:B0-----:R-:W-:Y:S02]  /*6ad0*/  CS2R R64, SRZ ;  /* 0x0000000000407805 */ /* 0x001fe4000001ff00 */
[----:B------:R-:W-:Y:S02]  /*6ae0*/  CS2R R70, SRZ ;  /* 0x0000000000467805 */ /* 0x000fe4000001ff00 */
[----:B------:R-:W-:Y:S02]  /*6af0*/  ISETP.GE.AND P4, PT, R76, R82, PT ;  /* 0x000000524c00720c */ /* 0x000fe40003f86270 */
[----:B------:R-:W-:Y:S02]  /*6b00*/  CS2R R68, SRZ ;  /* 0x0000000000447805 */ /* 0x000fe4000001ff00 */
[----:B------:R-:W-:-:S02]  /*6b10*/  CS2R R74, SRZ ;  /* 0x00000000004a7805 */ /* 0x000fc4000001ff00 */
[----:B------:R-:W-:-:S07]  /*6b20*/  CS2R R72, SRZ ;  /* 0x0000000000487805 */ /* 0x000fce000001ff00 */
[----:B------:R-:W-:Y:S05]  /*6b30*/  @P4 BRA `(.L_x_519) ;  /* 0x00000000007c4947 */ /* 0x000fea0003800000 */
[----:B------:R-:W-:Y:S01]  /*6b40*/  IADD3 R15, P2, P5, R94, R14, R102 ;  /* 0x0000000e5e0f7210 */ /* 0x000fe20007d5e066 */
[----:B------:R-:W-:Y:S01]  /*6b50*/  ULDC.64 UR4, c[0x0][0x3e8] ;  /* 0x0000fa0000047ab9 */ /* 0x000fe20000000a00 */
[----:B------:R-:W-:Y:S02]  /*6b60*/  CS2R R58, SRZ ;  /* 0x00000000003a7805 */ /* 0x000fe4000001ff00 */
[----:B------:R-:W-:Y:S02]  /*6b70*/  CS2R R56, SRZ ;  /* 0x0000000000387805 */ /* 0x000fe4000001ff00 */
[----:B------:R-:W-:Y:S02]  /*6b80*/  IADD3.X R48, R98, R11, R101, P2, P5 ;  /* 0x0000000b62307210 */ /* 0x000fe400017ea465 */
[----:B------:R-:W-:Y:S02]  /*6b90*/  CS2R R74, SRZ ;  /* 0x00000000004a7805 */ /* 0x000fe4000001ff00 */
[----:B------:R-:W-:-:S02]  /*6ba0*/  IADD3 R13, P2, P5, R88, R12, R104 ;  /* 0x0000000c580d7210 */ /* 0x000fc40007d5e068 */
[----:B------:R-:W-:Y:S02]  /*6bb0*/  CS2R R72, SRZ ;  /* 0x0000000000487805 */ /* 0x000fe4000001ff00 */
        /* <DEDUP_REMOVED lines=11> */
[----:B------:R0:W5:Y:S04]  /*6c70*/  @!P2 LDG.E.128 R56, desc[UR48][R14.64] ;  /* 0x000000300e38a981 */ /* 0x000168000c1e1d00 */
[----:B------:R0:W5:Y:S01]  /*6c80*/  @!P2 LDG.E.128 R72, desc[UR48][R12.64] ;  /* 0x000000300c48a981 */ /* 0x000162000c1e1d00 */
[----:B------:R-:W-:Y:S02]  /*6c90*/  ISETP.GE.AND P2, PT, R194, R117, PT ;  /* 0x00000075c200720c */ /* 0x000fe40003f46270 */
[----:B------:R-:W-:Y:S02]  /*6ca0*/  CS2R R50, SRZ ;  /* 0x0000000000327805 */ /* 0x000fe4000001ff00 */
[----:B------:R-:W-:Y:S02]  /*6cb0*/  CS2R R48, SRZ ;  /* 0x0000000000307805 */ /* 0x000fe4000001ff00 */
[----:B------:R-:W-:-:S02]  /*6cc0*/  CS2R R66, SRZ ;  /* 0x0000000000427805 */ /* 0x000fc4000001ff00 */
[----:B------:R-:W-:-:S05]  /*6cd0*/  CS2R R64, SRZ ;  /* 0x0000000000407805 */ /* 0x000fca000001ff00 */
[----:B------:R0:W5:Y:S04]  /*6ce0*/  @!P2 LDG.E.128 R52, desc[UR48][R14.64+0x40] ;  /* 0x000040300e34a981 */ /* 0x000168000c1e1d00 */
[----:B------:R0:W5:Y:S01]  /*6cf0*/  @!P2 LDG.E.128 R68, desc[UR48][R12.64+0x40] ;  /* 0x000040300c44a981 */ /* 0x000162000c1e1d00 */
[----:B------:R-:W-:-:S13]  /*6d00*/  ISETP.GE.AND P2, PT, R193, R117, PT ;  /* 0x00000075c100720c */ /* 0x000fda0003f46270 */
[----:B------:R0:W5:Y:S04]  /*6d10*/  @!P2 LDG.E.128 R48, desc[UR48][R14.64+0x80] ;  /* 0x000080300e30a981 */ /* 0x000168000c1e1d00 */
[----:B------:R0:W5:Y:S02]  /*6d20*/  @!P2 LDG.E.128 R64, desc[UR48][R12.64+0x80] ;  /* 0x000080300c40a981 */ /* 0x000164000c1e1d00 */
.L_x_519:
[----:B------:R-:W-:Y:S05]  /*6d30*/  BSYNC B1 ;  /* 0x0000000000017941 */ /* 0x000fea0003800000 */
.L_x_518:
[----:B0----5:R-:W-:Y:S01]  /*6d40*/  IMAD.MOV.U32 R12, RZ, RZ, R30 ;  /* 0x000000ffff0c7224 */ /* 0x021fe200078e001e */
[----:B------:R-:W-:Y:S01]  /*6d50*/  MOV R14, R28 ;  /* 0x0000001c000e7202 */ /* 0x000fe20000000f00 */
[----:B------:R-:W-:Y:S01]  /*6d60*/  IMAD.MOV.U32 R11, RZ, RZ, R31 ;  /* 0x000000ffff0b7224 */ /* 0x000fe200078e001f */
[----:B------:R-:W-:Y:S01]  /*6d70*/  UISETP.NE.AND UP0, UPT, UR51, 0x3, UPT ;  /* 0x000000033300788c */ /* 0x000fe2000bf05270 */
[----:B------:R-:W-:-:S03]  /*6d80*/  IMAD.MOV.U32 R13, RZ, RZ, R29 ;  /* 0x000000ffff0d7224 */ /* 0x000fc600078e001d */
[----:B------:R-:W-:Y:S01]  /*6d90*/  PRMT R156, R12, 0x5410, R11 ;  /* 0x000054100c9c7816 */ /* 0x000fe2000000000b */
[----:B------:R-:W-:Y:S01]  /*6da0*/  IMAD.MOV.U32 R12, RZ, RZ, R34 ;  /* 0x000000ffff0c7224 */ /* 0x000fe200078e0022 */
[----:B------:R-:W-:Y:S02]  /*6db0*/  MOV R11, R35 ;  /* 0x00000023000b7202 */ /* 0x000fe40000000f00 */
[----:B------:R-:W-:Y:S01]  /*6dc0*/  PRMT R157, R14, 0x5410, R13 ;  /* 0x000054100e9d7816 */ /* 0x000fe2000000000d */
[----:B------:R-:W-:Y:S01]  /*6dd0*/  IMAD.MOV.U32 R13, RZ, RZ, R39 ;  /* 0x000000ffff0d7224 */ /* 0x000fe200078e0027 */
[----:B------:R-:W-:Y:S01]  /*6de0*/  PRMT R163, R11, 0x7610, R163 ;  /* 0x000076100ba37816 */ /* 0x000fe200000000a3 */
[----:B------:R-:W-:Y:S01]  /*6df0*/  IMAD.MOV.U32 R11, RZ, RZ, R33 ;  /* 0x000000ffff0b7224 */ /* 0x000fe200078e0021 */
[----:B------:R-:W-:Y:S01]  /*6e00*/  PRMT R161, R12, 0x7610, R161 ;  /* 0x000076100ca17816 */ /* 0x000fe200000000a1 */
[----:B------:R-:W-:Y:S01]  /*6e10*/  IMAD.MOV.U32 R14, RZ, RZ, R32 ;  /* 0x000000ffff0e7224 */ /* 0x000fe200078e0020 */
[----:B------:R-:W-:-:S02]  /*6e20*/  MOV R12, R38 ;  /* 0x00000026000c7202 */ /* 0x000fc40000000f00 */
[----:B------:R-:W-:Y:S01]  /*6e30*/  PRMT R164, R11, 0x7610, R164 ;  /* 0x000076100ba47816 */ /* 0x000fe200000000a4 */
[----:B------:R-:W-:Y:S01]  /*6e40*/  IMAD.MOV.U32 R11, RZ, RZ, R36 ;  /* 0x000000ffff0b7224 */ /* 0x000fe200078e0024 */
[----:B------:R-:W-:Y:S02]  /*6e50*/  PRMT R165, R12, 0x5410, R13 ;  /* 0x000054100ca57816 */ /* 0x000fe4000000000d */
[----:B------:R-:W-:Y:S02]  /*6e60*/  MOV R12, R37 ;  /* 0x00000025000c7202 */ /* 0x000fe40000000f00 */
[----:B------:R-:W-:Y:S01]  /*6e70*/  PRMT R166, R11, 0x7610, R166 ;  /* 0x000076100ba67816 */ /* 0x000fe200000000a6 */
[----:B------:R-:W-:Y:S01]  /*6e80*/  IMAD.MOV.U32 R11, RZ, RZ, R43 ;  /* 0x000000ffff0b7224 */ /* 0x000fe200078e002b */
[----:B------:R-:W-:Y:S01]  /*6e90*/  PRMT R146, R12, 0x7610, R146 ;  /* 0x000076100c927816 */ /* 0x000fe20000000092 */
[----:B------:R-:W-:Y:S01]  /*6ea0*/  IMAD.MOV.U32 R12, RZ, RZ, R42 ;  /* 0x000000ffff0c7224 */ /* 0x000fe200078e002a */
[----:B------:R-:W-:-:S02]  /*6eb0*/  PRMT R162, R14, 0x7610, R162 ;  /* 0x000076100ea27816 */ /* 0x000fc400000000a2 */
[----:B------:R-:W-:Y:S02]  /*6ec0*/  PLOP3.LUT P2, PT, PT, PT, UP0, 0x80, 0x0 ;  /* 0x000000000000781c */ /* 0x000fe40003f4f008 */
[----:B------:R-:W-:Y:S01]  /*6ed0*/  PRMT R158, R12, 0x5410, R11 ;  /* 0x000054100c9e7816 */ /* 0x000fe2000000000b */
[----:B------:R-:W-:Y:S01]  /*6ee0*/  IMAD.MOV.U32 R11, RZ, RZ, R41 ;  /* 0x000000ffff0b7224 */ /* 0x000fe200078e0029 */
[----:B------:R-:W-:-:S04]  /*6ef0*/  MOV R12, R40 ;  /* 0x00000028000c7202 */ /* 0x000fc80000000f00 */
[----:B------:R-:W-:Y:S01]  /*6f00*/  PRMT R159, R12, 0x5410, R11 ;  /* 0x000054100c9f7816 */ /* 0x000fe2000000000b */
[----:B------:R-:W-:Y:S01]  /*6f10*/  IMAD.MOV.U32 R12, RZ, RZ, R46 ;  /* 0x000000ffff0c7224 */ /* 0x000fe200078e002e */
[----:B------:R-:W-:-:S04]  /*6f20*/  MOV R11, R47 ;  /* 0x0000002f000b7202 */ /* 0x000fc80000000f00 */
[----:B------:R-:W-:Y:S01]  /*6f30*/  PRMT R161, R161, 0x5410, R12 ;  /* 0x00005410a1a17816 */ /* 0x000fe2000000000c */
[----:B------:R-:W-:Y:S01]  /*6f40*/  IMAD.MOV.U32 R12, RZ, RZ, R44 ;  /* 0x000000ffff0c7224 */ /* 0x000fe200078e002c */
[----:B------:R-:W-:Y:S01]  /*6f50*/  PRMT R163, R163, 0x5410, R11 ;  /* 0x00005410a3a37816 */ /* 0x000fe2000000000b */
[----:B------:R-:W-:-:S03]  /*6f60*/  IMAD.MOV.U32 R11, RZ, RZ, R45 ;  /* 0x000000ffff0b7224 */ /* 0x000fc600078e002d */
[----:B------:R-:W-:Y:S01]  /*6f70*/  PRMT R162, R162, 0x5410, R12 ;  /* 0x00005410a2a27816 */ /* 0x000fe2000000000c */
[----:B------:R-:W-:Y:S01]  /*6f80*/  IMAD.MOV.U32 R12, RZ, RZ, R63 ;  /* 0x000000ffff0c7224 */ /* 0x000fe200078e003f */
[----:B------:R-:W-:Y:S02]  /*6f90*/  PRMT R164, R164, 0x5410, R11 ;  /* 0x00005410a4a47816 */ /* 0x000fe4000000000b */
[----:B------:R-:W-:Y:S02]  /*6fa0*/  MOV R11, R62 ;  /* 0x0000003e000b7202 */ /* 0x000fe40000000f00 */
[----:B------:R-:W-:Y:S02]  /*6fb0*/  PRMT R167, R12, 0x7610, R167 ;  /* 0x000076100ca77816 */ /* 0x000fe400000000a7 */
[----:B------:R-:W-:Y:S01]  /*6fc0*/  PRMT R166, R166, 0x5410, R11 ;  /* 0x00005410a6a67816 */ /* 0x000fe2000000000b */
[----:B------:R-:W-:Y:S01]  /*6fd0*/  IMAD.MOV.U32 R11, RZ, RZ, R60 ;  /* 0x000000ffff0b7224 */ /* 0x000fe200078e003c */
[----:B------:R-:W-:-:S04]  /*6fe0*/  MOV R12, R61 ;  /* 0x0000003d000c7202 */ /* 0x000fc80000000f00 */
[----:B------:R-:W-:Y:S01]  /*6ff0*/  PRMT R167, R167, 0x5410, R11 ;  /* 0x00005410a7a77816 */ /* 0x000fe2000000000b */
[----:B------:R-:W-:Y:S01]  /*7000*/  IMAD.MOV.U32 R11, RZ, RZ, R51 ;  /* 0x000000ffff0b7224 */ /* 0x000fe200078e0033 */
[----:B------:R-:W-:Y:S01]  /*7010*/  PRMT R145, R12, 0x7610, R145 ;  /* 0x000076100c917816 */ /* 0x000fe20000000091 */
[----:B------:R-:W-:-:S05]  /*7020*/  IMAD.MOV.U32 R12, RZ, RZ, R50 ;  /* 0x000000ffff0c7224 */ /* 0x000fca00078e0032 */
[----:B------:R-:W-:Y:S01]  /*7030*/  PRMT R139, R12, 0x5410, R11 ;  /* 0x000054100c8b7816 */ /* 0x000fe2000000000b */
[----:B------:R-:W-:Y:S01]  /*7040*/  IMAD.MOV.U32 R11, RZ, RZ, R49 ;  /* 0x000000ffff0b7224 */ /* 0x000fe200078e0031 */
[----:B------:R-:W-:-:S04]  /*7050*/  MOV R12, R48 ;  /* 0x00000030000c7202 */ /* 0x000fc80000000f00 */
        /* <DEDUP_REMOVED lines=34> */
[----:B------:R-:W-:Y:S06]  /*7280*/  @!P2 BRA `(.L_x_520) ;  /* 0x000000000004a947 */ /* 0x000fec0003800000 */
[----:B------:R-:W-:Y:S01]  /*7290*/  BPT.TRAP 0x1 ;  /* 0x000000040000795c */ /* 0x000fe20000300000 */
.L_x_520:
[----:B------:R-:W-:Y:S01]  /*72a0*/  IMAD R83, R19, 0x8, R18 ;  /* 0x0000000813537824 */ /* 0x000fe200078e0212 */
[----:B------:R-:W-:Y:S01]  /*72b0*/  SHF.L.U32 R84, R204, 0x1f, RZ ;  /* 0x0000001fcc547819 */ /* 0x000fe200000006ff */
[----:B------:R-:W-:Y:S03]  /*72c0*/  BSSY B1, `(.L_x_521) ;  /* 0x0000003000017945 */ /* 0x000fe60003800000 */
[----:B------:R-:W0:Y:S02]  /*72d0*/  SYNCS.PHASECHK.TRANS64.TRYWAIT P5, [R83+URZ+0x30890], R84 ;  /* 0x03089054530075a7 */ /* 0x000e2400080a017f */
[----:B0-----:R-:W-:Y:S05]  /*72e0*/  @!P5 BRA `(.L_x_522) ;  /* 0x000001b00020d947 */ /* 0x001fea0003800000 */
.L_x_802:
[----:B------:R-:W-:Y:S05]  /*72f0*/  BSYNC B1 ;  /* 0x0000000000017941 */ /* 0x000fea0003800000 */
.L_x_521:
[----:B------:R-:W1:Y:S01]  /*7300*/  LDC R132, c[0x0][0x2f4] ;  /* 0x0000bd00ff847b82 */ /* 0x000e620000000800 */
[----:B------:R-:W-:Y:S01]  /*7310*/  UMOV UR4, 0xffffffff ;  /* 0xffffffff00047882 */ /* 0x000fe20000000000 */
[----:B-1----:R-:W-:Y:S02]  /*7320*/  IMAD.IADD R134, R132, 0x1, -R118 ;  /* 0x0000000184867824 */ /* 0x002fe400078e0a76 */
[----:B------:R-:W-:Y:S05]  /*7330*/  BRA.DIV UR4, `(.L_x_523) ;  /* 0x000001b204207947 */ /* 0x000fea000b800000 */
[----:B------:R1:W2:Y:S04]  /*7340*/  SHFL.IDX PT, R115, R113, RZ, 0x1c1f ;  /* 0x001c1fff71737589 */ /* 0x0002a800000e0000 */
[----:B------:R1:W3:Y:S02]  /*7350*/  SHFL.IDX PT, R11, R116, RZ, 0x1c1f ;  /* 0x001c1fff740b7589 */ /* 0x0002e400000e0000 */
.L_x_806:
[----:B------:R-:W-:Y:S04]  /*7360*/  BSSY B1, `(.L_x_524) ;  /* 0x000016d000017945 */ /* 0x000fe80003800000 */
[----:B------:R-:W-:Y:S05]  /*7370*/  @P3 BRA `(.L_x_525) ;  /* 0x0000001400ac3947 */ /* 0x000fea0003800000 */
[----:B------:R-:W-:Y:S01]  /*7380*/  ISETP.NE.AND P3, PT, R6, RZ, PT ;  /* 0x000000ff0600720c */ /* 0x000fe20003f65270 */
[----:B------:R-:W-:Y:S01]  /*7390*/  BSSY B2, `(.L_x_526) ;  /* 0x0000079000027945 */ /* 0x000fe20003800000 */
[----:B---3--:R-:W-:-:S11]  /*73a0*/  MOV R114, R11 ;  /* 0x0000000b00727202 */ /* 0x008fd60000000f00 */
[----:B------:R-:W-:Y:S05]  /*73b0*/  @!P3 BRA `(.L_x_527) ;  /* 0x0000000400d8b947 */ /* 0x000fea0003800000 */
[----:B------:R-:W-:Y:S01]  /*73c0*/  SEL R12, R118, R134, !P0 ;  /* 0x00000086760c7207 */ /* 0x000fe20004000000 */
[----:B------:R-:W-:Y:S01]  /*73d0*/  BSSY B3, `(.L_x_528) ;  /* 0x000006e000037945 */ /* 0x000fe20003800000 */
[----:B------:R-:W-:Y:S02]  /*73e0*/  ISETP.GE.AND P3, PT, R16, R117, PT ;  /* 0x000000751000720c */ /* 0x000fe40003f66270 */
[----:B------:R-:W-:-:S04]  /*73f0*/  SHF.R.S32.HI R13, RZ, 0x1f, R12 ;  /* 0x0000001fff0d7819 */ /* 0x000fc8000001140c */
[----:B------:R-:W-:-:S04]  /*7400*/  LEA.HI R13, R13, R12, RZ, 0x4 ;  /* 0x0000000c0d0d7211 */ /* 0x000fc800078f20ff */
[----:B------:R-:W-:-:S04]  /*7410*/  LEA.HI.SX32 R138, R13, R111, 0x1c ;  /* 0x0000006f0d8a7211 */ /* 0x000fc800078fe2ff */
[----:B------:R-:W-:-:S04]  /*7420*/  SHF.R.S32.HI R13, RZ, 0x1f, R138 ;  /* 0x0000001fff0d7819 */ /* 0x000fc8000001148a */
[----:B------:R-:W-:Y:S01]  /*7430*/  LEA.HI R13, R13, R138, RZ, 0x3 ;  /* 0x0000008a0d0d7211 */ /* 0x000fe200078f18ff */
[----:B------:R-:W-:-:S03]  /*7440*/  IMAD.SHL.U32 R138, R138, 0x8, RZ ;  /* 0x000000088a8a7824 */ /* 0x000fc600078e00ff */
[----:B------:R-:W-:Y:S02]  /*7450*/  SHF.R.S32.HI R13, RZ, 0x3, R13 ;  /* 0x00000003ff0d7819 */ /* 0x000fe4000001140d */
[----:B------:R-:W-:-:S03]  /*7460*/  LOP3.LUT R12, R216, 0x38, R138, 0xf8, !PT ;  /* 0x00000038d80c7812 */ /* 0x000fc600078ef88a */
[----:B------:R-:W-:Y:S01]  /*7470*/  IMAD R13, R13, 0x1800, R218 ;  /* 0x000018000d0d7824 */ /* 0x000fe200078e02da */
[----:B------:R-:W-:-:S05]  /*7480*/  LOP3.LUT R12, R12, R217, RZ, 0x3c, !PT ;  /* 0x000000d90c0c7212 */ /* 0x000fca00078e3cff */
[----:B------:R-:W-:-:S04]  /*7490*/  IMAD.IADD R12, R13, 0x1, R12 ;  /* 0x000000010d0c7824 */ /* 0x000fc800078e020c */
[C---:B------:R-:W-:Y:S02]  /*74a0*/  IMAD R76, R19.reuse, 0x4800, R12 ;  /* 0x00004800134c7824 */ /* 0x040fe400078e020c */
[----:B------:R-:W-:Y:S02]  /*74b0*/  IMAD R12, R19, 0x4800, R130 ;  /* 0x00004800130c7824 */ /* 0x000fe400078e0282 */
[----:B------:R-:W-:-:S03]  /*74c0*/  IMAD R76, R76, 0x2, R18 ;  /* 0x000000024c4c7824 */ /* 0x000fc600078e0212 */
[----:B------:R-:W-:-:S03]  /*74d0*/  LEA R12, R12, R18, 0x1 ;  /* 0x000000120c0c7211 */ /* 0x000fc600078e08ff */
[----:B------:R-:W3:Y:S04]  /*74e0*/  LDS.128 R76, [R76+0x1e400] ;  /* 0x01e400004c4c7984 */ /* 0x000ee80000000c00 */
[----:B------:R-:W4:Y:S01]  /*74f0*/  LDS.128 R12, [R12+0x1e400] ;  /* 0x01e400000c0c7984 */ /* 0x000f220000000c00 */
[----:B------:R-:W-:Y:S05]  /*7500*/  @P3 BRA `(.L_x_529) ;  /* 0x0000000400683947 */ /* 0x000fea0003800000 */
[----:B---3--:R-:W-:Y:S01]  /*7510*/  IMAD.MOV.U32 R144, RZ, RZ, R77 ;  /* 0x000000ffff907224 */ /* 0x008fe200078e004d */
[----:B----4-:R-:W-:Y:S01]  /*7520*/  MOV R143, R13 ;  /* 0x0000000d008f7202 */ /* 0x010fe20000000f00 */
[----:B------:R-:W-:Y:S01]  /*7530*/  HADD2.F32 R145, -RZ, R145.H0_H0 ;  /* 0x20000091ff917230 */ /* 0x000fe20000004100 */
[--C-:B------:R-:W-:Y:S01]  /*7540*/  SHF.R.U64 R36, R36, 0x10, R37.reuse ;  /* 0x0000001024247819 */ /* 0x100fe20000001225 */
[----:B------:R-:W-:Y:S01]  /*7550*/  HADD2.F32 R146, -RZ, R146.H0_H0 ;  /* 0x20000092ff927230 */ /* 0x000fe20000004100 */
[----:B------:R-:W-:Y:S01]  /*7560*/  SHF.R.U32.HI R37, RZ, 0x10, R37 ;  /* 0x00000010ff257819 */ /* 0x000fe20000011625 */
[--C-:B------:R-:W-:Y:S01]  /*7570*/  HADD2.F32 R13, -RZ, R144.reuse.H0_H0 ;  /* 0x20000090ff0d7230 */ /* 0x100fe20000004100 */
[----:B------:R-:W-:Y:S01]  /*7580*/  SHF.R.U64 R38, R38, 0x10, R39 ;  /* 0x0000001026267819 */ /* 0x000fe20000001227 */
[----:B------:R-:W-:Y:S02]  /*7590*/  HADD2.F32 R147, -RZ, R143.H0_H0 ;  /* 0x2000008fff937230 */ /* 0x000fe40000004100 */
[----:B------:R-:W-:-:S02]  /*75a0*/  HADD2.F32 R144, -RZ, R144.H1_H1 ;  /* 0x30000090ff907230 */ /* 0x000fc40000004100 */
[-C--:B------:R-:W-:Y:S01]  /*75b0*/  FMUL.FTZ R77, R13, R145.reuse ;  /* 0x000000910d4d7220 */ /* 0x080fe20000410000 */
[----:B------:R-:W-:Y:S02]  /*75c0*/  HADD2.F32 R37, -RZ, R37.H0_H0 ;  /* 0x20000025ff257230 */ /* 0x000fe40000004100 */
[C---:B------:R-:W-:Y:S01]  /*75d0*/  FMUL.FTZ R145, R147.reuse, R145 ;  /* 0x0000009193917220 */ /* 0x040fe20000410000 */
[----:B------:R-:W-:Y:S02]  /*75e0*/  HADD2.F32 R36, -RZ, R36.H0_H0 ;  /* 0x20000024ff247230 */ /* 0x000fe40000004100 */
[-C--:B------:R-:W-:Y:S01]  /*75f0*/  FFMA.FTZ R77, R147, R146.reuse, -R77 ;  /* 0x00000092934d7223 */ /* 0x080fe2000001084d */
[----:B------:R-:W-:Y:S02]  /*7600*/  HADD2.F32 R147, -RZ, R15.H0_H0 ;  /* 0x2000000fff937230 */ /* 0x000fe40000004100 */
[----:B------:R-:W-:Y:S01]  /*7610*/  FFMA.FTZ R13, R13, R146, R145 ;  /* 0x000000920d0d7223 */ /* 0x000fe20000010091 */
[--C-:B------:R-:W-:Y:S01]  /*7620*/  SHF.R.U32.HI R145, RZ, 0x10, R61.reuse ;  /* 0x00000010ff917819 */ /* 0x100fe2000001163d */
[----:B------:R-:W-:Y:S01]  /*7630*/  HADD2.F32 R146, -RZ, R167.H0_H0 ;  /* 0x200000a7ff927230 */ /* 0x000fe20000004100 */
[----:B------:R-:W-:Y:S01]  /*7640*/  SHF.R.U64 R61, R60, 0x10, R61 ;  /* 0x000000103c3d7819 */ /* 0x000fe2000000123d */
[----:B------:R-:W-:-:S02]  /*7650*/  HADD2.F32 R60, -RZ, R143.H1_H1 ;  /* 0x3000008fff3c7230 */ /* 0x000fc40000004100 */
[----:B------:R-:W-:Y:S02]  /*7660*/  HADD2.F32 R145, -RZ, R145.H0_H0 ;  /* 0x20000091ff917230 */ /* 0x000fe40000004100 */
[----:B------:R-:W-:Y:S02]  /*7670*/  HADD2.F32 R15, -RZ, R15.H1_H1 ;  /* 0x3000000fff0f7230 */ /* 0x000fe40000004100 */
[----:B------:R-:W-:Y:S02]  /*7680*/  HADD2.F32 R61, -RZ, R61.H0_H0 ;  /* 0x2000003dff3d7230 */ /* 0x000fe40000004100 */
[-C--:B------:R-:W-:Y:S01]  /*7690*/  FMUL.FTZ R143, R144, R145.reuse ;  /* 0x00000091908f7220 */ /* 0x080fe20000410000 */
[C---:B------:R-:W-:Y:S01]  /*76a0*/  FMUL.FTZ R145, R60.reuse, R145 ;  /* 0x000000913c917220 */ /* 0x040fe20000410000 */
[----:B------:R-:W-:Y:S02]  /*76b0*/  HADD2.F32 R38, -RZ, R38.H0_H0 ;  /* 0x20000026ff267230 */ /* 0x000fe40000004100 */
[----:B------:R-:W-:Y:S01]  /*76c0*/  FFMA.FTZ R60, R60, R37, -R143 ;  /* 0x000000253c3c7223 */ /* 0x000fe2000001088f */
[----:B------:R-:W-:-:S02]  /*76d0*/  IMAD.MOV.U32 R143, RZ, RZ, R79 ;  /* 0x000000ffff8f7224 */ /* 0x000fc400078e004f */
[----:B------:R-:W-:Y:S01]  /*76e0*/  FFMA.FTZ R37, R144, R37, R145 ;  /* 0x0000002590257223 */ /* 0x000fe20000010091 */
[----:B------:R-:W-:Y:S01]  /*76f0*/  HADD2.F32 R145, -RZ, R165.H1_H1 ;  /* 0x300000a5ff917230 */ /* 0x000fe20000004100 */
[----:B------:R-:W-:Y:S01]  /*7700*/  F2FP.F16.F32.PACK_AB R60, R60, R77 ;  /* 0x0000004d3c3c723e */ /* 0x000fe200000000ff */
[----:B------:R-:W-:Y:S02]  /*7710*/  HADD2.F32 R144, -RZ, R143.H0_H0 ;  /* 0x2000008fff907230 */ /* 0x000fe40000004100 */
[----:B------:R-:W-:Y:S02]  /*7720*/  F2FP.F16.F32.PACK_AB R37, R37, R13 ;  /* 0x0000000d2525723e */ /* 0x000fe400000000ff */
[----:B------:R-:W-:Y:S02]  /*7730*/  IMAD.MOV.U32 R13, RZ, RZ, R60 ;  /* 0x000000ffff0d7224 */ /* 0x000fe400078e003c */
[-C--:B------:R-:W-:Y:S01]  /*7740*/  FMUL.FTZ R79, R144, R146.reuse ;  /* 0x00000092904f7220 */ /* 0x080fe20000410000 */
[----:B------:R-:W-:Y:S01]  /*7750*/  FMUL.FTZ R146, R147, R146 ;  /* 0x0000009293927220 */ /* 0x000fe20000410000 */
[----:B------:R-:W-:-:S02]  /*7760*/  IMAD.MOV.U32 R77, RZ, RZ, R37 ;  /* 0x000000ffff4d7224 */ /* 0x000fc400078e0025 */
[-C--:B------:R-:W-:Y:S01]  /*7770*/  FFMA.FTZ R79, R147, R145.reuse, -R79 ;  /* 0x00000091934f7223 */ /* 0x080fe2000001084f */
[----:B------:R-:W-:Y:S01]  /*7780*/  FFMA.FTZ R144, R144, R145, R146 ;  /* 0x0000009190907223 */ /* 0x000fe20000010092 */
[----:B------:R-:W-:Y:S01]  /*7790*/  SHF.R.U32.HI R145, RZ, 0x10, R39 ;  /* 0x00000010ff917819 */ /* 0x000fe20000011627 */
[----:B------:R-:W-:Y:S01]  /*77a0*/  HADD2.F32 R147, -RZ, R167.H1_H1 ;  /* 0x300000a7ff937230 */ /* 0x000fe20000004100 */
[--C-:B------:R-:W-:Y:S01]  /*77b0*/  SHF.R.U64 R39, R62, 0x10, R63.reuse ;  /* 0x000000103e277819 */ /* 0x100fe2000000123f */
[----:B------:R-:W-:Y:S01]  /*77c0*/  HADD2.F32 R62, -RZ, R143.H1_H1 ;  /* 0x3000008fff3e7230 */ /* 0x000fe20000004100 */
[----:B------:R-:W-:Y:S01]  /*77d0*/  SHF.R.U32.HI R63, RZ, 0x10, R63 ;  /* 0x00000010ff3f7819 */ /* 0x000fe2000001163f */
[----:B------:R-:W-:Y:S02]  /*77e0*/  HADD2.F32 R145, -RZ, R145.H0_H0 ;  /* 0x20000091ff917230 */ /* 0x000fe40000004100 */
[----:B------:R-:W-:Y:S02]  /*77f0*/  HADD2.F32 R39, -RZ, R39.H0_H0 ;  /* 0x20000027ff277230 */ /* 0x000fe40000004100 */
[----:B------:R-:W-:-:S05]  /*7800*/  HADD2.F32 R63, -RZ, R63.H0_H0 ;  /* 0x2000003fff3f7230 */ /* 0x000fca0000004100 */
[----:B------:R-:W-:-:S04]  /*7810*/  FMUL.FTZ R143, R62, R63 ;  /* 0x0000003f3e8f7220 */ /* 0x000fc80000410000 */
[C---:B------:R-:W-:Y:S01]  /*7820*/  FFMA.FTZ R143, R15.reuse, R145, -R143 ;  /* 0x000000910f8f7223 */ /* 0x040fe2000001088f */
[----:B------:R-:W-:Y:S01]  /*7830*/  FMUL.FTZ R15, R15, R63 ;  /* 0x0000003f0f0f7220 */ /* 0x000fe20000410000 */
[----:B------:R-:W-:-:S03]  /*7840*/  HADD2.F32 R63, -RZ, R166.H0_H0 ;  /* 0x200000a6ff3f7230 */ /* 0x000fc60000004100 */
[----:B------:R-:W-:Y:S01]  /*7850*/  FFMA.FTZ R15, R62, R145, R15 ;  /* 0x000000913e0f7223 */ /* 0x000fe2000001000f */
[----:B------:R-:W-:Y:S01]  /*7860*/  HADD2.F32 R62, -RZ, R76.H0_H0 ;  /* 0x2000004cff3e7230 */ /* 0x000fe20000004100 */
[----:B------:R-:W-:Y:S01]  /*7870*/  F2FP.F16.F32.PACK_AB R79, R143, R79 ;  /* 0x0000004f8f4f723e */ /* 0x000fe200000000ff */
[----:B------:R-:W-:Y:S02]  /*7880*/  HADD2.F32 R145, -RZ, R12.H0_H0 ;  /* 0x2000000cff917230 */ /* 0x000fe40000004100 */
[----:B------:R-:W-:Y:S02]  /*7890*/  HADD2.F32 R76, -RZ, R76.H1_H1 ;  /* 0x3000004cff4c7230 */ /* 0x000fe40000004100 */
[-C--:B------:R-:W-:Y:S01]  /*78a0*/  FMUL.FTZ R146, R62, R147.reuse ;  /* 0x000000933e927220 */ /* 0x080fe20000410000 */
[----:B------:R-:W-:Y:S02]  /*78b0*/  HADD2.F32 R12, -RZ, R12.H1_H1 ;  /* 0x3000000cff0c7230 */ /* 0x000fe40000004100 */
[----:B------:R-:W-:Y:S01]  /*78c0*/  FMUL.FTZ R147, R145, R147 ;  /* 0x0000009391937220 */ /* 0x000fe20000410000 */
[----:B------:R-:W-:Y:S01]  /*78d0*/  F2FP.F16.F32.PACK_AB R144, R15, R144 ;  /* 0x000000900f90723e */ /* 0x000fe200000000ff */
[----:B------:R-:W-:Y:S01]  /*78e0*/  FFMA.FTZ R146, R145, R63, -R146 ;  /* 0x0000003f91927223 */ /* 0x000fe20000010892 */
[----:B------:R-:W-:-:S02]  /*78f0*/  HADD2.F32 R145, -RZ, R166.H1_H1 ;  /* 0x300000a6ff917230 */ /* 0x000fc40000004100 */
[----:B------:R-:W-:Y:S01]  /*7900*/  FFMA.FTZ R147, R62, R63, R147 ;  /* 0x0000003f3e937223 */ /* 0x000fe20000010093 */
[-C--:B------:R-:W-:Y:S01]  /*7910*/  FMUL.FTZ R62, R76, R61.reuse ;  /* 0x0000003d4c3e7220 */ /* 0x080fe20000410000 */
[C---:B------:R-:W-:Y:S01]  /*7920*/  FMUL.FTZ R61, R12.reuse, R61 ;  /* 0x0000003d0c3d7220 */ /* 0x040fe20000410000 */
[----:B------:R-:W-:Y:S01]  /*7930*/  HADD2.F32 R63, -RZ, R14.H0_H0 ;  /* 0x2000000eff3f7230 */ /* 0x000fe20000004100 */
[----:B------:R-:W-:Y:S01]  /*7940*/  MOV R15, R79 ;  /* 0x0000004f000f7202 */ /* 0x000fe20000000f00 */
[-C--:B------:R-:W-:Y:S01]  /*7950*/  FFMA.FTZ R12, R12, R36.reuse, -R62 ;  /* 0x000000240c0c7223 */ /* 0x080fe2000001083e */
[----:B------:R-:W-:Y:S01]  /*7960*/  FFMA.FTZ R36, R76, R36, R61 ;  /* 0x000000244c247223 */ /* 0x000fe2000001003d */
[--C-:B------:R-:W-:Y:S02]  /*7970*/  HADD2.F32 R61, -RZ, R78.reuse.H0_H0 ;  /* 0x2000004eff3d7230 */ /* 0x100fe40000004100 */
[----:B------:R-:W-:Y:S01]  /*7980*/  HADD2.F32 R62, -RZ, R165.H0_H0 ;  /* 0x200000a5ff3e7230 */ /* 0x000fe20000004100 */
[----:B------:R-:W-:Y:S01]  /*7990*/  F2FP.F16.F32.PACK_AB R12, R12, R146 ;  /* 0x000000920c0c723e */ /* 0x000fe200000000ff */
[----:B------:R-:W-:-:S02]  /*79a0*/  HADD2.F32 R78, -RZ, R78.H1_H1 ;  /* 0x3000004eff4e7230 */ /* 0x000fc40000004100 */
[-C--:B------:R-:W-:Y:S01]  /*79b0*/  FMUL.FTZ R76, R61, R145.reuse ;  /* 0x000000913d4c7220 */ /* 0x080fe20000410000 */
[C---:B------:R-:W-:Y:S01]  /*79c0*/  FMUL.FTZ R145, R63.reuse, R145 ;  /* 0x000000913f917220 */ /* 0x040fe20000410000 */
[----:B------:R-:W-:Y:S01]  /*79d0*/  HADD2.F32 R14, -RZ, R14.H1_H1 ;  /* 0x3000000eff0e7230 */ /* 0x000fe20000004100 */
[----:B------:R-:W-:Y:S01]  /*79e0*/  F2FP.F16.F32.PACK_AB R36, R36, R147 ;  /* 0x000000932424723e */ /* 0x000fe200000000ff */
[-C--:B------:R-:W-:Y:S01]  /*79f0*/  FFMA.FTZ R76, R63, R62.reuse, -R76 ;  /* 0x0000003e3f4c7223 */ /* 0x080fe2000001084c */
[----:B------:R-:W-:Y:S01]  /*7a00*/  FFMA.FTZ R145, R61, R62, R145 ;  /* 0x0000003e3d917223 */ /* 0x000fe20000010091 */
[-C--:B------:R-:W-:Y:S01]  /*7a10*/  FMUL.FTZ R61, R78, R39.reuse ;  /* 0x000000274e3d7220 */ /* 0x080fe20000410000 */
[C---:B------:R-:W-:Y:S01]  /*7a20*/  FMUL.FTZ R39, R14.reuse, R39 ;  /* 0x000000270e277220 */ /* 0x040fe20000410000 */
[----:B------:R-:W-:Y:S02]  /*7a30*/  IMAD.MOV.U32 R79, RZ, RZ, R144 ;  /* 0x000000ffff4f7224 */ /* 0x000fe400078e0090 */
[-C--:B------:R-:W-:Y:S01]  /*7a40*/  FFMA.FTZ R61, R14, R38.reuse, -R61 ;  /* 0x000000260e3d7223 */ /* 0x080fe2000001083d */
[----:B------:R-:W-:-:S04]  /*7a50*/  FFMA.FTZ R39, R78, R38, R39 ;  /* 0x000000264e277223 */ /* 0x000fc80000010027 */
[----:B------:R-:W-:Y:S02]  /*7a60*/  F2FP.F16.F32.PACK_AB R61, R61, R76 ;  /* 0x0000004c3d3d723e */ /* 0x000fe400000000ff */
[----:B------:R-:W-:Y:S02]  /*7a70*/  F2FP.F16.F32.PACK_AB R39, R39, R145 ;  /* 0x000000912727723e */ /* 0x000fe400000000ff */
[----:B------:R-:W-:Y:S01]  /*7a80*/  MOV R76, R36 ;  /* 0x00000024004c7202 */ /* 0x000fe20000000f00 */
[----:B------:R-:W-:Y:S02]  /*7a90*/  IMAD.MOV.U32 R14, RZ, RZ, R61 ;  /* 0x000000ffff0e7224 */ /* 0x000fe400078e003d */
[----:B------:R-:W-:-:S07]  /*7aa0*/  IMAD.MOV.U32 R78, RZ, RZ, R39 ;  /* 0x000000ffff4e7224 */ /* 0x000fce00078e0027 */
.L_x_529:
[----:B------:R-:W-:Y:S05]  /*7ab0*/  BSYNC B3 ;  /* 0x0000000000037941 */ /* 0x000fea0003800000 */
.L_x_528:
[----:B------:R-:W-:-:S04]  /*7ac0*/  LEA R36, P3, R3, R11, 0x1 ;  /* 0x0000000b03247211 */ /* 0x000fc800078608ff */
[----:B--2---:R-:W-:Y:S02]  /*7ad0*/  LEA.HI.X R37, R3, R115, R107, 0x1, P3 ;  /* 0x0000007303257211 */ /* 0x004fe400018f0c6b */
[----:B------:R-:W-:-:S03]  /*7ae0*/  ISETP.GE.AND P3, PT, R138, R132, PT ;  /* 0x000000848a00720c */ /* 0x000fc60003f66270 */
[----:B----4-:R2:W-:Y:S10]  /*7af0*/  ST.E.128 desc[UR48][R36.64], R12 ;  /* 0x0000000c24007985 */ /* 0x0105f4000c101d30 */
[----:B--2---:R-:W-:-:S05]  /*7b00*/  @!P3 IMAD.WIDE R12, R138, 0x2, R114 ;  /* 0x000000028a0cb825 */ /* 0x004fca00078e0272 */
[----:B---3--:R3:W-:Y:S02]  /*7b10*/  @!P3 ST.E.128 desc[UR48][R12.64], R76 ;  /* 0x0000004c0c00b985 */ /* 0x0087e4000c101d30 */
.L_x_527:
[----:B------:R-:W-:Y:S05]  /*7b20*/  BSYNC B2 ;  /* 0x0000000000027941 */ /* 0x000fea0003800000 */
.L_x_526:
[----:B------:R-:W-:Y:S01]  /*7b30*/  ISETP.NE.AND P3, PT, R7, RZ, PT ;  /* 0x000000ff0700720c */ /* 0x000fe20003f65270 */
[----:B------:R-:W-:-:S12]  /*7b40*/  BSSY B2, `(.L_x_530) ;  /* 0x0000077000027945 */ /* 0x000fd80003800000 */
[----:B------:R-:W-:Y:S05]  /*7b50*/  @!P3 BRA `(.L_x_531) ;  /* 0x0000000400d4b947 */ /* 0x000fea0003800000 */
[----:B---3--:R-:W-:Y:S01]  /*7b60*/  SEL R12, R118, R134, !P1 ;  /* 0x00000086760c7207 */ /* 0x008fe20004800000 */
[----:B------:R-:W-:Y:S01]  /*7b70*/  BSSY B3, `(.L_x_532) ;  /* 0x000006d000037945 */ /* 0x000fe20003800000 */
[----:B------:R-:W-:Y:S02]  /*7b80*/  ISETP.GE.AND P3, PT, R194, R117, PT ;  /* 0x00000075c200720c */ /* 0x000fe40003f66270 */
[----:B------:R-:W-:-:S04]  /*7b90*/  SHF.R.S32.HI R13, RZ, 0x1f, R12 ;  /* 0x0000001fff0d7819 */ /* 0x000fc8000001140c */
[----:B------:R-:W-:-:S04]  /*7ba0*/  LEA.HI R13, R13, R12, RZ, 0x4 ;  /* 0x0000000c0d0d7211 */ /* 0x000fc800078f20ff */
[----:B------:R-:W-:-:S04]  /*7bb0*/  LEA.HI.SX32 R60, R13, R110, 0x1c ;  /* 0x0000006e0d3c7211 */ /* 0x000fc800078fe2ff */
[----:B------:R-:W-:-:S04]  /*7bc0*/  SHF.R.S32.HI R13, RZ, 0x1f, R60 ;  /* 0x0000001fff0d7819 */ /* 0x000fc8000001143c */
[----:B------:R-:W-:Y:S02]  /*7bd0*/  LEA.HI R13, R13, R60, RZ, 0x3 ;  /* 0x0000003c0d0d7211 */ /* 0x000fe400078f18ff */
[----:B------:R-:W-:Y:S02]  /*7be0*/  SHF.L.U32 R60, R60, 0x3, RZ ;  /* 0x000000033c3c7819 */ /* 0x000fe400000006ff */
[----:B------:R-:W-:Y:S02]  /*7bf0*/  SHF.R.S32.HI R13, RZ, 0x3, R13 ;  /* 0x00000003ff0d7819 */ /* 0x000fe4000001140d */
[----:B------:R-:W-:-:S03]  /*7c00*/  LOP3.LUT R12, R216, 0x38, R60, 0xf8, !PT ;  /* 0x00000038d80c7812 */ /* 0x000fc600078ef83c */
[----:B------:R-:W-:Y:S01]  /*7c10*/  IMAD R13, R13, 0x1800, R218 ;  /* 0x000018000d0d7824 */ /* 0x000fe200078e02da */
[----:B------:R-:W-:-:S05]  /*7c20*/  LOP3.LUT R12, R12, R217, RZ, 0x3c, !PT ;  /* 0x000000d90c0c7212 */ /* 0x000fca00078e3cff */
[----:B------:R-:W-:-:S04]  /*7c30*/  IMAD.IADD R12, R13, 0x1, R12 ;  /* 0x000000010d0c7824 */ /* 0x000fc800078e020c */
[C---:B------:R-:W-:Y:S02]  /*7c40*/  IMAD R36, R19.reuse, 0x4800, R12 ;  /* 0x0000480013247824 */ /* 0x040fe400078e020c */
[----:B------:R-:W-:-:S03]  /*7c50*/  IMAD R12, R19, 0x4800, R129 ;  /* 0x00004800130c7824 */ /* 0x000fc600078e0281 */
[----:B------:R-:W-:Y:S01]  /*7c60*/  LEA R36, R36, R18, 0x1 ;  /* 0x0000001224247211 */ /* 0x000fe200078e08ff */
[----:B------:R-:W-:-:S05]  /*7c70*/  IMAD R12, R12, 0x2, R18 ;  /* 0x000000020c0c7824 */ /* 0x000fca00078e0212 */
[----:B------:R-:W3:Y:S04]  /*7c80*/  LDS.128 R36, [R36+0x1e400] ;  /* 0x01e4000024247984 */ /* 0x000ee80000000c00 */
[----:B------:R-:W4:Y:S01]  /*7c90*/  LDS.128 R12, [R12+0x1e400] ;  /* 0x01e400000c0c7984 */ /* 0x000f220000000c00 */
[----:B------:R-:W-:Y:S05]  /*7ca0*/  @P3 BRA `(.L_x_533) ;  /* 0x0000000400643947 */ /* 0x000fea0003800000 */
[----:B---3--:R-:W-:Y:S01]  /*7cb0*/  IMAD.MOV.U32 R62, RZ, RZ, R37 ;  /* 0x000000ffff3e7224 */ /* 0x008fe200078e0025 */
[----:B------:R-:W-:Y:S01]  /*7cc0*/  SHF.R.U64 R32, R32, 0x10, R33 ;  /* 0x0000001020207819 */ /* 0x000fe20000001221 */
[----:B----4-:R-:W-:Y:S01]  /*7cd0*/  IMAD.MOV.U32 R61, RZ, RZ, R13 ;  /* 0x000000ffff3d7224 */ /* 0x010fe200078e000d */
[----:B------:R-:W-:Y:S01]  /*7ce0*/  SHF.R.U32.HI R33, RZ, 0x10, R33 ;  /* 0x00000010ff217819 */ /* 0x000fe20000011621 */
[----:B------:R-:W-:Y:S01]  /*7cf0*/  HADD2.F32 R63, -RZ, R164.H1_H1 ;  /* 0x300000a4ff3f7230 */ /* 0x000fe20000004100 */
[----:B------:R-:W-:Y:S01]  /*7d00*/  SHF.R.U64 R34, R34, 0x10, R35 ;  /* 0x0000001022227819 */ /* 0x000fe20000001223 */
[----:B------:R-:W-:Y:S02]  /*7d10*/  HADD2.F32 R13, -RZ, R62.H0_H0 ;  /* 0x2000003eff0d7230 */ /* 0x000fe40000004100 */
[----:B------:R-:W-:Y:S02]  /*7d20*/  HADD2.F32 R77, -RZ, R61.H0_H0 ;  /* 0x2000003dff4d7230 */ /* 0x000fe40000004100 */
[----:B------:R-:W-:-:S02]  /*7d30*/  HADD2.F32 R76, -RZ, R164.H0_H0 ;  /* 0x200000a4ff4c7230 */ /* 0x000fc40000004100 */
[-C--:B------:R-:W-:Y:S01]  /*7d40*/  FMUL.FTZ R37, R13, R63.reuse ;  /* 0x0000003f0d257220 */ /* 0x080fe20000410000 */
[----:B------:R-:W-:Y:S02]  /*7d50*/  HADD2.F32 R62, -RZ, R62.H1_H1 ;  /* 0x3000003eff3e7230 */ /* 0x000fe40000004100 */
[C---:B------:R-:W-:Y:S01]  /*7d60*/  FMUL.FTZ R63, R77.reuse, R63 ;  /* 0x0000003f4d3f7220 */ /* 0x040fe20000410000 */
[----:B------:R-:W-:Y:S02]  /*7d70*/  HADD2.F32 R33, -RZ, R33.H0_H0 ;  /* 0x20000021ff217230 */ /* 0x000fe40000004100 */
[-C--:B------:R-:W-:Y:S01]  /*7d80*/  FFMA.FTZ R37, R77, R76.reuse, -R37 ;  /* 0x0000004c4d257223 */ /* 0x080fe20000010825 */
[----:B------:R-:W-:Y:S02]  /*7d90*/  HADD2.F32 R32, -RZ, R32.H0_H0 ;  /* 0x20000020ff207230 */ /* 0x000fe40000004100 */
[----:B------:R-:W-:Y:S01]  /*7da0*/  FFMA.FTZ R13, R13, R76, R63 ;  /* 0x0000004c0d0d7223 */ /* 0x000fe2000001003f */
[--C-:B------:R-:W-:Y:S01]  /*7db0*/  SHF.R.U32.HI R63, RZ, 0x10, R45.reuse ;  /* 0x00000010ff3f7819 */ /* 0x100fe2000001162d */
[----:B------:R-:W-:Y:S01]  /*7dc0*/  HADD2.F32 R76, -RZ, R163.H1_H1 ;  /* 0x300000a3ff4c7230 */ /* 0x000fe20000004100 */
[----:B------:R-:W-:Y:S01]  /*7dd0*/  SHF.R.U64 R45, R44, 0x10, R45 ;  /* 0x000000102c2d7819 */ /* 0x000fe2000000122d */
[----:B------:R-:W-:-:S02]  /*7de0*/  HADD2.F32 R44, -RZ, R61.H1_H1 ;  /* 0x3000003dff2c7230 */ /* 0x000fc40000004100 */
[----:B------:R-:W-:Y:S02]  /*7df0*/  HADD2.F32 R63, -RZ, R63.H0_H0 ;  /* 0x2000003fff3f7230 */ /* 0x000fe40000004100 */
[----:B------:R-:W-:Y:S02]  /*7e00*/  HADD2.F32 R45, -RZ, R45.H0_H0 ;  /* 0x2000002dff2d7230 */ /* 0x000fe40000004100 */
[----:B------:R-:W-:Y:S02]  /*7e10*/  HADD2.F32 R34, -RZ, R34.H0_H0 ;  /* 0x20000022ff227230 */ /* 0x000fe40000004100 */
[-C--:B------:R-:W-:Y:S01]  /*7e20*/  FMUL.FTZ R61, R62, R63.reuse ;  /* 0x0000003f3e3d7220 */ /* 0x080fe20000410000 */
[----:B------:R-:W-:-:S03]  /*7e30*/  FMUL.FTZ R63, R44, R63 ;  /* 0x0000003f2c3f7220 */ /* 0x000fc60000410000 */
[-C--:B------:R-:W-:Y:S01]  /*7e40*/  FFMA.FTZ R44, R44, R33.reuse, -R61 ;  /* 0x000000212c2c7223 */ /* 0x080fe2000001083d */
[----:B------:R-:W-:Y:S02]  /*7e50*/  HADD2.F32 R61, -RZ, R39.H0_H0 ;  /* 0x20000027ff3d7230 */ /* 0x000fe40000004100 */
[----:B------:R-:W-:Y:S01]  /*7e60*/  FFMA.FTZ R33, R62, R33, R63 ;  /* 0x000000213e217223 */ /* 0x000fe2000001003f */
[----:B------:R-:W-:Y:S02]  /*7e70*/  HADD2.F32 R62, -RZ, R163.H0_H0 ;  /* 0x200000a3ff3e7230 */ /* 0x000fe40000004100 */
[----:B------:R-:W-:Y:S02]  /*7e80*/  HADD2.F32 R63, -RZ, R15.H0_H0 ;  /* 0x2000000fff3f7230 */ /* 0x000fe40000004100 */
[----:B------:R-:W-:Y:S01]  /*7e90*/  FMUL.FTZ R77, R61, R76 ;  /* 0x0000004c3d4d7220 */ /* 0x000fe20000410000 */
[----:B------:R-:W-:Y:S01]  /*7ea0*/  HADD2.F32 R39, -RZ, R39.H1_H1 ;  /* 0x30000027ff277230 */ /* 0x000fe20000004100 */
[----:B------:R-:W-:Y:S01]  /*7eb0*/  F2FP.F16.F32.PACK_AB R37, R44, R37 ;  /* 0x000000252c25723e */ /* 0x000fe200000000ff */
[----:B------:R-:W-:-:S02]  /*7ec0*/  HADD2.F32 R15, -RZ, R15.H1_H1 ;  /* 0x3000000fff0f7230 */ /* 0x000fc40000004100 */
[C---:B------:R-:W-:Y:S01]  /*7ed0*/  FFMA.FTZ R77, R63.reuse, R62, -R77 ;  /* 0x0000003e3f4d7223 */ /* 0x040fe2000001084d */
[----:B------:R-:W-:Y:S01]  /*7ee0*/  FMUL.FTZ R63, R63, R76 ;  /* 0x0000004c3f3f7220 */ /* 0x000fe20000410000 */
[----:B------:R-:W-:Y:S01]  /*7ef0*/  HADD2.F32 R76, -RZ, R162.H1_H1 ;  /* 0x300000a2ff4c7230 */ /* 0x000fe20000004100 */
[----:B------:R-:W-:Y:S02]  /*7f00*/  F2FP.F16.F32.PACK_AB R33, R33, R13 ;  /* 0x0000000d2121723e */ /* 0x000fe400000000ff */
[----:B------:R-:W-:Y:S01]  /*7f10*/  FFMA.FTZ R63, R61, R62, R63 ;  /* 0x0000003e3d3f7223 */ /* 0x000fe2000001003f */
[----:B------:R-:W-:Y:S02]  /*7f20*/  SHF.R.U32.HI R61, RZ, 0x10, R35 ;  /* 0x00000010ff3d7819 */ /* 0x000fe40000011623 */
[--C-:B------:R-:W-:Y:S02]  /*7f30*/  SHF.R.U64 R35, R46, 0x10, R47.reuse ;  /* 0x000000102e237819 */ /* 0x100fe4000000122f */
[----:B------:R-:W-:Y:S01]  /*7f40*/  SHF.R.U32.HI R46, RZ, 0x10, R47 ;  /* 0x00000010ff2e7819 */ /* 0x000fe2000001162f */
[----:B------:R-:W-:Y:S01]  /*7f50*/  HADD2.F32 R61, -RZ, R61.H0_H0 ;  /* 0x2000003dff3d7230 */ /* 0x000fe20000004100 */
[----:B------:R-:W-:Y:S01]  /*7f60*/  MOV R13, R37 ;  /* 0x00000025000d7202 */ /* 0x000fe20000000f00 */
[----:B------:R-:W-:-:S02]  /*7f70*/  HADD2.F32 R35, -RZ, R35.H0_H0 ;  /* 0x20000023ff237230 */ /* 0x000fc40000004100 */
[----:B------:R-:W-:Y:S02]  /*7f80*/  HADD2.F32 R46, -RZ, R46.H0_H0 ;  /* 0x2000002eff2e7230 */ /* 0x000fe40000004100 */
[----:B------:R-:W-:-:S03]  /*7f90*/  IMAD.MOV.U32 R37, RZ, RZ, R33 ;  /* 0x000000ffff257224 */ /* 0x000fc600078e0021 */
        /* <DEDUP_REMOVED lines=18> */
[----:B------:R-:W-:Y:S02]  /*80c0*/  IMAD.MOV.U32 R15, RZ, RZ, R47 ;  /* 0x000000ffff0f7224 */ /* 0x000fe400078e002f */
[-C--:B------:R-:W-:Y:S01]  /*80d0*/  FFMA.FTZ R12, R12, R32.reuse, -R39 ;  /* 0x000000200c0c7223 */ /* 0x080fe20000010827 */
[----:B------:R-:W-:Y:S01]  /*80e0*/  FFMA.FTZ R32, R36, R32, R45 ;  /* 0x0000002024207223 */ /* 0x000fe2000001002d */
[----:B------:R-:W-:Y:S02]  /*80f0*/  HADD2.F32 R36, -RZ, R38.H0_H0 ;  /* 0x20000026ff247230 */ /* 0x000fe40000004100 */
[----:B------:R-:W-:Y:S01]  /*8100*/  HADD2.F32 R45, -RZ, R14.H0_H0 ;  /* 0x2000000eff2d7230 */ /* 0x000fe20000004100 */
[----:B------:R-:W-:Y:S01]  /*8110*/  F2FP.F16.F32.PACK_AB R12, R12, R62 ;  /* 0x0000003e0c0c723e */ /* 0x000fe200000000ff */
[----:B------:R-:W-:-:S02]  /*8120*/  HADD2.F32 R39, -RZ, R161.H0_H0 ;  /* 0x200000a1ff277230 */ /* 0x000fc40000004100 */
[-C--:B------:R-:W-:Y:S01]  /*8130*/  FMUL.FTZ R46, R36, R61.reuse ;  /* 0x0000003d242e7220 */ /* 0x080fe20000410000 */
[----:B------:R-:W-:Y:S02]  /*8140*/  HADD2.F32 R38, -RZ, R38.H1_H1 ;  /* 0x30000026ff267230 */ /* 0x000fe40000004100 */
[C---:B------:R-:W-:Y:S01]  /*8150*/  FMUL.FTZ R61, R45.reuse, R61 ;  /* 0x0000003d2d3d7220 */ /* 0x040fe20000410000 */
[----:B------:R-:W-:Y:S02]  /*8160*/  HADD2.F32 R14, -RZ, R14.H1_H1 ;  /* 0x3000000eff0e7230 */ /* 0x000fe40000004100 */
[-C--:B------:R-:W-:Y:S01]  /*8170*/  FFMA.FTZ R46, R45, R39.reuse, -R46 ;  /* 0x000000272d2e7223 */ /* 0x080fe2000001082e */
[----:B------:R-:W-:Y:S01]  /*8180*/  F2FP.F16.F32.PACK_AB R32, R32, R76 ;  /* 0x0000004c2020723e */ /* 0x000fe200000000ff */
[----:B------:R-:W-:Y:S01]  /*8190*/  FFMA.FTZ R61, R36, R39, R61 ;  /* 0x00000027243d7223 */ /* 0x000fe2000001003d */
[-C--:B------:R-:W-:Y:S01]  /*81a0*/  FMUL.FTZ R36, R38, R35.reuse ;  /* 0x0000002326247220 */ /* 0x080fe20000410000 */
[----:B------:R-:W-:Y:S01]  /*81b0*/  FMUL.FTZ R35, R14, R35 ;  /* 0x000000230e237220 */ /* 0x000fe20000410000 */
[----:B------:R-:W-:-:S02]  /*81c0*/  MOV R39, R63 ;  /* 0x0000003f00277202 */ /* 0x000fc40000000f00 */
[-C--:B------:R-:W-:Y:S01]  /*81d0*/  FFMA.FTZ R36, R14, R34.reuse, -R36 ;  /* 0x000000220e247223 */ /* 0x080fe20000010824 */
[----:B------:R-:W-:-:S04]  /*81e0*/  FFMA.FTZ R35, R38, R34, R35 ;  /* 0x0000002226237223 */ /* 0x000fc80000010023 */
[----:B------:R-:W-:Y:S01]  /*81f0*/  F2FP.F16.F32.PACK_AB R46, R36, R46 ;  /* 0x0000002e242e723e */ /* 0x000fe200000000ff */
[----:B------:R-:W-:Y:S01]  /*8200*/  IMAD.MOV.U32 R36, RZ, RZ, R32 ;  /* 0x000000ffff247224 */ /* 0x000fe200078e0020 */
[----:B------:R-:W-:Y:S02]  /*8210*/  F2FP.F16.F32.PACK_AB R35, R35, R61 ;  /* 0x0000003d2323723e */ /* 0x000fe400000000ff */
[----:B------:R-:W-:-:S03]  /*8220*/  MOV R14, R46 ;  /* 0x0000002e000e7202 */ /* 0x000fc60000000f00 */
[----:B------:R-:W-:-:S07]  /*8230*/  IMAD.MOV.U32 R38, RZ, RZ, R35 ;  /* 0x000000ffff267224 */ /* 0x000fce00078e0023 */
.L_x_533:
[----:B------:R-:W-:Y:S05]  /*8240*/  BSYNC B3 ;  /* 0x0000000000037941 */ /* 0x000fea0003800000 */
.L_x_532:
[----:B------:R-:W-:-:S04]  /*8250*/  LEA R32, P3, R4, R11, 0x1 ;  /* 0x0000000b04207211 */ /* 0x000fc800078608ff */
[----:B--2---:R-:W-:Y:S02]  /*8260*/  LEA.HI.X R33, R4, R115, R106, 0x1, P3 ;  /* 0x0000007304217211 */ /* 0x004fe400018f0c6a */
[----:B------:R-:W-:-:S03]  /*8270*/  ISETP.GE.AND P3, PT, R60, R132, PT ;  /* 0x000000843c00720c */ /* 0x000fc60003f66270 */
[----:B----4-:R2:W-:Y:S10]  /*8280*/  ST.E.128 desc[UR48][R32.64], R12 ;  /* 0x0000000c20007985 */ /* 0x0105f4000c101d30 */
[----:B--2---:R-:W-:-:S05]  /*8290*/  @!P3 IMAD.WIDE R12, R60, 0x2, R114 ;  /* 0x000000023c0cb825 */ /* 0x004fca00078e0272 */
[----:B---3--:R4:W-:Y:S02]  /*82a0*/  @!P3 ST.E.128 desc[UR48][R12.64], R36 ;  /* 0x000000240c00b985 */ /* 0x0089e4000c101d30 */
.L_x_531:
[----:B------:R-:W-:Y:S05]  /*82b0*/  BSYNC B2 ;  /* 0x0000000000027941 */ /* 0x000fea0003800000 */
.L_x_530:
[----:B------:R-:W-:-:S13]  /*82c0*/  ISETP.NE.AND P3, PT, R8, RZ, PT ;  /* 0x000000ff0800720c */ /* 0x000fda0003f65270 */
[----:B------:R-:W-:Y:S05]  /*82d0*/  @!P3 BRA `(.L_x_525) ;  /* 0x0000000400d4b947 */ /* 0x000fea0003800000 */
[----:B---34-:R-:W3:Y:S01]  /*82e0*/  LDL R12, [R1] ;  /* 0x00000000010c7983 */ /* 0x018ee20000100800 */
[----:B------:R-:W-:Y:S01]  /*82f0*/  ISETP.GE.AND P3, PT, R193, R117, PT ;  /* 0x00000075c100720c */ /* 0x000fe20003f66270 */
[----:B------:R-:W-:Y:S01]  /*8300*/  BSSY B2, `(.L_x_534) ;  /* 0x000006c000027945 */ /* 0x000fe20003800000 */
[----:B---3--:R-:W-:-:S04]  /*8310*/  LOP3.LUT P5, RZ, R12, 0x1, RZ, 0xc0, !PT ;  /* 0x000000010cff7812 */ /* 0x008fc800078ac0ff */
[----:B------:R-:W-:-:S04]  /*8320*/  SEL R12, R118, R134, !P5 ;  /* 0x00000086760c7207 */ /* 0x000fc80006800000 */
        /* <DEDUP_REMOVED lines=18> */
[----:B------:R-:W-:Y:S01]  /*8450*/  HADD2.F32 R38, -RZ, R159.H1_H1 ;  /* 0x3000009fff267230 */ /* 0x000fe20000004100 */
[--C-:B------:R-:W-:Y:S01]  /*8460*/  SHF.R.U64 R28, R28, 0x10, R29.reuse ;  /* 0x000000101c1c7819 */ /* 0x100fe2000000121d */
[----:B---3--:R-:W-:Y:S01]  /*8470*/  HADD2.F32 R37, -RZ, R33.H0_H0 ;  /* 0x20000021ff257230 */ /* 0x008fe20000004100 */
[----:B------:R-:W-:Y:S01]  /*8480*/  SHF.R.U32.HI R29, RZ, 0x10, R29 ;  /* 0x00000010ff1d7819 */ /* 0x000fe2000001161d */
[----:B----4-:R-:W-:Y:S01]  /*8490*/  HADD2.F32 R44, -RZ, R13.H0_H0 ;  /* 0x2000000dff2c7230 */ /* 0x010fe20000004100 */
[----:B------:R-:W-:Y:S01]  /*84a0*/  SHF.R.U64 R40, R40, 0x10, R41 ;  /* 0x0000001028287819 */ /* 0x000fe20000001229 */
[----:B------:R-:W-:Y:S02]  /*84b0*/  HADD2.F32 R39, -RZ, R157.H1_H1 ;  /* 0x3000009dff277230 */ /* 0x000fe40000004100 */
[-C--:B------:R-:W-:Y:S01]  /*84c0*/  FMUL.FTZ R45, R37, R38.reuse ;  /* 0x00000026252d7220 */ /* 0x080fe20000410000 */
[----:B------:R-:W-:Y:S02]  /*84d0*/  HADD2.F32 R33, -RZ, R33.H1_H1 ;  /* 0x30000021ff217230 */ /* 0x000fe40000004100 */
[----:B------:R-:W-:Y:S01]  /*84e0*/  FMUL.FTZ R38, R44, R38 ;  /* 0x000000262c267220 */ /* 0x000fe20000410000 */
[----:B------:R-:W-:Y:S01]  /*84f0*/  SHF.R.U64 R30, R30, 0x10, R31 ;  /* 0x000000101e1e7819 */ /* 0x000fe2000000121f */
[----:B------:R-:W-:Y:S01]  /*8500*/  FFMA.FTZ R45, R44, R39, -R45 ;  /* 0x000000272c2d7223 */ /* 0x000fe2000001082d */
[----:B------:R-:W-:-:S02]  /*8510*/  HADD2.F32 R159, -RZ, R159.H0_H0 ;  /* 0x2000009fff9f7230 */ /* 0x000fc40000004100 */
[----:B------:R-:W-:Y:S01]  /*8520*/  FFMA.FTZ R37, R37, R39, R38 ;  /* 0x0000002725257223 */ /* 0x000fe20000010026 */
[----:B------:R-:W-:Y:S01]  /*8530*/  SHF.R.U32.HI R38, RZ, 0x10, R41 ;  /* 0x00000010ff267819 */ /* 0x000fe20000011629 */
[----:B------:R-:W-:Y:S02]  /*8540*/  HADD2.F32 R39, -RZ, R13.H1_H1 ;  /* 0x3000000dff277230 */ /* 0x000fe40000004100 */
[----:B------:R-:W-:Y:S02]  /*8550*/  HADD2.F32 R13, -RZ, R29.H0_H0 ;  /* 0x2000001dff0d7230 */ /* 0x000fe40000004100 */
[----:B------:R-:W-:Y:S02]  /*8560*/  HADD2.F32 R38, -RZ, R38.H0_H0 ;  /* 0x20000026ff267230 */ /* 0x000fe40000004100 */
[--C-:B------:R-:W-:Y:S02]  /*8570*/  HADD2.F32 R41, -RZ, R15.reuse.H0_H0 ;  /* 0x2000000fff297230 */ /* 0x100fe40000004100 */
[----:B------:R-:W-:-:S02]  /*8580*/  HADD2.F32 R15, -RZ, R15.H1_H1 ;  /* 0x3000000fff0f7230 */ /* 0x000fc40000004100 */
[-C--:B------:R-:W-:Y:S01]  /*8590*/  FMUL.FTZ R29, R33, R38.reuse ;  /* 0x00000026211d7220 */ /* 0x080fe20000410000 */
[C---:B------:R-:W-:Y:S01]  /*85a0*/  FMUL.FTZ R38, R39.reuse, R38 ;  /* 0x0000002627267220 */ /* 0x040fe20000410000 */
[----:B------:R-:W-:Y:S02]  /*85b0*/  HADD2.F32 R157, -RZ, R157.H0_H0 ;  /* 0x2000009dff9d7230 */ /* 0x000fe40000004100 */
[-C--:B------:R-:W-:Y:S01]  /*85c0*/  FFMA.FTZ R29, R39, R13.reuse, -R29 ;  /* 0x0000000d271d7223 */ /* 0x080fe2000001081d */
[----:B------:R-:W-:Y:S01]  /*85d0*/  FFMA.FTZ R13, R33, R13, R38 ;  /* 0x0000000d210d7223 */ /* 0x000fe20000010026 */
[----:B------:R-:W-:Y:S02]  /*85e0*/  IMAD.MOV.U32 R33, RZ, RZ, R35 ;  /* 0x000000ffff217224 */ /* 0x000fe400078e0023 */
[----:B------:R-:W-:Y:S01]  /*85f0*/  HADD2.F32 R35, -RZ, R158.H1_H1 ;  /* 0x3000009eff237230 */ /* 0x000fe20000004100 */
[----:B------:R-:W-:Y:S01]  /*8600*/  F2FP.F16.F32.PACK_AB R29, R29, R45 ;  /* 0x0000002d1d1d723e */ /* 0x000fe200000000ff */
[----:B------:R-:W-:Y:S01]  /*8610*/  HADD2.F32 R39, -RZ, R156.H1_H1 ;  /* 0x3000009cff277230 */ /* 0x000fe20000004100 */
[----:B------:R-:W-:Y:S01]  /*8620*/  F2FP.F16.F32.PACK_AB R37, R13, R37 ;  /* 0x000000250d25723e */ /* 0x000fe200000000ff */
[----:B------:R-:W-:-:S02]  /*8630*/  HADD2.F32 R38, -RZ, R33.H0_H0 ;  /* 0x20000021ff267230 */ /* 0x000fc40000004100 */
[----:B------:R-:W-:Y:S02]  /*8640*/  HADD2.F32 R33, -RZ, R33.H1_H1 ;  /* 0x30000021ff217230 */ /* 0x000fe40000004100 */
[----:B------:R-:W-:Y:S02]  /*8650*/  HADD2.F32 R40, -RZ, R40.H0_H0 ;  /* 0x20000028ff287230 */ /* 0x000fe40000004100 */
[CC--:B------:R-:W-:Y:S01]  /*8660*/  FMUL.FTZ R44, R38.reuse, R35.reuse ;  /* 0x00000023262c7220 */ /* 0x0c0fe20000410000 */
[C---:B------:R-:W-:Y:S01]  /*8670*/  FMUL.FTZ R35, R41.reuse, R35 ;  /* 0x0000002329237220 */ /* 0x040fe20000410000 */
[----:B------:R-:W-:Y:S02]  /*8680*/  HADD2.F32 R28, -RZ, R28.H0_H0 ;  /* 0x2000001cff1c7230 */ /* 0x000fe40000004100 */
[-C--:B------:R-:W-:Y:S01]  /*8690*/  FFMA.FTZ R44, R41, R39.reuse, -R44 ;  /* 0x00000027292c7223 */ /* 0x080fe2000001082c */
[----:B------:R-:W-:Y:S01]  /*86a0*/  FFMA.FTZ R35, R38, R39, R35 ;  /* 0x0000002726237223 */ /* 0x000fe20000010023 */
[----:B------:R-:W-:Y:S01]  /*86b0*/  SHF.R.U32.HI R38, RZ, 0x10, R31 ;  /* 0x00000010ff267819 */ /* 0x000fe2000001161f */
[----:B------:R-:W-:Y:S01]  /*86c0*/  HADD2.F32 R158, -RZ, R158.H0_H0 ;  /* 0x2000009eff9e7230 */ /* 0x000fe20000004100 */
[--C-:B------:R-:W-:Y:S01]  /*86d0*/  SHF.R.U64 R31, R42, 0x10, R43.reuse ;  /* 0x000000102a1f7819 */ /* 0x100fe2000000122b */
[----:B------:R-:W-:Y:S01]  /*86e0*/  HADD2.F32 R156, -RZ, R156.H0_H0 ;  /* 0x2000009cff9c7230 */ /* 0x000fe20000004100 */
[----:B------:R-:W-:Y:S01]  /*86f0*/  SHF.R.U32.HI R42, RZ, 0x10, R43 ;  /* 0x00000010ff2a7819 */ /* 0x000fe2000001162b */
[----:B------:R-:W-:-:S02]  /*8700*/  HADD2.F32 R38, -RZ, R38.H0_H0 ;  /* 0x20000026ff267230 */ /* 0x000fc40000004100 */
[----:B------:R-:W-:Y:S02]  /*8710*/  HADD2.F32 R31, -RZ, R31.H0_H0 ;  /* 0x2000001fff1f7230 */ /* 0x000fe40000004100 */
[----:B------:R-:W-:Y:S02]  /*8720*/  HADD2.F32 R42, -RZ, R42.H0_H0 ;  /* 0x2000002aff2a7230 */ /* 0x000fe40000004100 */
[----:B------:R-:W-:Y:S02]  /*8730*/  HADD2.F32 R30, -RZ, R30.H0_H0 ;  /* 0x2000001eff1e7230 */ /* 0x000fe40000004100 */
[----:B------:R-:W-:Y:S02]  /*8740*/  IMAD.MOV.U32 R13, RZ, RZ, R29 ;  /* 0x000000ffff0d7224 */ /* 0x000fe400078e001d */
[----:B------:R-:W-:-:S04]  /*8750*/  FMUL.FTZ R39, R33, R42 ;  /* 0x0000002a21277220 */ /* 0x000fc80000410000 */
[C---:B------:R-:W-:Y:S01]  /*8760*/  FFMA.FTZ R39, R15.reuse, R38, -R39 ;  /* 0x000000260f277223 */ /* 0x040fe20000010827 */
[----:B------:R-:W-:-:S04]  /*8770*/  FMUL.FTZ R15, R15, R42 ;  /* 0x0000002a0f0f7220 */ /* 0x000fc80000410000 */
[----:B------:R-:W-:Y:S01]  /*8780*/  FFMA.FTZ R15, R33, R38, R15 ;  /* 0x00000026210f7223 */ /* 0x000fe2000001000f */
[----:B------:R-:W-:Y:S01]  /*8790*/  HADD2.F32 R33, -RZ, R32.H0_H0 ;  /* 0x20000020ff217230 */ /* 0x000fe20000004100 */
[----:B------:R-:W-:Y:S01]  /*87a0*/  F2FP.F16.F32.PACK_AB R39, R39, R44 ;  /* 0x0000002c2727723e */ /* 0x000fe200000000ff */
[----:B------:R-:W-:Y:S02]  /*87b0*/  HADD2.F32 R38, -RZ, R12.H0_H0 ;  /* 0x2000000cff267230 */ /* 0x000fe40000004100 */
[----:B------:R-:W-:Y:S02]  /*87c0*/  HADD2.F32 R32, -RZ, R32.H1_H1 ;  /* 0x30000020ff207230 */ /* 0x000fe40000004100 */
[-C--:B------:R-:W-:Y:S01]  /*87d0*/  FMUL.FTZ R41, R33, R159.reuse ;  /* 0x0000009f21297220 */ /* 0x080fe20000410000 */
[----:B------:R-:W-:Y:S02]  /*87e0*/  HADD2.F32 R12, -RZ, R12.H1_H1 ;  /* 0x3000000cff0c7230 */ /* 0x000fe40000004100 */
[C---:B------:R-:W-:Y:S01]  /*87f0*/  FMUL.FTZ R159, R38.reuse, R159 ;  /* 0x0000009f269f7220 */ /* 0x040fe20000410000 */
[----:B------:R-:W-:Y:S01]  /*8800*/  F2FP.F16.F32.PACK_AB R35, R15, R35 ;  /* 0x000000230f23723e */ /* 0x000fe200000000ff */
[----:B------:R-:W-:Y:S01]  /*8810*/  FFMA.FTZ R41, R38, R157, -R41 ;  /* 0x0000009d26297223 */ /* 0x000fe20000010829 */
[----:B------:R-:W-:-:S02]  /*8820*/  IMAD.MOV.U32 R15, RZ, RZ, R39 ;  /* 0x000000ffff0f7224 */ /* 0x000fc400078e0027 */
[----:B------:R-:W-:Y:S01]  /*8830*/  FFMA.FTZ R159, R33, R157, R159 ;  /* 0x0000009d219f7223 */ /* 0x000fe2000001009f */
[-C--:B------:R-:W-:Y:S01]  /*8840*/  FMUL.FTZ R33, R32, R40.reuse ;  /* 0x0000002820217220 */ /* 0x080fe20000410000 */
[----:B------:R-:W-:-:S03]  /*8850*/  FMUL.FTZ R40, R12, R40 ;  /* 0x000000280c287220 */ /* 0x000fc60000410000 */
[-C--:B------:R-:W-:Y:S01]  /*8860*/  FFMA.FTZ R33, R12, R28.reuse, -R33 ;  /* 0x0000001c0c217223 */ /* 0x080fe20000010821 */
[----:B------:R-:W-:Y:S01]  /*8870*/  FFMA.FTZ R40, R32, R28, R40 ;  /* 0x0000001c20287223 */ /* 0x000fe20000010028 */
[----:B------:R-:W-:Y:S02]  /*8880*/  HADD2.F32 R12, -RZ, R34.H0_H0 ;  /* 0x20000022ff0c7230 */ /* 0x000fe40000004100 */
[----:B------:R-:W-:Y:S01]  /*8890*/  HADD2.F32 R28, -RZ, R14.H0_H0 ;  /* 0x2000000eff1c7230 */ /* 0x000fe20000004100 */
[----:B------:R-:W-:Y:S01]  /*88a0*/  F2FP.F16.F32.PACK_AB R33, R33, R41 ;  /* 0x000000292121723e */ /* 0x000fe200000000ff */
[----:B------:R-:W-:Y:S02]  /*88b0*/  HADD2.F32 R34, -RZ, R34.H1_H1 ;  /* 0x30000022ff227230 */ /* 0x000fe40000004100 */
[-C--:B------:R-:W-:Y:S01]  /*88c0*/  FMUL.FTZ R32, R12, R158.reuse ;  /* 0x0000009e0c207220 */ /* 0x080fe20000410000 */
[----:B------:R-:W-:Y:S02]  /*88d0*/  HADD2.F32 R14, -RZ, R14.H1_H1 ;  /* 0x3000000eff0e7230 */ /* 0x000fe40000004100 */
[----:B------:R-:W-:Y:S01]  /*88e0*/  FMUL.FTZ R158, R28, R158 ;  /* 0x0000009e1c9e7220 */ /* 0x000fe20000410000 */
[----:B------:R-:W-:Y:S01]  /*88f0*/  F2FP.F16.F32.PACK_AB R40, R40, R159 ;  /* 0x0000009f2828723e */ /* 0x000fe200000000ff */
[----:B------:R-:W-:-:S02]  /*8900*/  FFMA.FTZ R32, R28, R156, -R32 ;  /* 0x0000009c1c207223 */ /* 0x000fc40000010820 */
[----:B------:R-:W-:Y:S01]  /*8910*/  FFMA.FTZ R158, R12, R156, R158 ;  /* 0x0000009c0c9e7223 */ /* 0x000fe2000001009e */
[-C--:B------:R-:W-:Y:S01]  /*8920*/  FMUL.FTZ R12, R34, R31.reuse ;  /* 0x0000001f220c7220 */ /* 0x080fe20000410000 */
[----:B------:R-:W-:-:S03]  /*8930*/  FMUL.FTZ R31, R14, R31 ;  /* 0x0000001f0e1f7220 */ /* 0x000fc60000410000 */
[-C--:B------:R-:W-:Y:S01]  /*8940*/  FFMA.FTZ R12, R14, R30.reuse, -R12 ;  /* 0x0000001e0e0c7223 */ /* 0x080fe2000001080c */
[----:B------:R-:W-:-:S04]  /*8950*/  FFMA.FTZ R31, R34, R30, R31 ;  /* 0x0000001e221f7223 */ /* 0x000fc8000001001f */
[----:B------:R-:W-:Y:S01]  /*8960*/  F2FP.F16.F32.PACK_AB R14, R12, R32 ;  /* 0x000000200c0e723e */ /* 0x000fe200000000ff */
[----:B------:R-:W-:Y:S01]  /*8970*/  IMAD.MOV.U32 R32, RZ, RZ, R40 ;  /* 0x000000ffff207224 */ /* 0x000fe200078e0028 */
[----:B------:R-:W-:Y:S02]  /*8980*/  F2FP.F16.F32.PACK_AB R31, R31, R158 ;  /* 0x0000009e1f1f723e */ /* 0x000fe400000000ff */
[----:B------:R-:W-:Y:S02]  /*8990*/  MOV R12, R33 ;  /* 0x00000021000c7202 */ /* 0x000fe40000000f00 */
[----:B------:R-:W-:Y:S01]  /*89a0*/  MOV R33, R37 ;  /* 0x0000002500217202 */ /* 0x000fe20000000f00 */
[----:B------:R-:W-:-:S07]  /*89b0*/  IMAD.MOV.U32 R34, RZ, RZ, R31 ;  /* 0x000000ffff227224 */ /* 0x000fce00078e001f */
.L_x_535:
[----:B------:R-:W-:Y:S05]  /*89c0*/  BSYNC B2 ;  /* 0x0000000000027941 */ /* 0x000fea0003800000 */
.L_x_534:
[----:B------:R-:W-:-:S04]  /*89d0*/  LEA R28, P3, R5, R11, 0x1 ;  /* 0x0000000b051c7211 */ /* 0x000fc800078608ff */
[----:B--2---:R-:W-:Y:S02]  /*89e0*/  LEA.HI.X R29, R5, R115, R105, 0x1, P3 ;  /* 0x00000073051d7211 */ /* 0x004fe400018f0c69 */
[----:B------:R-:W-:-:S03]  /*89f0*/  ISETP.GE.AND P3, PT, R36, R132, PT ;  /* 0x000000842400720c */ /* 0x000fc60003f66270 */
[----:B----4-:R2:W-:Y:S10]  /*8a00*/  ST.E.128 desc[UR48][R28.64], R12 ;  /* 0x0000000c1c007985 */ /* 0x0105f4000c101d30 */
[----:B------:R-:W-:-:S05]  /*8a10*/  @!P3 IMAD.WIDE R114, R36, 0x2, R114 ;  /* 0x000000022472b825 */ /* 0x000fca00078e0272 */
[----:B---3--:R2:W-:Y:S02]  /*8a20*/  @!P3 ST.E.128 desc[UR48][R114.64], R32 ;  /* 0x000000207200b985 */ /* 0x0085e4000c101d30 */
.L_x_525:
[----:B------:R-:W-:Y:S05]  /*8a30*/  BSYNC B1 ;  /* 0x0000000000017941 */ /* 0x000fea0003800000 */
.L_x_524:
[----:B------:R-:W-:-:S03]  /*8a40*/  UMOV UR4, 0xffffffff ;  /* 0xffffffff00047882 */ /* 0x000fc60000000000 */
[----:B------:R-:W-:Y:S05]  /*8a50*/  BRA.DIV UR4, `(.L_x_536) ;  /* 0x0000019a04a47947 */ /* 0x000fea000b800000 */
[----:B-1----:R-:W1:Y:S04]  /*8a60*/  SHFL.IDX PT, R113, R113, 0x1, 0x1c1f ;  /* 0x003c1f0071717f89 */ /* 0x002e6800000e0000 */
[----:B------:R-:W0:Y:S02]  /*8a70*/  SHFL.IDX PT, R116, R116, 0x1, 0x1c1f ;  /* 0x003c1f0074747f89 */ /* 0x000e2400000e0000 */
.L_x_810:
[----:B------:R-:W-:Y:S05]  /*8a80*/  @P4 BRA `(.L_x_493) ;  /* 0x0000001c00644947 */ /* 0x000fea0003800000 */
[----:B------:R-:W-:Y:S01]  /*8a90*/  ISETP.NE.AND P3, PT, R6, RZ, PT ;  /* 0x000000ff0600720c */ /* 0x000fe20003f65270 */
[----:B------:R-:W-:Y:S01]  /*8aa0*/  BSSY B1, `(.L_x_537) ;  /* 0x0000079000017945 */ /* 0x000fe20003800000 */
[----:B0-2---:R-:W-:Y:S01]  /*8ab0*/  MOV R32, R116 ;  /* 0x0000007400207202 */ /* 0x005fe20000000f00 */
[----:B-1----:R-:W-:-:S10]  /*8ac0*/  IMAD.MOV.U32 R33, RZ, RZ, R113 ;  /* 0x000000ffff217224 */ /* 0x002fd400078e0071 */
[----:B------:R-:W-:Y:S05]  /*8ad0*/  @!P3 BRA `(.L_x_538) ;  /* 0x0000000400d4b947 */ /* 0x000fea0003800000 */
[----:B---3--:R-:W-:Y:S01]  /*8ae0*/  SEL R11, R118, R134, !P0 ;  /* 0x00000086760b7207 */ /* 0x008fe20004000000 */
[----:B------:R-:W-:Y:S01]  /*8af0*/  BSSY B2, `(.L_x_539) ;  /* 0x000006d000027945 */ /* 0x000fe20003800000 */
[----:B----4-:R-:W-:Y:S02]  /*8b00*/  SHF.R.U32.HI R13, RZ, 0x3, R205 ;  /* 0x00000003ff0d7819 */ /* 0x010fe400000116cd */
[----:B------:R-:W-:Y:S02]  /*8b10*/  SHF.R.S32.HI R12, RZ, 0x1f, R11 ;  /* 0x0000001fff0c7819 */ /* 0x000fe4000001140b */
[----:B------:R-:W-:Y:S02]  /*8b20*/  ISETP.GE.AND P3, PT, R16, R117, PT ;  /* 0x000000751000720c */ /* 0x000fe40003f66270 */
        /* <DEDUP_REMOVED lines=8> */
[----:B------:R-:W-:-:S04]  /*8bb0*/  LOP3.LUT R11, R11, R13, RZ, 0x3c, !PT ;  /* 0x0000000d0b0b7212 */ /* 0x000fc800078e3cff */
[----:B------:R-:W-:Y:S01]  /*8bc0*/  IADD3 R11, R12, R11, RZ ;  /* 0x0000000b0c0b7210 */ /* 0x000fe20007ffe0ff */
[----:B------:R-:W-:-:S04]  /*8bd0*/  IMAD R12, R19, 0x4800, R128 ;  /* 0x00004800130c7824 */ /* 0x000fc800078e0280 */
[----:B------:R-:W-:Y:S02]  /*8be0*/  IMAD R28, R19, 0x4800, R11 ;  /* 0x00004800131c7824 */ /* 0x000fe400078e020b */
[--C-:B------:R-:W-:Y:S02]  /*8bf0*/  IMAD R12, R12, 0x2, R18.reuse ;  /* 0x000000020c0c7824 */ /* 0x100fe400078e0212 */
[----:B------:R-:W-:-:S04]  /*8c00*/  IMAD R28, R28, 0x2, R18 ;  /* 0x000000021c1c7824 */ /* 0x000fc800078e0212 */
[----:B------:R-:W0:Y:S04]  /*8c10*/  LDS.128 R12, [R12+0x1e400] ;  /* 0x01e400000c0c7984 */ /* 0x000e280000000c00 */
[----:B------:R-:W1:Y:S01]  /*8c20*/  LDS.128 R28, [R28+0x1e400] ;  /* 0x01e400001c1c7984 */ /* 0x000e620000000c00 */
[----:B------:R-:W-:Y:S05]  /*8c30*/  @P3 BRA `(.L_x_540) ;  /* 0x0000000400603947 */ /* 0x000fea0003800000 */
[----:B-1----:R-:W-:Y:S01]  /*8c40*/  MOV R35, R29 ;  /* 0x0000001d00237202 */ /* 0x002fe20000000f00 */
[----:B0-----:R-:W-:Y:S01]  /*8c50*/  IMAD.MOV.U32 R11, RZ, RZ, R13 ;  /* 0x000000ffff0b7224 */ /* 0x001fe200078e000d */
[----:B------:R-:W-:Y:S01]  /*8c60*/  SHF.R.U64 R72, R72, 0x10, R73 ;  /* 0x0000001048487819 */ /* 0x000fe20000001249 */
[----:B------:R-:W-:Y:S01]  /*8c70*/  HADD2.F32 R37, -RZ, R155.H1_H1 ;  /* 0x3000009bff257230 */ /* 0x000fe20000004100 */
[----:B------:R-:W-:Y:S01]  /*8c80*/  SHF.R.U64 R56, R56, 0x10, R57 ;  /* 0x0000001038387819 */ /* 0x000fe20000001239 */
[----:B------:R-:W-:Y:S01]  /*8c90*/  HADD2.F32 R29, -RZ, R35.H0_H0 ;  /* 0x20000023ff1d7230 */ /* 0x000fe20000004100 */
[----:B------:R-:W-:Y:S01]  /*8ca0*/  SHF.R.U64 R74, R74, 0x10, R75 ;  /* 0x000000104a4a7819 */ /* 0x000fe2000000124b */
[----:B------:R-:W-:Y:S01]  /*8cb0*/  HADD2.F32 R34, -RZ, R11.H0_H0 ;  /* 0x2000000bff227230 */ /* 0x000fe20000004100 */
[----:B------:R-:W-:Y:S01]  /*8cc0*/  SHF.R.U64 R58, R58, 0x10, R59 ;  /* 0x000000103a3a7819 */ /* 0x000fe2000000123b */
[----:B------:R-:W-:Y:S02]  /*8cd0*/  HADD2.F32 R13, -RZ, R153.H1_H1 ;  /* 0x30000099ff0d7230 */ /* 0x000fe40000004100 */
[----:B------:R-:W-:Y:S01]  /*8ce0*/  FMUL.FTZ R38, R29, R37 ;  /* 0x000000251d267220 */ /* 0x000fe20000410000 */
[----:B------:R-:W-:-:S02]  /*8cf0*/  HADD2.F32 R35, -RZ, R35.H1_H1 ;  /* 0x30000023ff237230 */ /* 0x000fc40000004100 */
[C---:B------:R-:W-:Y:S01]  /*8d00*/  FMUL.FTZ R37, R34.reuse, R37 ;  /* 0x0000002522257220 */ /* 0x040fe20000410000 */
[----:B------:R-:W-:Y:S02]  /*8d10*/  HADD2.F32 R155, -RZ, R155.H0_H0 ;  /* 0x2000009bff9b7230 */ /* 0x000fe40000004100 */
[-C--:B------:R-:W-:Y:S01]  /*8d20*/  FFMA.FTZ R34, R34, R13.reuse, -R38 ;  /* 0x0000000d22227223 */ /* 0x080fe20000010826 */
[----:B------:R-:W-:Y:S01]  /*8d30*/  SHF.R.U32.HI R38, RZ, 0x10, R57 ;  /* 0x00000010ff267819 */ /* 0x000fe20000011639 */
[----:B------:R-:W-:Y:S01]  /*8d40*/  FFMA.FTZ R29, R29, R13, R37 ;  /* 0x0000000d1d1d7223 */ /* 0x000fe20000010025 */
[----:B------:R-:W-:Y:S01]  /*8d50*/  SHF.R.U32.HI R13, RZ, 0x10, R73 ;  /* 0x00000010ff0d7819 */ /* 0x000fe20000011649 */
[----:B------:R-:W-:Y:S02]  /*8d60*/  HADD2.F32 R37, -RZ, R11.H1_H1 ;  /* 0x3000000bff257230 */ /* 0x000fe40000004100 */
[----:B------:R-:W-:Y:S02]  /*8d70*/  HADD2.F32 R11, -RZ, R38.H0_H0 ;  /* 0x20000026ff0b7230 */ /* 0x000fe40000004100 */
[----:B------:R-:W-:-:S02]  /*8d80*/  HADD2.F32 R13, -RZ, R13.H0_H0 ;  /* 0x2000000dff0d7230 */ /* 0x000fc40000004100 */
[----:B------:R-:W-:Y:S02]  /*8d90*/  HADD2.F32 R153, -RZ, R153.H0_H0 ;  /* 0x20000099ff997230 */ /* 0x000fe40000004100 */
[----:B------:R-:W-:Y:S02]  /*8da0*/  HADD2.F32 R72, -RZ, R72.H0_H0 ;  /* 0x20000048ff487230 */ /* 0x000fe40000004100 */
[-C--:B------:R-:W-:Y:S01]  /*8db0*/  FMUL.FTZ R38, R35, R13.reuse ;  /* 0x0000000d23267220 */ /* 0x080fe20000410000 */
[C---:B------:R-:W-:Y:S01]  /*8dc0*/  FMUL.FTZ R39, R37.reuse, R13 ;  /* 0x0000000d25277220 */ /* 0x040fe20000410000 */
[----:B------:R-:W-:Y:S02]  /*8dd0*/  HADD2.F32 R56, -RZ, R56.H0_H0 ;  /* 0x20000038ff387230 */ /* 0x000fe40000004100 */
[-C--:B------:R-:W-:Y:S01]  /*8de0*/  FFMA.FTZ R13, R37, R11.reuse, -R38 ;  /* 0x0000000b250d7223 */ /* 0x080fe20000010826 */
[----:B------:R-:W-:Y:S01]  /*8df0*/  FFMA.FTZ R11, R35, R11, R39 ;  /* 0x0000000b230b7223 */ /* 0x000fe20000010027 */
[----:B------:R-:W-:-:S02]  /*8e00*/  HADD2.F32 R38, -RZ, R154.H1_H1 ;  /* 0x3000009aff267230 */ /* 0x000fc40000004100 */
[----:B------:R-:W-:Y:S01]  /*8e10*/  HADD2.F32 R35, -RZ, R31.H0_H0 ;  /* 0x2000001fff237230 */ /* 0x000fe20000004100 */
[----:B------:R-:W-:Y:S01]  /*8e20*/  F2FP.F16.F32.PACK_AB R13, R13, R34 ;  /* 0x000000220d0d723e */ /* 0x000fe200000000ff */
[----:B------:R-:W-:Y:S01]  /*8e30*/  HADD2.F32 R37, -RZ, R15.H0_H0 ;  /* 0x2000000fff257230 */ /* 0x000fe20000004100 */
[----:B------:R-:W-:Y:S01]  /*8e40*/  F2FP.F16.F32.PACK_AB R29, R11, R29 ;  /* 0x0000001d0b1d723e */ /* 0x000fe200000000ff */
[----:B------:R-:W-:Y:S02]  /*8e50*/  HADD2.F32 R39, -RZ, R152.H1_H1 ;  /* 0x30000098ff277230 */ /* 0x000fe40000004100 */
[-C--:B------:R-:W-:Y:S01]  /*8e60*/  FMUL.FTZ R40, R35, R38.reuse ;  /* 0x0000002623287220 */ /* 0x080fe20000410000 */
[----:B------:R-:W-:Y:S02]  /*8e70*/  HADD2.F32 R31, -RZ, R31.H1_H1 ;  /* 0x3000001fff1f7230 */ /* 0x000fe40000004100 */
[----:B------:R-:W-:Y:S01]  /*8e80*/  FMUL.FTZ R38, R37, R38 ;  /* 0x0000002625267220 */ /* 0x000fe20000410000 */
[----:B------:R-:W-:-:S02]  /*8e90*/  HADD2.F32 R154, -RZ, R154.H0_H0 ;  /* 0x2000009aff9a7230 */ /* 0x000fc40000004100 */
[-C--:B------:R-:W-:Y:S01]  /*8ea0*/  FFMA.FTZ R40, R37, R39.reuse, -R40 ;  /* 0x0000002725287223 */ /* 0x080fe20000010828 */
[----:B------:R-:W-:Y:S02]  /*8eb0*/  HADD2.F32 R37, -RZ, R15.H1_H1 ;  /* 0x3000000fff257230 */ /* 0x000fe40000004100 */
[----:B------:R-:W-:Y:S01]  /*8ec0*/  FFMA.FTZ R38, R35, R39, R38 ;  /* 0x0000002723267223 */ /* 0x000fe20000010026 */
[----:B------:R-:W-:Y:S01]  /*8ed0*/  SHF.R.U32.HI R35, RZ, 0x10, R75 ;  /* 0x00000010ff237819 */ /* 0x000fe2000001164b */
[----:B------:R-:W-:Y:S01]  /*8ee0*/  HADD2.F32 R152, -RZ, R152.H0_H0 ;  /* 0x20000098ff987230 */ /* 0x000fe20000004100 */
[----:B------:R-:W-:Y:S01]  /*8ef0*/  SHF.R.U32.HI R39, RZ, 0x10, R59 ;  /* 0x00000010ff277819 */ /* 0x000fe2000001163b */
[----:B------:R-:W-:Y:S02]  /*8f00*/  HADD2.F32 R74, -RZ, R74.H0_H0 ;  /* 0x2000004aff4a7230 */ /* 0x000fe40000004100 */
[----:B------:R-:W-:Y:S02]  /*8f10*/  HADD2.F32 R35, -RZ, R35.H0_H0 ;  /* 0x20000023ff237230 */ /* 0x000fe40000004100 */
[----:B------:R-:W-:-:S02]  /*8f20*/  HADD2.F32 R15, -RZ, R39.H0_H0 ;  /* 0x20000027ff0f7230 */ /* 0x000fc40000004100 */
[----:B------:R-:W-:Y:S02]  /*8f30*/  HADD2.F32 R58, -RZ, R58.H0_H0 ;  /* 0x2000003aff3a7230 */ /* 0x000fe40000004100 */
        /* <DEDUP_REMOVED lines=29> */
[C---:B------:R-:W-:Y:S01]  /*9110*/  FMUL.FTZ R74, R14.reuse, R74 ;  /* 0x0000004a0e4a7220 */ /* 0x040fe20000410000 */
[----:B------:R-:W-:Y:S02]  /*9120*/  MOV R28, R72 ;  /* 0x00000048001c7202 */ /* 0x000fe40000000f00 */
[-C--:B------:R-:W-:Y:S01]  /*9130*/  FFMA.FTZ R12, R14, R58.reuse, -R12 ;  /* 0x0000003a0e0c7223 */ /* 0x080fe2000001080c */
[----:B------:R-:W-:-:S04]  /*9140*/  FFMA.FTZ R74, R30, R58, R74 ;  /* 0x0000003a1e4a7223 */ /* 0x000fc8000001004a */
[----:B------:R-:W-:Y:S01]  /*9150*/  F2FP.F16.F32.PACK_AB R31, R12, R31 ;  /* 0x0000001f0c1f723e */ /* 0x000fe200000000ff */
[----:B------:R-:W-:Y:S01]  /*9160*/  IMAD.MOV.U32 R12, RZ, RZ, R15 ;  /* 0x000000ffff0c7224 */ /* 0x000fe200078e000f */
[----:B------:R-:W-:Y:S01]  /*9170*/  F2FP.F16.F32.PACK_AB R74, R74, R154 ;  /* 0x0000009a4a4a723e */ /* 0x000fe200000000ff */
[----:B------:R-:W-:Y:S02]  /*9180*/  IMAD.MOV.U32 R15, RZ, RZ, R39 ;  /* 0x000000ffff0f7224 */ /* 0x000fe400078e0027 */
[----:B------:R-:W-:Y:S01]  /*9190*/  IMAD.MOV.U32 R14, RZ, RZ, R31 ;  /* 0x000000ffff0e7224 */ /* 0x000fe200078e001f */
[----:B------:R-:W-:Y:S01]  /*91a0*/  MOV R30, R74 ;  /* 0x0000004a001e7202 */ /* 0x000fe20000000f00 */
[----:B------:R-:W-:-:S07]  /*91b0*/  IMAD.MOV.U32 R31, RZ, RZ, R35 ;  /* 0x000000ffff1f7224 */ /* 0x000fce00078e0023 */
.L_x_540:
[----:B------:R-:W-:Y:S05]  /*91c0*/  BSYNC B2 ;  /* 0x0000000000027941 */ /* 0x000fea0003800000 */
.L_x_539:
[----:B------:R-:W-:-:S04]  /*91d0*/  LEA R34, P3, R3, R116, 0x1 ;  /* 0x0000007403227211 */ /* 0x000fc800078608ff */
[----:B------:R-:W-:Y:S02]  /*91e0*/  LEA.HI.X R35, R3, R113, R107, 0x1, P3 ;  /* 0x0000007103237211 */ /* 0x000fe400018f0c6b */
[----:B------:R-:W-:-:S03]  /*91f0*/  ISETP.GE.AND P3, PT, R36, R132, PT ;  /* 0x000000842400720c */ /* 0x000fc60003f66270 */
[----:B0-----:R0:W-:Y:S10]  /*9200*/  ST.E.128 desc[UR48][R34.64], R12 ;  /* 0x0000000c22007985 */ /* 0x0011f4000c101d30 */
[----:B------:R-:W-:-:S05]  /*9210*/  @!P3 IMAD.WIDE R36, R36, 0x2, R32 ;  /* 0x000000022424b825 */ /* 0x000fca00078e0220 */
[----:B-1----:R0:W-:Y:S02]  /*9220*/  @!P3 ST.E.128 desc[UR48][R36.64], R28 ;  /* 0x0000001c2400b985 */ /* 0x0021e4000c101d30 */
.L_x_538:
[----:B------:R-:W-:Y:S05]  /*9230*/  BSYNC B1 ;  /* 0x0000000000017941 */ /* 0x000fea0003800000 */
.L_x_537:
[----:B------:R-:W-:Y:S01]  /*9240*/  ISETP.NE.AND P3, PT, R7, RZ, PT ;  /* 0x000000ff0700720c */ /* 0x000fe20003f65270 */
[----:B------:R-:W-:-:S12]  /*9250*/  BSSY B1, `(.L_x_541) ;  /* 0x0000073000017945 */ /* 0x000fd80003800000 */
[----:B------:R-:W-:Y:S05]  /*9260*/  @!P3 BRA `(.L_x_542) ;  /* 0x0000000400c4b947 */ /* 0x000fea0003800000 */
[----:B---3--:R-:W-:Y:S01]  /*9270*/  SEL R11, R118, R134, !P1 ;  /* 0x00000086760b7207 */ /* 0x008fe20004800000 */
[----:B------:R-:W-:Y:S01]  /*9280*/  BSSY B2, `(.L_x_543) ;  /* 0x000006b000027945 */ /* 0x000fe20003800000 */
[----:B0---4-:R-:W-:Y:S02]  /*9290*/  SHF.R.U32.HI R13, RZ, 0x3, R205 ;  /* 0x00000003ff0d7819 */ /* 0x011fe400000116cd */
[----:B------:R-:W-:Y:S02]  /*92a0*/  SHF.R.S32.HI R12, RZ, 0x1f, R11 ;  /* 0x0000001fff0c7819 */ /* 0x000fe4000001140b */
[----:B------:R-:W-:Y:S02]  /*92b0*/  LEA R34, P3, R4, R116, 0x1 ;  /* 0x0000007404227211 */ /* 0x000fe400078608ff */
[----:B------:R-:W-:Y:S02]  /*92c0*/  LEA.HI R11, R12, R11, RZ, 0x4 ;  /* 0x0000000b0c0b7211 */ /* 0x000fe400078f20ff */
[----:B------:R-:W-:-:S02]  /*92d0*/  LEA.HI.X R35, R4, R113, R106, 0x1, P3 ;  /* 0x0000007104237211 */ /* 0x000fc400018f0c6a */
[----:B------:R-:W-:Y:S02]  /*92e0*/  LEA.HI.SX32 R11, R11, R110, 0x1c ;  /* 0x0000006e0b0b7211 */ /* 0x000fe400078fe2ff */
[----:B------:R-:W-:Y:S02]  /*92f0*/  ISETP.GE.AND P3, PT, R194, R117, PT ;  /* 0x00000075c200720c */ /* 0x000fe40003f66270 */
[----:B------:R-:W-:Y:S01]  /*9300*/  SHF.R.S32.HI R12, RZ, 0x1f, R11 ;  /* 0x0000001fff0c7819 */ /* 0x000fe2000001140b */
[----:B------:R-:W-:-:S03]  /*9310*/  IMAD.SHL.U32 R36, R11, 0x8, RZ ;  /* 0x000000080b247824 */ /* 0x000fc600078e00ff */
[----:B------:R-:W-:Y:S02]  /*9320*/  LEA.HI R12, R12, R11, RZ, 0x3 ;  /* 0x0000000b0c0c7211 */ /* 0x000fe400078f18ff */
[----:B------:R-:W-:Y:S02]  /*9330*/  LOP3.LUT R11, R205, 0x38, R36, 0xf8, !PT ;  /* 0x00000038cd0b7812 */ /* 0x000fe400078ef824 */
[----:B------:R-:W-:Y:S02]  /*9340*/  SHF.R.S32.HI R12, RZ, 0x3, R12 ;  /* 0x00000003ff0c7819 */ /* 0x000fe4000001140c */
[----:B------:R-:W-:-:S03]  /*9350*/  LOP3.LUT R11, R11, R13, RZ, 0x3c, !PT ;  /* 0x0000000d0b0b7212 */ /* 0x000fc600078e3cff */
[----:B------:R-:W-:-:S05]  /*9360*/  IMAD R12, R12, 0x1800, R219 ;  /* 0x000018000c0c7824 */ /* 0x000fca00078e02db */
[----:B------:R-:W-:Y:S01]  /*9370*/  IADD3 R12, R12, R11, RZ ;  /* 0x0000000b0c0c7210 */ /* 0x000fe20007ffe0ff */
[----:B------:R-:W-:-:S04]  /*9380*/  IMAD R11, R19, 0x4800, R126 ;  /* 0x00004800130b7824 */ /* 0x000fc800078e027e */
[----:B------:R-:W-:Y:S02]  /*9390*/  IMAD R13, R19, 0x4800, R12 ;  /* 0x00004800130d7824 */ /* 0x000fe400078e020c */
[--C-:B------:R-:W-:Y:S02]  /*93a0*/  IMAD R11, R11, 0x2, R18.reuse ;  /* 0x000000020b0b7824 */ /* 0x100fe400078e0212 */
[----:B------:R-:W-:-:S03]  /*93b0*/  IMAD R28, R13, 0x2, R18 ;  /* 0x000000020d1c7824 */ /* 0x000fc600078e0212 */
[----:B------:R0:W1:Y:S04]  /*93c0*/  LDS.128 R12, [R11+0x1e400] ;  /* 0x01e400000b0c7984 */ /* 0x0000680000000c00 */
[----:B------:R-:W2:Y:S01]  /*93d0*/  LDS.128 R28, [R28+0x1e400] ;  /* 0x01e400001c1c7984 */ /* 0x000ea20000000c00 */
[----:B------:R-:W-:Y:S05]  /*93e0*/  @P3 BRA `(.L_x_544) ;  /* 0x0000000400503947 */ /* 0x000fea0003800000 */
[--C-:B------:R-:W-:Y:S01]  /*93f0*/  SHF.R.U64 R37, R68, 0x10, R69.reuse ;  /* 0x0000001044257819 */ /* 0x100fe20000001245 */
[----:B------:R-:W-:Y:S01]  /*9400*/  HADD2.F32 R40, -RZ, R151.H1_H1 ;  /* 0x30000097ff287230 */ /* 0x000fe20000004100 */
[----:B------:R-:W-:Y:S01]  /*9410*/  SHF.R.U32.HI R68, RZ, 0x10, R69 ;  /* 0x00000010ff447819 */ /* 0x000fe20000011645 */
[----:B--2---:R-:W-:Y:S01]  /*9420*/  HADD2.F32 R41, -RZ, R29.H0_H0 ;  /* 0x2000001dff297230 */ /* 0x004fe20000004100 */
[--C-:B0-----:R-:W-:Y:S01]  /*9430*/  SHF.R.U64 R11, R52, 0x10, R53.reuse ;  /* 0x00000010340b7819 */ /* 0x101fe20000001235 */
[----:B-1----:R-:W-:Y:S01]  /*9440*/  HADD2.F32 R42, -RZ, R13.H0_H0 ;  /* 0x2000000dff2a7230 */ /* 0x002fe20000004100 */
[----:B------:R-:W-:Y:S01]  /*9450*/  SHF.R.U32.HI R52, RZ, 0x10, R53 ;  /* 0x00000010ff347819 */ /* 0x000fe20000011635 */
[----:B------:R-:W-:Y:S02]  /*9460*/  HADD2.F32 R43, -RZ, R149.H1_H1 ;  /* 0x30000095ff2b7230 */ /* 0x000fe40000004100 */
[----:B------:R-:W-:Y:S01]  /*9470*/  FMUL.FTZ R44, R41, R40 ;  /* 0x00000028292c7220 */ /* 0x000fe20000410000 */
[----:B------:R-:W-:-:S02]  /*9480*/  HADD2.F32 R29, -RZ, R29.H1_H1 ;  /* 0x3000001dff1d7230 */ /* 0x000fc40000004100 */
[----:B------:R-:W-:Y:S01]  /*9490*/  FMUL.FTZ R40, R42, R40 ;  /* 0x000000282a287220 */ /* 0x000fe20000410000 */
[----:B------:R-:W-:Y:S01]  /*94a0*/  HADD2.F32 R68, -RZ, R68.H0_H0 ;  /* 0x20000044ff447230 */ /* 0x000fe20000004100 */
[--C-:B------:R-:W-:Y:S01]  /*94b0*/  SHF.R.U64 R39, R70, 0x10, R71.reuse ;  /* 0x0000001046277819 */ /* 0x100fe20000001247 */
[----:B------:R-:W-:Y:S02]  /*94c0*/  HADD2.F32 R13, -RZ, R13.H1_H1 ;  /* 0x3000000dff0d7230 */ /* 0x000fe40000004100 */
[-C--:B------:R-:W-:Y:S01]  /*94d0*/  FFMA.FTZ R40, R41, R43.reuse, R40 ;  /* 0x0000002b29287223 */ /* 0x080fe20000010028 */
[----:B------:R-:W-:Y:S02]  /*94e0*/  HADD2.F32 R52, -RZ, R52.H0_H0 ;  /* 0x20000034ff347230 */ /* 0x000fe40000004100 */
[-C--:B------:R-:W-:Y:S01]  /*94f0*/  FMUL.FTZ R41, R29, R68.reuse ;  /* 0x000000441d297220 */ /* 0x080fe20000410000 */
[----:B------:R-:W-:Y:S01]  /*9500*/  FFMA.FTZ R44, R42, R43, -R44 ;  /* 0x0000002b2a2c7223 */ /* 0x000fe2000001082c */
[C---:B------:R-:W-:Y:S01]  /*9510*/  FMUL.FTZ R68, R13.reuse, R68 ;  /* 0x000000440d447220 */ /* 0x040fe20000410000 */
[----:B------:R-:W-:Y:S01]  /*9520*/  SHF.R.U32.HI R70, RZ, 0x10, R71 ;  /* 0x00000010ff467819 */ /* 0x000fe20000011647 */
[----:B------:R-:W-:Y:S01]  /*9530*/  FFMA.FTZ R41, R13, R52, -R41 ;  /* 0x000000340d297223 */ /* 0x000fe20000010829 */
[----:B------:R-:W-:Y:S01]  /*9540*/  HADD2.F32 R42, -RZ, R150.H1_H1 ;  /* 0x30000096ff2a7230 */ /* 0x000fe20000004100 */
[----:B------:R-:W-:Y:S01]  /*9550*/  SHF.R.U64 R38, R54, 0x10, R55 ;  /* 0x0000001036267819 */ /* 0x000fe20000001237 */
[----:B------:R-:W-:-:S02]  /*9560*/  HADD2.F32 R13, -RZ, R31.H0_H0 ;  /* 0x2000001fff0d7230 */ /* 0x000fc40000004100 */
[----:B------:R-:W-:Y:S01]  /*9570*/  FFMA.FTZ R68, R29, R52, R68 ;  /* 0x000000341d447223 */ /* 0x000fe20000010044 */
[----:B------:R-:W-:Y:S01]  /*9580*/  SHF.R.U32.HI R54, RZ, 0x10, R55 ;  /* 0x00000010ff367819 */ /* 0x000fe20000011637 */
[----:B------:R-:W-:Y:S02]  /*9590*/  HADD2.F32 R29, -RZ, R148.H1_H1 ;  /* 0x30000094ff1d7230 */ /* 0x000fe40000004100 */
[----:B------:R-:W-:Y:S02]  /*95a0*/  HADD2.F32 R43, -RZ, R15.H0_H0 ;  /* 0x2000000fff2b7230 */ /* 0x000fe40000004100 */
[----:B------:R-:W-:Y:S02]  /*95b0*/  HADD2.F32 R45, -RZ, R31.H1_H1 ;  /* 0x3000001fff2d7230 */ /* 0x000fe40000004100 */
[-C--:B------:R-:W-:Y:S01]  /*95c0*/  FMUL.FTZ R31, R13, R42.reuse ;  /* 0x0000002a0d1f7220 */ /* 0x080fe20000410000 */
[----:B------:R-:W-:Y:S02]  /*95d0*/  HADD2.F32 R70, -RZ, R70.H0_H0 ;  /* 0x20000046ff467230 */ /* 0x000fe40000004100 */
[----:B------:R-:W-:Y:S01]  /*95e0*/  FMUL.FTZ R42, R43, R42 ;  /* 0x0000002a2b2a7220 */ /* 0x000fe20000410000 */
[----:B------:R-:W-:-:S02]  /*95f0*/  HADD2.F32 R15, -RZ, R15.H1_H1 ;  /* 0x3000000fff0f7230 */ /* 0x000fc40000004100 */
[----:B------:R-:W-:Y:S01]  /*9600*/  FFMA.FTZ R31, R43, R29, -R31 ;  /* 0x0000001d2b1f7223 */ /* 0x000fe2000001081f */
[----:B------:R-:W-:Y:S02]  /*9610*/  HADD2.F32 R54, -RZ, R54.H0_H0 ;  /* 0x20000036ff367230 */ /* 0x000fe40000004100 */
[-C--:B------:R-:W-:Y:S01]  /*9620*/  FMUL.FTZ R43, R45, R70.reuse ;  /* 0x000000462d2b7220 */ /* 0x080fe20000410000 */
[----:B------:R-:W-:Y:S02]  /*9630*/  HADD2.F32 R151, -RZ, R151.H0_H0 ;  /* 0x20000097ff977230 */ /* 0x000fe40000004100 */
[C---:B------:R-:W-:Y:S01]  /*9640*/  FMUL.FTZ R70, R15.reuse, R70 ;  /* 0x000000460f467220 */ /* 0x040fe20000410000 */
[----:B------:R-:W-:Y:S02]  /*9650*/  HADD2.F32 R37, -RZ, R37.H0_H0 ;  /* 0x20000025ff257230 */ /* 0x000fe40000004100 */
[----:B------:R-:W-:Y:S01]  /*9660*/  FFMA.FTZ R43, R15, R54, -R43 ;  /* 0x000000360f2b7223 */ /* 0x000fe2000001082b */
[----:B------:R-:W-:-:S02]  /*9670*/  HADD2.F32 R15, -RZ, R28.H0_H0 ;  /* 0x2000001cff0f7230 */ /* 0x000fc40000004100 */
[----:B------:R-:W-:Y:S01]  /*9680*/  FFMA.FTZ R42, R13, R29, R42 ;  /* 0x0000001d0d2a7223 */ /* 0x000fe2000001002a */
[----:B------:R-:W-:Y:S02]  /*9690*/  HADD2.F32 R28, -RZ, R28.H1_H1 ;  /* 0x3000001cff1c7230 */ /* 0x000fe40000004100 */
[----:B------:R-:W-:Y:S01]  /*96a0*/  FFMA.FTZ R70, R45, R54, R70 ;  /* 0x000000362d467223 */ /* 0x000fe20000010046 */
[----:B------:R-:W-:Y:S01]  /*96b0*/  HADD2.F32 R149, -RZ, R149.H0_H0 ;  /* 0x20000095ff957230 */ /* 0x000fe20000004100 */
[----:B------:R-:W-:Y:S01]  /*96c0*/  F2FP.F16.F32.PACK_AB R31, R43, R31 ;  /* 0x0000001f2b1f723e */ /* 0x000fe200000000ff */
[--C-:B------:R-:W-:Y:S02]  /*96d0*/  HADD2.F32 R13, -RZ, R12.reuse.H0_H0 ;  /* 0x2000000cff0d7230 */ /* 0x100fe40000004100 */
[----:B------:R-:W-:Y:S01]  /*96e0*/  FMUL.FTZ R45, R28, R37 ;  /* 0x000000251c2d7220 */ /* 0x000fe20000410000 */
[----:B------:R-:W-:Y:S02]  /*96f0*/  HADD2.F32 R29, -RZ, R11.H0_H0 ;  /* 0x2000000bff1d7230 */ /* 0x000fe40000004100 */
[----:B------:R-:W-:Y:S01]  /*9700*/  FMUL.FTZ R11, R15, R151 ;  /* 0x000000970f0b7220 */ /* 0x000fe20000410000 */
[----:B------:R-:W-:-:S02]  /*9710*/  HADD2.F32 R12, -RZ, R12.H1_H1 ;  /* 0x3000000cff0c7230 */ /* 0x000fc40000004100 */
[C---:B------:R-:W-:Y:S01]  /*9720*/  FMUL.FTZ R151, R13.reuse, R151 ;  /* 0x000000970d977220 */ /* 0x040fe20000410000 */
[----:B------:R-:W-:Y:S02]  /*9730*/  HADD2.F32 R150, -RZ, R150.H0_H0 ;  /* 0x20000096ff967230 */ /* 0x000fe40000004100 */
[----:B------:R-:W-:Y:S01]  /*9740*/  FFMA.FTZ R11, R13, R149, -R11 ;  /* 0x000000950d0b7223 */ /* 0x000fe2000001080b */
[----:B------:R-:W-:Y:S02]  /*9750*/  HADD2.F32 R13, -RZ, R30.H0_H0 ;  /* 0x2000001eff0d7230 */ /* 0x000fe40000004100 */
[C---:B------:R-:W-:Y:S01]  /*9760*/  FMUL.FTZ R37, R12.reuse, R37 ;  /* 0x000000250c257220 */ /* 0x040fe20000410000 */
[----:B------:R-:W-:Y:S01]  /*9770*/  FFMA.FTZ R45, R12, R29, -R45 ;  /* 0x0000001d0c2d7223 */ /* 0x000fe2000001082d */
[----:B------:R-:W-:Y:S02]  /*9780*/  HADD2.F32 R39, -RZ, R39.H0_H0 ;  /* 0x20000027ff277230 */ /* 0x000fe40000004100 */
[----:B------:R-:W-:Y:S01]  /*9790*/  FFMA.FTZ R151, R15, R149, R151 ;  /* 0x000000950f977223 */ /* 0x000fe20000010097 */
[----:B------:R-:W-:-:S02]  /*97a0*/  HADD2.F32 R12, -RZ, R14.H0_H0 ;  /* 0x2000000eff0c7230 */ /* 0x000fc40000004100 */
[----:B------:R-:W-:Y:S01]  /*97b0*/  FFMA.FTZ R37, R28, R29, R37 ;  /* 0x0000001d1c257223 */ /* 0x000fe20000010025 */
[----:B------:R-:W-:Y:S02]  /*97c0*/  HADD2.F32 R30, -RZ, R30.H1_H1 ;  /* 0x3000001eff1e7230 */ /* 0x000fe40000004100 */
[-C--:B------:R-:W-:Y:S01]  /*97d0*/  FMUL.FTZ R15, R13, R150.reuse ;  /* 0x000000960d0f7220 */ /* 0x080fe20000410000 */
[----:B------:R-:W-:Y:S02]  /*97e0*/  HADD2.F32 R14, -RZ, R14.H1_H1 ;  /* 0x3000000eff0e7230 */ /* 0x000fe40000004100 */
[----:B------:R-:W-:Y:S01]  /*97f0*/  FMUL.FTZ R150, R12, R150 ;  /* 0x000000960c967220 */ /* 0x000fe20000410000 */
[----:B------:R-:W-:Y:S02]  /*9800*/  HADD2.F32 R148, -RZ, R148.H0_H0 ;  /* 0x20000094ff947230 */ /* 0x000fe40000004100 */
[----:B------:R-:W-:Y:S01]  /*9810*/  FMUL.FTZ R28, R30, R39 ;  /* 0x000000271e1c7220 */ /* 0x000fe20000410000 */
[----:B------:R-:W-:-:S02]  /*9820*/  HADD2.F32 R38, -RZ, R38.H0_H0 ;  /* 0x20000026ff267230 */ /* 0x000fc40000004100 */
[----:B------:R-:W-:Y:S01]  /*9830*/  FMUL.FTZ R39, R14, R39 ;  /* 0x000000270e277220 */ /* 0x000fe20000410000 */
[----:B------:R-:W-:Y:S01]  /*9840*/  F2FP.F16.F32.PACK_AB R42, R70, R42 ;  /* 0x0000002a462a723e */ /* 0x000fe200000000ff */
[-C--:B------:R-:W-:Y:S01]  /*9850*/  FFMA.FTZ R150, R13, R148.reuse, R150 ;  /* 0x000000940d967223 */ /* 0x080fe20000010096 */
[----:B------:R-:W-:Y:S01]  /*9860*/  FFMA.FTZ R15, R12, R148, -R15 ;  /* 0x000000940c0f7223 */ /* 0x000fe2000001080f */
[-C--:B------:R-:W-:Y:S01]  /*9870*/  FFMA.FTZ R39, R30, R38.reuse, R39 ;  /* 0x000000261e277223 */ /* 0x080fe20000010027 */
[----:B------:R-:W-:Y:S01]  /*9880*/  FFMA.FTZ R28, R14, R38, -R28 ;  /* 0x000000260e1c7223 */ /* 0x000fe2000001081c */
[----:B------:R-:W-:Y:S02]  /*9890*/  F2FP.F16.F32.PACK_AB R30, R37, R151 ;  /* 0x00000097251e723e */ /* 0x000fe400000000ff */
[----:B------:R-:W-:Y:S02]  /*98a0*/  F2FP.F16.F32.PACK_AB R13, R41, R44 ;  /* 0x0000002c290d723e */ /* 0x000fe400000000ff */
[----:B------:R-:W-:-:S02]  /*98b0*/  F2FP.F16.F32.PACK_AB R39, R39, R150 ;  /* 0x000000962727723e */ /* 0x000fc400000000ff */
[----:B------:R-:W-:Y:S01]  /*98c0*/  F2FP.F16.F32.PACK_AB R14, R28, R15 ;  /* 0x0000000f1c0e723e */ /* 0x000fe200000000ff */
[----:B------:R-:W-:Y:S01]  /*98d0*/  IMAD.MOV.U32 R15, RZ, RZ, R31 ;  /* 0x000000ffff0f7224 */ /* 0x000fe200078e001f */
[----:B------:R-:W-:Y:S01]  /*98e0*/  MOV R28, R30 ;  /* 0x0000001e001c7202 */ /* 0x000fe20000000f00 */
[----:B------:R-:W-:Y:S01]  /*98f0*/  IMAD.MOV.U32 R30, RZ, RZ, R39 ;  /* 0x000000ffff1e7224 */ /* 0x000fe200078e0027 */
[----:B------:R-:W-:Y:S02]  /*9900*/  F2FP.F16.F32.PACK_AB R29, R68, R40 ;  /* 0x00000028441d723e */ /* 0x000fe400000000ff */
[----:B------:R-:W-:Y:S02]  /*9910*/  F2FP.F16.F32.PACK_AB R12, R45, R11 ;  /* 0x0000000b2d0c723e */ /* 0x000fe400000000ff */
[----:B------:R-:W-:-:S07]  /*9920*/  MOV R31, R42 ;  /* 0x0000002a001f7202 */ /* 0x000fce0000000f00 */
.L_x_544:
[----:B------:R-:W-:Y:S05]  /*9930*/  BSYNC B2 ;  /* 0x0000000000027941 */ /* 0x000fea0003800000 */
.L_x_543:
[----:B------:R-:W-:Y:S01]  /*9940*/  ISETP.GE.AND P3, PT, R36, R132, PT ;  /* 0x000000842400720c */ /* 0x000fe20003f66270 */
[----:B-1----:R1:W-:-:S12]  /*9950*/  ST.E.128 desc[UR48][R34.64], R12 ;  /* 0x0000000c22007985 */ /* 0x0023d8000c101d30 */
[----:B------:R-:W-:-:S05]  /*9960*/  @!P3 IMAD.WIDE R36, R36, 0x2, R32 ;  /* 0x000000022424b825 */ /* 0x000fca00078e0220 */
[----:B--2---:R1:W-:Y:S02]  /*9970*/  @!P3 ST.E.128 desc[UR48][R36.64], R28 ;  /* 0x0000001c2400b985 */ /* 0x0043e4000c101d30 */
.L_x_542:
[----:B------:R-:W-:Y:S05]  /*9980*/  BSYNC B1 ;  /* 0x0000000000017941 */ /* 0x000fea0003800000 */
.L_x_541:
[----:B------:R-:W-:-:S13]  /*9990*/  ISETP.NE.AND P3, PT, R8, RZ, PT ;  /* 0x000000ff0800720c */ /* 0x000fda0003f65270 */
[----:B------:R-:W-:Y:S05]  /*99a0*/  @!P3 BRA `(.L_x_493) ;  /* 0x0000000c009cb947 */ /* 0x000fea0003800000 */
[----:B0--3--:R-:W2:Y:S01]  /*99b0*/  LDL R11, [R1] ;  /* 0x00000000010b7983 */ /* 0x009ea20000100800 */
[----:B-1----:R-:W-:Y:S01]  /*99c0*/  SHF.R.U32.HI R15, RZ, 0x3, R205 ;  /* 0x00000003ff0f7819 */ /* 0x002fe200000116cd */
[----:B------:R-:W-:Y:S01]  /*99d0*/  BSSY B1, `(.L_x_545) ;  /* 0x000006b000017945 */ /* 0x000fe20003800000 */
[----:B------:R-:W-:-:S04]  /*99e0*/  LEA R34, P3, R5, R116, 0x1 ;  /* 0x0000007405227211 */ /* 0x000fc800078608ff */
[----:B------:R-:W-:Y:S02]  /*99f0*/  LEA.HI.X R35, R5, R113, R105, 0x1, P3 ;  /* 0x0000007105237211 */ /* 0x000fe400018f0c69 */
[----:B------:R-:W-:Y:S02]  /*9a00*/  ISETP.GE.AND P3, PT, R193, R117, PT ;  /* 0x00000075c100720c */ /* 0x000fe40003f66270 */
[----:B--2---:R-:W-:-:S04]  /*9a10*/  LOP3.LUT P4, RZ, R11, 0x1, RZ, 0xc0, !PT ;  /* 0x000000010bff7812 */ /* 0x004fc8000788c0ff */
[----:B------:R-:W-:-:S04]  /*9a20*/  SEL R134, R118, R134, !P4 ;  /* 0x0000008676867207 */ /* 0x000fc80006000000 */
[----:B------:R-:W-:-:S04]  /*9a30*/  SHF.R.S32.HI R11, RZ, 0x1f, R134 ;  /* 0x0000001fff0b7819 */ /* 0x000fc80000011486 */
[----:B------:R-:W-:-:S04]  /*9a40*/  LEA.HI R134, R11, R134, RZ, 0x4 ;  /* 0x000000860b867211 */ /* 0x000fc800078f20ff */
[----:B------:R-:W-:-:S04]  /*9a50*/  LEA.HI.SX32 R134, R134, R109, 0x1c ;  /* 0x0000006d86867211 */ /* 0x000fc800078fe2ff */
[----:B------:R-:W-:-:S04]  /*9a60*/  SHF.R.S32.HI R11, RZ, 0x1f, R134 ;  /* 0x0000001fff0b7819 */ /* 0x000fc80000011486 */
[----:B----4-:R-:W-:Y:S01]  /*9a70*/  LEA.HI R12, R11, R134, RZ, 0x3 ;  /* 0x000000860b0c7211 */ /* 0x010fe200078f18ff */
[----:B------:R-:W-:-:S03]  /*9a80*/  IMAD.SHL.U32 R11, R134, 0x8, RZ ;  /* 0x00000008860b7824 */ /* 0x000fc600078e00ff */
[----:B------:R-:W-:Y:S02]  /*9a90*/  SHF.R.S32.HI R14, RZ, 0x3, R12 ;  /* 0x00000003ff0e7819 */ /* 0x000fe4000001140c */
[----:B------:R-:W-:-:S03]  /*9aa0*/  LOP3.LUT R12, R205, 0x38, R11, 0xf8, !PT ;  /* 0x00000038cd0c7812 */ /* 0x000fc600078ef80b */
[----:B------:R-:W-:Y:S01]  /*9ab0*/  IMAD R13, R14, 0x1800, R219 ;  /* 0x000018000e0d7824 */ /* 0x000fe200078e02db */
[----:B------:R-:W-:-:S05]  /*9ac0*/  LOP3.LUT R12, R12, R15, RZ, 0x3c, !PT ;  /* 0x0000000f0c0c7212 */ /* 0x000fca00078e3cff */
[----:B------:R-:W-:Y:S02]  /*9ad0*/  IMAD.IADD R12, R13, 0x1, R12 ;  /* 0x000000010d0c7824 */ /* 0x000fe400078e020c */
[C---:B------:R-:W-:Y:S02]  /*9ae0*/  IMAD R13, R19.reuse, 0x4800, R125 ;  /* 0x00004800130d7824 */ /* 0x040fe400078e027d */
[----:B------:R-:W-:-:S03]  /*9af0*/  IMAD R15, R19, 0x4800, R12 ;  /* 0x00004800130f7824 */ /* 0x000fc600078e020c */
[----:B------:R-:W-:Y:S01]  /*9b00*/  LEA R13, R13, R18, 0x1 ;  /* 0x000000120d0d7211 */ /* 0x000fe200078e08ff */
[----:B------:R-:W-:-:S05]  /*9b10*/  IMAD R28, R15, 0x2, R18 ;  /* 0x000000020f1c7824 */ /* 0x000fca00078e0212 */
[----:B------:R-:W0:Y:S04]  /*9b20*/  LDS.128 R12, [R13+0x1e400] ;  /* 0x01e400000d0c7984 */ /* 0x000e280000000c00 */
[----:B------:R-:W1:Y:S01]  /*9b30*/  LDS.128 R28, [R28+0x1e400] ;  /* 0x01e400001c1c7984 */ /* 0x000e620000000c00 */
[----:B------:R-:W-:Y:S05]  /*9b40*/  @P3 BRA `(.L_x_546) ;  /* 0x00000004004c3947 */ /* 0x000fea0003800000 */
[----:B-1----:R-:W-:Y:S01]  /*9b50*/  IMAD.MOV.U32 R40, RZ, RZ, R29 ;  /* 0x000000ffff287224 */ /* 0x002fe200078e001d */
[----:B------:R-:W-:Y:S01]  /*9b60*/  SHF.R.U32.HI R45, RZ, 0x10, R65 ;  /* 0x00000010ff2d7819 */ /* 0x000fe20000011641 */
[----:B------:R-:W-:Y:S01]  /*9b70*/  HADD2.F32 R46, -RZ, R142.H1_H1 ;  /* 0x3000008eff2e7230 */ /* 0x000fe20000004100 */
[--C-:B------:R-:W-:Y:S01]  /*9b80*/  SHF.R.U64 R36, R48, 0x10, R49.reuse ;  /* 0x0000001030247819 */ /* 0x100fe20000001231 */
[----:B------:R-:W-:Y:S01]  /*9b90*/  HADD2.F32 R44, -RZ, R140.H1_H1 ;  /* 0x3000008cff2c7230 */ /* 0x000fe20000004100 */
[----:B------:R-:W-:Y:S01]  /*9ba0*/  SHF.R.U32.HI R48, RZ, 0x10, R49 ;  /* 0x00000010ff307819 */ /* 0x000fe20000011631 */
[--C-:B------:R-:W-:Y:S01]  /*9bb0*/  HADD2.F32 R41, -RZ, R40.reuse.H0_H0 ;  /* 0x20000028ff297230 */ /* 0x100fe20000004100 */
[----:B0-----:R-:W-:Y:S01]  /*9bc0*/  MOV R29, R15 ;  /* 0x0000000f001d7202 */ /* 0x001fe20000000f00 */
[----:B------:R-:W-:Y:S01]  /*9bd0*/  HADD2.F32 R42, -RZ, R40.H1_H1 ;  /* 0x30000028ff2a7230 */ /* 0x000fe20000004100 */
[--C-:B------:R-:W-:Y:S01]  /*9be0*/  SHF.R.U64 R39, R66, 0x10, R67.reuse ;  /* 0x0000001042277819 */ /* 0x100fe20000001243 */
[----:B------:R-:W-:Y:S01]  /*9bf0*/  HADD2.F32 R15, -RZ, R13.H0_H0 ;  /* 0x2000000dff0f7230 */ /* 0x000fe20000004100 */
[----:B------:R-:W-:Y:S01]  /*9c00*/  SHF.R.U32.HI R66, RZ, 0x10, R67 ;  /* 0x00000010ff427819 */ /* 0x000fe20000011643 */
[----:B------:R-:W-:Y:S01]  /*9c10*/  HADD2.F32 R45, -RZ, R45.H0_H0 ;  /* 0x2000002dff2d7230 */ /* 0x000fe20000004100 */
[--C-:B------:R-:W-:Y:S01]  /*9c20*/  SHF.R.U64 R38, R50, 0x10, R51.reuse ;  /* 0x0000001032267819 */ /* 0x100fe20000001233 */
[----:B------:R-:W-:Y:S01]  /*9c30*/  HADD2.F32 R40, -RZ, R13.H1_H1 ;  /* 0x3000000dff287230 */ /* 0x000fe20000004100 */
[----:B------:R-:W-:Y:S01]  /*9c40*/  SHF.R.U32.HI R50, RZ, 0x10, R51 ;  /* 0x00000010ff327819 */ /* 0x000fe20000011633 */
[----:B------:R-:W-:-:S02]  /*9c50*/  HADD2.F32 R43, -RZ, R48.H0_H0 ;  /* 0x20000030ff2b7230 */ /* 0x000fc40000004100 */
[-C--:B------:R-:W-:Y:S01]  /*9c60*/  FMUL.FTZ R48, R41, R46.reuse ;  /* 0x0000002e29307220 */ /* 0x080fe20000410000 */
[C---:B------:R-:W-:Y:S01]  /*9c70*/  FMUL.FTZ R46, R15.reuse, R46 ;  /* 0x0000002e0f2e7220 */ /* 0x040fe20000410000 */
[-C--:B------:R-:W-:Y:S01]  /*9c80*/  FMUL.FTZ R47, R42, R45.reuse ;  /* 0x0000002d2a2f7220 */ /* 0x080fe20000410000 */
[----:B------:R-:W-:Y:S01]  /*9c90*/  FMUL.FTZ R45, R40, R45 ;  /* 0x0000002d282d7220 */ /* 0x000fe20000410000 */
[-C--:B------:R-:W-:Y:S01]  /*9ca0*/  FFMA.FTZ R13, R15, R44.reuse, -R48 ;  /* 0x0000002c0f0d7223 */ /* 0x080fe20000010830 */
[----:B------:R-:W-:Y:S01]  /*9cb0*/  FFMA.FTZ R15, R41, R44, R46 ;  /* 0x0000002c290f7223 */ /* 0x000fe2000001002e */
[----:B------:R-:W-:Y:S02]  /*9cc0*/  HADD2.F32 R52, -RZ, R141.H1_H1 ;  /* 0x3000008dff347230 */ /* 0x000fe40000004100 */
[-C--:B------:R-:W-:Y:S01]  /*9cd0*/  FFMA.FTZ R42, R42, R43.reuse, R45 ;  /* 0x0000002b2a2a7223 */ /* 0x080fe2000001002d */
[--C-:B------:R-:W-:Y:S02]  /*9ce0*/  HADD2.F32 R41, -RZ, R31.reuse.H0_H0 ;  /* 0x2000001fff297230 */ /* 0x100fe40000004100 */
[----:B------:R-:W-:Y:S01]  /*9cf0*/  FFMA.FTZ R40, R40, R43, -R47 ;  /* 0x0000002b28287223 */ /* 0x000fe2000001082f */
[----:B------:R-:W-:Y:S01]  /*9d00*/  HADD2.F32 R46, -RZ, R31.H1_H1 ;  /* 0x3000001fff2e7230 */ /* 0x000fe20000004100 */
[----:B------:R-:W-:Y:S01]  /*9d10*/  SHF.R.U64 R37, R64, 0x10, R65 ;  /* 0x0000001040257819 */ /* 0x000fe20000001241 */
[----:B------:R-:W-:-:S02]  /*9d20*/  HADD2.F32 R31, -RZ, R29.H0_H0 ;  /* 0x2000001dff1f7230 */ /* 0x000fc40000004100 */
[----:B------:R-:W-:Y:S01]  /*9d30*/  HADD2.F32 R45, -RZ, R66.H0_H0 ;  /* 0x20000042ff2d7230 */ /* 0x000fe20000004100 */
[----:B------:R-:W-:Y:S01]  /*9d40*/  F2FP.F16.F32.PACK_AB R13, R40, R13 ;  /* 0x0000000d280d723e */ /* 0x000fe200000000ff */
[----:B------:R-:W-:Y:S02]  /*9d50*/  HADD2.F32 R44, -RZ, R29.H1_H1 ;  /* 0x3000001dff2c7230 */ /* 0x000fe40000004100 */
[----:B------:R-:W-:Y:S02]  /*9d60*/  HADD2.F32 R48, -RZ, R139.H1_H1 ;  /* 0x3000008bff307230 */ /* 0x000fe40000004100 */
[-C--:B------:R-:W-:Y:S01]  /*9d70*/  FMUL.FTZ R47, R46, R45.reuse ;  /* 0x0000002d2e2f7220 */ /* 0x080fe20000410000 */
[----:B------:R-:W-:Y:S02]  /*9d80*/  HADD2.F32 R43, -RZ, R50.H0_H0 ;  /* 0x20000032ff2b7230 */ /* 0x000fe40000004100 */
[-C--:B------:R-:W-:Y:S01]  /*9d90*/  FMUL.FTZ R50, R41, R52.reuse ;  /* 0x0000003429327220 */ /* 0x080fe20000410000 */
[----:B------:R-:W-:Y:S01]  /*9da0*/  FMUL.FTZ R52, R31, R52 ;  /* 0x000000341f347220 */ /* 0x000fe20000410000 */
[----:B------:R-:W-:Y:S01]  /*9db0*/  FMUL.FTZ R45, R44, R45 ;  /* 0x0000002d2c2d7220 */ /* 0x000fe20000410000 */
[----:B------:R-:W-:-:S02]  /*9dc0*/  HADD2.F32 R142, -RZ, R142.H0_H0 ;  /* 0x2000008eff8e7230 */ /* 0x000fc40000004100 */
[-C--:B------:R-:W-:Y:S01]  /*9dd0*/  FFMA.FTZ R29, R31, R48.reuse, -R50 ;  /* 0x000000301f1d7223 */ /* 0x080fe20000010832 */
[----:B------:R-:W-:Y:S01]  /*9de0*/  FFMA.FTZ R31, R41, R48, R52 ;  /* 0x00000030291f7223 */ /* 0x000fe20000010034 */
[-C--:B------:R-:W-:Y:S01]  /*9df0*/  FFMA.FTZ R44, R44, R43.reuse, -R47 ;  /* 0x0000002b2c2c7223 */ /* 0x080fe2000001082f */
[----:B------:R-:W-:Y:S01]  /*9e00*/  FFMA.FTZ R46, R46, R43, R45 ;  /* 0x0000002b2e2e7223 */ /* 0x000fe2000001002d */
[----:B------:R-:W-:Y:S02]  /*9e10*/  HADD2.F32 R48, -RZ, R37.H0_H0 ;  /* 0x20000025ff307230 */ /* 0x000fe40000004100 */
[----:B------:R-:W-:Y:S01]  /*9e20*/  HADD2.F32 R43, -RZ, R28.H0_H0 ;  /* 0x2000001cff2b7230 */ /* 0x000fe20000004100 */
[----:B------:R-:W-:Y:S01]  /*9e30*/  F2FP.F16.F32.PACK_AB R44, R44, R29 ;  /* 0x0000001d2c2c723e */ /* 0x000fe200000000ff */
[----:B------:R-:W-:Y:S01]  /*9e40*/  HADD2.F32 R37, -RZ, R12.H0_H0 ;  /* 0x2000000cff257230 */ /* 0x000fe20000004100 */
[----:B------:R-:W-:Y:S01]  /*9e50*/  F2FP.F16.F32.PACK_AB R29, R42, R15 ;  /* 0x0000000f2a1d723e */ /* 0x000fe200000000ff */
[----:B------:R-:W-:Y:S01]  /*9e60*/  HADD2.F32 R45, -RZ, R28.H1_H1 ;  /* 0x3000001cff2d7230 */ /* 0x000fe20000004100 */
[----:B------:R-:W-:Y:S01]  /*9e70*/  F2FP.F16.F32.PACK_AB R31, R46, R31 ;  /* 0x0000001f2e1f723e */ /* 0x000fe200000000ff */
[----:B------:R-:W-:-:S02]  /*9e80*/  HADD2.F32 R41, -RZ, R12.H1_H1 ;  /* 0x3000000cff297230 */ /* 0x000fc40000004100 */
[-C--:B------:R-:W-:Y:S01]  /*9e90*/  FMUL.FTZ R12, R43, R142.reuse ;  /* 0x0000008e2b0c7220 */ /* 0x080fe20000410000 */
[----:B------:R-:W-:Y:S02]  /*9ea0*/  HADD2.F32 R140, -RZ, R140.H0_H0 ;  /* 0x2000008cff8c7230 */ /* 0x000fe40000004100 */
[----:B------:R-:W-:Y:S01]  /*9eb0*/  FMUL.FTZ R28, R37, R142 ;  /* 0x0000008e251c7220 */ /* 0x000fe20000410000 */
[----:B------:R-:W-:Y:S02]  /*9ec0*/  HADD2.F32 R36, -RZ, R36.H0_H0 ;  /* 0x20000024ff247230 */ /* 0x000fe40000004100 */
[-C--:B------:R-:W-:Y:S01]  /*9ed0*/  FMUL.FTZ R50, R45, R48.reuse ;  /* 0x000000302d327220 */ /* 0x080fe20000410000 */
[----:B------:R-:W-:Y:S01]  /*9ee0*/  FMUL.FTZ R48, R41, R48 ;  /* 0x0000003029307220 */ /* 0x000fe20000410000 */
[-C--:B------:R-:W-:Y:S01]  /*9ef0*/  FFMA.FTZ R12, R37, R140.reuse, -R12 ;  /* 0x0000008c250c7223 */ /* 0x080fe2000001080c */
[----:B------:R-:W-:Y:S01]  /*9f00*/  FFMA.FTZ R28, R43, R140, R28 ;  /* 0x0000008c2b1c7223 */ /* 0x000fe2000001001c */
[-C--:B------:R-:W-:Y:S01]  /*9f10*/  FFMA.FTZ R43, R41, R36.reuse, -R50 ;  /* 0x00000024292b7223 */ /* 0x080fe20000010832 */
[----:B------:R-:W-:Y:S01]  /*9f20*/  FFMA.FTZ R45, R45, R36, R48 ;  /* 0x000000242d2d7223 */ /* 0x000fe20000010030 */
[----:B------:R-:W-:-:S02]  /*9f30*/  HADD2.F32 R37, -RZ, R30.H0_H0 ;  /* 0x2000001eff257230 */ /* 0x000fc40000004100 */
[----:B------:R-:W-:Y:S01]  /*9f40*/  HADD2.F32 R41, -RZ, R39.H0_H0 ;  /* 0x20000027ff297230 */ /* 0x000fe20000004100 */
[----:B------:R-:W-:Y:S01]  /*9f50*/  F2FP.F16.F32.PACK_AB R12, R43, R12 ;  /* 0x0000000c2b0c723e */ /* 0x000fe200000000ff */
[----:B------:R-:W-:Y:S01]  /*9f60*/  HADD2.F32 R36, -RZ, R14.H0_H0 ;  /* 0x2000000eff247230 */ /* 0x000fe20000004100 */
[----:B------:R-:W-:Y:S01]  /*9f70*/  F2FP.F16.F32.PACK_AB R28, R45, R28 ;  /* 0x0000001c2d1c723e */ /* 0x000fe200000000ff */
[----:B------:R-:W-:Y:S02]  /*9f80*/  HADD2.F32 R30, -RZ, R30.H1_H1 ;  /* 0x3000001eff1e7230 */ /* 0x000fe40000004100 */
[----:B------:R-:W-:Y:S02]  /*9f90*/  HADD2.F32 R141, -RZ, R141.H0_H0 ;  /* 0x2000008dff8d7230 */ /* 0x000fe40000004100 */
[----:B------:R-:W-:Y:S02]  /*9fa0*/  HADD2.F32 R14, -RZ, R14.H1_H1 ;  /* 0x3000000eff0e7230 */ /* 0x000fe40000004100 */
[----:B------:R-:W-:Y:S01]  /*9fb0*/  FMUL.FTZ R49, R30, R41 ;  /* 0x000000291e317220 */ /* 0x000fe20000410000 */
[----:B------:R-:W-:-:S02]  /*9fc0*/  HADD2.F32 R139, -RZ, R139.H0_H0 ;  /* 0x2000008bff8b7230 */ /* 0x000fc40000004100 */
[CC--:B------:R-:W-:Y:S01]  /*9fd0*/  FMUL.FTZ R47, R37.reuse, R141.reuse ;  /* 0x0000008d252f7220 */ /* 0x0c0fe20000410000 */
[----:B------:R-:W-:Y:S02]  /*9fe0*/  HADD2.F32 R39, -RZ, R38.H0_H0 ;  /* 0x20000026ff277230 */ /* 0x000fe40000004100 */
[----:B------:R-:W-:Y:S01]  /*9ff0*/  FMUL.FTZ R38, R36, R141 ;  /* 0x0000008d24267220 */ /* 0x000fe20000410000 */
[----:B------:R-:W-:Y:S01]  /*a000*/  FMUL.FTZ R41, R14, R41 ;  /* 0x000000290e297220 */ /* 0x000fe20000410000 */
[-C--:B------:R-:W-:Y:S01]  /*a010*/  FFMA.FTZ R47, R36, R139.reuse, -R47 ;  /* 0x0000008b242f7223 */ /* 0x080fe2000001082f */
[----:B------:R-:W-:Y:S02]  /*a020*/  IMAD.MOV.U32 R15, RZ, RZ, R44 ;  /* 0x000000ffff0f7224 */ /* 0x000fe400078e002c */
[----:B------:R-:W-:Y:S01]  /*a030*/  FFMA.FTZ R38, R37, R139, R38 ;  /* 0x0000008b25267223 */ /* 0x000fe20000010026 */
[-C--:B------:R-:W-:Y:S01]  /*a040*/  FFMA.FTZ R14, R14, R39.reuse, -R49 ;  /* 0x000000270e0e7223 */ /* 0x080fe20000010831 */
[----:B------:R-:W-:-:S04]  /*a050*/  FFMA.FTZ R41, R30, R39, R41 ;  /* 0x000000271e297223 */ /* 0x000fc80000010029 */
[----:B------:R-:W-:Y:S02]  /*a060*/  F2FP.F16.F32.PACK_AB R14, R14, R47 ;  /* 0x0000002f0e0e723e */ /* 0x000fe400000000ff */
[----:B------:R-:W-:-:S07]  /*a070*/  F2FP.F16.F32.PACK_AB R30, R41, R38 ;  /* 0x00000026291e723e */ /* 0x000fce00000000ff */
.L_x_546:
[----:B------:R-:W-:Y:S05]  /*a080*/  BSYNC B1 ;  /* 0x0000000000017941 */ /* 0x000fea0003800000 */
.L_x_545:
[----:B0-----:R0:W-:Y:S01]  /*a090*/  ST.E.128 desc[UR48][R34.64], R12 ;  /* 0x0000000c22007985 */ /* 0x0011e2000c101d30 */
[----:B------:R-:W-:-:S13]  /*a0a0*/  ISETP.GE.AND P3, PT, R11, R132, PT ;  /* 0x000000840b00720c */ /* 0x000fda0003f66270 */
[----:B------:R-:W-:Y:S05]  /*a0b0*/  @P3 BRA `(.L_x_493) ;  /* 0x0000000400d83947 */ /* 0x000fea0003800000 */
[----:B------:R-:W-:-:S05]  /*a0c0*/  IMAD.WIDE R32, R11, 0x2, R32 ;  /* 0x000000020b207825 */ /* 0x000fca00078e0220 */
[----:B-1----:R1:W-:Y:S01]  /*a0d0*/  ST.E.128 desc[UR48][R32.64], R28 ;  /* 0x0000001c20007985 */ /* 0x0023e2000c101d30 */
[----:B------:R-:W-:Y:S05]  /*a0e0*/  BRA `(.L_x_493) ;  /* 0x0000000400cc7947 */ /* 0x000fea0003800000 */
.L_x_458:
[----:B------:R-:W-:-:S06]  /*a0f0*/  UISETP.NE.AND UP0, UPT, UR51, 0x3, UPT ;  /* 0x000000033300788c */ /* 0x000fcc000bf05270 */
[----:B------:R-:W-:-:S13]  /*a100*/  PLOP3.LUT P2, PT, PT, PT, UP0, 0x80, 0x0 ;  /* 0x000000000000781c */ /* 0x000fda0003f4f008 */
[----:B------:R-:W-:Y:S05]  /*a110*/  @!P2 BRA `(.L_x_547) ;  /* 0x000000000004a947 */ /* 0x000fea0003800000 */
[----:B------:R-:W-:Y:S01]  /*a120*/  BPT.TRAP 0x1 ;  /* 0x000000040000795c */ /* 0x000fe20000300000 */
.L_x_547:
[----:B------:R-:W-:Y:S01]  /*a130*/  IMAD R83, R19, 0x8, R18 ;  /* 0x0000000813537824 */ /* 0x000fe200078e0212 */
[----:B------:R-:W-:Y:S01]  /*a140*/  SHF.L.U32 R84, R204, 0x1f, RZ ;  /* 0x0000001fcc547819 */ /* 0x000fe200000006ff */
[----:B------:R-:W-:Y:S01]  /*a150*/  BSSY B1, `(.L_x_548) ;  /* 0x0000004000017945 */ /* 0x000fe20003800000 */
[----:B------:R-:W-:Y:S02]  /*a160*/  SHF.R.S32.HI R80, RZ, 0x1f, R25 ;  /* 0x0000001fff507819 */ /* 0x000fe40000011419 */
[----:B------:R-:W0:Y:S02]  /*a170*/  SYNCS.PHASECHK.TRANS64.TRYWAIT P3, [R83+URZ+0x30890], R84 ;  /* 0x03089054530075a7 */ /* 0x000e24000806017f */
[----:B0-----:R-:W-:Y:S05]  /*a180*/  @!P3 BRA `(.L_x_549) ;  /* 0x000001840024b947 */ /* 0x001fea0003800000 */
.L_x_811:
[----:B------:R-:W-:Y:S05]  /*a190*/  BSYNC B1 ;  /* 0x0000000000017941 */ /* 0x000fea0003800000 */
.L_x_548:
[----:B------:R-:W-:Y:S01]  /*a1a0*/  ULDC.64 UR4, c[0x0][0x300] ;  /* 0x0000c00000047ab9 */ /* 0x000fe20000000a00 */
[----:B-----5:R-:W-:Y:S01]  /*a1b0*/  SHF.R.S32.HI R81, RZ, 0x1f, R21 ;  /* 0x0000001fff517819 */ /* 0x020fe20000011415 */
[----:B------:R-:W-:Y:S01]  /*a1c0*/  IMAD R14, R80, UR4, RZ ;  /* 0x00000004500e7c24 */ /* 0x000fe2000f8e02ff */
[----:B------:R-:W-:Y:S01]  /*a1d0*/  ULDC.64 UR6, c[0x0][0x2e8] ;  /* 0x0000ba0000067ab9 */ /* 0x000fe20000000a00 */
[----:B------:R-:W-:-:S04]  /*a1e0*/  IMAD.WIDE.U32 R12, R25, UR4, RZ ;  /* 0x00000004190c7c25 */ /* 0x000fc8000f8e00ff */
[----:B------:R-:W-:Y:S01]  /*a1f0*/  IMAD R11, R25, UR5, R14 ;  /* 0x00000005190b7c24 */ /* 0x000fe2000f8e020e */
[----:B------:R-:W-:Y:S01]  /*a200*/  ULDC.64 UR4, c[0x0][0x310] ;  /* 0x0000c40000047ab9 */ /* 0x000fe20000000a00 */
[----:B------:R-:W-:Y:S02]  /*a210*/  IMAD R82, R2, -0x60, R24 ;  /* 0xffffffa002527824 */ /* 0x000fe400078e0218 */
[----:B------:R-:W-:Y:S01]  /*a220*/  IMAD R14, R81, UR4, RZ ;  /* 0x00000004510e7c24 */ /* 0x000fe2000f8e02ff */
[----:B------:R-:W-:Y:S02]  /*a230*/  IADD3 R13, R13, R11, RZ ;  /* 0x0000000b0d0d7210 */ /* 0x000fe40007ffe0ff */
[----:B------:R-:W-:Y:S01]  /*a240*/  VIMNMX R82, R82, 0x60, PT ;  /* 0x0000006052527848 */ /* 0x000fe20003fe0100 */
[C---:B------:R-:W-:Y:S02]  /*a250*/  IMAD R11, R21.reuse, UR5, R14 ;  /* 0x00000005150b7c24 */ /* 0x040fe4000f8e020e */
[----:B------:R-:W-:Y:S01]  /*a260*/  IMAD.WIDE.U32 R12, R21, UR4, R12 ;  /* 0x00000004150c7c25 */ /* 0x000fe2000f8e000c */
[----:B------:R-:W-:-:S03]  /*a270*/  ULDC.64 UR4, c[0x0][0x308] ;  /* 0x0000c20000047ab9 */ /* 0x000fc60000000a00 */
[----:B------:R-:W-:Y:S02]  /*a280*/  IMAD.IADD R13, R13, 0x1, R11 ;  /* 0x000000010d0d7824 */ /* 0x000fe400078e020b */
[----:B------:R-:W-:Y:S02]  /*a290*/  IMAD.IADD R36, R82, 0x1, -R203 ;  /* 0x0000000152247824 */ /* 0x000fe400078e0acb */
[----:B------:R-:W-:Y:S01]  /*a2a0*/  IMAD.WIDE.U32 R12, R195, UR4, R12 ;  /* 0x00000004c30c7c25 */ /* 0x000fe2000f8e000c */
[----:B------:R-:W-:-:S03]  /*a2b0*/  UMOV UR4, 0xffffffff ;  /* 0xffffffff00047882 */ /* 0x000fc60000000000 */
[----:B------:R-:W-:Y:S01]  /*a2c0*/  IMAD R35, R195, UR5, R13 ;  /* 0x00000005c3237c24 */ /* 0x000fe2000f8e020d */
[----:B------:R-:W-:-:S04]  /*a2d0*/  LEA R34, P3, R12, UR6, 0x1 ;  /* 0x000000060c227c11 */ /* 0x000fc8000f8608ff */
[----:B------:R-:W-:Y:S02]  /*a2e0*/  LEA.HI.X R35, R12, UR7, R35, 0x1, P3 ;  /* 0x000000070c237c11 */ /* 0x000fe400098f0c23 */
[----:B------:R-:W-:Y:S01]  /*a2f0*/  ISETP.GE.AND P3, PT, R36, 0x1, PT ;  /* 0x000000012400780c */ /* 0x000fe20003f66270 */
[----:B------:R-:W-:-:S12]  /*a300*/  BRA.DIV UR4, `(.L_x_550) ;  /* 0x0000018204d87947 */ /* 0x000fd8000b800000 */
[----:B------:R1:W2:Y:S04]  /*a310*/  SHFL.IDX PT, R37, R35, RZ, 0x1c1f ;  /* 0x001c1fff23257589 */ /* 0x0002a800000e0000 */
[----:B------:R1:W3:Y:S02]  /*a320*/  SHFL.IDX PT, R38, R34, RZ, 0x1c1f ;  /* 0x001c1fff22267589 */ /* 0x0002e400000e0000 */
.L_x_815:
[----:B------:R-:W-:Y:S04]  /*a330*/  BSSY B1, `(.L_x_551) ;  /* 0x0000025000017945 */ /* 0x000fe80003800000 */
[----:B------:R-:W-:Y:S05]  /*a340*/  @!P3 BRA `(.L_x_552) ;  /* 0x00000000008cb947 */ /* 0x000fea0003800000 */
[----:B------:R-:W-:Y:S02]  /*a350*/  ULDC UR4, c[0x0][0x2f4] ;  /* 0x0000bd0000047ab9 */ /* 0x000fe40000000800 */
[----:B------:R-:W-:Y:S02]  /*a360*/  ISETP.GE.AND P5, PT, R16, UR4, PT ;  /* 0x0000000410007c0c */ /* 0x000fe4000bfa6270 */
[----:B------:R-:W-:-:S11]  /*a370*/  ISETP.GE.AND P4, PT, R23, UR4, PT ;  /* 0x0000000417007c0c */ /* 0x000fd6000bf86270 */
[----:B------:R-:W4:Y:S01]  /*a380*/  @!P5 LDS.128 R12, [R26+0x1e000] ;  /* 0x01e000001a0cd984 */ /* 0x000f220000000c00 */
[----:B---3--:R-:W-:-:S04]  /*a390*/  @!P5 LEA R32, P3, R16, R38, 0x1 ;  /* 0x000000261020d211 */ /* 0x008fc800078608ff */
[----:B--2---:R-:W-:Y:S02]  /*a3a0*/  @!P5 LEA.HI.X R33, R16, R37, R17, 0x1, P3 ;  /* 0x000000251021d211 */ /* 0x004fe400018f0c11 */
[----:B------:R-:W-:-:S04]  /*a3b0*/  @!P4 LEA R30, P3, R23, R38, 0x1 ;  /* 0x00000026171ec211 */ /* 0x000fc800078608ff */
[----:B------:R-:W-:Y:S02]  /*a3c0*/  @!P4 LEA.HI.X R31, R23, R37, R202, 0x1, P3 ;  /* 0x00000025171fc211 */ /* 0x000fe400018f0cca */
[----:B------:R-:W-:-:S13]  /*a3d0*/  ISETP.GE.AND P3, PT, R22, UR4, PT ;  /* 0x0000000416007c0c */ /* 0x000fda000bf66270 */
[----:B------:R-:W-:-:S04]  /*a3e0*/  @!P3 LEA R28, P6, R22, R38, 0x1 ;  /* 0x00000026161cb211 */ /* 0x000fc800078c08ff */
[----:B------:R-:W-:Y:S01]  /*a3f0*/  @!P3 LEA.HI.X R29, R22, R37, R201, 0x1, P6 ;  /* 0x00000025161db211 */ /* 0x000fe200030f0cc9 */
[----:B----4-:R2:W-:Y:S01]  /*a400*/  @!P5 ST.E.128 desc[UR48][R32.64], R12 ;  /* 0x0000000c2000d985 */ /* 0x0105e2000c101d30 */
[----:B------:R-:W-:-:S13]  /*a410*/  ISETP.GE.AND P5, PT, R194, UR4, PT ;  /* 0x00000004c2007c0c */ /* 0x000fda000bfa6270 */
[----:B------:R-:W3:Y:S01]  /*a420*/  @!P5 LDS.128 R12, [R27+0x1e000] ;  /* 0x01e000001b0cd984 */ /* 0x000ee20000000c00 */
[----:B------:R-:W-:Y:S01]  /*a430*/  @!P5 SHF.L.U32 R11, R198, 0x3, RZ ;  /* 0x00000003c60bd819 */ /* 0x000fe200000006ff */
[----:B--2---:R-:W-:Y:S02]  /*a440*/  @!P5 IMAD.MOV.U32 R32, RZ, RZ, R38 ;  /* 0x000000ffff20d224 */ /* 0x004fe400078e0026 */
[----:B------:R-:W-:Y:S02]  /*a450*/  @!P5 IMAD.MOV.U32 R33, RZ, RZ, R37 ;  /* 0x000000ffff21d224 */ /* 0x000fe400078e0025 */
[----:B------:R-:W-:-:S05]  /*a460*/  @!P5 IMAD.WIDE R32, R11, 0x2, R32 ;  /* 0x000000020b20d825 */ /* 0x000fca00078e0220 */
[----:B---3--:R2:W-:Y:S01]  /*a470*/  @!P5 ST.E.128 desc[UR48][R32.64], R12 ;  /* 0x0000000c2000d985 */ /* 0x0085e2000c101d30 */
[----:B------:R-:W-:-:S13]  /*a480*/  ISETP.GE.AND P5, PT, R193, UR4, PT ;  /* 0x00000004c1007c0c */ /* 0x000fda000bfa6270 */
[----:B------:R-:W3:Y:S01]  /*a490*/  @!P5 LDS.128 R12, [R26+0x21000] ;  /* 0x021000001a0cd984 */ /* 0x000ee20000000c00 */
[----:B------:R-:W-:Y:S01]  /*a4a0*/  @!P5 SHF.L.U32 R11, R199, 0x3, RZ ;  /* 0x00000003c70bd819 */ /* 0x000fe200000006ff */
[----:B--2---:R-:W-:Y:S02]  /*a4b0*/  @!P5 IMAD.MOV.U32 R32, RZ, RZ, R38 ;  /* 0x000000ffff20d224 */ /* 0x004fe400078e0026 */
[----:B------:R-:W-:Y:S02]  /*a4c0*/  @!P5 IMAD.MOV.U32 R33, RZ, RZ, R37 ;  /* 0x000000ffff21d224 */ /* 0x000fe400078e0025 */
[----:B------:R-:W-:-:S05]  /*a4d0*/  @!P5 IMAD.WIDE R32, R11, 0x2, R32 ;  /* 0x000000020b20d825 */ /* 0x000fca00078e0220 */
[----:B---3--:R2:W-:Y:S01]  /*a4e0*/  @!P5 ST.E.128 desc[UR48][R32.64], R12 ;  /* 0x0000000c2000d985 */ /* 0x0085e2000c101d30 */
[----:B------:R-:W-:-:S03]  /*a4f0*/  ISETP.GE.AND P5, PT, R192, UR4, PT ;  /* 0x00000004c0007c0c */ /* 0x000fc6000bfa6270 */
[----:B------:R-:W3:Y:S10]  /*a500*/  @!P4 LDS.128 R12, [R27+0x21000] ;  /* 0x021000001b0cc984 */ /* 0x000ef40000000c00 */
[----:B--2---:R-:W-:-:S04]  /*a510*/  @!P5 LEA R32, P6, R192, R38, 0x1 ;  /* 0x00000026c020d211 */ /* 0x004fc800078c08ff */
[----:B------:R-:W-:Y:S01]  /*a520*/  @!P5 LEA.HI.X R33, R192, R37, R200, 0x1, P6 ;  /* 0x00000025c021d211 */ /* 0x000fe200030f0cc8 */
[----:B---3--:R-:W-:Y:S04]  /*a530*/  @!P4 ST.E.128 desc[UR48][R30.64], R12 ;  /* 0x0000000c1e00c985 */ /* 0x008fe8000c101d30 */
[----:B------:R-:W2:Y:S04]  /*a540*/  @!P3 LDS.128 R12, [R26+0x24000] ;  /* 0x024000001a0cb984 */ /* 0x000ea80000000c00 */
[----:B--2---:R-:W-:Y:S04]  /*a550*/  @!P3 ST.E.128 desc[UR48][R28.64], R12 ;  /* 0x0000000c1c00b985 */ /* 0x004fe8000c101d30 */
[----:B------:R-:W2:Y:S04]  /*a560*/  @!P5 LDS.128 R12, [R27+0x24000] ;  /* 0x024000001b0cd984 */ /* 0x000ea80000000c00 */
[----:B--2---:R4:W-:Y:S02]  /*a570*/  @!P5 ST.E.128 desc[UR48][R32.64], R12 ;  /* 0x0000000c2000d985 */ /* 0x0049e4000c101d30 */
.L_x_552:
[----:B------:R-:W-:Y:S05]  /*a580*/  BSYNC B1 ;  /* 0x0000000000017941 */ /* 0x000fea0003800000 */
.L_x_551:
[----:B------:R-:W-:-:S03]  /*a590*/  UMOV UR4, 0xffffffff ;  /* 0xffffffff00047882 */ /* 0x000fc60000000000 */
[----:B------:R-:W-:Y:S05]  /*a5a0*/  BRA.DIV UR4, `(.L_x_553) ;  /* 0x00000182047c7947 */ /* 0x000fea000b800000 */
[----:B-1----:R-:W1:Y:S04]  /*a5b0*/  SHFL.IDX PT, R35, R35, 0x1, 0x1c1f ;  /* 0x003c1f0023237f89 */ /* 0x002e6800000e0000 */
[----:B------:R-:W0:Y:S02]  /*a5c0*/  SHFL.IDX PT, R34, R34, 0x1, 0x1c1f ;  /* 0x003c1f0022227f89 */ /* 0x000e2400000e0000 */
.L_x_819:
[----:B------:R-:W-:-:S13]  /*a5d0*/  ISETP.GE.AND P3, PT, R36, 0x41, PT ;  /* 0x000000412400780c */ /* 0x000fda0003f66270 */
[----:B------:R-:W-:Y:S05]  /*a5e0*/  @!P3 BRA `(.L_x_493) ;  /* 0x00000000008cb947 */ /* 0x000fea0003800000 */
[----:B------:R-:W-:Y:S02]  /*a5f0*/  ULDC UR4, c[0x0][0x2f4] ;  /* 0x0000bd0000047ab9 */ /* 0x000fe40000000800 */
[----:B------:R-:W-:Y:S02]  /*a600*/  ISETP.GE.AND P5, PT, R16, UR4, PT ;  /* 0x0000000410007c0c */ /* 0x000fe4000bfa6270 */
[----:B------:R-:W-:-:S11]  /*a610*/  ISETP.GE.AND P4, PT, R23, UR4, PT ;  /* 0x0000000417007c0c */ /* 0x000fd6000bf86270 */
[----:B----4-:R-:W4:Y:S01]  /*a620*/  @!P5 LDS.128 R12, [R26+0x20000] ;  /* 0x020000001a0cd984 */ /* 0x010f220000000c00 */
[----:B0-----:R-:W-:-:S04]  /*a630*/  @!P5 LEA R32, P3, R16, R34, 0x1 ;  /* 0x000000221020d211 */ /* 0x001fc800078608ff */
[----:B-1----:R-:W-:Y:S02]  /*a640*/  @!P5 LEA.HI.X R33, R16, R35, R17, 0x1, P3 ;  /* 0x000000231021d211 */ /* 0x002fe400018f0c11 */
[----:B------:R-:W-:-:S04]  /*a650*/  @!P4 LEA R30, P3, R23, R34, 0x1 ;  /* 0x00000022171ec211 */ /* 0x000fc800078608ff */
[----:B------:R-:W-:Y:S02]  /*a660*/  @!P4 LEA.HI.X R31, R23, R35, R202, 0x1, P3 ;  /* 0x00000023171fc211 */ /* 0x000fe400018f0cca */
[----:B------:R-:W-:-:S13]  /*a670*/  ISETP.GE.AND P3, PT, R22, UR4, PT ;  /* 0x0000000416007c0c */ /* 0x000fda000bf66270 */
[----:B------:R-:W-:-:S04]  /*a680*/  @!P3 LEA R28, P6, R22, R34, 0x1 ;  /* 0x00000022161cb211 */ /* 0x000fc800078c08ff */
[----:B------:R-:W-:Y:S01]  /*a690*/  @!P3 LEA.HI.X R29, R22, R35, R201, 0x1, P6 ;  /* 0x00000023161db211 */ /* 0x000fe200030f0cc9 */
[----:B----4-:R0:W-:Y:S01]  /*a6a0*/  @!P5 ST.E.128 desc[UR48][R32.64], R12 ;  /* 0x0000000c2000d985 */ /* 0x0101e2000c101d30 */
[----:B------:R-:W-:-:S13]  /*a6b0*/  ISETP.GE.AND P5, PT, R194, UR4, PT ;  /* 0x00000004c2007c0c */ /* 0x000fda000bfa6270 */
[----:B------:R-:W1:Y:S01]  /*a6c0*/  @!P5 LDS.128 R12, [R27+0x20000] ;  /* 0x020000001b0cd984 */ /* 0x000e620000000c00 */
[----:B------:R-:W-:Y:S01]  /*a6d0*/  @!P5 SHF.L.U32 R11, R198, 0x3, RZ ;  /* 0x00000003c60bd819 */ /* 0x000fe200000006ff */
[----:B0-----:R-:W-:Y:S02]  /*a6e0*/  @!P5 IMAD.MOV.U32 R32, RZ, RZ, R34 ;  /* 0x000000ffff20d224 */ /* 0x001fe400078e0022 */
[----:B------:R-:W-:Y:S02]  /*a6f0*/  @!P5 IMAD.MOV.U32 R33, RZ, RZ, R35 ;  /* 0x000000ffff21d224 */ /* 0x000fe400078e0023 */
[----:B------:R-:W-:-:S05]  /*a700*/  @!P5 IMAD.WIDE R32, R11, 0x2, R32 ;  /* 0x000000020b20d825 */ /* 0x000fca00078e0220 */
[----:B-1----:R0:W-:Y:S01]  /*a710*/  @!P5 ST.E.128 desc[UR48][R32.64], R12 ;  /* 0x0000000c2000d985 */ /* 0x0021e2000c101d30 */
[----:B------:R-:W-:-:S13]  /*a720*/  ISETP.GE.AND P5, PT, R193, UR4, PT ;  /* 0x00000004c1007c0c */ /* 0x000fda000bfa6270 */
[----:B------:R-:W1:Y:S01]  /*a730*/  @!P5 LDS.128 R12, [R26+0x23000] ;  /* 0x023000001a0cd984 */ /* 0x000e620000000c00 */
[----:B------:R-:W-:Y:S01]  /*a740*/  @!P5 SHF.L.U32 R11, R199, 0x3, RZ ;  /* 0x00000003c70bd819 */ /* 0x000fe200000006ff */
[----:B0-----:R-:W-:Y:S02]  /*a750*/  @!P5 IMAD.MOV.U32 R32, RZ, RZ, R34 ;  /* 0x000000ffff20d224 */ /* 0x001fe400078e0022 */
[----:B------:R-:W-:Y:S02]  /*a760*/  @!P5 IMAD.MOV.U32 R33, RZ, RZ, R35 ;  /* 0x000000ffff21d224 */ /* 0x000fe400078e0023 */
[----:B------:R-:W-:-:S05]  /*a770*/  @!P5 IMAD.WIDE R32, R11, 0x2, R32 ;  /* 0x000000020b20d825 */ /* 0x000fca00078e0220 */
[----:B-1----:R0:W-:Y:S01]  /*a780*/  @!P5 ST.E.128 desc[UR48][R32.64], R12 ;  /* 0x0000000c2000d985 */ /* 0x0021e2000c101d30 */
[----:B------:R-:W-:-:S03]  /*a790*/  ISETP.GE.AND P5, PT, R192, UR4, PT ;  /* 0x00000004c0007c0c */ /* 0x000fc6000bfa6270 */
[----:B------:R-:W1:Y:S10]  /*a7a0*/  @!P4 LDS.128 R12, [R27+0x23000] ;  /* 0x023000001b0cc984 */ /* 0x000e740000000c00 */
[----:B0-----:R-:W-:-:S04]  /*a7b0*/  @!P5 LEA R32, P6, R192, R34, 0x1 ;  /* 0x00000022c020d211 */ /* 0x001fc800078c08ff */
[----:B------:R-:W-:Y:S01]  /*a7c0*/  @!P5 LEA.HI.X R33, R192, R35, R200, 0x1, P6 ;  /* 0x00000023c021d211 */ /* 0x000fe200030f0cc8 */
[----:B-1----:R-:W-:Y:S04]  /*a7d0*/  @!P4 ST.E.128 desc[UR48][R30.64], R12 ;  /* 0x0000000c1e00c985 */ /* 0x002fe8000c101d30 */
[----:B------:R-:W0:Y:S04]  /*a7e0*/  @!P3 LDS.128 R12, [R26+0x26000] ;  /* 0x026000001a0cb984 */ /* 0x000e280000000c00 */
[----:B0-----:R-:W-:Y:S04]  /*a7f0*/  @!P3 ST.E.128 desc[UR48][R28.64], R12 ;  /* 0x0000000c1c00b985 */ /* 0x001fe8000c101d30 */
[----:B------:R-:W0:Y:S04]  /*a800*/  @!P5 LDS.128 R12, [R27+0x26000] ;  /* 0x026000001b0cd984 */ /* 0x000e280000000c00 */
[----:B0-----:R0:W-:Y:S02]  /*a810*/  @!P5 ST.E.128 desc[UR48][R32.64], R12 ;  /* 0x0000000c2000d985 */ /* 0x0011e4000c101d30 */
.L_x_493:
[----:B------:R-:W-:Y:S05]  /*a820*/  BSYNC B0 ;  /* 0x0000000000007941 */ /* 0x000fea0003800000 */
.L_x_457:
[----:B0--3--:R-:W0:Y:S01]  /*a830*/  S2R R11, SR_TID.X ;  /* 0x00000000000b7919 */ /* 0x009e220000002100 */
[----:B------:R-:W-:Y:S01]  /*a840*/  @!PT LDS RZ, [RZ] ;  /* 0x00000000fffff984 */ /* 0x000fe20000000800 */
[----:B------:R-:W-:Y:S01]  /*a850*/  @!PT LDS RZ, [RZ] ;  /* 0x00000000fffff984 */ /* 0x000fe20000000800 */
[----:B------:R-:W-:Y:S01]  /*a860*/  @!PT LDS RZ, [RZ] ;  /* 0x00000000fffff984 */ /* 0x000fe20000000800 */
[----:B------:R-:W-:Y:S01]  /*a870*/  @!PT LDS RZ, [RZ] ;  /* 0x00000000fffff984 */ /* 0x000fe20000000800 */
[----:B------:R3:W-:Y:S06]  /*a880*/  MEMBAR.ALL.CTA ;  /* 0x0000000000007992 */ /* 0x0007ec0000008000 */
[----:B---3--:R-:W3:Y:S01]  /*a890*/  FENCE.VIEW.ASYNC.S ;  /* 0x00000000000073c6 */ /* 0x008ee20000000000 */
[----:B------:R-:W-:Y:S05]  /*a8a0*/  WARPSYNC.ALL ;  /* 0x0000000000007948 */ /* 0x000fea0003800000 */
[----:B------:R-:W-:Y:S01]  /*a8b0*/  BSSY B0, `(.L_x_554) ;  /* 0x0000009000007945 */ /* 0x000fe20003800000 */
[----:B0-----:R-:W-:Y:S01]  /*a8c0*/  LOP3.LUT R11, R11, 0x7f, RZ, 0xc0, !PT ;  /* 0x0000007f0b0b7812 */ /* 0x001fe200078ec0ff */
[----:B---3--:R0:W-:Y:S03]  /*a8d0*/  BAR.SYNC.DEFER_BLOCKING R160, 0x80 ;  /* 0x000200a00000751d */ /* 0x0081e60000010000 */
[----:B------:R-:W-:-:S13]  /*a8e0*/  ISETP.NE.AND P3, PT, R11, RZ, PT ;  /* 0x000000ff0b00720c */ /* 0x000fda0003f65270 */
[----:B------:R-:W-:-:S04]  /*a8f0*/  @!P3 IADD3 R11, R83, 0x308a0, RZ ;  /* 0x000308a0530bb810 */ /* 0x000fc80007ffe0ff */
[----:B------:R-:W-:-:S04]  /*a900*/  @!P3 PRMT R11, RZ, 0x654, R11 ;  /* 0x00000654ff0bb816 */ /* 0x000fc8000000000b */
[----:B------:R0:W-:Y:S01]  /*a910*/  @!P3 SYNCS.ARRIVE.TRANS64.RED.A1T0 RZ, [R11+URZ], RZ ;  /* 0x000000ff0bffb9a7 */ /* 0x0001e2000810043f */
[----:B------:R-:W-:Y:S05]  /*a920*/  @!P2 BRA `(.L_x_555) ;  /* 0x000000000004a947 */ /* 0x000fea0003800000 */
[----:B------:R-:W-:Y:S01]  /*a930*/  BPT.TRAP 0x1 ;  /* 0x000000040000795c */ /* 0x000fe20000300000 */
.L_x_555:
[----:B------:R-:W-:Y:S05]  /*a940*/  BSYNC B0 ;  /* 0x0000000000007941 */ /* 0x000fea0003800000 */
.L_x_554:
[----:B------:R-:W3:Y:S01]  /*a950*/  SYNCS.PHASECHK.TRANS64.TRYWAIT P2, [R83+URZ+0x308b0], R84 ;  /* 0x0308b054530075a7 */ /* 0x000ee2000804017f */
[----:B------:R-:W-:Y:S01]  /*a960*/  ULDC UR50, c[0x0][0x2f4] ;  /* 0x0000bd0000327ab9 */ /* 0x000fe20000000800 */
[----:B------:R-:W-:Y:S04]  /*a970*/  BSSY B0, `(.L_x_556) ;  /* 0x0000002000007945 */ /* 0x000fe80003800000 */
[----:B---3--:R-:W-:Y:S05]  /*a980*/  @!P2 BRA `(.L_x_557) ;  /* 0x0000017c00d0a947 */ /* 0x008fea0003800000 */
.L_x_820:
[----:B------:R-:W-:Y:S05]  /*a990*/  BSYNC B0 ;  /* 0x0000000000007941 */ /* 0x000fea0003800000 */
.L_x_556:
[----:B------:R-:W-:Y:S01]  /*a9a0*/  ULDC.64 UR4, c[0x0][0x328] ;  /* 0x0000ca0000047ab9 */ /* 0x000fe20000000a00 */
[----:B------:R-:W-:Y:S01]  /*a9b0*/  ULDC.64 UR6, c[0x0][0x318] ;  /* 0x0000c60000067ab9 */ /* 0x000fe20000000a00 */
[----:B------:R-:W-:Y:S01]  /*a9c0*/  IMAD R80, R80, UR4, RZ ;  /* 0x0000000450507c24 */ /* 0x000fe2000f8e02ff */
[----:B------:R-:W-:Y:S01]  /*a9d0*/  IADD3 R82, -R203, R82, RZ ;  /* 0x00000052cb527210 */ /* 0x000fe20007ffe1ff */
[C---:B-12-4-:R-:W-:Y:S01]  /*a9e0*/  IMAD.WIDE.U32 R12, R25.reuse, UR4, RZ ;  /* 0x00000004190c7c25 */ /* 0x056fe2000f8e00ff */
[----:B------:R-:W-:Y:S03]  /*a9f0*/  BSSY B0, `(.L_x_558) ;  /* 0x0000031000007945 */ /* 0x000fe60003800000 */
[----:B------:R-:W-:Y:S01]  /*aa00*/  IMAD R25, R25, UR5, R80 ;  /* 0x0000000519197c24 */ /* 0x000fe2000f8e0250 */
[----:B------:R-:W-:Y:S02]  /*aa10*/  ULDC.64 UR4, c[0x0][0x338] ;  /* 0x0000ce0000047ab9 */ /* 0x000fe40000000a00 */
[----:B------:R-:W-:-:S02]  /*aa20*/  IMAD R14, R81, UR4, RZ ;  /* 0x00000004510e7c24 */ /* 0x000fc4000f8e02ff */
[----:B------:R-:W-:Y:S02]  /*aa30*/  IMAD.IADD R13, R13, 0x1, R25 ;  /* 0x000000010d0d7824 */ /* 0x000fe400078e0219 */
[C---:B0-----:R-:W-:Y:S02]  /*aa40*/  IMAD R11, R21.reuse, UR5, R14 ;  /* 0x00000005150b7c24 */ /* 0x041fe4000f8e020e */
[----:B------:R-:W-:Y:S01]  /*aa50*/  IMAD.WIDE.U32 R12, R21, UR4, R12 ;  /* 0x00000004150c7c25 */ /* 0x000fe2000f8e000c */
[----:B------:R-:W-:-:S03]  /*aa60*/  ULDC.64 UR4, c[0x0][0x330] ;  /* 0x0000cc0000047ab9 */ /* 0x000fc60000000a00 */
[----:B------:R-:W-:Y:S02]  /*aa70*/  IMAD.IADD R13, R13, 0x1, R11 ;  /* 0x000000010d0d7824 */ /* 0x000fe400078e020b */
[----:B------:R-:W-:-:S04]  /*aa80*/  IMAD.WIDE.U32 R12, R195, UR4, R12 ;  /* 0x00000004c30c7c25 */ /* 0x000fc8000f8e000c */
[----:B------:R-:W-:Y:S01]  /*aa90*/  IMAD R11, R195, UR5, R13 ;  /* 0x00000005c30b7c24 */ /* 0x000fe2000f8e020d */
[----:B------:R-:W-:-:S04]  /*aaa0*/  LEA R21, P2, R12, UR6, 0x1 ;  /* 0x000000060c157c11 */ /* 0x000fc8000f8408ff */
[----:B------:R-:W-:Y:S01]  /*aab0*/  LEA.HI.X R11, R12, UR7, R11, 0x1, P2 ;  /* 0x000000070c0b7c11 */ /* 0x000fe200090f0c0b */
[----:B------:R0:W1:Y:S01]  /*aac0*/  SHFL.IDX PT, R32, R21, RZ, 0x1c1f ;  /* 0x001c1fff15207589 */ /* 0x00006200000e0000 */
[----:B------:R-:W-:-:S03]  /*aad0*/  ISETP.GE.AND P2, PT, R82, 0x1, PT ;  /* 0x000000015200780c */ /* 0x000fc60003f46270 */
[----:B------:R0:W2:Y:S10]  /*aae0*/  SHFL.IDX PT, R33, R11, RZ, 0x1c1f ;  /* 0x001c1fff0b217589 */ /* 0x0000b400000e0000 */
[----:B0-----:R-:W-:Y:S05]  /*aaf0*/  @!P2 BRA `(.L_x_559) ;  /* 0x000000000080a947 */ /* 0x001fea0003800000 */
[----:B------:R-:W-:Y:S02]  /*ab00*/  ISETP.GE.AND P5, PT, R16, UR50, PT ;  /* 0x0000003210007c0c */ /* 0x000fe4000bfa6270 */
[----:B------:R-:W-:-:S11]  /*ab10*/  ISETP.GE.AND P4, PT, R23, UR50, PT ;  /* 0x0000003217007c0c */ /* 0x000fd6000bf86270 */
[----:B------:R-:W0:Y:S01]  /*ab20*/  @!P5 LDS.128 R12, [R26] ;  /* 0x000000001a0cd984 */ /* 0x000e220000000c00 */
[----:B-1----:R-:W-:-:S04]  /*ab30*/  @!P5 LEA R34, P2, R16, R32, 0x1 ;  /* 0x000000201022d211 */ /* 0x002fc800078408ff */
[----:B--2---:R-:W-:Y:S02]  /*ab40*/  @!P5 LEA.HI.X R35, R16, R33, R17, 0x1, P2 ;  /* 0x000000211023d211 */ /* 0x004fe400010f0c11 */
[----:B------:R-:W-:-:S04]  /*ab50*/  @!P4 LEA R30, P2, R23, R32, 0x1 ;  /* 0x00000020171ec211 */ /* 0x000fc800078408ff */
[----:B------:R-:W-:Y:S02]  /*ab60*/  @!P4 LEA.HI.X R31, R23, R33, R202, 0x1, P2 ;  /* 0x00000021171fc211 */ /* 0x000fe400010f0cca */
[----:B------:R-:W-:-:S13]  /*ab70*/  ISETP.GE.AND P2, PT, R22, UR50, PT ;  /* 0x0000003216007c0c */ /* 0x000fda000bf46270 */
[----:B------:R-:W-:-:S04]  /*ab80*/  @!P2 LEA R28, P6, R22, R32, 0x1 ;  /* 0x00000020161ca211 */ /* 0x000fc800078c08ff */
[----:B------:R-:W-:Y:S01]  /*ab90*/  @!P2 LEA.HI.X R29, R22, R33, R201, 0x1, P6 ;  /* 0x00000021161da211 */ /* 0x000fe200030f0cc9 */
[----:B0-----:R0:W-:Y:S01]  /*aba0*/  @!P5 ST.E.128 desc[UR48][R34.64], R12 ;  /* 0x0000000c2200d985 */ /* 0x0011e2000c101d30 */
[----:B------:R-:W-:-:S13]  /*abb0*/  ISETP.GE.AND P5, PT, R194, UR50, PT ;  /* 0x00000032c2007c0c */ /* 0x000fda000bfa6270 */
[----:B------:R-:W1:Y:S01]  /*abc0*/  @!P5 LDS.128 R12, [R27] ;  /* 0x000000001b0cd984 */ /* 0x000e620000000c00 */
[----:B------:R-:W-:-:S04]  /*abd0*/  @!P5 IMAD.SHL.U32 R25, R198, 0x8, RZ ;  /* 0x00000008c619d824 */ /* 0x000fc800078e00ff */
[----:B0-----:R-:W-:-:S05]  /*abe0*/  @!P5 IMAD.WIDE R34, R25, 0x2, R32 ;  /* 0x000000021922d825 */ /* 0x001fca00078e0220 */
[----:B-1----:R0:W-:Y:S01]  /*abf0*/  @!P5 ST.E.128 desc[UR48][R34.64], R12 ;  /* 0x0000000c2200d985 */ /* 0x0021e2000c101d30 */
[----:B------:R-:W-:-:S13]  /*ac00*/  ISETP.GE.AND P5, PT, R193, UR50, PT ;  /* 0x00000032c1007c0c */ /* 0x000fda000bfa6270 */
[----:B------:R-:W1:Y:S01]  /*ac10*/  @!P5 LDS.128 R12, [R26+0x3000] ;  /* 0x003000001a0cd984 */ /* 0x000e620000000c00 */
[----:B------:R-:W-:Y:S01]  /*ac20*/  @!P5 IMAD.SHL.U32 R25, R199, 0x8, RZ ;  /* 0x00000008c719d824 */ /* 0x000fe200078e00ff */
[----:B0-----:R-:W-:Y:S01]  /*ac30*/  @!P5 MOV R34, R32 ;  /* 0x000000200022d202 */ /* 0x001fe20000000f00 */
[----:B------:R-:W-:-:S04]  /*ac40*/  @!P5 IMAD.MOV.U32 R35, RZ, RZ, R33 ;  /* 0x000000ffff23d224 */ /* 0x000fc800078e0021 */
[----:B------:R-:W-:-:S05]  /*ac50*/  @!P5 IMAD.WIDE R34, R25, 0x2, R34 ;  /* 0x000000021922d825 */ /* 0x000fca00078e0222 */
[----:B-1----:R-:W-:Y:S01]  /*ac60*/  @!P5 ST.E.128 desc[UR48][R34.64], R12 ;  /* 0x0000000c2200d985 */ /* 0x002fe2000c101d30 */
[----:B------:R-:W-:-:S03]  /*ac70*/  ISETP.GE.AND P5, PT, R192, UR50, PT ;  /* 0x00000032c0007c0c */ /* 0x000fc6000bfa6270 */
[----:B------:R-:W0:Y:S10]  /*ac80*/  @!P4 LDS.128 R12, [R27+0x3000] ;  /* 0x003000001b0cc984 */ /* 0x000e340000000c00 */
[----:B------:R-:W-:-:S04]  /*ac90*/  @!P5 LEA R32, P6, R192, R32, 0x1 ;  /* 0x00000020c020d211 */ /* 0x000fc800078c08ff */
[----:B------:R-:W-:Y:S01]  /*aca0*/  @!P5 LEA.HI.X R33, R192, R33, R200, 0x1, P6 ;  /* 0x00000021c021d211 */ /* 0x000fe200030f0cc8 */
[----:B0-----:R-:W-:Y:S04]  /*acb0*/  @!P4 ST.E.128 desc[UR48][R30.64], R12 ;  /* 0x0000000c1e00c985 */ /* 0x001fe8000c101d30 */
[----:B------:R-:W0:Y:S04]  /*acc0*/  @!P2 LDS.128 R12, [R26+0x6000] ;  /* 0x006000001a0ca984 */ /* 0x000e280000000c00 */
[----:B0-----:R-:W-:Y:S04]  /*acd0*/  @!P2 ST.E.128 desc[UR48][R28.64], R12 ;  /* 0x0000000c1c00a985 */ /* 0x001fe8000c101d30 */
[----:B------:R-:W0:Y:S04]  /*ace0*/  @!P5 LDS.128 R12, [R27+0x6000] ;  /* 0x006000001b0cd984 */ /* 0x000e280000000c00 */
[----:B0-----:R0:W-:Y:S02]  /*acf0*/  @!P5 ST.E.128 desc[UR48][R32.64], R12 ;  /* 0x0000000c2000d985 */ /* 0x0011e4000c101d30 */
.L_x_559:
[----:B------:R-:W-:Y:S05]  /*ad00*/  BSYNC B0 ;  /* 0x0000000000007941 */ /* 0x000fea0003800000 */
.L_x_558:
[----:B------:R-:W-:Y:S01]  /*ad10*/  ISETP.GE.AND P2, PT, R82, 0x41, PT ;  /* 0x000000415200780c */ /* 0x000fe20003f46270 */
[----:B0-2---:R0:W2:Y:S01]  /*ad20*/  SHFL.IDX PT, R33, R11, 0x1, 0x1c1f ;  /* 0x003c1f000b217f89 */ /* 0x0050a200000e0000 */
[----:B------:R-:W-:Y:S03]  /*ad30*/  BSSY B0, `(.L_x_560) ;  /* 0x0000023000007945 */ /* 0x000fe60003800000 */
[----:B-1----:R0:W1:Y:S08]  /*ad40*/  SHFL.IDX PT, R32, R21, 0x1, 0x1c1f ;  /* 0x003c1f0015207f89 */ /* 0x00207000000e0000 */
[----:B0-----:R-:W-:Y:S05]  /*ad50*/  @!P2 BRA `(.L_x_561) ;  /* 0x000000000080a947 */ /* 0x001fea0003800000 */
[----:B------:R-:W-:Y:S02]  /*ad60*/  ISETP.GE.AND P5, PT, R16, UR50, PT ;  /* 0x0000003210007c0c */ /* 0x000fe4000bfa6270 */
[----:B------:R-:W-:-:S11]  /*ad70*/  ISETP.GE.AND P4, PT, R23, UR50, PT ;  /* 0x0000003217007c0c */ /* 0x000fd6000bf86270 */
[----:B------:R-:W0:Y:S01]  /*ad80*/  @!P5 LDS.128 R12, [R26+0x2000] ;  /* 0x002000001a0cd984 */ /* 0x000e220000000c00 */
        /* <DEDUP_REMOVED lines=9> */
[----:B------:R-:W1:Y:S01]  /*ae20*/  @!P5 LDS.128 R12, [R27+0x2000] ;  /* 0x002000001b0cd984 */ /* 0x000e620000000c00 */
[----:B------:R-:W-:-:S04]  /*ae30*/  @!P5 IMAD.SHL.U32 R11, R198, 0x8, RZ ;  /* 0x00000008c60bd824 */ /* 0x000fc800078e00ff */
[----:B0-----:R-:W-:-:S05]  /*ae40*/  @!P5 IMAD.WIDE R34, R11, 0x2, R32 ;  /* 0x000000020b22d825 */ /* 0x001fca00078e0220 */
[----:B-1----:R0:W-:Y:S01]  /*ae50*/  @!P5 ST.E.128 desc[UR48][R34.64], R12 ;  /* 0x0000000c2200d985 */ /* 0x0021e2000c101d30 */
[----:B------:R-:W-:-:S13]  /*ae60*/  ISETP.GE.AND P5, PT, R193, UR50, PT ;  /* 0x00000032c1007c0c */ /* 0x000fda000bfa6270 */
[----:B------:R-:W1:Y:S01]  /*ae70*/  @!P5 LDS.128 R12, [R26+0x5000] ;  /* 0x005000001a0cd984 */ /* 0x000e620000000c00 */
[----:B------:R-:W-:Y:S01]  /*ae80*/  @!P5 SHF.L.U32 R11, R199, 0x3, RZ ;  /* 0x00000003c70bd819 */ /* 0x000fe200000006ff */
[----:B0-----:R-:W-:Y:S02]  /*ae90*/  @!P5 IMAD.MOV.U32 R34, RZ, RZ, R32 ;  /* 0x000000ffff22d224 */ /* 0x001fe400078e0020 */
[----:B------:R-:W-:Y:S02]  /*aea0*/  @!P5 IMAD.MOV.U32 R35, RZ, RZ, R33 ;  /* 0x000000ffff23d224 */ /* 0x000fe400078e0021 */
        /* <DEDUP_REMOVED lines=11> */
.L_x_561:
[----:B------:R-:W-:Y:S05]  /*af60*/  BSYNC B0 ;  /* 0x0000000000007941 */ /* 0x000fea0003800000 */
.L_x_560:
[----:B------:R-:W4:Y:S01]  /*af70*/  LDL R11, [R1] ;  /* 0x00000000010b7983 */ /* 0x000f220000100800 */
[----:B------:R-:W-:Y:S01]  /*af80*/  VIADD R19, R19, 0x1 ;  /* 0x0000000113137836 */ /* 0x000fe20000000000 */
[----:B---3--:R-:W-:Y:S01]  /*af90*/  @!P3 IADD3 R83, R83, 0x308c0, RZ ;  /* 0x000308c05353b810 */ /* 0x008fe20007ffe0ff */
[----:B------:R-:W-:Y:S01]  /*afa0*/  @!PT LDS RZ, [RZ] ;  /* 0x00000000fffff984 */ /* 0x000fe20000000800 */
[----:B------:R-:W-:Y:S01]  /*afb0*/  @!PT LDS RZ, [RZ] ;  /* 0x00000000fffff984 */ /* 0x000fe20000000800 */
[----:B------:R-:W-:Y:S01]  /*afc0*/  @!PT LDS RZ, [RZ] ;  /* 0x00000000fffff984 */ /* 0x000fe20000000800 */
[----:B------:R-:W-:Y:S01]  /*afd0*/  @!PT LDS RZ, [RZ] ;  /* 0x00000000fffff984 */ /* 0x000fe20000000800 */
[----:B------:R3:W-:Y:S06]  /*afe0*/  MEMBAR.ALL.CTA ;  /* 0x0000000000007992 */ /* 0x0007ec0000008000 */
[----:B---3--:R-:W3:Y:S02]  /*aff0*/  FENCE.VIEW.ASYNC.S ;  /* 0x00000000000073c6 */ /* 0x008ee40000000000 */
[----:B---3--:R3:W-:Y:S01]  /*b000*/  BAR.SYNC.DEFER_BLOCKING R160, 0x80 ;  /* 0x000200a00000751d */ /* 0x0087e20000010000 */
[----:B------:R-:W-:-:S02]  /*b010*/  ISETP.NE.AND P2, PT, R19, 0x2, PT ;  /* 0x000000021300780c */ /* 0x000fc40003f45270 */
[----:B------:R-:W-:Y:S02]  /*b020*/  @!P3 PRMT R83, RZ, 0x654, R83 ;  /* 0x00000654ff53b816 */ /* 0x000fe40000000053 */
[----:B------:R-:W-:Y:S02]  /*b030*/  SEL R19, R19, RZ, P2 ;  /* 0x000000ff13137207 */ /* 0x000fe40001000000 */
[----:B------:R3:W-:Y:S01]  /*b040*/  @!P3 SYNCS.ARRIVE.TRANS64.RED.A1T0 RZ, [R83+URZ], RZ ;  /* 0x000000ff53ffb9a7 */ /* 0x0007e2000810043f */
[----:B----4-:R-:W-:Y:S02]  /*b050*/  LOP3.LUT P4, RZ, R11, 0x2, RZ, 0xc0, !PT ;  /* 0x000000020bff7812 */ /* 0x010fe4000788c0ff */
[----:B------:R-:W-:Y:S02]  /*b060*/  SEL R11, RZ, 0x1, P2 ;  /* 0x00000001ff0b7807 */ /* 0x000fe40001000000 */
[----:B------:R-:W-:Y:S02]  /*b070*/  PLOP3.LUT P2, PT, PT, PT, PT, 0x8, 0x0 ;  /* 0x000000000000781c */ /* 0x000fe40003f4e170 */
[----:B------:R-:W-:-:S07]  /*b080*/  LOP3.LUT R204, R204, R11, RZ, 0x3c, !PT ;  /* 0x0000000bcccc7212 */ /* 0x000fce00078e3cff */
[----:B---3--:R-:W-:Y:S05]  /*b090*/  @P4 BRA `(.L_x_562) ;  /* 0xffffff7800e04947 */ /* 0x008fea000383ffff */
.L_x_452:
[----:B------:R-:W-:Y:S01]  /*b0a0*/  BSSY B0, `(.L_x_563) ;  /* 0x0000005000007945 */ /* 0x000fe20003800000 */
[----:B------:R-:W-:-:S03]  /*b0b0*/  IMAD.MOV.U32 R2, RZ, RZ, RZ ;  /* 0x000000ffff027224 */ /* 0x000fc600078e00ff */
[----:B------:R-:W-:Y:S05]  /*b0c0*/  @P2 BRA `(.L_x_564) ;  /* 0x0000000000082947 */ /* 0x000fea0003800000 */
[----:B------:R-:W3:Y:S02]  /*b0d0*/  FENCE.VIEW.ASYNC.G ;  /* 0x00000000000073c6 */ /* 0x000ee40000000100 */
[----:B---3--:R-:W-:Y:S06]  /*b0e0*/  BAR.ARV 0xc, 0x180 ;  /* 0x0306000000007b1d */ /* 0x008fec0000002000 */
.L_x_564:
[----:B------:R-:W-:Y:S05]  /*b0f0*/  BSYNC B0 ;  /* 0x0000000000007941 */ /* 0x000fea0003800000 */
.L_x_563:
[----:B------:R-:W3:Y:S01]  /*b100*/  LDL R0, [R1] ;  /* 0x0000000001007983 */ /* 0x000ee20000100800 */
[----:B------:R-:W-:Y:S01]  /*b110*/  BSSY B0, `(.L_x_565) ;  /* 0x0000021000007945 */ /* 0x000fe20003800000 */
[----:B---3--:R-:W-:-:S13]  /*b120*/  LOP3.LUT P0, RZ, R0, 0x8, RZ, 0xc0, !PT ;  /* 0x0000000800ff7812 */ /* 0x008fda000780c0ff */
[----:B------:R-:W-:Y:S05]  /*b130*/  @!P0 BRA `(.L_x_566) ;  /* 0x0000000000788947 */ /* 0x000fea0003800000 */
[----:B------:R-:W-:Y:S01]  /*b140*/  ISETP.NE.AND P0, PT, R225, RZ, PT ;  /* 0x000000ffe100720c */ /* 0x000fe20003f05270 */
[----:B------:R-:W-:-:S03]  /*b150*/  ULDC UR4, c[0x0][0x9f0] ;  /* 0x00027c0000047ab9 */ /* 0x000fc60000000800 */
[----:B------:R-:W-:-:S04]  /*b160*/  SEL R6, R225, UR4, P0 ;  /* 0x00000004e1067c07 */ /* 0x000fc80008000000 */
[-C--:B------:R-:W-:Y:S02]  /*b170*/  IABS R5, R6.reuse ;  /* 0x0000000600057213 */ /* 0x080fe40000000000 */
[----:B------:R-:W-:Y:S02]  /*b180*/  IADD3 R0, R135, -0x1, R6 ;  /* 0xffffffff87007810 */ /* 0x000fe40007ffe006 */
[----:B------:R-:W3:Y:S01]  /*b190*/  I2F.RP R4, R5 ;  /* 0x0000000500047306 */ /* 0x000ee20000209400 */
[----:B------:R-:W-:-:S05]  /*b1a0*/  IABS R9, R6 ;  /* 0x0000000600097213 */ /* 0x000fca0000000000 */
[----:B------:R-:W-:Y:S02]  /*b1b0*/  IMAD.MOV R9, RZ, RZ, -R9 ;  /* 0x000000ffff097224 */ /* 0x000fe400078e0a09 */
[----:B---3--:R-:W3:Y:S02]  /*b1c0*/  MUFU.RCP R4, R4 ;  /* 0x0000000400047308 */ /* 0x008ee40000001000 */
[----:B---3--:R-:W-:Y:S02]  /*b1d0*/  IADD3 R2, R4, 0xffffffe, RZ ;  /* 0x0ffffffe04027810 */ /* 0x008fe40007ffe0ff */
[----:B------:R-:W-:-:S04]  /*b1e0*/  IABS R4, R0 ;  /* 0x0000000000047213 */ /* 0x000fc80000000000 */
[----:B------:R3:W4:Y:S01]  /*b1f0*/  F2I.FTZ.U32.TRUNC.NTZ R3, R2 ;  /* 0x0000000200037305 */ /* 0x000722000021f000 */
[----:B------:R-:W-:-:S04]  /*b200*/  LOP3.LUT R0, R0, R6, RZ, 0x3c, !PT ;  /* 0x0000000600007212 */ /* 0x000fc800078e3cff */
[----:B------:R-:W-:Y:S02]  /*b210*/  ISETP.GE.AND P2, PT, R0, RZ, PT ;  /* 0x000000ff0000720c */ /* 0x000fe40003f46270 */
[----:B---3--:R-:W-:Y:S01]  /*b220*/  MOV R2, RZ ;  /* 0x000000ff00027202 */ /* 0x008fe20000000f00 */
[----:B----4-:R-:W-:-:S04]  /*b230*/  IMAD.MOV R8, RZ, RZ, -R3 ;  /* 0x000000ffff087224 */ /* 0x010fc800078e0a03 */
[----:B------:R-:W-:-:S04]  /*b240*/  IMAD R7, R8, R5, RZ ;  /* 0x0000000508077224 */ /* 0x000fc800078e02ff */
[----:B------:R-:W-:-:S04]  /*b250*/  IMAD.HI.U32 R3, R3, R7, R2 ;  /* 0x0000000703037227 */ /* 0x000fc800078e0002 */
[----:B------:R-:W-:Y:S02]  /*b260*/  IMAD.MOV.U32 R2, RZ, RZ, R9 ;  /* 0x000000ffff027224 */ /* 0x000fe400078e0009 */
[----:B------:R-:W-:-:S04]  /*b270*/  IMAD.HI.U32 R3, R3, R4, RZ ;  /* 0x0000000403037227 */ /* 0x000fc800078e00ff */
[----:B------:R-:W-:-:S05]  /*b280*/  IMAD R2, R3, R2, R4 ;  /* 0x0000000203027224 */ /* 0x000fca00078e0204 */
[----:B------:R-:W-:-:S13]  /*b290*/  ISETP.GT.U32.AND P1, PT, R5, R2, PT ;  /* 0x000000020500720c */ /* 0x000fda0003f24070 */
[----:B------:R-:W-:Y:S01]  /*b2a0*/  @!P1 IMAD.IADD R2, R2, 0x1, -R5 ;  /* 0x0000000102029824 */ /* 0x000fe200078e0a05 */
[----:B------:R-:W-:Y:S02]  /*b2b0*/  @!P1 IADD3 R3, R3, 0x1, RZ ;  /* 0x0000000103039810 */ /* 0x000fe40007ffe0ff */
[----:B------:R-:W-:Y:S02]  /*b2c0*/  ISETP.NE.AND P1, PT, R6, RZ, PT ;  /* 0x000000ff0600720c */ /* 0x000fe40003f25270 */
[----:B------:R-:W-:-:S13]  /*b2d0*/  ISETP.GE.U32.AND P0, PT, R2, R5, PT ;  /* 0x000000050200720c */ /* 0x000fda0003f06070 */
[----:B------:R-:W-:-:S04]  /*b2e0*/  @P0 VIADD R3, R3, 0x1 ;  /* 0x0000000103030836 */ /* 0x000fc80000000000 */
[----:B------:R-:W-:-:S05]  /*b2f0*/  IMAD.MOV.U32 R2, RZ, RZ, R3 ;  /* 0x000000ffff027224 */ /* 0x000fca00078e0003 */
[----:B------:R-:W-:Y:S02]  /*b300*/  @!P2 IADD3 R2, -R2, RZ, RZ ;  /* 0x000000ff0202a210 */ /* 0x000fe40007ffe1ff */
[----:B------:R-:W-:-:S07]  /*b310*/  @!P1 LOP3.LUT R2, RZ, R6, RZ, 0x33, !PT ;  /* 0x00000006ff029212 */ /* 0x000fce00078e33ff */
.L_x_566:
[----:B------:R-:W-:Y:S05]  /*b320*/  BSYNC B0 ;  /* 0x0000000000007941 */ /* 0x000fea0003800000 */
.L_x_565:
[----:B------:R-:W3:Y:S01]  /*b330*/  LDL R0, [R1+0x40] ;  /* 0x0000400001007983 */ /* 0x000ee20000100800 */
[----:B------:R-:W-:Y:S02]  /*b340*/  PLOP3.LUT P0, PT, PT, PT, PT, 0x80, 0x0 ;  /* 0x000000000000781c */ /* 0x000fe40003f0f070 */
        /* <DEDUP_REMOVED lines=30> */
[----:B012---:R-:W-:Y:S02]  /*b530*/  CS2R R32, SRZ ;  /* 0x0000000000207805 */ /* 0x007fe4000001ff00 */
        /* <DEDUP_REMOVED lines=18> */
[----:B---3--:R-:W-:-:S05]  /*b660*/  IMAD R221, R0, R2, RZ ;  /* 0x0000000200dd7224 */ /* 0x008fca00078e02ff */
[----:B------:R-:W-:-:S04]  /*b670*/  VIADDMNMX R2, R221, R2, R135, PT ;  /* 0x00000002dd027246 */ /* 0x000fc80003800187 */
[----:B------:R-:W-:-:S13]  /*b680*/  ISETP.GT.AND P1, PT, R2, R221, PT ;  /* 0x000000dd0200720c */ /* 0x000fda0003f24270 */
[----:B------:R-:W-:Y:S05]  /*b690*/  @!P1 BRA `(.L_x_567) ;  /* 0x000000b8007c9947 */ /* 0x000fea0003800000 */
[----:B------:R-:W0:Y:S01]  /*b6a0*/  S2R R0, SR_TID.X ;  /* 0x0000000000007919 */ /* 0x000e220000002100 */
[----:B------:R-:W-:-:S06]  /*b6b0*/  ULOP3.LUT UP0, URZ, UR60, 0x1bf, URZ, 0xc0, !UPT ;  /* 0x000001bf3c3f7892 */ /* 0x000fcc000f80c03f */
[----:B------:R-:W-:Y:S01]  /*b6c0*/  PLOP3.LUT P0, PT, PT, PT, UP0, 0x80, 0x0 ;  /* 0x000000000000781c */ /* 0x000fe20003f0f008 */
[----:B0-----:R-:W-:-:S05]  /*b6d0*/  VIADD R0, R0, 0xffffff80 ;  /* 0xffffff8000007836 */ /* 0x001fca0000000000 */
[----:B------:R-:W-:-:S04]  /*b6e0*/  SHF.R.S32.HI R3, RZ, 0x1f, R0 ;  /* 0x0000001fff037819 */ /* 0x000fc80000011400 */
[----:B------:R-:W-:-:S04]  /*b6f0*/  LEA.HI R3, R3, R0, RZ, 0x7 ;  /* 0x0000000003037211 */ /* 0x000fc800078f38ff */
[----:B------:R-:W-:-:S06]  /*b700*/  SHF.R.S32.HI R0, RZ, 0x7, R3 ;  /* 0x00000007ff007819 */ /* 0x000fcc0000011403 */
[----:B------:R-:W0:Y:S02]  /*b710*/  SHFL.IDX PT, R0, R0, RZ, 0x1f ;  /* 0x00001fff00007589 */ /* 0x000e2400000e0000 */
[----:B0-----:R-:W-:-:S04]  /*b720*/  LEA.HI R3, R0, R0, RZ, 0x1 ;  /* 0x0000000000037211 */ /* 0x001fc800078f08ff */
[----:B------:R-:W-:-:S05]  /*b730*/  LOP3.LUT R3, R3, 0x1e, RZ, 0xc0, !PT ;  /* 0x0000001e03037812 */ /* 0x000fca00078ec0ff */
[----:B------:R-:W-:-:S05]  /*b740*/  IMAD.IADD R3, R0, 0x1, -R3 ;  /* 0x0000000100037824 */ /* 0x000fca00078e0a03 */
[----:B------:R-:W-:-:S04]  /*b750*/  LEA R3, R3, UR60, 0xd ;  /* 0x0000003c03037c11 */ /* 0x000fc8000f8e68ff */
[----:B------:R-:W-:-:S04]  /*b760*/  SHF.R.U32.HI R3, RZ, 0x4, R3 ;  /* 0x00000004ff037819 */ /* 0x000fc80000011603 */
[----:B------:R-:W-:Y:S01]  /*b770*/  LOP3.LUT R36, R3, 0x3fff, RZ, 0xc0, !PT ;  /* 0x00003fff03247812 */ /* 0x000fe200078ec0ff */
[----:B------:R-:W-:Y:S06]  /*b780*/  @!P0 BRA `(.L_x_568) ;  /* 0x0000000000408947 */ /* 0x000fec0003800000 */
[----:B------:R-:W-:Y:S01]  /*b790*/  MOV R14, 0x0 ;  /* 0x00000000000e7802 */ /* 0x000fe20000000f00 */
[----:B------:R-:W-:Y:S01]  /*b7a0*/  ULDC.64 UR4, c[0x4][0x88] ;  /* 0x0100220000047ab9 */ /* 0x000fe20000000a00 */
[----:B------:R-:W-:Y:S01]  /*b7b0*/  ULDC.64 UR6, c[0x4][0x90] ;  /* 0x0100240000067ab9 */ /* 0x000fe20000000a00 */
[----:B------:R-:W-:Y:S01]  /*b7c0*/  MOV R4, UR4 ;  /* 0x0000000400047c02 */ /* 0x000fe20008000f00 */
[----:B------:R-:W-:Y:S01]  /*b7d0*/  IMAD.U32 R5, RZ, RZ, UR5 ;  /* 0x00000005ff057e24 */ /* 0x000fe2000f8e00ff */
[----:B------:R-:W-:Y:S01]  /*b7e0*/  ULDC.64 UR4, c[0x4][0x28] ;  /* 0x01000a0000047ab9 */ /* 0x000fe20000000a00 */
[----:B------:R-:W0:Y:S01]  /*b7f0*/  LDC.64 R14, c[0x4][R14] ;  /* 0x010000000e0e7b82 */ /* 0x000e220000000a00 */
[----:B------:R-:W-:Y:S01]  /*b800*/  IMAD.U32 R6, RZ, RZ, UR6 ;  /* 0x00000006ff067e24 */ /* 0x000fe2000f8e00ff */
[----:B------:R-:W-:Y:S01]  /*b810*/  MOV R7, UR7 ;  /* 0x0000000700077c02 */ /* 0x000fe20008000f00 */
[----:B------:R-:W-:Y:S01]  /*b820*/  IMAD.U32 R10, RZ, RZ, UR4 ;  /* 0x00000004ff0a7e24 */ /* 0x000fe2000f8e00ff */
[----:B------:R-:W-:Y:S01]  /*b830*/  MOV R8, 0x70 ;  /* 0x0000007000087802 */ /* 0x000fe20000000f00 */
[----:B------:R-:W-:-:S02]  /*b840*/  IMAD.U32 R11, RZ, RZ, UR5 ;  /* 0x00000005ff0b7e24 */ /* 0x000fc4000f8e00ff */
[----:B------:R-:W-:Y:S02]  /*b850*/  IMAD.MOV.U32 R12, RZ, RZ, 0x1 ;  /* 0x00000001ff0c7424 */ /* 0x000fe400078e00ff */
[----:B------:R-:W-:-:S07]  /*b860*/  IMAD.MOV.U32 R13, RZ, RZ, RZ ;  /* 0x000000ffff0d7224 */ /* 0x000fce00078e00ff */
[----:B------:R-:W-:-:S07]  /*b870*/  LEPC R20, `(.L_x_568) ;  /* 0x000000001014794e */ /* 0x000fce0000000000 */
[----:B0----5:R-:W-:Y:S05]  /*b880*/  CALL.ABS.NOINC R14 ;  /* 0x000000000e007343 */ /* 0x021fea0003c00000 */
.L_x_568:
[----:B------:R-:W-:Y:S02]  /*b890*/  ULDC UR4, c[0x0][0x3f4] ;  /* 0x0000fd0000047ab9 */ /* 0x000fe40000000800 */
[----:B------:R-:W-:-:S13]  /*b8a0*/  ISETP.LT.AND P0, PT, RZ, UR4, PT ;  /* 0x00000004ff007c0c */ /* 0x000fda000bf01270 */
[----:B------:R-:W-:Y:S05]  /*b8b0*/  @P0 BRA `(.L_x_569) ;  /* 0x00000000003c0947 */ /* 0x000fea0003800000 */
[----:B------:R-:W-:-:S04]  /*b8c0*/  LEA.HI R0, R229, R229, RZ, 0x1 ;  /* 0x000000e5e5007211 */ /* 0x000fc800078f08ff */
[----:B------:R-:W-:-:S04]  /*b8d0*/  LOP3.LUT R0, R0, 0xfffffffe, RZ, 0xc0, !PT ;  /* 0xfffffffe00007812 */ /* 0x000fc800078ec0ff */
[----:B------:R-:W-:-:S04]  /*b8e0*/  IADD3 R0, R229, -R0, RZ ;  /* 0x80000000e5007210 */ /* 0x000fc80007ffe0ff */
[----:B------:R-:W-:-:S04]  /*b8f0*/  SHF.L.U32 R3, R0, 0x1f, RZ ;  /* 0x0000001f00037819 */ /* 0x000fc800000006ff */
[----:B------:R0:W1:Y:S03]  /*b900*/  SYNCS.PHASECHK.TRANS64.TRYWAIT P0, [R18+URZ+0x30800], R3 ;  /* 0x03080003120075a7 */ /* 0x000066000800017f */
[----:B-1----:R-:W-:Y:S05]  /*b910*/  @!P0 NANOSLEEP.SYNCS 0x989680 ;  /* 0x009896800000895d */ /* 0x002fea0003900000 */
[----:B------:R-:W1:Y:S01]  /*b920*/  @!P0 SYNCS.PHASECHK.TRANS64 P0, [R18+URZ+0x30800], R3 ;  /* 0x03080003120085a7 */ /* 0x000e62000800007f */
[----:B------:R-:W-:Y:S04]  /*b930*/  BSSY B0, `(.L_x_570) ;  /* 0x0000006000007945 */ /* 0x000fe80003800000 */
[----:B-1----:R-:W-:Y:S05]  /*b940*/  @P0 BRA `(.L_x_571) ;  /* 0x0000000000100947 */ /* 0x002fea0003800000 */
.L_x_572:
[----:B-1----:R1:W2:Y:S02]  /*b950*/  SYNCS.PHASECHK.TRANS64.TRYWAIT P0, [R18+URZ+0x30800], R3 ;  /* 0x03080003120075a7 */ /* 0x0022a4000800017f */
[----:B--2---:R-:W-:Y:S05]  /*b960*/  @!P0 NANOSLEEP.SYNCS 0x989680 ;  /* 0x009896800000895d */ /* 0x004fea0003900000 */
[----:B------:R-:W2:Y:S02]  /*b970*/  @!P0 SYNCS.PHASECHK.TRANS64 P0, [R18+URZ+0x30800], R3 ;  /* 0x03080003120085a7 */ /* 0x000ea4000800007f */
[----:B--2---:R-:W-:Y:S05]  /*b980*/  @!P0 BRA `(.L_x_572) ;  /* 0xfffffffc00f08947 */ /* 0x004fea000383ffff */
.L_x_571:
[----:B------:R-:W-:Y:S05]  /*b990*/  BSYNC B0 ;  /* 0x0000000000007941 */ /* 0x000fea0003800000 */
.L_x_570:
[----:B------:R-:W-:Y:S05]  /*b9a0*/  BRA `(.L_x_573) ;  /* 0x0000005800dc7947 */ /* 0x000fea0003800000 */
.L_x_569:
[----:B-----5:R-:W-:Y:S01]  /*b9b0*/  SHF.R.S32.HI R0, RZ, 0x1f, R131 ;  /* 0x0000001fff007819 */ /* 0x020fe20000011483 */
[----:B------:R-:W-:Y:S01]  /*b9c0*/  ULOP3.LUT UP0, URZ, UR60, 0x3ff, URZ, 0xc0, !UPT ;  /* 0x000003ff3c3f7892 */ /* 0x000fe2000f80c03f */
[----:B------:R-:W-:Y:S01]  /*b9d0*/  ULDC.64 UR4, c[0x0][0x3f8] ;  /* 0x0000fe0000047ab9 */ /* 0x000fe20000000a00 */
[----:B------:R-:W-:Y:S02]  /*b9e0*/  ULDC.64 UR6, c[0x0][0x408] ;  /* 0x0001020000067ab9 */ /* 0x000fe40000000a00 */
[C---:B------:R-:W-:Y:S02]  /*b9f0*/  IMAD R6, R0.reuse, UR4, RZ ;  /* 0x0000000400067c24 */ /* 0x040fe4000f8e02ff */
[----:B------:R-:W-:Y:S01]  /*ba00*/  IMAD R0, R0, UR6, RZ ;  /* 0x0000000600007c24 */ /* 0x000fe2000f8e02ff */
[----:B------:R-:W-:Y:S01]  /*ba10*/  PLOP3.LUT P2, PT, PT, PT, UP0, 0x80, 0x0 ;  /* 0x000000000000781c */ /* 0x000fe20003f4f008 */
[C---:B------:R-:W-:Y:S02]  /*ba20*/  IMAD R3, R131.reuse, UR5, R6 ;  /* 0x0000000583037c24 */ /* 0x040fe4000f8e0206 */
[----:B------:R-:W-:Y:S01]  /*ba30*/  IMAD.WIDE.U32 R4, R131, UR4, RZ ;  /* 0x0000000483047c25 */ /* 0x000fe2000f8e00ff */
[----:B------:R-:W-:-:S03]  /*ba40*/  ULDC.64 UR4, c[0x0][0x3e8] ;  /* 0x0000fa0000047ab9 */ /* 0x000fc60000000a00 */
[C---:B------:R-:W-:Y:S01]  /*ba50*/  IMAD R41, R131.reuse, UR7, R0 ;  /* 0x0000000783297c24 */ /* 0x040fe2000f8e0200 */
[----:B------:R-:W-:Y:S01]  /*ba60*/  LEA R38, P0, R4, UR4, 0x1 ;  /* 0x0000000404267c11 */ /* 0x000fe2000f8008ff */
[----:B------:R-:W-:Y:S01]  /*ba70*/  IMAD.WIDE.U32 R6, R131, UR6, RZ ;  /* 0x0000000683067c25 */ /* 0x000fe2000f8e00ff */
[----:B------:R-:W-:-:S03]  /*ba80*/  ULDC.64 UR6, c[0x0][0x400] ;  /* 0x0001000000067ab9 */ /* 0x000fc60000000a00 */
[----:B------:R-:W-:Y:S01]  /*ba90*/  IMAD.IADD R3, R3, 0x1, R5 ;  /* 0x0000000103037824 */ /* 0x000fe200078e0205 */
[----:B------:R-:W-:Y:S01]  /*baa0*/  LEA R40, P1, R6, UR6, 0x1 ;  /* 0x0000000606287c11 */ /* 0x000fe2000f8208ff */
[----:B------:R-:W-:-:S03]  /*bab0*/  IMAD.IADD R41, R41, 0x1, R7 ;  /* 0x0000000129297824 */ /* 0x000fc600078e0207 */
[----:B------:R-:W-:Y:S02]  /*bac0*/  LEA.HI.X R24, R4, UR5, R3, 0x1, P0 ;  /* 0x0000000504187c11 */ /* 0x000fe400080f0c03 */
[----:B------:R-:W-:Y:S01]  /*bad0*/  LEA.HI.X R41, R6, UR7, R41, 0x1, P1 ;  /* 0x0000000706297c11 */ /* 0x000fe200088f0c29 */
        /* <DEDUP_REMOVED lines=16> */
[----:B0-----:R-:W-:Y:S05]  /*bbe0*/  CALL.ABS.NOINC R14 ;  /* 0x000000000e007343 */ /* 0x001fea0003c00000 */
.L_x_574:
[----:B------:R-:W-:Y:S01]  /*bbf0*/  ULDC.U8 UR4, c[0x0][0x410] ;  /* 0x0001040000047ab9 */ /* 0x000fe20000000000 */
[----:B------:R-:W-:Y:S01]  /*bc00*/  BSSY B0, `(.L_x_575) ;  /* 0x0000589000007945 */ /* 0x000fe20003800000 */
[----:B------:R-:W-:Y:S02]  /*bc10*/  ISETP.NE.AND P0, PT, RZ, UR4, PT ;  /* 0x00000004ff007c0c */ /* 0x000fe4000bf05270 */
[----:B------:R-:W-:-:S11]  /*bc20*/  LEA R6, R133, R203, 0x7 ;  /* 0x000000cb85067211 */ /* 0x000fd600078e38ff */
[----:B------:R-:W-:Y:S05]  /*bc30*/  @!P0 BRA `(.L_x_576) ;  /* 0x0000002800e08947 */ /* 0x000fea0003800000 */
[----:B------:R-:W-:-:S03]  /*bc40*/  UMOV UR4, 0xffffffff ;  /* 0xffffffff00047882 */ /* 0x000fc60000000000 */
[----:B------:R-:W-:Y:S05]  /*bc50*/  BRA.DIV UR4, `(.L_x_577) ;  /* 0x0000016e04307947 */ /* 0x000fea000b800000 */
[----:B------:R0:W1:Y:S04]  /*bc60*/  SHFL.IDX PT, R37, R24, RZ, 0x1c1f ;  /* 0x001c1fff18257589 */ /* 0x00006800000e0000 */
[----:B------:R-:W2:Y:S04]  /*bc70*/  SHFL.IDX PT, R38, R38, RZ, 0x1c1f ;  /* 0x001c1fff26267589 */ /* 0x000ea800000e0000 */
[----:B------:R-:W3:Y:S04]  /*bc80*/  SHFL.IDX PT, R41, R41, RZ, 0x1c1f ;  /* 0x001c1fff29297589 */ /* 0x000ee800000e0000 */
[----:B0-----:R-:W4:Y:S02]  /*bc90*/  SHFL.IDX PT, R40, R40, RZ, 0x1c1f ;  /* 0x001c1fff28287589 */ /* 0x001f2400000e0000 */
.L_x_826:
[----:B------:R-:W-:Y:S01]  /*bca0*/  ULDC UR4, c[0x0][0x448] ;  /* 0x0001120000047ab9 */ /* 0x000fe20000000800 */
[----:B------:R-:W-:Y:S01]  /*bcb0*/  LOP3.LUT R0, R216, 0x18, R16, 0xf8, !PT ;  /* 0x00000018d8007812 */ /* 0x000fe200078ef810 */
[----:B------:R-:W-:Y:S01]  /*bcc0*/  IMAD R42, R136, UR4, RZ ;  /* 0x00000004882a7c24 */ /* 0x000fe2000f8e02ff */
[----:B------:R-:W-:Y:S01]  /*bcd0*/  BSSY B1, `(.L_x_578) ;  /* 0x000005e000017945 */ /* 0x000fe20003800000 */
[----:B------:R-:W-:Y:S02]  /*bce0*/  LOP3.LUT P0, RZ, R224, 0x4, RZ, 0xc0, !PT ;  /* 0x00000004e0ff7812 */ /* 0x000fe4000780c0ff */
[----:B------:R-:W-:Y:S02]  /*bcf0*/  CS2R R24, SRZ ;  /* 0x0000000000187805 */ /* 0x000fe4000001ff00 */
[----:B------:R-:W-:Y:S02]  /*bd00*/  LOP3.LUT R3, R0, R217, RZ, 0x3c, !PT ;  /* 0x000000d900037212 */ /* 0x000fe400078e3cff */
[----:B------:R-:W-:-:S02]  /*bd10*/  CS2R R20, SRZ ;  /* 0x0000000000147805 */ /* 0x000fc4000001ff00 */
[----:B------:R-:W-:Y:S01]  /*bd20*/  ISETP.GE.AND P1, PT, R6, R42, PT ;  /* 0x0000002a0600720c */ /* 0x000fe20003f26270 */
[----:B------:R-:W-:Y:S01]  /*bd30*/  IMAD R42, R133, -0x80, R42 ;  /* 0xffffff80852a7824 */ /* 0x000fe200078e022a */
[----:B------:R-:W-:Y:S01]  /*bd40*/  CS2R R14, SRZ ;  /* 0x00000000000e7805 */ /* 0x000fe2000001ff00 */
[----:B------:R-:W-:Y:S01]  /*bd50*/  IMAD.IADD R3, R218, 0x1, R3 ;  /* 0x00000001da037824 */ /* 0x000fe200078e0203 */
[----:B------:R-:W-:Y:S02]  /*bd60*/  CS2R R12, SRZ ;  /* 0x00000000000c7805 */ /* 0x000fe4000001ff00 */
[----:B------:R-:W-:Y:S02]  /*bd70*/  CS2R R10, SRZ ;  /* 0x00000000000a7805 */ /* 0x000fe4000001ff00 */
[----:B------:R-:W-:Y:S01]  /*bd80*/  CS2R R8, SRZ ;  /* 0x0000000000087805 */ /* 0x000fe2000001ff00 */
[----:B------:R-:W-:Y:S01]  /*bd90*/  IMAD R3, R3, 0x2, R18 ;  /* 0x0000000203037824 */ /* 0x000fe200078e0212 */
[----:B------:R-:W-:-:S02]  /*bda0*/  CS2R R6, SRZ ;  /* 0x0000000000067805 */ /* 0x000fc4000001ff00 */
[----:B------:R-:W-:Y:S02]  /*bdb0*/  CS2R R4, SRZ ;  /* 0x0000000000047805 */ /* 0x000fe4000001ff00 */
[----:B------:R-:W-:Y:S02]  /*bdc0*/  CS2R R26, SRZ ;  /* 0x00000000001a7805 */ /* 0x000fe4000001ff00 */
[----:B------:R-:W-:Y:S02]  /*bdd0*/  CS2R R28, SRZ ;  /* 0x00000000001c7805 */ /* 0x000fe4000001ff00 */
[----:B------:R-:W-:Y:S02]  /*bde0*/  CS2R R30, SRZ ;  /* 0x00000000001e7805 */ /* 0x000fe4000001ff00 */
[C---:B------:R-:W-:Y:S01]  /*bdf0*/  IADD3 R43, R3.reuse, 0x12400, RZ ;  /* 0x00012400032b7810 */ /* 0x040fe20007ffe0ff */
[----:B------:R-:W-:Y:S01]  /*be00*/  VIADD R0, R3, 0x12440 ;  /* 0x0001244003007836 */ /* 0x000fe20000000000 */
[----:B------:R-:W-:Y:S01]  /*be10*/  CS2R R32, SRZ ;  /* 0x0000000000207805 */ /* 0x000fe2000001ff00 */
[----:B------:R-:W-:Y:S06]  /*be20*/  @P1 BRA `(.L_x_579) ;  /* 0x0000000400201947 */ /* 0x000fec0003800000 */
[----:B------:R-:W-:Y:S01]  /*be30*/  ULDC UR4, c[0x0][0x3f4] ;  /* 0x0000fd0000047ab9 */ /* 0x000fe20000000800 */
[C---:B------:R-:W-:Y:S01]  /*be40*/  IMAD.SHL.U32 R15, R209.reuse, 0x2, RZ ;  /* 0x00000002d10f7824 */ /* 0x040fe200078e00ff */
[----:B------:R-:W-:Y:S01]  /*be50*/  ISETP.GE.AND P4, PT, R209, UR4, PT ;  /* 0x00000004d1007c0c */ /* 0x000fe2000bf86270 */
[----:B------:R-:W-:Y:S01]  /*be60*/  IMAD.SHL.U32 R11, R208, 0x2, RZ ;  /* 0x00000002d00b7824 */ /* 0x000fe200078e00ff */
[----:B------:R-:W-:Y:S01]  /*be70*/  ISETP.GE.AND P3, PT, R207, UR4, PT ;  /* 0x00000004cf007c0c */ /* 0x000fe2000bf66270 */
[----:B------:R-:W-:Y:S01]  /*be80*/  IMAD.SHL.U32 R35, R206, 0x2, RZ ;  /* 0x00000002ce237824 */ /* 0x000fe200078e00ff */
[----:B------:R-:W-:Y:S02]  /*be90*/  SHF.R.S32.HI R4, RZ, 0x1f, R209 ;  /* 0x0000001fff047819 */ /* 0x000fe400000114d1 */
[----:B------:R-:W-:Y:S02]  /*bea0*/  CS2R R24, SRZ ;  /* 0x0000000000187805 */ /* 0x000fe4000001ff00 */
[----:B------:R-:W-:-:S02]  /*beb0*/  ISETP.GE.AND P2, PT, R208, UR4, PT ;  /* 0x00000004d0007c0c */ /* 0x000fc4000bf46270 */
[----:B------:R-:W-:Y:S02]  /*bec0*/  SHF.L.U64.HI R4, R209, 0x1, R4 ;  /* 0x00000001d1047819 */ /* 0x000fe40000010204 */
[----:B------:R-:W-:Y:S02]  /*bed0*/  SHF.R.S32.HI R6, RZ, 0x1f, R207 ;  /* 0x0000001fff067819 */ /* 0x000fe400000114cf */
[C---:B------:R-:W-:Y:S02]  /*bee0*/  SHF.L.U32 R13, R207.reuse, 0x1, RZ ;  /* 0x00000001cf0d7819 */ /* 0x040fe400000006ff */
[----:B--2---:R-:W-:Y:S02]  /*bef0*/  @!P4 IADD3 R26, P5, R38, R15, RZ ;  /* 0x0000000f261ac210 */ /* 0x004fe40007fbe0ff */
[----:B------:R-:W-:Y:S02]  /*bf00*/  SHF.L.U64.HI R6, R207, 0x1, R6 ;  /* 0x00000001cf067819 */ /* 0x000fe40000010206 */
[----:B-1----:R-:W-:-:S02]  /*bf10*/  @!P4 IADD3.X R27, R37, R4, RZ, P5, !PT ;  /* 0x00000004251bc210 */ /* 0x002fc40002ffe4ff */
[----:B----4-:R-:W-:Y:S02]  /*bf20*/  @!P4 IADD3 R14, P6, R40, R15, RZ ;  /* 0x0000000f280ec210 */ /* 0x010fe40007fde0ff */
[----:B------:R-:W-:Y:S02]  /*bf30*/  @!P3 IADD3 R28, P5, R38, R13, RZ ;  /* 0x0000000d261cb210 */ /* 0x000fe40007fbe0ff */
[----:B------:R-:W-:Y:S01]  /*bf40*/  SHF.R.S32.HI R5, RZ, 0x1f, R208 ;  /* 0x0000001fff057819 */ /* 0x000fe200000114d0 */
[----:B---3--:R-:W-:Y:S01]  /*bf50*/  @!P4 IMAD.X R15, R41, 0x1, R4, P6 ;  /* 0x00000001290fc824 */ /* 0x008fe200030e0604 */
[----:B------:R-:W-:Y:S01]  /*bf60*/  ISETP.GE.AND P1, PT, R206, UR4, PT ;  /* 0x00000004ce007c0c */ /* 0x000fe2000bf26270 */
[----:B------:R-:W-:Y:S01]  /*bf70*/  @!P3 IMAD.X R29, R37, 0x1, R6, P5 ;  /* 0x00000001251db824 */ /* 0x000fe200028e0606 */
[----:B------:R-:W-:Y:S02]  /*bf80*/  SHF.L.U64.HI R4, R208, 0x1, R5 ;  /* 0x00000001d0047819 */ /* 0x000fe40000010205 */
[----:B------:R-:W-:-:S02]  /*bf90*/  @!P2 IADD3 R30, P5, R38, R11, RZ ;  /* 0x0000000b261ea210 */ /* 0x000fc40007fbe0ff */
[----:B------:R-:W-:Y:S02]  /*bfa0*/  @!P3 IADD3 R12, P6, R40, R13, RZ ;  /* 0x0000000d280cb210 */ /* 0x000fe40007fde0ff */
[----:B------:R-:W-:Y:S01]  /*bfb0*/  SHF.R.S32.HI R7, RZ, 0x1f, R206 ;  /* 0x0000001fff077819 */ /* 0x000fe200000114ce */
[----:B------:R-:W-:Y:S01]  /*bfc0*/  @!P2 IMAD.X R31, R37, 0x1, R4, P5 ;  /* 0x00000001251fa824 */ /* 0x000fe200028e0604 */
[----:B------:R-:W-:Y:S02]  /*bfd0*/  ISETP.GE.AND P5, PT, R196, UR4, PT ;  /* 0x00000004c4007c0c */ /* 0x000fe4000bfa6270 */
[----:B------:R-:W-:Y:S02]  /*bfe0*/  @!P3 IADD3.X R13, R41, R6, RZ, P6, !PT ;  /* 0x00000006290db210 */ /* 0x000fe400037fe4ff */
[----:B------:R-:W-:Y:S02]  /*bff0*/  @!P2 IADD3 R10, P6, R40, R11, RZ ;  /* 0x0000000b280aa210 */ /* 0x000fe40007fde0ff */
[----:B------:R-:W-:-:S02]  /*c000*/  SHF.L.U64.HI R6, R206, 0x1, R7 ;  /* 0x00000001ce067819 */ /* 0x000fc40000010207 */
[----:B------:R-:W-:Y:S01]  /*c010*/  SHF.R.S32.HI R39, RZ, 0x1f, R210 ;  /* 0x0000001fff277819 */ /* 0x000fe200000114d2 */
[----:B------:R-:W-:Y:S01]  /*c020*/  @!P2 IMAD.X R11, R41, 0x1, R4, P6 ;  /* 0x00000001290ba824 */ /* 0x000fe200030e0604 */
[-C--:B------:R-:W-:Y:S02]  /*c030*/  @!P1 IADD3 R8, P6, R38, R35.reuse, RZ ;  /* 0x0000002326089210 */ /* 0x080fe40007fde0ff */
[----:B------:R-:W-:Y:S01]  /*c040*/  SHF.L.U32 R33, R210, 0x1, RZ ;  /* 0x00000001d2217819 */ /* 0x000fe200000006ff */
[----:B------:R-:W-:Y:S01]  /*c050*/  @!P5 IMAD.MOV.U32 R4, RZ, RZ, R40 ;  /* 0x000000ffff04d224 */ /* 0x000fe200078e0028 */
[----:B------:R-:W-:Y:S01]  /*c060*/  @!P1 IADD3.X R9, R37, R6, RZ, P6, !PT ;  /* 0x0000000625099210 */ /* 0x000fe200037fe4ff */
[----:B------:R-:W-:Y:S01]  /*c070*/  @!P5 IMAD.MOV.U32 R5, RZ, RZ, R41 ;  /* 0x000000ffff05d224 */ /* 0x000fe200078e0029 */
[----:B------:R-:W-:Y:S01]  /*c080*/  @!P1 IADD3 R34, P6, R40, R35, RZ ;  /* 0x0000002328229210 */ /* 0x000fe20007fde0ff */
[----:B------:R-:W-:Y:S01]  /*c090*/  @!P5 IMAD.MOV.U32 R20, RZ, RZ, R38 ;  /* 0x000000ffff14d224 */ /* 0x000fe200078e0026 */
[----:B------:R-:W-:Y:S01]  /*c0a0*/  @!P5 MOV R21, R37 ;  /* 0x000000250015d202 */ /* 0x000fe20000000f00 */
[----:B------:R-:W-:-:S04]  /*c0b0*/  @!P5 IMAD.WIDE R4, R196, 0x2, R4 ;  /* 0x00000002c404d825 */ /* 0x000fc800078e0204 */
[----:B------:R-:W-:Y:S01]  /*c0c0*/  @!P1 IMAD.X R35, R41, 0x1, R6, P6 ;  /* 0x0000000129239824 */ /* 0x000fe200030e0606 */
[----:B------:R0:W5:Y:S01]  /*c0d0*/  @!P5 LD.E.64 R24, desc[UR48][R4.64] ;  /* 0x000000300418d980 */ /* 0x000162000c101b00 */
[----:B------:R-:W-:Y:S01]  /*c0e0*/  CS2R R6, SRZ ;  /* 0x0000000000067805 */ /* 0x000fe2000001ff00 */
[----:B------:R-:W-:Y:S01]  /*c0f0*/  @!P5 IMAD.WIDE R20, R196, 0x2, R20 ;  /* 0x00000002c414d825 */ /* 0x000fe200078e0214 */
[----:B------:R-:W-:-:S04]  /*c100*/  ISETP.GE.AND P6, PT, R210, UR4, PT ;  /* 0x00000004d2007c0c */ /* 0x000fc8000bfc6270 */
[----:B------:R1:W5:Y:S01]  /*c110*/  @!P5 LD.E.64 R6, desc[UR48][R20.64] ;  /* 0x000000301406d980 */ /* 0x000362000c101b00 */
[----:B0-----:R-:W-:-:S06]  /*c120*/  CS2R R4, SRZ ;  /* 0x0000000000047805 */ /* 0x001fcc000001ff00 */
[----:B------:R0:W5:Y:S01]  /*c130*/  @!P4 LD.E.64 R4, desc[UR48][R26.64] ;  /* 0x000000301a04c980 */ /* 0x000162000c101b00 */
[----:B-1----:R-:W-:Y:S02]  /*c140*/  CS2R R20, SRZ ;  /* 0x0000000000147805 */ /* 0x002fe4000001ff00 */
[----:B------:R-:W-:Y:S02]  /*c150*/  SHF.L.U64.HI R32, R210, 0x1, R39 ;  /* 0x00000001d2207819 */ /* 0x000fe40000010227 */
[----:B------:R-:W-:Y:S02]  /*c160*/  @!P6 IADD3 R38, P5, R38, R33, RZ ;  /* 0x000000212626e210 */ /* 0x000fe40007fbe0ff */
[----:B------:R1:W5:Y:S01]  /*c170*/  @!P4 LD.E.64 R20, desc[UR48][R14.64] ;  /* 0x000000300e14c980 */ /* 0x000362000c101b00 */
[----:B0-----:R-:W-:-:S06]  /*c180*/  CS2R R26, SRZ ;  /* 0x00000000001a7805 */ /* 0x001fcc000001ff00 */
[----:B------:R0:W5:Y:S01]  /*c190*/  @!P3 LD.E.64 R26, desc[UR48][R28.64] ;  /* 0x000000301c1ab980 */ /* 0x000162000c101b00 */
[----:B-1----:R-:W-:Y:S01]  /*c1a0*/  CS2R R14, SRZ ;  /* 0x00000000000e7805 */ /* 0x002fe2000001ff00 */
[----:B------:R-:W-:Y:S01]  /*c1b0*/  @!P6 IMAD.X R39, R37, 0x1, R32, P5 ;  /* 0x000000012527e824 */ /* 0x000fe200028e0620 */
[----:B0-----:R-:W-:-:S04]  /*c1c0*/  CS2R R28, SRZ ;  /* 0x00000000001c7805 */ /* 0x001fc8000001ff00 */
[----:B------:R0:W5:Y:S01]  /*c1d0*/  @!P3 LD.E.64 R14, desc[UR48][R12.64] ;  /* 0x000000300c0eb980 */ /* 0x000162000c101b00 */
[----:B------:R-:W-:-:S03]  /*c1e0*/  @!P6 IADD3 R40, P5, R40, R33, RZ ;  /* 0x000000212828e210 */ /* 0x000fc60007fbe0ff */
[----:B------:R1:W5:Y:S01]  /*c1f0*/  @!P2 LD.E.64 R28, desc[UR48][R30.64] ;  /* 0x000000301e1ca980 */ /* 0x000362000c101b00 */
[----:B0-----:R-:W-:Y:S02]  /*c200*/  CS2R R12, SRZ ;  /* 0x00000000000c7805 */ /* 0x001fe4000001ff00 */
[----:B-1----:R-:W-:Y:S01]  /*c210*/  CS2R R30, SRZ ;  /* 0x00000000001e7805 */ /* 0x002fe2000001ff00 */
[----:B------:R-:W-:-:S03]  /*c220*/  @!P6 IMAD.X R41, R41, 0x1, R32, P5 ;  /* 0x000000012929e824 */ /* 0x000fc600028e0620 */
[----:B------:R0:W5:Y:S01]  /*c230*/  @!P2 LD.E.64 R12, desc[UR48][R10.64] ;  /* 0x000000300a0ca980 */ /* 0x000162000c101b00 */
[----:B------:R-:W-:-:S03]  /*c240*/  CS2R R32, SRZ ;  /* 0x0000000000207805 */ /* 0x000fc6000001ff00 */
[----:B------:R1:W5:Y:S04]  /*c250*/  @!P1 LD.E.64 R30, desc[UR48][R8.64] ;  /* 0x00000030081e9980 */ /* 0x000368000c101b00 */
[----:B------:R2:W5:Y:S01]  /*c260*/  @!P6 LD.E.64 R32, desc[UR48][R38.64] ;  /* 0x000000302620e980 */ /* 0x000562000c101b00 */
[----:B0-----:R-:W-:Y:S02]  /*c270*/  CS2R R10, SRZ ;  /* 0x00000000000a7805 */ /* 0x001fe4000001ff00 */
[----:B-1----:R-:W-:-:S04]  /*c280*/  CS2R R8, SRZ ;  /* 0x0000000000087805 */ /* 0x002fc8000001ff00 */
[----:B------:R2:W5:Y:S04]  /*c290*/  @!P1 LD.E.64 R10, desc[UR48][R34.64] ;  /* 0x00000030220a9980 */ /* 0x000568000c101b00 */
[----:B------:R2:W5:Y:S02]  /*c2a0*/  @!P6 LD.E.64 R8, desc[UR48][R40.64] ;  /* 0x000000302808e980 */ /* 0x000564000c101b00 */
.L_x_579:
[----:B------:R-:W-:Y:S05]  /*c2b0*/  BSYNC B1 ;  /* 0x0000000000017941 */ /* 0x000fea0003800000 */
.L_x_578:
[----:B--2--5:R-:W-:Y:S01]  /*c2c0*/  MOV R39, R4 ;  /* 0x0000000400277202 */ /* 0x024fe20000000f00 */
[----:B------:R-:W-:Y:S01]  /*c2d0*/  IMAD.MOV.U32 R35, RZ, RZ, R6 ;  /* 0x000000ffff237224 */ /* 0x000fe200078e0006 */
[----:B------:R-:W-:Y:S01]  /*c2e0*/  SHF.R.U64 R50, R4, 0x10, R5 ;  /* 0x0000001004327819 */ /* 0x000fe20000001205 */
[----:B------:R-:W-:Y:S01]  /*c2f0*/  IMAD.MOV.U32 R45, RZ, RZ, R29 ;  /* 0x000000ffff2d7224 */ /* 0x000fe200078e001d */
[----:B------:R-:W-:Y:S01]  /*c300*/  LEA.HI R4, R229, R229, RZ, 0x1 ;  /* 0x000000e5e5047211 */ /* 0x000fe200078f08ff */
[----:B------:R-:W-:Y:S01]  /*c310*/  IMAD.MOV.U32 R34, RZ, RZ, R7 ;  /* 0x000000ffff227224 */ /* 0x000fe200078e0007 */
[----:B------:R-:W-:Y:S01]  /*c320*/  @P0 IADD3 R0, R43, -0x40, RZ ;  /* 0xffffffc02b000810 */ /* 0x000fe20007ffe0ff */
[----:B------:R-:W-:Y:S01]  /*c330*/  IMAD.MOV.U32 R43, RZ, RZ, R5 ;  /* 0x000000ffff2b7224 */ /* 0x000fe200078e0005 */
[----:B------:R-:W-:Y:S01]  /*c340*/  LOP3.LUT R4, R4, 0xfffffffe, RZ, 0xc0, !PT ;  /* 0xfffffffe04047812 */ /* 0x000fe200078ec0ff */
[----:B----4-:R-:W-:Y:S01]  /*c350*/  IMAD.MOV.U32 R40, RZ, RZ, R11 ;  /* 0x000000ffff287224 */ /* 0x010fe200078e000b */
[----:B------:R-:W-:Y:S01]  /*c360*/  SHF.R.U32.HI R51, RZ, 0x10, R5 ;  /* 0x00000010ff337819 */ /* 0x000fe20000011605 */
[----:B------:R-:W-:Y:S01]  /*c370*/  IMAD.MOV.U32 R5, RZ, RZ, R26 ;  /* 0x000000ffff057224 */ /* 0x000fe200078e001a */
[----:B------:R-:W-:Y:S01]  /*c380*/  MOV R44, R27 ;  /* 0x0000001b002c7202 */ /* 0x000fe20000000f00 */
[----:B------:R-:W-:Y:S01]  /*c390*/  IMAD.IADD R4, R229, 0x1, -R4 ;  /* 0x00000001e5047824 */ /* 0x000fe200078e0a04 */
[--C-:B------:R-:W-:Y:S01]  /*c3a0*/  SHF.R.U64 R52, R26, 0x10, R27.reuse ;  /* 0x000000101a347819 */ /* 0x100fe2000000121b */
[----:B------:R-:W-:Y:S01]  /*c3b0*/  IMAD.MOV.U32 R26, RZ, RZ, R28 ;  /* 0x000000ffff1a7224 */ /* 0x000fe200078e001c */
[----:B------:R-:W-:Y:S01]  /*c3c0*/  SHF.R.U32.HI R53, RZ, 0x10, R27 ;  /* 0x00000010ff357819 */ /* 0x000fe2000001161b */
[----:B------:R-:W-:Y:S01]  /*c3d0*/  IMAD.MOV.U32 R47, RZ, RZ, R31 ;  /* 0x000000ffff2f7224 */ /* 0x000fe200078e001f */
[----:B------:R-:W-:Y:S01]  /*c3e0*/  PRMT R27, R5, 0x5410, R44 ;  /* 0x00005410051b7816 */ /* 0x000fe2000000002c */
[----:B------:R-:W-:Y:S01]  /*c3f0*/  IMAD.MOV.U32 R38, RZ, RZ, R24 ;  /* 0x000000ffff267224 */ /* 0x000fe200078e0018 */
[----:B------:R-:W-:Y:S01]  /*c400*/  SHF.L.U32 R5, R4, 0x1f, RZ ;  /* 0x0000001f04057819 */ /* 0x000fe200000006ff */
[----:B------:R-:W-:Y:S01]  /*c410*/  BSSY B1, `(.L_x_580) ;  /* 0x000003c000017945 */ /* 0x000fe20003800000 */
[----:B------:R-:W-:-:S02]  /*c420*/  MOV R48, R33 ;  /* 0x0000002100307202 */ /* 0x000fc40000000f00 */
[----:B------:R-:W0:Y:S01]  /*c430*/  SYNCS.PHASECHK.TRANS64.TRYWAIT P0, [R18+URZ+0x30800], R5 ;  /* 0x03080005120075a7 */ /* 0x000e22000800017f */
[--C-:B------:R-:W-:Y:S02]  /*c440*/  SHF.R.U64 R58, R32, 0x10, R33.reuse ;  /* 0x00000010203a7819 */ /* 0x100fe40000001221 */
[----:B------:R-:W-:Y:S02]  /*c450*/  SHF.R.U32.HI R59, RZ, 0x10, R33 ;  /* 0x00000010ff3b7819 */ /* 0x000fe40000011621 */
[----:B-1----:R-:W-:Y:S01]  /*c460*/  SHF.R.U64 R37, R6, 0x10, R7 ;  /* 0x0000001006257819 */ /* 0x002fe20000001207 */
[----:B------:R-:W-:Y:S01]  /*c470*/  IMAD.MOV.U32 R6, RZ, RZ, R25 ;  /* 0x000000ffff067224 */ /* 0x000fe200078e0019 */
[----:B------:R-:W-:Y:S02]  /*c480*/  MOV R33, R20 ;  /* 0x0000001400217202 */ /* 0x000fe40000000f00 */
[----:B------:R-:W-:Y:S02]  /*c490*/  SHF.R.U64 R62, R20, 0x10, R21 ;  /* 0x00000010143e7819 */ /* 0x000fe40000001215 */
[----:B------:R-:W-:-:S02]  /*c4a0*/  SHF.R.U64 R54, R28, 0x10, R29 ;  /* 0x000000101c367819 */ /* 0x000fc4000000121d */
[----:B------:R-:W-:Y:S01]  /*c4b0*/  SHF.R.U32.HI R55, RZ, 0x10, R29 ;  /* 0x00000010ff377819 */ /* 0x000fe2000001161d */
[----:B------:R-:W-:Y:S01]  /*c4c0*/  IMAD.MOV.U32 R29, RZ, RZ, R14 ;  /* 0x000000ffff1d7224 */ /* 0x000fe200078e000e */
[----:B------:R-:W-:Y:S02]  /*c4d0*/  MOV R46, R30 ;  /* 0x0000001e002e7202 */ /* 0x000fe40000000f00 */
[----:B------:R-:W-:Y:S01]  /*c4e0*/  SHF.R.U64 R56, R30, 0x10, R31 ;  /* 0x000000101e387819 */ /* 0x000fe2000000121f */
[----:B------:R-:W-:Y:S01]  /*c4f0*/  IMAD.MOV.U32 R30, RZ, RZ, R32 ;  /* 0x000000ffff1e7224 */ /* 0x000fe200078e0020 */
[--C-:B------:R-:W-:Y:S02]  /*c500*/  SHF.R.U64 R60, R24, 0x10, R25.reuse ;  /* 0x00000010183c7819 */ /* 0x100fe40000001219 */
[----:B------:R-:W-:Y:S01]  /*c510*/  SHF.R.U32.HI R61, RZ, 0x10, R25 ;  /* 0x00000010ff3d7819 */ /* 0x000fe20000011619 */
[----:B------:R-:W-:Y:S01]  /*c520*/  IMAD.MOV.U32 R25, RZ, RZ, R12 ;  /* 0x000000ffff197224 */ /* 0x000fe200078e000c */
[----:B------:R-:W-:-:S02]  /*c530*/  MOV R20, R15 ;  /* 0x0000000f00147202 */ /* 0x000fc40000000f00 */
[--C-:B------:R-:W-:Y:S02]  /*c540*/  SHF.R.U64 R64, R14, 0x10, R15.reuse ;  /* 0x000000100e407819 */ /* 0x100fe4000000120f */
[----:B------:R-:W-:Y:S01]  /*c550*/  SHF.R.U32.HI R65, RZ, 0x10, R15 ;  /* 0x00000010ff417819 */ /* 0x000fe2000001160f */
[----:B------:R-:W-:Y:S01]  /*c560*/  IMAD.MOV.U32 R15, RZ, RZ, R13 ;  /* 0x000000ffff0f7224 */ /* 0x000fe200078e000d */
[----:B------:R-:W-:Y:S01]  /*c570*/  SHF.R.U32.HI R49, RZ, 0x10, R7 ;  /* 0x00000010ff317819 */ /* 0x000fe20000011607 */
[----:B------:R-:W-:Y:S01]  /*c580*/  IMAD.MOV.U32 R7, RZ, RZ, R21 ;  /* 0x000000ffff077224 */ /* 0x000fe200078e0015 */
[--C-:B------:R-:W-:Y:S02]  /*c590*/  SHF.R.U64 R68, R10, 0x10, R11.reuse ;  /* 0x000000100a447819 */ /* 0x100fe4000000120b */
[----:B------:R-:W-:Y:S01]  /*c5a0*/  SHF.R.U32.HI R69, RZ, 0x10, R11 ;  /* 0x00000010ff457819 */ /* 0x000fe2000001160b */
[----:B------:R-:W-:Y:S01]  /*c5b0*/  IMAD.MOV.U32 R11, RZ, RZ, R8 ;  /* 0x000000ffff0b7224 */ /* 0x000fe200078e0008 */
[----:B------:R-:W-:-:S02]  /*c5c0*/  SHF.R.U64 R66, R12, 0x10, R13 ;  /* 0x000000100c427819 */ /* 0x000fc4000000120d */
[----:B------:R-:W-:Y:S02]  /*c5d0*/  SHF.R.U64 R70, R8, 0x10, R9 ;  /* 0x0000001008467819 */ /* 0x000fe40000001209 */
[----:B------:R-:W-:Y:S02]  /*c5e0*/  SHF.R.U32.HI R57, RZ, 0x10, R31 ;  /* 0x00000010ff397819 */ /* 0x000fe4000001161f */
[----:B------:R-:W-:Y:S02]  /*c5f0*/  SHF.R.U32.HI R63, RZ, 0x10, R21 ;  /* 0x00000010ff3f7819 */ /* 0x000fe40000011615 */
[----:B------:R-:W-:Y:S02]  /*c600*/  SHF.R.U32.HI R67, RZ, 0x10, R13 ;  /* 0x00000010ff437819 */ /* 0x000fe4000001160d */
[----:B------:R-:W-:Y:S02]  /*c610*/  MOV R12, R10 ;  /* 0x0000000a000c7202 */ /* 0x000fe40000000f00 */
[----:B---3--:R-:W-:-:S02]  /*c620*/  MOV R41, R9 ;  /* 0x0000000900297202 */ /* 0x008fc40000000f00 */
[----:B------:R-:W-:Y:S02]  /*c630*/  VIMNMX R8, R42, 0x80, PT ;  /* 0x000000802a087848 */ /* 0x000fe40003fe0100 */
[----:B------:R-:W-:Y:S02]  /*c640*/  SHF.R.U32.HI R71, RZ, 0x10, R9 ;  /* 0x00000010ff477819 */ /* 0x000fe40000011609 */
[----:B------:R-:W-:Y:S02]  /*c650*/  PRMT R35, R35, 0x5410, R34 ;  /* 0x0000541023237816 */ /* 0x000fe40000000022 */
[----:B------:R-:W-:Y:S02]  /*c660*/  PRMT R31, R39, 0x5410, R43 ;  /* 0x00005410271f7816 */ /* 0x000fe4000000002b */
[----:B------:R-:W-:Y:S02]  /*c670*/  PRMT R21, R26, 0x5410, R45 ;  /* 0x000054101a157816 */ /* 0x000fe4000000002d */
[----:B------:R-:W-:-:S02]  /*c680*/  PRMT R9, R30, 0x5410, R48 ;  /* 0x000054101e097816 */ /* 0x000fc40000000030 */
[----:B------:R-:W-:Y:S02]  /*c690*/  PRMT R29, R29, 0x5410, R20 ;  /* 0x000054101d1d7816 */ /* 0x000fe40000000014 */
[----:B------:R-:W-:Y:S02]  /*c6a0*/  PRMT R25, R25, 0x5410, R15 ;  /* 0x0000541019197816 */ /* 0x000fe4000000000f */
        /* <DEDUP_REMOVED lines=13> */
[----:B------:R-:W-:Y:S02]  /*c780*/  ISETP.GE.AND P1, PT, R203, R8, PT ;  /* 0x00000008cb00720c */ /* 0x000fe40003f26270 */
[----:B------:R-:W-:Y:S02]  /*c790*/  PRMT R15, R12, 0x5410, R40 ;  /* 0x000054100c0f7816 */ /* 0x000fe40000000028 */
[----:B------:R-:W-:-:S02]  /*c7a0*/  PRMT R20, R68, 0x5410, R69 ;  /* 0x0000541044147816 */ /* 0x000fc40000000045 */
[----:B------:R-:W-:Y:S01]  /*c7b0*/  PRMT R11, R11, 0x5410, R41 ;  /* 0x000054100b0b7816 */ /* 0x000fe20000000029 */
[----:B0-----:R-:W-:Y:S06]  /*c7c0*/  @!P0 BRA `(.L_x_581) ;  /* 0x0000016000c88947 */ /* 0x001fec0003800000 */
.L_x_827:
[----:B------:R-:W-:Y:S05]  /*c7d0*/  BSYNC B1 ;  /* 0x0000000000017941 */ /* 0x000fea0003800000 */
.L_x_580:
[----:B------:R-:W-:Y:S01]  /*c7e0*/  BSSY B1, `(.L_x_582) ;  /* 0x00000fe000017945 */ /* 0x000fe20003800000 */
[----:B------:R-:W-:-:S03]  /*c7f0*/  PRMT R12, R70, 0x5410, R71 ;  /* 0x00005410460c7816 */ /* 0x000fc60000000047 */
[----:B------:R-:W-:Y:S05]  /*c800*/  @P1 BRA `(.L_x_583) ;  /* 0x0000000c00ec1947 */ /* 0x000fea0003800000 */
[----:B0-----:R-:W0:Y:S01]  /*c810*/  LDC R5, c[0x0][0x3f4] ;  /* 0x0000fd00ff057b82 */ /* 0x001e220000000800 */
[----:B------:R-:W-:Y:S01]  /*c820*/  BSSY B2, `(.L_x_584) ;  /* 0x000002e000027945 */ /* 0x000fe20003800000 */
[-C--:B0-----:R-:W-:Y:S02]  /*c830*/  ISETP.GE.AND P0, PT, R196, R5.reuse, PT ;  /* 0x00000005c400720c */ /* 0x081fe40003f06270 */
[-C--:B------:R-:W-:Y:S02]  /*c840*/  ISETP.GE.AND P1, PT, R209, R5.reuse, PT ;  /* 0x00000005d100720c */ /* 0x080fe40003f26270 */
[-C--:B------:R-:W-:Y:S02]  /*c850*/  ISETP.GE.AND P2, PT, R207, R5.reuse, PT ;  /* 0x00000005cf00720c */ /* 0x080fe40003f46270 */
[-C--:B------:R-:W-:Y:S02]  /*c860*/  ISETP.GE.AND P3, PT, R208, R5.reuse, PT ;  /* 0x00000005d000720c */ /* 0x080fe40003f66270 */
[----:B------:R-:W-:-:S02]  /*c870*/  ISETP.GE.AND P4, PT, R206, R5, PT ;  /* 0x00000005ce00720c */ /* 0x000fc40003f86270 */
[----:B------:R-:W-:-:S03]  /*c880*/  ISETP.GE.AND P5, PT, R210, R5, PT ;  /* 0x00000005d200720c */ /* 0x000fc60003fa6270 */
[----:B------:R-:W-:Y:S10]  /*c890*/  @P0 BRA `(.L_x_585) ;  /* 0x0000000000980947 */ /* 0x000ff40003800000 */
[----:B------:R-:W0:Y:S01]  /*c8a0*/  LDS.128 R4, [R3+0x12400] ;  /* 0x0124000003047984 */ /* 0x000e220000000c00 */
[----:B------:R-:W-:Y:S02]  /*c8b0*/  HADD2.F32 R47, -RZ, R38.H0_H0 ;  /* 0x20000026ff2f7230 */ /* 0x000fe40000004100 */
[----:B------:R-:W-:Y:S02]  /*c8c0*/  HADD2.F32 R45, -RZ, R35.H0_H0 ;  /* 0x20000023ff2d7230 */ /* 0x000fe40000004100 */
[----:B------:R-:W-:Y:S02]  /*c8d0*/  HADD2.F32 R44, -RZ, R37.H0_H0 ;  /* 0x20000025ff2c7230 */ /* 0x000fe40000004100 */
[----:B------:R-:W-:Y:S02]  /*c8e0*/  HADD2.F32 R46, -RZ, R39.H0_H0 ;  /* 0x20000027ff2e7230 */ /* 0x000fe40000004100 */
[--C-:B0-----:R-:W-:Y:S02]  /*c8f0*/  HADD2.F32 R40, -RZ, R4.reuse.H0_H0 ;  /* 0x20000004ff287230 */ /* 0x101fe40000004100 */
[----:B------:R-:W-:-:S02]  /*c900*/  HADD2.F32 R4, -RZ, R4.H1_H1 ;  /* 0x30000004ff047230 */ /* 0x000fc40000004100 */
[--C-:B------:R-:W-:Y:S02]  /*c910*/  HADD2.F32 R41, -RZ, R5.reuse.H0_H0 ;  /* 0x20000005ff297230 */ /* 0x100fe40000004100 */
[----:B------:R-:W-:Y:S02]  /*c920*/  HADD2.F32 R5, -RZ, R5.H1_H1 ;  /* 0x30000005ff057230 */ /* 0x000fe40000004100 */
[C---:B------:R-:W-:Y:S01]  /*c930*/  FMUL.FTZ R49, R4.reuse, R47 ;  /* 0x0000002f04317220 */ /* 0x040fe20000410000 */
[-C--:B------:R-:W-:Y:S01]  /*c940*/  FMUL.FTZ R4, R4, R45.reuse ;  /* 0x0000002d04047220 */ /* 0x080fe20000410000 */
[--C-:B------:R-:W-:Y:S02]  /*c950*/  HADD2.F32 R42, -RZ, R6.reuse.H0_H0 ;  /* 0x20000006ff2a7230 */ /* 0x100fe40000004100 */
[----:B------:R-:W-:Y:S02]  /*c960*/  HADD2.F32 R43, -RZ, R7.H0_H0 ;  /* 0x20000007ff2b7230 */ /* 0x000fe40000004100 */
[C---:B------:R-:W-:Y:S01]  /*c970*/  FMUL.FTZ R50, R5.reuse, R46 ;  /* 0x0000002e05327220 */ /* 0x040fe20000410000 */
[C---:B------:R-:W-:Y:S01]  /*c980*/  FFMA.FTZ R49, R40.reuse, R45, -R49 ;  /* 0x0000002d28317223 */ /* 0x040fe20000010831 */
[----:B------:R-:W-:Y:S01]  /*c990*/  FFMA.FTZ R48, R40, R47, R4 ;  /* 0x0000002f28307223 */ /* 0x000fe20000010004 */
[----:B------:R-:W-:Y:S01]  /*c9a0*/  FMUL.FTZ R52, R5, R44 ;  /* 0x0000002c05347220 */ /* 0x000fe20000410000 */
[----:B------:R-:W-:-:S02]  /*c9b0*/  HADD2.F32 R6, -RZ, R6.H1_H1 ;  /* 0x30000006ff067230 */ /* 0x000fc40000004100 */
[C---:B------:R-:W-:Y:S01]  /*c9c0*/  FFMA.FTZ R50, R41.reuse, R44, -R50 ;  /* 0x0000002c29327223 */ /* 0x040fe20000010832 */
[----:B------:R-:W-:Y:S02]  /*c9d0*/  HADD2.F32 R7, -RZ, R7.H1_H1 ;  /* 0x30000007ff077230 */ /* 0x000fe40000004100 */
[----:B------:R-:W-:Y:S01]  /*c9e0*/  FFMA.FTZ R41, R41, R46, R52 ;  /* 0x0000002e29297223 */ /* 0x000fe20000010034 */
[----:B------:R-:W-:Y:S02]  /*c9f0*/  HADD2.F32 R45, -RZ, R38.H1_H1 ;  /* 0x30000026ff2d7230 */ /* 0x000fe40000004100 */
[----:B------:R-:W-:Y:S02]  /*ca00*/  HADD2.F32 R5, -RZ, R35.H1_H1 ;  /* 0x30000023ff057230 */ /* 0x000fe40000004100 */
[----:B------:R-:W-:Y:S02]  /*ca10*/  HADD2.F32 R40, -RZ, R39.H1_H1 ;  /* 0x30000027ff287230 */ /* 0x000fe40000004100 */
[----:B------:R-:W-:Y:S01]  /*ca20*/  FMUL.FTZ R47, R6, R45 ;  /* 0x0000002d062f7220 */ /* 0x000fe20000410000 */
[----:B------:R-:W-:-:S02]  /*ca30*/  HADD2.F32 R4, -RZ, R37.H1_H1 ;  /* 0x30000025ff047230 */ /* 0x000fc40000004100 */
[-C--:B------:R-:W-:Y:S01]  /*ca40*/  FMUL.FTZ R44, R6, R5.reuse ;  /* 0x00000005062c7220 */ /* 0x080fe20000410000 */
[C---:B------:R-:W-:Y:S01]  /*ca50*/  FMUL.FTZ R46, R7.reuse, R40 ;  /* 0x00000028072e7220 */ /* 0x040fe20000410000 */
[C---:B------:R-:W-:Y:S01]  /*ca60*/  FFMA.FTZ R6, R42.reuse, R5, -R47 ;  /* 0x000000052a067223 */ /* 0x040fe2000001082f */
[-C--:B------:R-:W-:Y:S01]  /*ca70*/  FMUL.FTZ R51, R7, R4.reuse ;  /* 0x0000000407337220 */ /* 0x080fe20000410000 */
[----:B------:R-:W-:Y:S01]  /*ca80*/  FFMA.FTZ R45, R42, R45, R44 ;  /* 0x0000002d2a2d7223 */ /* 0x000fe2000001002c */
[C---:B------:R-:W-:Y:S01]  /*ca90*/  FFMA.FTZ R7, R43.reuse, R4, -R46 ;  /* 0x000000042b077223 */ /* 0x040fe2000001082e */
[----:B------:R-:W-:Y:S01]  /*caa0*/  F2FP.F16.F32.PACK_AB R4, R48, R49 ;  /* 0x000000313004723e */ /* 0x000fe200000000ff */
[----:B------:R-:W-:Y:S01]  /*cab0*/  FFMA.FTZ R40, R43, R40, R51 ;  /* 0x000000282b287223 */ /* 0x000fe20000010033 */
[----:B------:R-:W-:Y:S02]  /*cac0*/  F2FP.F16.F32.PACK_AB R5, R41, R50 ;  /* 0x000000322905723e */ /* 0x000fe400000000ff */
[----:B------:R-:W-:-:S02]  /*cad0*/  F2FP.F16.F32.PACK_AB R6, R45, R6 ;  /* 0x000000062d06723e */ /* 0x000fc400000000ff */
[----:B------:R-:W-:-:S05]  /*cae0*/  F2FP.F16.F32.PACK_AB R7, R40, R7 ;  /* 0x000000072807723e */ /* 0x000fca00000000ff */
[----:B------:R0:W-:Y:S02]  /*caf0*/  STS.128 [R3+0x12400], R4 ;  /* 0x0124000403007388 */ /* 0x0001e40000000c00 */
.L_x_585:
[----:B------:R-:W-:Y:S05]  /*cb00*/  BSYNC B2 ;  /* 0x0000000000027941 */ /* 0x000fea0003800000 */
.L_x_584:
[----:B------:R-:W-:Y:S04]  /*cb10*/  BSSY B2, `(.L_x_586) ;  /* 0x0000028000027945 */ /* 0x000fe80003800000 */
[----:B------:R-:W-:Y:S05]  /*cb20*/  @P1 BRA `(.L_x_587) ;  /* 0x0000000000981947 */ /* 0x000fea0003800000 */
[----:B0-----:R-:W0:Y:S01]  /*cb30*/  LDS.128 R4, [R0] ;  /* 0x0000000000047984 */ /* 0x001e220000000c00 */
        /* <DEDUP_REMOVED lines=36> */
[----:B------:R1:W-:Y:S02]  /*cd80*/  STS.128 [R0], R4 ;  /* 0x0000000400007388 */ /* 0x0003e40000000c00 */
.L_x_587:
[----:B------:R-:W-:Y:S05]  /*cd90*/  BSYNC B2 ;  /* 0x0000000000027941 */ /* 0x000fea0003800000 */
.L_x_586:
[----:B------:R-:W-:Y:S04]  /*cda0*/  BSSY B2, `(.L_x_588) ;  /* 0x0000028000027945 */ /* 0x000fe80003800000 */
[----:B------:R-:W-:Y:S05]  /*cdb0*/  @P2 BRA `(.L_x_589) ;  /* 0x0000000000982947 */ /* 0x000fea0003800000 */
[----:B01----:R-:W0:Y:S01]  /*cdc0*/  LDS.128 R4, [R3+0x16400] ;  /* 0x0164000003047984 */ /* 0x003e220000000c00 */
        /* <DEDUP_REMOVED lines=37> */
.L_x_589:
[----:B------:R-:W-:Y:S05]  /*d020*/  BSYNC B2 ;  /* 0x0000000000027941 */ /* 0x000fea0003800000 */
.L_x_588:
[----:B------:R-:W-:Y:S04]  /*d030*/  BSSY B2, `(.L_x_590) ;  /* 0x0000028000027945 */ /* 0x000fe80003800000 */
[----:B------:R-:W-:Y:S05]  /*d040*/  @P3 BRA `(.L_x_591) ;  /* 0x0000000000983947 */ /* 0x000fea0003800000 */
[----:B012---:R-:W0:Y:S01]  /*d050*/  LDS.128 R4, [R0+0x4000] ;  /* 0x0040000000047984 */ /* 0x007e220000000c00 */
        /* <DEDUP_REMOVED lines=37> */
.L_x_591:
[----:B------:R-:W-:Y:S05]  /*d2b0*/  BSYNC B2 ;  /* 0x0000000000027941 */ /* 0x000fea0003800000 */
.L_x_590:
[----:B------:R-:W-:Y:S04]  /*d2c0*/  BSSY B2, `(.L_x_592) ;  /* 0x0000028000027945 */ /* 0x000fe80003800000 */
[----:B------:R-:W-:Y:S05]  /*d2d0*/  @P4 BRA `(.L_x_593) ;  /* 0x0000000000984947 */ /* 0x000fea0003800000 */
[----:B0123--:R-:W0:Y:S01]  /*d2e0*/  LDS.128 R4, [R3+0x1a400] ;  /* 0x01a4000003047984 */ /* 0x00fe220000000c00 */
        /* <DEDUP_REMOVED lines=37> */
.L_x_593:
[----:B------:R-:W-:Y:S05]  /*d540*/  BSYNC B2 ;  /* 0x0000000000027941 */ /* 0x000fea0003800000 */
.L_x_592:
[----:B------:R-:W-:Y:S05]  /*d550*/  @P5 BRA `(.L_x_583) ;  /* 0x0000000000985947 */ /* 0x000fea0003800000 */
[----:B01234-:R-:W0:Y:S01]  /*d560*/  LDS.128 R4, [R0+0x8000] ;  /* 0x0080000000047984 */ /* 0x01fe220000000c00 */
        /* <DEDUP_REMOVED lines=37> */
.L_x_583:
[----:B------:R-:W-:Y:S05]  /*d7c0*/  BSYNC B1 ;  /* 0x0000000000017941 */ /* 0x000fea0003800000 */
.L_x_582:
[----:B01234-:R-:W-:-:S05]  /*d7d0*/  VIADD R4, R203, 0x40 ;  /* 0x00000040cb047836 */ /* 0x01ffca0000000000 */
[----:B------:R-:W-:-:S13]  /*d7e0*/  ISETP.GE.AND P0, PT, R4, R8, PT ;  /* 0x000000080400720c */ /* 0x000fda0003f06270 */
[----:B------:R-:W-:Y:S05]  /*d7f0*/  @P0 BRA `(.L_x_594) ;  /* 0x0000003c00240947 */ /* 0x000fea0003800000 */
[----:B------:R-:W0:Y:S01]  /*d800*/  LDC R5, c[0x0][0x3f4] ;  /* 0x0000fd00ff057b82 */ /* 0x000e220000000800 */
        /* <DEDUP_REMOVED lines=9> */
[--C-:B------:R-:W-:Y:S02]  /*d8a0*/  HADD2.F32 R48, -RZ, R38.reuse.H0_H0 ;  /* 0x20000026ff307230 */ /* 0x100fe40000004100 */
[----:B------:R-:W-:Y:S02]  /*d8b0*/  HADD2.F32 R50, -RZ, R39.H0_H0 ;  /* 0x20000027ff327230 */ /* 0x000fe40000004100 */
[----:B------:R-:W-:Y:S02]  /*d8c0*/  HADD2.F32 R44, -RZ, R35.H0_H0 ;  /* 0x20000023ff2c7230 */ /* 0x000fe40000004100 */
[----:B------:R-:W-:Y:S02]  /*d8d0*/  HADD2.F32 R46, -RZ, R37.H0_H0 ;  /* 0x20000025ff2e7230 */ /* 0x000fe40000004100 */
[----:B------:R-:W-:Y:S02]  /*d8e0*/  HADD2.F32 R49, -RZ, R38.H1_H1 ;  /* 0x30000026ff317230 */ /* 0x000fe40000004100 */
[----:B0-----:R-:W-:-:S02]  /*d8f0*/  HADD2.F32 R8, -RZ, R4.H0_H0 ;  /* 0x20000004ff087230 */ /* 0x001fc40000004100 */
[----:B------:R-:W-:Y:S02]  /*d900*/  HADD2.F32 R4, -RZ, R4.H1_H1 ;  /* 0x30000004ff047230 */ /* 0x000fe40000004100 */
[--C-:B------:R-:W-:Y:S02]  /*d910*/  HADD2.F32 R40, -RZ, R5.reuse.H0_H0 ;  /* 0x20000005ff287230 */ /* 0x100fe40000004100 */
[----:B------:R-:W-:Y:S02]  /*d920*/  HADD2.F32 R5, -RZ, R5.H1_H1 ;  /* 0x30000005ff057230 */ /* 0x000fe40000004100 */
[-C--:B------:R-:W-:Y:S01]  /*d930*/  FMUL.FTZ R43, R48, R4.reuse ;  /* 0x00000004302b7220 */ /* 0x080fe20000410000 */
[----:B------:R-:W-:Y:S01]  /*d940*/  FMUL.FTZ R45, R44, R4 ;  /* 0x000000042c2d7220 */ /* 0x000fe20000410000 */
[----:B------:R-:W-:Y:S02]  /*d950*/  HADD2.F32 R41, -RZ, R6.H0_H0 ;  /* 0x20000006ff297230 */ /* 0x000fe40000004100 */
[-C--:B------:R-:W-:Y:S01]  /*d960*/  FMUL.FTZ R47, R50, R5.reuse ;  /* 0x00000005322f7220 */ /* 0x080fe20000410000 */
[----:B------:R-:W-:Y:S01]  /*d970*/  FFMA.FTZ R4, R44, R8, -R43 ;  /* 0x000000082c047223 */ /* 0x000fe2000001082b */
[----:B------:R-:W-:Y:S01]  /*d980*/  FMUL.FTZ R43, R46, R5 ;  /* 0x000000052e2b7220 */ /* 0x000fe20000410000 */
[----:B------:R-:W-:-:S02]  /*d990*/  HADD2.F32 R42, -RZ, R7.H0_H0 ;  /* 0x20000007ff2a7230 */ /* 0x000fc40000004100 */
[----:B------:R-:W-:Y:S01]  /*d9a0*/  FFMA.FTZ R5, R46, R40, -R47 ;  /* 0x000000282e057223 */ /* 0x000fe2000001082f */
[----:B------:R-:W-:Y:S02]  /*d9b0*/  HADD2.F32 R6, -RZ, R6.H1_H1 ;  /* 0x30000006ff067230 */ /* 0x000fe40000004100 */
[----:B------:R-:W-:Y:S01]  /*d9c0*/  FFMA.FTZ R45, R48, R8, R45 ;  /* 0x00000008302d7223 */ /* 0x000fe2000001002d */
[----:B------:R-:W-:Y:S02]  /*d9d0*/  HADD2.F32 R7, -RZ, R7.H1_H1 ;  /* 0x30000007ff077230 */ /* 0x000fe40000004100 */
[----:B------:R-:W-:Y:S01]  /*d9e0*/  FFMA.FTZ R40, R50, R40, R43 ;  /* 0x0000002832287223 */ /* 0x000fe2000001002b */
[----:B------:R-:W-:Y:S02]  /*d9f0*/  HADD2.F32 R46, -RZ, R39.H1_H1 ;  /* 0x30000027ff2e7230 */ /* 0x000fe40000004100 */
[----:B------:R-:W-:Y:S01]  /*da00*/  FMUL.FTZ R8, R49, R6 ;  /* 0x0000000631087220 */ /* 0x000fe20000410000 */
[----:B------:R-:W-:Y:S01]  /*da10*/  HADD2.F32 R47, -RZ, R35.H1_H1 ;  /* 0x30000023ff2f7230 */ /* 0x000fe20000004100 */
[----:B------:R-:W-:Y:S01]  /*da20*/  F2FP.F16.F32.PACK_AB R4, R45, R4 ;  /* 0x000000042d04723e */ /* 0x000fe200000000ff */
[----:B------:R-:W-:-:S02]  /*da30*/  HADD2.F32 R44, -RZ, R37.H1_H1 ;  /* 0x30000025ff2c7230 */ /* 0x000fc40000004100 */
[----:B------:R-:W-:Y:S01]  /*da40*/  FMUL.FTZ R35, R46, R7 ;  /* 0x000000072e237220 */ /* 0x000fe20000410000 */
[----:B------:R-:W-:Y:S01]  /*da50*/  F2FP.F16.F32.PACK_AB R5, R40, R5 ;  /* 0x000000052805723e */ /* 0x000fe200000000ff */
[C---:B------:R-:W-:Y:S01]  /*da60*/  FMUL.FTZ R38, R47.reuse, R6 ;  /* 0x000000062f267220 */ /* 0x040fe20000410000 */
[----:B------:R-:W-:Y:S01]  /*da70*/  FFMA.FTZ R6, R47, R41, -R8 ;  /* 0x000000292f067223 */ /* 0x000fe20000010808 */
[C---:B------:R-:W-:Y:S01]  /*da80*/  FMUL.FTZ R37, R44.reuse, R7 ;  /* 0x000000072c257220 */ /* 0x040fe20000410000 */
[-C--:B------:R-:W-:Y:S01]  /*da90*/  FFMA.FTZ R7, R44, R42.reuse, -R35 ;  /* 0x0000002a2c077223 */ /* 0x080fe20000010823 */
[----:B------:R-:W-:Y:S02]  /*daa0*/  FFMA.FTZ R41, R49, R41, R38 ;  /* 0x0000002931297223 */ /* 0x000fe40000010026 */
[----:B------:R-:W-:-:S03]  /*dab0*/  FFMA.FTZ R42, R46, R42, R37 ;  /* 0x0000002a2e2a7223 */ /* 0x000fc60000010025 */
[----:B------:R-:W-:Y:S02]  /*dac0*/  F2FP.F16.F32.PACK_AB R6, R41, R6 ;  /* 0x000000062906723e */ /* 0x000fe400000000ff */
[----:B------:R-:W-:-:S05]  /*dad0*/  F2FP.F16.F32.PACK_AB R7, R42, R7 ;  /* 0x000000072a07723e */ /* 0x000fca00000000ff */
[----:B------:R0:W-:Y:S02]  /*dae0*/  STS.128 [R3+0x14400], R4 ;  /* 0x0144000403007388 */ /* 0x0001e40000000c00 */
.L_x_596:
[----:B------:R-:W-:Y:S05]  /*daf0*/  BSYNC B1 ;  /* 0x0000000000017941 */ /* 0x000fea0003800000 */
.L_x_595:
[----:B------:R-:W-:Y:S04]  /*db00*/  BSSY B1, `(.L_x_597) ;  /* 0x0000028000017945 */ /* 0x000fe80003800000 */
[----:B------:R-:W-:Y:S05]  /*db10*/  @P1 BRA `(.L_x_598) ;  /* 0x0000000000981947 */ /* 0x000fea0003800000 */
[----:B0-----:R-:W0:Y:S01]  /*db20*/  LDS.128 R4, [R0+0x2000] ;  /* 0x0020000000047984 */ /* 0x001e220000000c00 */
        /* <DEDUP_REMOVED lines=8> */
[-C--:B------:R-:W-:Y:S01]  /*dbb0*/  FMUL.FTZ R39, R44, R4.reuse ;  /* 0x000000042c277220 */ /* 0x080fe20000410000 */
[C---:B------:R-:W-:Y:S01]  /*dbc0*/  FMUL.FTZ R41, R42.reuse, R4 ;  /* 0x000000042a297220 */ /* 0x040fe20000410000 */
[----:B------:R-:W-:Y:S02]  /*dbd0*/  HADD2.F32 R37, -RZ, R6.H0_H0 ;  /* 0x20000006ff257230 */ /* 0x000fe40000004100 */
[-C--:B------:R-:W-:Y:S01]  /*dbe0*/  FMUL.FTZ R40, R45, R5.reuse ;  /* 0x000000052d287220 */ /* 0x080fe20000410000 */
[-C--:B------:R-:W-:Y:S01]  /*dbf0*/  FFMA.FTZ R4, R42, R8.reuse, -R39 ;  /* 0x000000082a047223 */ /* 0x080fe20000010827 */
[----:B------:R-:W-:Y:S01]  /*dc00*/  FFMA.FTZ R41, R44, R8, R41 ;  /* 0x000000082c297223 */ /* 0x000fe20000010029 */
[----:B------:R-:W-:Y:S01]  /*dc10*/  FMUL.FTZ R8, R43, R5 ;  /* 0x000000052b087220 */ /* 0x000fe20000410000 */
[----:B------:R-:W-:-:S02]  /*dc20*/  HADD2.F32 R38, -RZ, R7.H0_H0 ;  /* 0x20000007ff267230 */ /* 0x000fc40000004100 */
[-C--:B------:R-:W-:Y:S01]  /*dc30*/  FFMA.FTZ R5, R43, R35.reuse, -R40 ;  /* 0x000000232b057223 */ /* 0x080fe20000010828 */
[----:B------:R-:W-:Y:S02]  /*dc40*/  HADD2.F32 R6, -RZ, R6.H1_H1 ;  /* 0x30000006ff067230 */ /* 0x000fe40000004100 */
[----:B------:R-:W-:Y:S01]  /*dc50*/  FFMA.FTZ R8, R45, R35, R8 ;  /* 0x000000232d087223 */ /* 0x000fe20000010008 */
[----:B------:R-:W-:Y:S01]  /*dc60*/  HADD2.F32 R7, -RZ, R7.H1_H1 ;  /* 0x30000007ff077230 */ /* 0x000fe20000004100 */
[----:B------:R-:W-:Y:S01]  /*dc70*/  F2FP.F16.F32.PACK_AB R4, R41, R4 ;  /* 0x000000042904723e */ /* 0x000fe200000000ff */
[----:B------:R-:W-:Y:S02]  /*dc80*/  HADD2.F32 R43, -RZ, R33.H1_H1 ;  /* 0x30000021ff2b7230 */ /* 0x000fe40000004100 */
[----:B------:R-:W-:Y:S01]  /*dc90*/  HADD2.F32 R42, -RZ, R34.H1_H1 ;  /* 0x30000022ff2a7230 */ /* 0x000fe20000004100 */
[----:B------:R-:W-:Y:S01]  /*dca0*/  F2FP.F16.F32.PACK_AB R5, R8, R5 ;  /* 0x000000050805723e */ /* 0x000fe200000000ff */
[----:B------:R-:W-:-:S02]  /*dcb0*/  HADD2.F32 R39, -RZ, R31.H1_H1 ;  /* 0x3000001fff277230 */ /* 0x000fc40000004100 */
[----:B------:R-:W-:Y:S02]  /*dcc0*/  HADD2.F32 R40, -RZ, R32.H1_H1 ;  /* 0x30000020ff287230 */ /* 0x000fe40000004100 */
[-C--:B------:R-:W-:Y:S01]  /*dcd0*/  FMUL.FTZ R32, R43, R6.reuse ;  /* 0x000000062b207220 */ /* 0x080fe20000410000 */
[-C--:B------:R-:W-:Y:S01]  /*dce0*/  FMUL.FTZ R31, R42, R7.reuse ;  /* 0x000000072a1f7220 */ /* 0x080fe20000410000 */
[C---:B------:R-:W-:Y:S01]  /*dcf0*/  FMUL.FTZ R34, R39.reuse, R6 ;  /* 0x0000000627227220 */ /* 0x040fe20000410000 */
[C---:B------:R-:W-:Y:S01]  /*dd00*/  FMUL.FTZ R33, R40.reuse, R7 ;  /* 0x0000000728217220 */ /* 0x040fe20000410000 */
[-C--:B------:R-:W-:Y:S01]  /*dd10*/  FFMA.FTZ R6, R39, R37.reuse, -R32 ;  /* 0x0000002527067223 */ /* 0x080fe20000010820 */
[-C--:B------:R-:W-:Y:S01]  /*dd20*/  FFMA.FTZ R7, R40, R38.reuse, -R31 ;  /* 0x0000002628077223 */ /* 0x080fe2000001081f */
[----:B------:R-:W-:Y:S01]  /*dd30*/  FFMA.FTZ R37, R43, R37, R34 ;  /* 0x000000252b257223 */ /* 0x000fe20000010022 */
[----:B------:R-:W-:-:S04]  /*dd40*/  FFMA.FTZ R38, R42, R38, R33 ;  /* 0x000000262a267223 */ /* 0x000fc80000010021 */
[----:B------:R-:W-:Y:S02]  /*dd50*/  F2FP.F16.F32.PACK_AB R6, R37, R6 ;  /* 0x000000062506723e */ /* 0x000fe400000000ff */
[----:B------:R-:W-:-:S05]  /*dd60*/  F2FP.F16.F32.PACK_AB R7, R38, R7 ;  /* 0x000000072607723e */ /* 0x000fca00000000ff */
[----:B------:R1:W-:Y:S02]  /*dd70*/  STS.128 [R0+0x2000], R4 ;  /* 0x0020000400007388 */ /* 0x0003e40000000c00 */
.L_x_598:
[----:B------:R-:W-:Y:S05]  /*dd80*/  BSYNC B1 ;  /* 0x0000000000017941 */ /* 0x000fea0003800000 */
.L_x_597:
        /* <DEDUP_REMOVED lines=28> */
[-C--:B------:R-:W-:Y:S01]  /*df50*/  FMUL.FTZ R27, R38, R6.reuse ;  /* 0x00000006261b7220 */ /* 0x080fe20000410000 */
[----:B------:R-:W-:Y:S02]  /*df60*/  HADD2.F32 R35, -RZ, R28.H1_H1 ;  /* 0x3000001cff237230 */ /* 0x000fe40000004100 */
[C---:B------:R-:W-:Y:S01]  /*df70*/  FMUL.FTZ R29, R34.reuse, R6 ;  /* 0x00000006221d7220 */ /* 0x040fe20000410000 */
[-C--:B------:R-:W-:Y:S01]  /*df80*/  FMUL.FTZ R28, R39, R7.reuse ;  /* 0x00000007271c7220 */ /* 0x080fe20000410000 */
[-C--:B------:R-:W-:Y:S01]  /*df90*/  FFMA.FTZ R6, R34, R32.reuse, -R27 ;  /* 0x0000002022067223 */ /* 0x080fe2000001081b */
[C---:B------:R-:W-:Y:S01]  /*dfa0*/  FMUL.FTZ R30, R35.reuse, R7 ;  /* 0x00000007231e7220 */ /* 0x040fe20000410000 */
[----:B------:R-:W-:Y:S01]  /*dfb0*/  FFMA.FTZ R29, R38, R32, R29 ;  /* 0x00000020261d7223 */ /* 0x000fe2000001001d */
[-C--:B------:R-:W-:Y:S02]  /*dfc0*/  FFMA.FTZ R7, R35, R33.reuse, -R28 ;  /* 0x0000002123077223 */ /* 0x080fe4000001081c */
[----:B------:R-:W-:-:S02]  /*dfd0*/  FFMA.FTZ R30, R39, R33, R30 ;  /* 0x00000021271e7223 */ /* 0x000fc4000001001e */
[----:B------:R-:W-:-:S03]  /*dfe0*/  F2FP.F16.F32.PACK_AB R6, R29, R6 ;  /* 0x000000061d06723e */ /* 0x000fc600000000ff */
[----:B------:R-:W-:-:S05]  /*dff0*/  F2FP.F16.F32.PACK_AB R7, R30, R7 ;  /* 0x000000071e07723e */ /* 0x000fca00000000ff */
[----:B------:R2:W-:Y:S02]  /*e000*/  STS.128 [R3+0x18400], R4 ;  /* 0x0184000403007388 */ /* 0x0005e40000000c00 */
.L_x_600:
[----:B------:R-:W-:Y:S05]  /*e010*/  BSYNC B1 ;  /* 0x0000000000017941 */ /* 0x000fea0003800000 */
.L_x_599:
        /* <DEDUP_REMOVED lines=40> */
.L_x_602:
[----:B------:R-:W-:Y:S05]  /*e2a0*/  BSYNC B1 ;  /* 0x0000000000017941 */ /* 0x000fea0003800000 */
.L_x_601:
        /* <DEDUP_REMOVED lines=40> */
.L_x_604:
[----:B------:R-:W-:Y:S05]  /*e530*/  BSYNC B1 ;  /* 0x0000000000017941 */ /* 0x000fea0003800000 */
.L_x_603:
        /* <DEDUP_REMOVED lines=13> */
[----:B------:R-:W-:Y:S01]  /*e610*/  FMUL.FTZ R15, R28, R5 ;  /* 0x000000051c0f7220 */ /* 0x000fe20000410000 */
[----:B------:R-:W-:Y:S01]  /*e620*/  FFMA.FTZ R4, R21, R3, -R20 ;  /* 0x0000000315047223 */ /* 0x000fe20000010814 */
[----:B------:R-:W-:-:S02]  /*e630*/  HADD2.F32 R14, -RZ, R7.H0_H0 ;  /* 0x20000007ff0e7230 */ /* 0x000fc40000004100 */
[----:B------:R-:W-:Y:S01]  /*e640*/  FFMA.FTZ R3, R25, R3, R24 ;  /* 0x0000000319037223 */ /* 0x000fe20000010018 */
[C---:B------:R-:W-:Y:S01]  /*e650*/  FMUL.FTZ R21, R26.reuse, R5 ;  /* 0x000000051a157220 */ /* 0x040fe20000410000 */
[----:B------:R-:W-:Y:S02]  /*e660*/  HADD2.F32 R6, -RZ, R6.H1_H1 ;  /* 0x30000006ff067230 */ /* 0x000fe40000004100 */
[-C--:B------:R-:W-:Y:S01]  /*e670*/  FFMA.FTZ R5, R26, R8.reuse, -R15 ;  /* 0x000000081a057223 */ /* 0x080fe2000001080f */
[----:B------:R-:W-:Y:S02]  /*e680*/  HADD2.F32 R7, -RZ, R7.H1_H1 ;  /* 0x30000007ff077230 */ /* 0x000fe40000004100 */
[----:B------:R-:W-:Y:S01]  /*e690*/  FFMA.FTZ R8, R28, R8, R21 ;  /* 0x000000081c087223 */ /* 0x000fe20000010015 */
[----:B------:R-:W-:Y:S01]  /*e6a0*/  HADD2.F32 R25, -RZ, R11.H1_H1 ;  /* 0x3000000bff197230 */ /* 0x000fe20000004100 */
[----:B------:R-:W-:Y:S01]  /*e6b0*/  F2FP.F16.F32.PACK_AB R4, R3, R4 ;  /* 0x000000040304723e */ /* 0x000fe200000000ff */
[----:B------:R-:W-:-:S02]  /*e6c0*/  HADD2.F32 R24, -RZ, R12.H1_H1 ;  /* 0x3000000cff187230 */ /* 0x000fc40000004100 */
[----:B------:R-:W-:Y:S01]  /*e6d0*/  HADD2.F32 R15, -RZ, R9.H1_H1 ;  /* 0x30000009ff0f7230 */ /* 0x000fe20000004100 */
[----:B------:R-:W-:Y:S01]  /*e6e0*/  F2FP.F16.F32.PACK_AB R5, R8, R5 ;  /* 0x000000050805723e */ /* 0x000fe200000000ff */
        /* <DEDUP_REMOVED lines=11> */
[----:B------:R0:W-:Y:S01]  /*e7a0*/  STS.128 [R0+0xa000], R4 ;  /* 0x00a0000400007388 */ /* 0x0001e20000000c00 */
[----:B------:R-:W-:Y:S05]  /*e7b0*/  BRA `(.L_x_594) ;  /* 0x0000002c00347947 */ /* 0x000fea0003800000 */
.L_x_576:
[----:B------:R-:W-:-:S03]  /*e7c0*/  UMOV UR4, 0xffffffff ;  /* 0xffffffff00047882 */ /* 0x000fc60000000000 */
[----:B------:R-:W-:Y:S05]  /*e7d0*/  BRA.DIV UR4, `(.L_x_605) ;  /* 0x0000014204d87947 */ /* 0x000fea000b800000 */
[----:B------:R0:W1:Y:S04]  /*e7e0*/  SHFL.IDX PT, R0, R24, RZ, 0x1c1f ;  /* 0x001c1fff18007589 */ /* 0x00006800000e0000 */
[----:B------:R0:W2:Y:S04]  /*e7f0*/  SHFL.IDX PT, R3, R38, RZ, 0x1c1f ;  /* 0x001c1fff26037589 */ /* 0x0000a800000e0000 */
[----:B------:R0:W3:Y:S04]  /*e800*/  SHFL.IDX PT, R37, R41, RZ, 0x1c1f ;  /* 0x001c1fff29257589 */ /* 0x0000e800000e0000 */
[----:B------:R-:W4:Y:S02]  /*e810*/  SHFL.IDX PT, R40, R40, RZ, 0x1c1f ;  /* 0x001c1fff28287589 */ /* 0x000f2400000e0000 */
.L_x_833:
[----:B------:R-:W-:Y:S01]  /*e820*/  ULDC UR4, c[0x0][0x448] ;  /* 0x0001120000047ab9 */ /* 0x000fe20000000800 */
[----:B------:R-:W-:Y:S01]  /*e830*/  BSSY B1, `(.L_x_606) ;  /* 0x0000037000017945 */ /* 0x000fe20003800000 */
[----:B------:R-:W-:Y:S01]  /*e840*/  IMAD R45, R136, UR4, RZ ;  /* 0x00000004882d7c24 */ /* 0x000fe2000f8e02ff */
[----:B------:R-:W-:Y:S02]  /*e850*/  CS2R R4, SRZ ;  /* 0x0000000000047805 */ /* 0x000fe4000001ff00 */
[----:B------:R-:W-:Y:S02]  /*e860*/  CS2R R8, SRZ ;  /* 0x0000000000087805 */ /* 0x000fe4000001ff00 */
[----:B------:R-:W-:Y:S02]  /*e870*/  CS2R R10, SRZ ;  /* 0x00000000000a7805 */ /* 0x000fe4000001ff00 */
[----:B------:R-:W-:Y:S02]  /*e880*/  CS2R R12, SRZ ;  /* 0x00000000000c7805 */ /* 0x000fe4000001ff00 */
[----:B------:R-:W-:Y:S01]  /*e890*/  ISETP.GE.AND P0, PT, R6, R45, PT ;  /* 0x0000002d0600720c */ /* 0x000fe20003f06270 */
[----:B------:R-:W-:Y:S01]  /*e8a0*/  IMAD R45, R133, -0x80, R45 ;  /* 0xffffff80852d7824 */ /* 0x000fe200078e022d */
[----:B------:R-:W-:-:S02]  /*e8b0*/  CS2R R6, SRZ ;  /* 0x0000000000067805 */ /* 0x000fc4000001ff00 */
[----:B------:R-:W-:Y:S02]  /*e8c0*/  CS2R R14, SRZ ;  /* 0x00000000000e7805 */ /* 0x000fe4000001ff00 */
[----:B0-----:R-:W-:Y:S02]  /*e8d0*/  CS2R R24, SRZ ;  /* 0x0000000000187805 */ /* 0x001fe4000001ff00 */
[----:B------:R-:W-:Y:S02]  /*e8e0*/  CS2R R26, SRZ ;  /* 0x00000000001a7805 */ /* 0x000fe4000001ff00 */
[----:B------:R-:W-:Y:S02]  /*e8f0*/  CS2R R28, SRZ ;  /* 0x00000000001c7805 */ /* 0x000fe4000001ff00 */
[----:B------:R-:W-:Y:S02]  /*e900*/  CS2R R30, SRZ ;  /* 0x00000000001e7805 */ /* 0x000fe4000001ff00 */
[----:B------:R-:W-:-:S02]  /*e910*/  CS2R R32, SRZ ;  /* 0x0000000000207805 */ /* 0x000fc4000001ff00 */
[----:B------:R-:W-:Y:S01]  /*e920*/  CS2R R34, SRZ ;  /* 0x0000000000227805 */ /* 0x000fe2000001ff00 */
[----:B------:R-:W-:Y:S06]  /*e930*/  @P0 BRA `(.L_x_607) ;  /* 0x0000000000980947 */ /* 0x000fec0003800000 */
[----:B------:R-:W-:Y:S01]  /*e940*/  ULDC UR4, c[0x0][0x3f4] ;  /* 0x0000fd0000047ab9 */ /* 0x000fe20000000800 */
[----:B--2---:R-:W-:Y:S01]  /*e950*/  IMAD.MOV.U32 R6, RZ, RZ, R3 ;  /* 0x000000ffff067224 */ /* 0x004fe200078e0003 */
[----:B------:R-:W-:Y:S01]  /*e960*/  ISETP.GE.AND P3, PT, R194, UR4, PT ;  /* 0x00000004c2007c0c */ /* 0x000fe2000bf66270 */
[----:B-1----:R-:W-:Y:S01]  /*e970*/  IMAD.MOV.U32 R7, RZ, RZ, R0 ;  /* 0x000000ffff077224 */ /* 0x002fe200078e0000 */
[----:B------:R-:W-:Y:S01]  /*e980*/  ISETP.GE.AND P2, PT, R16, UR4, PT ;  /* 0x0000000410007c0c */ /* 0x000fe2000bf46270 */
[----:B----4-:R-:W-:Y:S01]  /*e990*/  IMAD.MOV.U32 R8, RZ, RZ, R40 ;  /* 0x000000ffff087224 */ /* 0x010fe200078e0028 */
[----:B------:R-:W-:Y:S02]  /*e9a0*/  ISETP.GE.AND P4, PT, R193, UR4, PT ;  /* 0x00000004c1007c0c */ /* 0x000fe4000bf86270 */
[----:B------:R-:W-:Y:S02]  /*e9b0*/  CS2R R28, SRZ ;  /* 0x00000000001c7805 */ /* 0x000fe4000001ff00 */
[----:B---3--:R-:W-:-:S02]  /*e9c0*/  MOV R9, R37 ;  /* 0x0000002500097202 */ /* 0x008fc40000000f00 */
[----:B------:R-:W-:Y:S02]  /*e9d0*/  CS2R R30, SRZ ;  /* 0x00000000001e7805 */ /* 0x000fe4000001ff00 */
[----:B------:R-:W-:Y:S02]  /*e9e0*/  CS2R R10, SRZ ;  /* 0x00000000000a7805 */ /* 0x000fe4000001ff00 */
[----:B------:R-:W-:Y:S02]  /*e9f0*/  CS2R R32, SRZ ;  /* 0x0000000000207805 */ /* 0x000fe4000001ff00 */
[----:B------:R-:W-:Y:S02]  /*ea00*/  CS2R R34, SRZ ;  /* 0x0000000000227805 */ /* 0x000fe4000001ff00 */
[----:B------:R-:W-:Y:S02]  /*ea10*/  @!P3 SHF.L.U32 R13, R198, 0x3, RZ ;  /* 0x00000003c60db819 */ /* 0x000fe400000006ff */
[----:B------:R-:W-:Y:S01]  /*ea20*/  @!P2 SHF.L.U32 R38, R16, 0x1, RZ ;  /* 0x000000011026a819 */ /* 0x000fe200000006ff */
[----:B------:R-:W-:-:S03]  /*ea30*/  @!P4 IMAD.SHL.U32 R41, R199, 0x8, RZ ;  /* 0x00000008c729c824 */ /* 0x000fc600078e00ff */
[-C--:B------:R-:W-:Y:S01]  /*ea40*/  @!P2 IADD3 R20, P0, R3, R38.reuse, RZ ;  /* 0x000000260314a210 */ /* 0x080fe20007f1e0ff */
[----:B------:R-:W-:Y:S01]  /*ea50*/  @!P3 IMAD.WIDE R4, R13, 0x2, R6 ;  /* 0x000000020d04b825 */ /* 0x000fe200078e0206 */
[----:B------:R-:W-:Y:S02]  /*ea60*/  @!P2 IADD3 R38, P1, R40, R38, RZ ;  /* 0x000000262826a210 */ /* 0x000fe40007f3e0ff */
[----:B------:R-:W-:Y:S01]  /*ea70*/  @!P2 SHF.L.U64.HI R3, R16, 0x1, R17 ;  /* 0x000000011003a819 */ /* 0x000fe20000010211 */
[----:B------:R-:W-:Y:S01]  /*ea80*/  @!P4 IMAD.WIDE R6, R41, 0x2, R6 ;  /* 0x000000022906c825 */ /* 0x000fe200078e0206 */
[----:B------:R0:W5:Y:S03]  /*ea90*/  @!P3 LD.E.128 R28, desc[UR48][R4.64] ;  /* 0x00000030041cb980 */ /* 0x000166000c101d00 */
[--C-:B------:R-:W-:Y:S01]  /*eaa0*/  @!P3 IMAD.WIDE R12, R13, 0x2, R8.reuse ;  /* 0x000000020d0cb825 */ /* 0x100fe200078e0208 */
[----:B------:R1:W5:Y:S03]  /*eab0*/  @!P4 LD.E.128 R32, desc[UR48][R6.64] ;  /* 0x000000300620c980 */ /* 0x000366000c101d00 */
[----:B------:R-:W-:Y:S01]  /*eac0*/  @!P4 IMAD.WIDE R40, R41, 0x2, R8 ;  /* 0x000000022928c825 */ /* 0x000fe200078e0208 */
[----:B------:R-:W-:-:S02]  /*ead0*/  CS2R R8, SRZ ;  /* 0x0000000000087805 */ /* 0x000fc4000001ff00 */
[----:B------:R-:W-:Y:S02]  /*eae0*/  CS2R R14, SRZ ;  /* 0x00000000000e7805 */ /* 0x000fe4000001ff00 */
[----:B------:R-:W-:Y:S02]  /*eaf0*/  CS2R R24, SRZ ;  /* 0x0000000000187805 */ /* 0x000fe4000001ff00 */
[----:B------:R-:W-:Y:S02]  /*eb00*/  CS2R R26, SRZ ;  /* 0x00000000001a7805 */ /* 0x000fe4000001ff00 */
[----:B0-----:R-:W-:Y:S01]  /*eb10*/  CS2R R4, SRZ ;  /* 0x0000000000047805 */ /* 0x001fe2000001ff00 */
[--C-:B------:R-:W-:Y:S01]  /*eb20*/  @!P2 IMAD.X R21, R0, 0x1, R3.reuse, P0 ;  /* 0x000000010015a824 */ /* 0x100fe200000e0603 */
[----:B------:R0:W5:Y:S01]  /*eb30*/  @!P3 LD.E.128 R8, desc[UR48][R12.64] ;  /* 0x000000300c08b980 */ /* 0x000162000c101d00 */
[----:B-1----:R-:W-:Y:S01]  /*eb40*/  CS2R R6, SRZ ;  /* 0x0000000000067805 */ /* 0x002fe2000001ff00 */
[----:B------:R-:W-:-:S02]  /*eb50*/  @!P2 IMAD.X R39, R37, 0x1, R3, P1 ;  /* 0x000000012527a824 */ /* 0x000fc400008e0603 */
[----:B------:R1:W5:Y:S04]  /*eb60*/  @!P2 LD.E.128 R24, desc[UR48][R20.64] ;  /* 0x000000301418a980 */ /* 0x000368000c101d00 */
[----:B------:R1:W5:Y:S01]  /*eb70*/  @!P2 LD.E.128 R4, desc[UR48][R38.64] ;  /* 0x000000302604a980 */ /* 0x000362000c101d00 */
[----:B0-----:R-:W-:-:S06]  /*eb80*/  CS2R R12, SRZ ;  /* 0x00000000000c7805 */ /* 0x001fcc000001ff00 */
[----:B------:R1:W5:Y:S02]  /*eb90*/  @!P4 LD.E.128 R12, desc[UR48][R40.64] ;  /* 0x00000030280cc980 */ /* 0x000364000c101d00 */
.L_x_607:
[----:B------:R-:W-:Y:S05]  /*eba0*/  BSYNC B1 ;  /* 0x0000000000017941 */ /* 0x000fea0003800000 */
.L_x_606:
[----:B-1---5:R-:W-:Y:S01]  /*ebb0*/  IMAD.MOV.U32 R0, RZ, RZ, R25 ;  /* 0x000000ffff007224 */ /* 0x022fe200078e0019 */
[----:B---3--:R-:W-:Y:S01]  /*ebc0*/  MOV R37, R24 ;  /* 0x0000001800257202 */ /* 0x008fe20000000f00 */
[----:B------:R-:W-:Y:S01]  /*ebd0*/  IMAD.MOV.U32 R39, RZ, RZ, R26 ;  /* 0x000000ffff277224 */ /* 0x000fe200078e001a */
[----:B--2---:R-:W-:Y:S01]  /*ebe0*/  MOV R3, R27 ;  /* 0x0000001b00037202 */ /* 0x004fe20000000f00 */
[----:B------:R-:W-:Y:S01]  /*ebf0*/  IMAD.MOV.U32 R20, RZ, RZ, R5 ;  /* 0x000000ffff147224 */ /* 0x000fe200078e0005 */
[----:B------:R-:W-:Y:S01]  /*ec00*/  PRMT R37, R37, 0x5410, R0 ;  /* 0x0000541025257816 */ /* 0x000fe20000000000 */
[----:B------:R-:W-:Y:S01]  /*ec10*/  IMAD.MOV.U32 R21, RZ, RZ, R29 ;  /* 0x000000ffff157224 */ /* 0x000fe200078e001d */
[----:B------:R-:W-:Y:S01]  /*ec20*/  LEA.HI R0, R229, R229, RZ, 0x1 ;  /* 0x000000e5e5007211 */ /* 0x000fe200078f08ff */
[----:B------:R-:W-:Y:S01]  /*ec30*/  IMAD.MOV.U32 R44, RZ, RZ, R35 ;  /* 0x000000ffff2c7224 */ /* 0x000fe200078e0023 */
[----:B------:R-:W-:Y:S01]  /*ec40*/  PRMT R39, R39, 0x5410, R3 ;  /* 0x0000541027277816 */ /* 0x000fe20000000003 */
[----:B------:R-:W-:Y:S01]  /*ec50*/  IMAD.MOV.U32 R43, RZ, RZ, R6 ;  /* 0x000000ffff2b7224 */ /* 0x000fe200078e0006 */
[----:B------:R-:W-:Y:S01]  /*ec60*/  LOP3.LUT R0, R0, 0xfffffffe, RZ, 0xc0, !PT ;  /* 0xfffffffe00007812 */ /* 0x000fe200078ec0ff */
[----:B------:R-:W-:Y:S01]  /*ec70*/  BSSY B1, `(.L_x_608) ;  /* 0x0000044000017945 */ /* 0x000fe20003800000 */
[----:B------:R-:W-:Y:S01]  /*ec80*/  SHF.R.U64 R38, R24, 0x10, R25 ;  /* 0x0000001018267819 */ /* 0x000fe20000001219 */
[----:B------:R-:W-:Y:S01]  /*ec90*/  IMAD.MOV.U32 R24, RZ, RZ, R14 ;  /* 0x000000ffff187224 */ /* 0x000fe200078e000e */
[----:B------:R-:W-:-:S02]  /*eca0*/  IADD3 R0, R229, -R0, RZ ;  /* 0x80000000e5007210 */ /* 0x000fc40007ffe0ff */
[----:B----4-:R-:W-:Y:S01]  /*ecb0*/  SHF.R.U32.HI R40, RZ, 0x10, R25 ;  /* 0x00000010ff287819 */ /* 0x010fe20000011619 */
[----:B------:R-:W-:Y:S01]  /*ecc0*/  IMAD.MOV.U32 R25, RZ, RZ, R31 ;  /* 0x000000ffff197224 */ /* 0x000fe200078e001f */
[----:B------:R-:W-:Y:S02]  /*ecd0*/  SHF.L.U32 R3, R0, 0x1f, RZ ;  /* 0x0000001f00037819 */ /* 0x000fe400000006ff */
[----:B------:R-:W-:Y:S01]  /*ece0*/  SHF.R.U64 R46, R26, 0x10, R27 ;  /* 0x000000101a2e7819 */ /* 0x000fe2000000121b */
[----:B------:R-:W-:Y:S01]  /*ecf0*/  IMAD.MOV.U32 R26, RZ, RZ, R28 ;  /* 0x000000ffff1a7224 */ /* 0x000fe200078e001c */
[----:B------:R-:W0:Y:S01]  /*ed00*/  SYNCS.PHASECHK.TRANS64.TRYWAIT P0, [R18+URZ+0x30800], R3 ;  /* 0x03080003120075a7 */ /* 0x000e22000800017f */
[--C-:B------:R-:W-:Y:S02]  /*ed10*/  SHF.R.U64 R48, R30, 0x10, R31.reuse ;  /* 0x000000101e307819 */ /* 0x100fe4000000121f */
[----:B------:R-:W-:Y:S01]  /*ed20*/  SHF.R.U32.HI R49, RZ, 0x10, R31 ;  /* 0x00000010ff317819 */ /* 0x000fe2000001161f */
[----:B------:R-:W-:Y:S01]  /*ed30*/  IMAD.MOV.U32 R31, RZ, RZ, R32 ;  /* 0x000000ffff1f7224 */ /* 0x000fe200078e0020 */
[----:B------:R-:W-:-:S02]  /*ed40*/  SHF.R.U64 R47, R28, 0x10, R29 ;  /* 0x000000101c2f7819 */ /* 0x000fc4000000121d */
[----:B------:R-:W-:Y:S02]  /*ed50*/  MOV R42, R33 ;  /* 0x00000021002a7202 */ /* 0x000fe40000000f00 */
[--C-:B------:R-:W-:Y:S02]  /*ed60*/  SHF.R.U64 R50, R32, 0x10, R33.reuse ;  /* 0x0000001020327819 */ /* 0x100fe40000001221 */
[----:B------:R-:W-:Y:S01]  /*ed70*/  SHF.R.U32.HI R51, RZ, 0x10, R33 ;  /* 0x00000010ff337819 */ /* 0x000fe20000011621 */
[----:B------:R-:W-:Y:S01]  /*ed80*/  IMAD.MOV.U32 R33, RZ, RZ, R34 ;  /* 0x000000ffff217224 */ /* 0x000fe200078e0022 */
[----:B------:R-:W-:Y:S02]  /*ed90*/  MOV R41, R4 ;  /* 0x0000000400297202 */ /* 0x000fe40000000f00 */
[--C-:B------:R-:W-:Y:S02]  /*eda0*/  SHF.R.U64 R52, R4, 0x10, R5.reuse ;  /* 0x0000001004347819 */ /* 0x100fe40000001205 */
[----:B------:R-:W-:Y:S01]  /*edb0*/  SHF.R.U32.HI R53, RZ, 0x10, R5 ;  /* 0x00000010ff357819 */ /* 0x000fe20000011605 */
[----:B------:R-:W-:Y:S01]  /*edc0*/  IMAD.MOV.U32 R5, RZ, RZ, R9 ;  /* 0x000000ffff057224 */ /* 0x000fe200078e0009 */
[----:B------:R-:W-:-:S02]  /*edd0*/  SHF.R.U32.HI R27, RZ, 0x10, R27 ;  /* 0x00000010ff1b7819 */ /* 0x000fc4000001161b */
[----:B------:R-:W-:Y:S01]  /*ede0*/  MOV R28, R30 ;  /* 0x0000001e001c7202 */ /* 0x000fe20000000f00 */
[----:B------:R-:W-:Y:S01]  /*edf0*/  IMAD.MOV.U32 R30, RZ, RZ, R8 ;  /* 0x000000ffff1e7224 */ /* 0x000fe200078e0008 */
[----:B------:R-:W-:Y:S02]  /*ee00*/  MOV R4, R7 ;  /* 0x0000000700047202 */ /* 0x000fe40000000f00 */
[----:B------:R-:W-:Y:S01]  /*ee10*/  SHF.R.U64 R54, R6, 0x10, R7 ;  /* 0x0000001006367819 */ /* 0x000fe20000001207 */
[----:B------:R-:W-:Y:S01]  /*ee20*/  IMAD.MOV.U32 R6, RZ, RZ, R11 ;  /* 0x000000ffff067224 */ /* 0x000fe200078e000b */
[----:B------:R-:W-:Y:S01]  /*ee30*/  SHF.R.U32.HI R55, RZ, 0x10, R7 ;  /* 0x00000010ff377819 */ /* 0x000fe20000011607 */
[----:B------:R-:W-:Y:S01]  /*ee40*/  IMAD.MOV.U32 R7, RZ, RZ, R12 ;  /* 0x000000ffff077224 */ /* 0x000fe200078e000c */
[--C-:B------:R-:W-:Y:S02]  /*ee50*/  SHF.R.U64 R56, R8, 0x10, R9.reuse ;  /* 0x0000001008387819 */ /* 0x100fe40000001209 */
[----:B------:R-:W-:Y:S01]  /*ee60*/  SHF.R.U32.HI R57, RZ, 0x10, R9 ;  /* 0x00000010ff397819 */ /* 0x000fe20000011609 */
[----:B------:R-:W-:Y:S01]  /*ee70*/  IMAD.MOV.U32 R9, RZ, RZ, R15 ;  /* 0x000000ffff097224 */ /* 0x000fe200078e000f */
[----:B------:R-:W-:-:S02]  /*ee80*/  MOV R32, R10 ;  /* 0x0000000a00207202 */ /* 0x000fc40000000f00 */
[----:B------:R-:W-:Y:S02]  /*ee90*/  SHF.R.U32.HI R29, RZ, 0x10, R29 ;  /* 0x00000010ff1d7819 */ /* 0x000fe4000001161d */
[----:B------:R-:W-:Y:S02]  /*eea0*/  SHF.R.U64 R34, R34, 0x10, R35 ;  /* 0x0000001022227819 */ /* 0x000fe40000001223 */
[----:B------:R-:W-:Y:S02]  /*eeb0*/  SHF.R.U64 R10, R10, 0x10, R11 ;  /* 0x000000100a0a7819 */ /* 0x000fe4000000120b */
[----:B------:R-:W-:Y:S02]  /*eec0*/  SHF.R.U32.HI R35, RZ, 0x10, R35 ;  /* 0x00000010ff237819 */ /* 0x000fe40000011623 */
[----:B------:R-:W-:Y:S02]  /*eed0*/  SHF.R.U32.HI R11, RZ, 0x10, R11 ;  /* 0x00000010ff0b7819 */ /* 0x000fe4000001160b */
[----:B------:R-:W-:-:S02]  /*eee0*/  MOV R8, R13 ;  /* 0x0000000d00087202 */ /* 0x000fc40000000f00 */
[--C-:B------:R-:W-:Y:S02]  /*eef0*/  SHF.R.U64 R58, R12, 0x10, R13.reuse ;  /* 0x000000100c3a7819 */ /* 0x100fe4000000120d */
[----:B------:R-:W-:Y:S02]  /*ef00*/  SHF.R.U32.HI R59, RZ, 0x10, R13 ;  /* 0x00000010ff3b7819 */ /* 0x000fe4000001160d */
[----:B------:R-:W-:Y:S02]  /*ef10*/  VIMNMX R0, R45, 0x80, PT ;  /* 0x000000802d007848 */ /* 0x000fe40003fe0100 */
[----:B------:R-:W-:Y:S02]  /*ef20*/  PRMT R38, R38, 0x5410, R40 ;  /* 0x0000541026267816 */ /* 0x000fe40000000028 */
[----:B------:R-:W-:Y:S02]  /*ef30*/  SHF.R.U64 R60, R14, 0x10, R15 ;  /* 0x000000100e3c7819 */ /* 0x000fe4000000120f */
[----:B------:R-:W-:-:S02]  /*ef40*/  PRMT R40, R46, 0x5410, R27 ;  /* 0x000054102e287816 */ /* 0x000fc4000000001b */
[----:B------:R-:W-:Y:S02]  /*ef50*/  SHF.R.U32.HI R61, RZ, 0x10, R15 ;  /* 0x00000010ff3d7819 */ /* 0x000fe4000001160f */
        /* <DEDUP_REMOVED lines=16> */
[----:B------:R-:W-:-:S02]  /*f060*/  ISETP.GE.AND P1, PT, R203, R0, PT ;  /* 0x00000000cb00720c */ /* 0x000fc40003f26270 */
[----:B------:R-:W-:Y:S02]  /*f070*/  PRMT R20, R7, 0x5410, R8 ;  /* 0x0000541007147816 */ /* 0x000fe40000000008 */
[----:B------:R-:W-:Y:S02]  /*f080*/  PRMT R21, R58, 0x5410, R59 ;  /* 0x000054103a157816 */ /* 0x000fe4000000003b */
[----:B------:R-:W-:Y:S01]  /*f090*/  PRMT R24, R24, 0x5410, R9 ;  /* 0x0000541018187816 */ /* 0x000fe20000000009 */
[----:B0-----:R-:W-:Y:S06]  /*f0a0*/  @!P0 BRA `(.L_x_609) ;  /* 0x0000013c00188947 */ /* 0x001fec0003800000 */
.L_x_834:
[----:B------:R-:W-:Y:S05]  /*f0b0*/  BSYNC B1 ;  /* 0x0000000000017941 */ /* 0x000fea0003800000 */
.L_x_608:
[----:B------:R-:W-:Y:S01]  /*f0c0*/  BSSY B1, `(.L_x_610) ;  /* 0x0000117000017945 */ /* 0x000fe20003800000 */
[----:B------:R-:W-:-:S03]  /*f0d0*/  PRMT R25, R60, 0x5410, R61 ;  /* 0x000054103c197816 */ /* 0x000fc6000000003d */
[----:B------:R-:W-:Y:S05]  /*f0e0*/  @P1 BRA `(.L_x_611) ;  /* 0x0000001000501947 */ /* 0x000fea0003800000 */
[----:B0-----:R-:W0:Y:S01]  /*f0f0*/  LDC R3, c[0x0][0x3f4] ;  /* 0x0000fd00ff037b82 */ /* 0x001e220000000800 */
[----:B------:R-:W-:Y:S01]  /*f100*/  BSSY B2, `(.L_x_612) ;  /* 0x0000060000027945 */ /* 0x000fe20003800000 */
[-C--:B0-----:R-:W-:Y:S02]  /*f110*/  ISETP.GE.AND P0, PT, R16, R3.reuse, PT ;  /* 0x000000031000720c */ /* 0x081fe40003f06270 */
[-C--:B------:R-:W-:Y:S02]  /*f120*/  ISETP.GE.AND P1, PT, R194, R3.reuse, PT ;  /* 0x00000003c200720c */ /* 0x080fe40003f26270 */
[----:B------:R-:W-:-:S09]  /*f130*/  ISETP.GE.AND P2, PT, R193, R3, PT ;  /* 0x00000003c100720c */ /* 0x000fd20003f46270 */
[----:B------:R-:W-:Y:S05]  /*f140*/  @P0 BRA `(.L_x_613) ;  /* 0x00000004006c0947 */ /* 0x000fea0003800000 */
[----:B------:R-:W2:Y:S01]  /*f150*/  LDL R4, [R1+0xa4] ;  /* 0x0000a40001047983 */ /* 0x000ea20000100800 */
[----:B------:R-:W-:Y:S02]  /*f160*/  HADD2.F32 R56, -RZ, R41.H0_H0 ;  /* 0x20000029ff387230 */ /* 0x000fe40000004100 */
[----:B------:R-:W-:Y:S02]  /*f170*/  HADD2.F32 R54, -RZ, R37.H0_H0 ;  /* 0x20000025ff367230 */ /* 0x000fe40000004100 */
[----:B------:R-:W-:Y:S02]  /*f180*/  HADD2.F32 R55, -RZ, R42.H0_H0 ;  /* 0x2000002aff377230 */ /* 0x000fe40000004100 */
[----:B------:R-:W-:Y:S01]  /*f190*/  HADD2.F32 R53, -RZ, R38.H0_H0 ;  /* 0x20000026ff357230 */ /* 0x000fe20000004100 */
[----:B--2---:R-:W-:Y:S02]  /*f1a0*/  LEA.HI R6, R3, R4, RZ, 0x1d ;  /* 0x0000000403067211 */ /* 0x004fe400078fe8ff */
[----:B------:R-:W-:-:S02]  /*f1b0*/  LOP3.LUT R4, R216, 0x38, R16, 0xf8, !PT ;  /* 0x00000038d8047812 */ /* 0x000fc400078ef810 */
[----:B------:R-:W-:Y:S01]  /*f1c0*/  SHF.R.S32.HI R9, RZ, 0x1f, R6 ;  /* 0x0000001fff097819 */ /* 0x000fe20000011406 */
[----:B------:R-:W-:Y:S01]  /*f1d0*/  IMAD.SHL.U32 R7, R6, 0x8, RZ ;  /* 0x0000000806077824 */ /* 0x000fe200078e00ff */
[-C--:B------:R-:W-:Y:S02]  /*f1e0*/  LOP3.LUT R5, R4, R217.reuse, RZ, 0x3c, !PT ;  /* 0x000000d904057212 */ /* 0x080fe400078e3cff */
[----:B------:R-:W-:Y:S02]  /*f1f0*/  LEA.HI R9, R9, R6, RZ, 0x3 ;  /* 0x0000000609097211 */ /* 0x000fe400078f18ff */
[----:B------:R-:W-:Y:S01]  /*f200*/  LOP3.LUT R4, R216, 0x38, R7, 0xf8, !PT ;  /* 0x00000038d8047812 */ /* 0x000fe200078ef807 */
[----:B------:R-:W-:Y:S01]  /*f210*/  IMAD.IADD R5, R218, 0x1, R5 ;  /* 0x00000001da057824 */ /* 0x000fe200078e0205 */
[----:B------:R-:W-:Y:S02]  /*f220*/  SHF.L.U32 R9, R9, 0xa, RZ ;  /* 0x0000000a09097819 */ /* 0x000fe400000006ff */
[----:B------:R-:W-:Y:S01]  /*f230*/  LOP3.LUT R8, R4, R217, RZ, 0x3c, !PT ;  /* 0x000000d904087212 */ /* 0x000fe200078e3cff */
[----:B------:R-:W-:Y:S01]  /*f240*/  IMAD R34, R5, 0x2, R18 ;  /* 0x0000000205227824 */ /* 0x000fe200078e0212 */
[----:B------:R-:W-:-:S04]  /*f250*/  LOP3.LUT R9, R9, 0x7fffe000, RZ, 0xc0, !PT ;  /* 0x7fffe00009097812 */ /* 0x000fc800078ec0ff */
[----:B------:R-:W-:Y:S01]  /*f260*/  IADD3 R9, R8, R9, R218 ;  /* 0x0000000908097210 */ /* 0x000fe20007ffe0da */
[----:B------:R-:W0:Y:S04]  /*f270*/  LDS.128 R4, [R34+0x12400] ;  /* 0x0124000022047984 */ /* 0x000e280000000c00 */
[----:B------:R-:W-:-:S05]  /*f280*/  IMAD R35, R9, 0x2, R18 ;  /* 0x0000000209237824 */ /* 0x000fca00078e0212 */
[----:B------:R-:W1:Y:S01]  /*f290*/  LDS.128 R8, [R35+0x12400] ;  /* 0x0124000023087984 */ /* 0x000e620000000c00 */
[--C-:B0-----:R-:W-:Y:S02]  /*f2a0*/  HADD2.F32 R47, -RZ, R5.reuse.H0_H0 ;  /* 0x20000005ff2f7230 */ /* 0x101fe40000004100 */
[----:B------:R-:W-:Y:S02]  /*f2b0*/  HADD2.F32 R48, -RZ, R5.H1_H1 ;  /* 0x30000005ff307230 */ /* 0x000fe40000004100 */
[--C-:B------:R-:W-:Y:S02]  /*f2c0*/  HADD2.F32 R45, -RZ, R4.reuse.H0_H0 ;  /* 0x20000004ff2d7230 */ /* 0x100fe40000004100 */
[----:B------:R-:W-:Y:S02]  /*f2d0*/  HADD2.F32 R46, -RZ, R4.H1_H1 ;  /* 0x30000004ff2e7230 */ /* 0x000fe40000004100 */
[----:B------:R-:W-:Y:S02]  /*f2e0*/  HADD2.F32 R49, -RZ, R6.H0_H0 ;  /* 0x20000006ff317230 */ /* 0x000fe40000004100 */
[----:B-1----:R-:W-:-:S02]  /*f2f0*/  HADD2.F32 R5, -RZ, R8.H0_H0 ;  /* 0x20000008ff057230 */ /* 0x002fc40000004100 */
[----:B------:R-:W-:Y:S02]  /*f300*/  HADD2.F32 R8, -RZ, R8.H1_H1 ;  /* 0x30000008ff087230 */ /* 0x000fe40000004100 */
[----:B------:R-:W-:Y:S02]  /*f310*/  HADD2.F32 R50, -RZ, R9.H0_H0 ;  /* 0x20000009ff327230 */ /* 0x000fe40000004100 */
[C---:B------:R-:W-:Y:S01]  /*f320*/  FMUL.FTZ R58, R5.reuse, R56 ;  /* 0x00000038053a7220 */ /* 0x040fe20000410000 */
[-C--:B------:R-:W-:Y:S01]  /*f330*/  FMUL.FTZ R60, R5, R54.reuse ;  /* 0x00000036053c7220 */ /* 0x080fe20000410000 */
[C---:B------:R-:W-:Y:S01]  /*f340*/  FMUL.FTZ R57, R8.reuse, R55 ;  /* 0x0000003708397220 */ /* 0x040fe20000410000 */
[----:B------:R-:W-:Y:S01]  /*f350*/  FMUL.FTZ R59, R8, R53 ;  /* 0x00000035083b7220 */ /* 0x000fe20000410000 */
[C---:B------:R-:W-:Y:S01]  /*f360*/  FFMA.FTZ R5, R45.reuse, R54, -R58 ;  /* 0x000000362d057223 */ /* 0x040fe2000001083a */
[----:B------:R-:W-:Y:S02]  /*f370*/  HADD2.F32 R54, -RZ, R41.H1_H1 ;  /* 0x30000029ff367230 */ /* 0x000fe40000004100 */
[----:B------:R-:W-:Y:S01]  /*f380*/  FFMA.FTZ R60, R45, R56, R60 ;  /* 0x000000382d3c7223 */ /* 0x000fe2000001003c */
[----:B------:R-:W-:-:S02]  /*f390*/  HADD2.F32 R45, -RZ, R37.H1_H1 ;  /* 0x30000025ff2d7230 */ /* 0x000fc40000004100 */
[----:B------:R-:W-:Y:S01]  /*f3a0*/  FFMA.FTZ R56, R46, R53, -R57 ;  /* 0x000000352e387223 */ /* 0x000fe20000010839 */
[----:B------:R-:W-:Y:S02]  /*f3b0*/  HADD2.F32 R9, -RZ, R9.H1_H1 ;  /* 0x30000009ff097230 */ /* 0x000fe40000004100 */
[----:B------:R-:W-:Y:S01]  /*f3c0*/  FMUL.FTZ R8, R50, R54 ;  /* 0x0000003632087220 */ /* 0x000fe20000410000 */
[----:B------:R-:W-:Y:S02]  /*f3d0*/  HADD2.F32 R53, -RZ, R42.H1_H1 ;  /* 0x3000002aff357230 */ /* 0x000fe40000004100 */
[----:B------:R-:W-:Y:S01]  /*f3e0*/  FFMA.FTZ R59, R46, R55, R59 ;  /* 0x000000372e3b7223 */ /* 0x000fe2000001003b */
[-C--:B------:R-:W-:Y:S01]  /*f3f0*/  FMUL.FTZ R57, R50, R45.reuse ;  /* 0x0000002d32397220 */ /* 0x080fe20000410000 */
[----:B------:R-:W-:Y:S01]  /*f400*/  FFMA.FTZ R55, R47, R45, -R8 ;  /* 0x0000002d2f377223 */ /* 0x000fe20000010808 */
[----:B------:R-:W-:Y:S02]  /*f410*/  HADD2.F32 R8, -RZ, R38.H1_H1 ;  /* 0x30000026ff087230 */ /* 0x000fe40000004100 */
[----:B------:R-:W-:Y:S01]  /*f420*/  FMUL.FTZ R45, R9, R53 ;  /* 0x00000035092d7220 */ /* 0x000fe20000410000 */
[----:B------:R-:W-:-:S02]  /*f430*/  HADD2.F32 R51, -RZ, R10.H0_H0 ;  /* 0x2000000aff337230 */ /* 0x000fc40000004100 */
[----:B------:R-:W-:Y:S01]  /*f440*/  FFMA.FTZ R57, R47, R54, R57 ;  /* 0x000000362f397223 */ /* 0x000fe20000010039 */
[----:B------:R-:W-:Y:S02]  /*f450*/  HADD2.F32 R50, -RZ, R43.H0_H0 ;  /* 0x2000002bff327230 */ /* 0x000fe40000004100 */
[-C--:B------:R-:W-:Y:S01]  /*f460*/  FFMA.FTZ R54, R48, R8.reuse, -R45 ;  /* 0x0000000830367223 */ /* 0x080fe2000001082d */
[----:B------:R-:W-:Y:S02]  /*f470*/  HADD2.F32 R46, -RZ, R39.H0_H0 ;  /* 0x20000027ff2e7230 */ /* 0x000fe40000004100 */
[----:B------:R-:W-:Y:S01]  /*f480*/  FMUL.FTZ R47, R9, R8 ;  /* 0x00000008092f7220 */ /* 0x000fe20000410000 */
[----:B------:R-:W-:Y:S02]  /*f490*/  HADD2.F32 R10, -RZ, R10.H1_H1 ;  /* 0x3000000aff0a7230 */ /* 0x000fe40000004100 */
[----:B------:R-:W-:Y:S01]  /*f4a0*/  FMUL.FTZ R8, R51, R50 ;  /* 0x0000003233087220 */ /* 0x000fe20000410000 */
[----:B------:R-:W-:-:S02]  /*f4b0*/  HADD2.F32 R45, -RZ, R44.H0_H0 ;  /* 0x2000002cff2d7230 */ /* 0x000fc40000004100 */
[-C--:B------:R-:W-:Y:S01]  /*f4c0*/  FMUL.FTZ R51, R51, R46.reuse ;  /* 0x0000002e33337220 */ /* 0x080fe20000410000 */
[----:B------:R-:W-:Y:S02]  /*f4d0*/  HADD2.F32 R6, -RZ, R6.H1_H1 ;  /* 0x30000006ff067230 */ /* 0x000fe40000004100 */
[----:B------:R-:W-:Y:S01]  /*f4e0*/  FFMA.FTZ R48, R48, R53, R47 ;  /* 0x0000003530307223 */ /* 0x000fe2000001002f */
[----:B------:R-:W-:Y:S02]  /*f4f0*/  HADD2.F32 R9, -RZ, R40.H0_H0 ;  /* 0x20000028ff097230 */ /* 0x000fe40000004100 */
[----:B------:R-:W-:Y:S01]  /*f500*/  FMUL.FTZ R47, R10, R45 ;  /* 0x0000002d0a2f7220 */ /* 0x000fe20000410000 */
[C---:B------:R-:W-:Y:S01]  /*f510*/  FFMA.FTZ R46, R49.reuse, R46, -R8 ;  /* 0x0000002e312e7223 */ /* 0x040fe20000010808 */
[----:B------:R-:W-:Y:S01]  /*f520*/  FFMA.FTZ R51, R49, R50, R51 ;  /* 0x0000003231337223 */ /* 0x000fe20000010033 */
[----:B------:R-:W-:Y:S02]  /*f530*/  HADD2.F32 R52, -RZ, R11.H0_H0 ;  /* 0x2000000bff347230 */ /* 0x000fe40000004100 */
[-C--:B------:R-:W-:Y:S01]  /*f540*/  FFMA.FTZ R49, R6, R9.reuse, -R47 ;  /* 0x0000000906317223 */ /* 0x080fe2000001082f */
[----:B------:R-:W-:Y:S01]  /*f550*/  FMUL.FTZ R53, R10, R9 ;  /* 0x000000090a357220 */ /* 0x000fe20000410000 */
[----:B------:R-:W-:-:S02]  /*f560*/  HADD2.F32 R47, -RZ, R43.H1_H1 ;  /* 0x3000002bff2f7230 */ /* 0x000fc40000004100 */
[----:B------:R-:W-:Y:S02]  /*f570*/  HADD2.F32 R9, -RZ, R39.H1_H1 ;  /* 0x30000027ff097230 */ /* 0x000fe40000004100 */
[----:B------:R-:W-:Y:S01]  /*f580*/  FFMA.FTZ R50, R6, R45, R53 ;  /* 0x0000002d06327223 */ /* 0x000fe20000010035 */
[----:B------:R-:W-:Y:S02]  /*f590*/  HADD2.F32 R11, -RZ, R11.H1_H1 ;  /* 0x3000000bff0b7230 */ /* 0x000fe40000004100 */
[C---:B------:R-:W-:Y:S01]  /*f5a0*/  FMUL.FTZ R45, R52.reuse, R47 ;  /* 0x0000002f342d7220 */ /* 0x040fe20000410000 */
[----:B------:R-:W-:Y:S02]  /*f5b0*/  HADD2.F32 R10, -RZ, R44.H1_H1 ;  /* 0x3000002cff0a7230 */ /* 0x000fe40000004100 */
[----:B------:R-:W-:Y:S01]  /*f5c0*/  FMUL.FTZ R52, R52, R9 ;  /* 0x0000000934347220 */ /* 0x000fe20000410000 */
[----:B------:R-:W-:Y:S02]  /*f5d0*/  HADD2.F32 R8, -RZ, R40.H1_H1 ;  /* 0x30000028ff087230 */ /* 0x000fe40000004100 */
[----:B------:R-:W-:-:S02]  /*f5e0*/  HADD2.F32 R4, -RZ, R7.H0_H0 ;  /* 0x20000007ff047230 */ /* 0x000fc40000004100 */
[C---:B------:R-:W-:Y:S01]  /*f5f0*/  FMUL.FTZ R6, R11.reuse, R10 ;  /* 0x0000000a0b067220 */ /* 0x040fe20000410000 */
[----:B------:R-:W-:Y:S02]  /*f600*/  HADD2.F32 R7, -RZ, R7.H1_H1 ;  /* 0x30000007ff077230 */ /* 0x000fe40000004100 */
[-C--:B------:R-:W-:Y:S01]  /*f610*/  FMUL.FTZ R53, R11, R8.reuse ;  /* 0x000000080b357220 */ /* 0x080fe20000410000 */
[C---:B------:R-:W-:Y:S01]  /*f620*/  FFMA.FTZ R11, R4.reuse, R47, R52 ;  /* 0x0000002f040b7223 */ /* 0x040fe20000010034 */
[----:B------:R-:W-:Y:S01]  /*f630*/  FFMA.FTZ R45, R4, R9, -R45 ;  /* 0x00000009042d7223 */ /* 0x000fe2000001082d */
[C---:B------:R-:W-:Y:S01]  /*f640*/  FFMA.FTZ R52, R7.reuse, R8, -R6 ;  /* 0x0000000807347223 */ /* 0x040fe20000010806 */
[----:B------:R-:W-:Y:S01]  /*f650*/  FFMA.FTZ R58, R7, R10, R53 ;  /* 0x0000000a073a7223 */ /* 0x000fe20000010035 */
[----:B------:R-:W-:Y:S02]  /*f660*/  F2FP.F16.F32.PACK_AB R4, R56, R5 ;  /* 0x000000053804723e */ /* 0x000fe400000000ff */
[----:B------:R-:W-:-:S02]  /*f670*/  F2FP.F16.F32.PACK_AB R5, R54, R55 ;  /* 0x000000373605723e */ /* 0x000fc400000000ff */
[----:B------:R-:W-:Y:S02]  /*f680*/  F2FP.F16.F32.PACK_AB R6, R49, R46 ;  /* 0x0000002e3106723e */ /* 0x000fe400000000ff */
[----:B------:R-:W-:Y:S02]  /*f690*/  F2FP.F16.F32.PACK_AB R7, R52, R45 ;  /* 0x0000002d3407723e */ /* 0x000fe400000000ff */
[----:B------:R-:W-:Y:S02]  /*f6a0*/  F2FP.F16.F32.PACK_AB R8, R59, R60 ;  /* 0x0000003c3b08723e */ /* 0x000fe400000000ff */
[----:B------:R-:W-:Y:S01]  /*f6b0*/  F2FP.F16.F32.PACK_AB R9, R48, R57 ;  /* 0x000000393009723e */ /* 0x000fe200000000ff */
[----:B------:R0:W-:Y:S01]  /*f6c0*/  STS.128 [R34+0x12400], R4 ;  /* 0x0124000422007388 */ /* 0x0001e20000000c00 */
[----:B------:R-:W-:Y:S02]  /*f6d0*/  F2FP.F16.F32.PACK_AB R10, R50, R51 ;  /* 0x00000033320a723e */ /* 0x000fe400000000ff */
[----:B------:R-:W-:-:S05]  /*f6e0*/  F2FP.F16.F32.PACK_AB R11, R58, R11 ;  /* 0x0000000b3a0b723e */ /* 0x000fca00000000ff */
[----:B------:R0:W-:Y:S02]  /*f6f0*/  STS.128 [R35+0x12400], R8 ;  /* 0x0124000823007388 */ /* 0x0001e40000000c00 */
.L_x_613:
[----:B------:R-:W-:Y:S05]  /*f700*/  BSYNC B2 ;  /* 0x0000000000027941 */ /* 0x000fea0003800000 */
.L_x_612:
[----:B------:R-:W-:Y:S04]  /*f710*/  BSSY B2, `(.L_x_614) ;  /* 0x0000059000027945 */ /* 0x000fe80003800000 */
[----:B------:R-:W-:Y:S05]  /*f720*/  @P1 BRA `(.L_x_615) ;  /* 0x00000004005c1947 */ /* 0x000fea0003800000 */
[----:B------:R-:W2:Y:S01]  /*f730*/  LDL R61, [R1+0x114] ;  /* 0x00011400013d7983 */ /* 0x000ea20000100800 */
[----:B0-----:R-:W-:Y:S01]  /*f740*/  LEA.HI R4, R3, R198, RZ, 0x1d ;  /* 0x000000c603047211 */ /* 0x001fe200078fe8ff */
[----:B------:R-:W-:Y:S02]  /*f750*/  HADD2.F32 R54, -RZ, R30.H0_H0 ;  /* 0x2000001eff367230 */ /* 0x000fe40000004100 */
[----:B------:R-:W-:Y:S01]  /*f760*/  HADD2.F32 R52, -RZ, R26.H0_H0 ;  /* 0x2000001aff347230 */ /* 0x000fe20000004100 */
[----:B------:R-:W-:Y:S01]  /*f770*/  SHF.R.S32.HI R7, RZ, 0x1f, R4 ;  /* 0x0000001fff077819 */ /* 0x000fe20000011404 */
[----:B------:R-:W-:Y:S01]  /*f780*/  HADD2.F32 R53, -RZ, R31.H0_H0 ;  /* 0x2000001fff357230 */ /* 0x000fe20000004100 */
[----:B------:R-:W-:Y:S01]  /*f790*/  SHF.L.U32 R5, R4, 0x3, RZ ;  /* 0x0000000304057819 */ /* 0x000fe200000006ff */
[----:B------:R-:W-:Y:S01]  /*f7a0*/  HADD2.F32 R55, -RZ, R30.H1_H1 ;  /* 0x3000001eff377230 */ /* 0x000fe20000004100 */
[----:B------:R-:W-:Y:S02]  /*f7b0*/  LEA.HI R7, R7, R4, RZ, 0x3 ;  /* 0x0000000407077211 */ /* 0x000fe400078f18ff */
[----:B------:R-:W-:-:S03]  /*f7c0*/  LOP3.LUT R4, R216, 0x38, R5, 0xf8, !PT ;  /* 0x00000038d8047812 */ /* 0x000fc600078ef805 */
[----:B------:R-:W-:Y:S01]  /*f7d0*/  IMAD.SHL.U32 R7, R7, 0x400, RZ ;  /* 0x0000040007077824 */ /* 0x000fe200078e00ff */
[----:B------:R-:W-:-:S04]  /*f7e0*/  LOP3.LUT R8, R4, R217, RZ, 0x3c, !PT ;  /* 0x000000d904087212 */ /* 0x000fc800078e3cff */
[----:B------:R-:W-:-:S04]  /*f7f0*/  LOP3.LUT R9, R7, 0x7fffe000, RZ, 0xc0, !PT ;  /* 0x7fffe00007097812 */ /* 0x000fc800078ec0ff */
[----:B------:R-:W-:-:S05]  /*f800*/  IADD3 R9, R8, R9, R218 ;  /* 0x0000000908097210 */ /* 0x000fca0007ffe0da */
[----:B------:R-:W-:-:S05]  /*f810*/  IMAD R34, R9, 0x2, R18 ;  /* 0x0000000209227824 */ /* 0x000fca00078e0212 */
[----:B------:R-:W0:Y:S02]  /*f820*/  LDS.128 R8, [R34+0x12400] ;  /* 0x0124000022087984 */ /* 0x000e240000000c00 */
[--C-:B0-----:R-:W-:Y:S02]  /*f830*/  HADD2.F32 R49, -RZ, R9.reuse.H0_H0 ;  /* 0x20000009ff317230 */ /* 0x101fe40000004100 */
[----:B------:R-:W-:Y:S02]  /*f840*/  HADD2.F32 R9, -RZ, R9.H1_H1 ;  /* 0x30000009ff097230 */ /* 0x000fe40000004100 */
[--C-:B------:R-:W-:Y:S02]  /*f850*/  HADD2.F32 R50, -RZ, R10.reuse.H0_H0 ;  /* 0x2000000aff327230 */ /* 0x100fe40000004100 */
[----:B------:R-:W-:Y:S01]  /*f860*/  FMUL.FTZ R57, R49, R55 ;  /* 0x0000003731397220 */ /* 0x000fe20000410000 */
[----:B------:R-:W-:Y:S02]  /*f870*/  HADD2.F32 R10, -RZ, R10.H1_H1 ;  /* 0x3000000aff0a7230 */ /* 0x000fe40000004100 */
[----:B------:R-:W-:-:S02]  /*f880*/  HADD2.F32 R51, -RZ, R11.H0_H0 ;  /* 0x2000000bff337230 */ /* 0x000fc40000004100 */
[----:B------:R-:W-:Y:S01]  /*f890*/  HADD2.F32 R11, -RZ, R11.H1_H1 ;  /* 0x3000000bff0b7230 */ /* 0x000fe20000004100 */
[----:B--2---:R-:W0:Y:S02]  /*f8a0*/  LDS.128 R4, [R61] ;  /* 0x000000003d047984 */ /* 0x004e240000000c00 */
[--C-:B0-----:R-:W-:Y:S02]  /*f8b0*/  HADD2.F32 R46, -RZ, R5.reuse.H0_H0 ;  /* 0x20000005ff2e7230 */ /* 0x101fe40000004100 */
[----:B------:R-:W-:Y:S02]  /*f8c0*/  HADD2.F32 R47, -RZ, R5.H1_H1 ;  /* 0x30000005ff2f7230 */ /* 0x000fe40000004100 */
[----:B------:R-:W-:Y:S02]  /*f8d0*/  HADD2.F32 R5, -RZ, R8.H0_H0 ;  /* 0x20000008ff057230 */ /* 0x000fe40000004100 */
[----:B------:R-:W-:Y:S02]  /*f8e0*/  HADD2.F32 R35, -RZ, R4.H0_H0 ;  /* 0x20000004ff237230 */ /* 0x000fe40000004100 */
[----:B------:R-:W-:-:S02]  /*f8f0*/  HADD2.F32 R8, -RZ, R8.H1_H1 ;  /* 0x30000008ff087230 */ /* 0x000fc40000004100 */
[C---:B------:R-:W-:Y:S01]  /*f900*/  FMUL.FTZ R56, R5.reuse, R54 ;  /* 0x0000003605387220 */ /* 0x040fe20000410000 */
[-C--:B------:R-:W-:Y:S01]  /*f910*/  FMUL.FTZ R58, R5, R52.reuse ;  /* 0x00000034053a7220 */ /* 0x080fe20000410000 */
[----:B------:R-:W-:Y:S02]  /*f920*/  HADD2.F32 R45, -RZ, R4.H1_H1 ;  /* 0x30000004ff2d7230 */ /* 0x000fe40000004100 */
[C---:B------:R-:W-:Y:S01]  /*f930*/  FFMA.FTZ R5, R35.reuse, R52, -R56 ;  /* 0x0000003423057223 */ /* 0x040fe20000010838 */
[----:B------:R-:W-:Y:S02]  /*f940*/  HADD2.F32 R52, -RZ, R27.H0_H0 ;  /* 0x2000001bff347230 */ /* 0x000fe40000004100 */
[C---:B------:R-:W-:Y:S01]  /*f950*/  FMUL.FTZ R56, R8.reuse, R53 ;  /* 0x0000003508387220 */ /* 0x040fe20000410000 */
[----:B------:R-:W-:Y:S01]  /*f960*/  FFMA.FTZ R58, R35, R54, R58 ;  /* 0x00000036233a7223 */ /* 0x000fe2000001003a */
[----:B------:R-:W-:Y:S02]  /*f970*/  HADD2.F32 R35, -RZ, R26.H1_H1 ;  /* 0x3000001aff237230 */ /* 0x000fe40000004100 */
[-C--:B------:R-:W-:Y:S01]  /*f980*/  FMUL.FTZ R8, R8, R52.reuse ;  /* 0x0000003408087220 */ /* 0x080fe20000410000 */
[----:B------:R-:W-:Y:S01]  /*f990*/  FFMA.FTZ R56, R45, R52, -R56 ;  /* 0x000000342d387223 */ /* 0x000fe20000010838 */
[----:B------:R-:W-:-:S02]  /*f9a0*/  HADD2.F32 R52, -RZ, R31.H1_H1 ;  /* 0x3000001fff347230 */ /* 0x000fc40000004100 */
[----:B------:R-:W-:Y:S01]  /*f9b0*/  FMUL.FTZ R54, R49, R35 ;  /* 0x0000002331367220 */ /* 0x000fe20000410000 */
[----:B------:R-:W-:Y:S01]  /*f9c0*/  FFMA.FTZ R53, R45, R53, R8 ;  /* 0x000000352d357223 */ /* 0x000fe20000010008 */
[C---:B------:R-:W-:Y:S01]  /*f9d0*/  FFMA.FTZ R57, R46.reuse, R35, -R57 ;  /* 0x000000232e397223 */ /* 0x040fe20000010839 */
[----:B------:R-:W-:Y:S02]  /*f9e0*/  HADD2.F32 R8, -RZ, R27.H1_H1 ;  /* 0x3000001bff087230 */ /* 0x000fe40000004100 */
[----:B------:R-:W-:Y:S01]  /*f9f0*/  FFMA.FTZ R54, R46, R55, R54 ;  /* 0x000000372e367223 */ /* 0x000fe20000010036 */
[----:B------:R-:W-:Y:S02]  /*fa00*/  HADD2.F32 R45, -RZ, R32.H0_H0 ;  /* 0x20000020ff2d7230 */ /* 0x000fe40000004100 */
[C---:B------:R-:W-:Y:S01]  /*fa10*/  FMUL.FTZ R46, R9.reuse, R52 ;  /* 0x00000034092e7220 */ /* 0x040fe20000410000 */
[----:B------:R-:W-:Y:S02]  /*fa20*/  HADD2.F32 R35, -RZ, R28.H0_H0 ;  /* 0x2000001cff237230 */ /* 0x000fe40000004100 */
[----:B------:R-:W-:Y:S01]  /*fa30*/  FMUL.FTZ R62, R9, R8 ;  /* 0x00000008093e7220 */ /* 0x000fe20000410000 */
[----:B------:R-:W-:-:S02]  /*fa40*/  HADD2.F32 R49, -RZ, R33.H0_H0 ;  /* 0x20000021ff317230 */ /* 0x000fc40000004100 */
[C---:B------:R-:W-:Y:S01]  /*fa50*/  FMUL.FTZ R55, R50.reuse, R45 ;  /* 0x0000002d32377220 */ /* 0x040fe20000410000 */
[--C-:B------:R-:W-:Y:S02]  /*fa60*/  HADD2.F32 R48, -RZ, R6.reuse.H0_H0 ;  /* 0x20000006ff307230 */ /* 0x100fe40000004100 */
[----:B------:R-:W-:Y:S01]  /*fa70*/  FMUL.FTZ R50, R50, R35 ;  /* 0x0000002332327220 */ /* 0x000fe20000410000 */
[----:B------:R-:W-:Y:S02]  /*fa80*/  HADD2.F32 R6, -RZ, R6.H1_H1 ;  /* 0x30000006ff067230 */ /* 0x000fe40000004100 */
[----:B------:R-:W-:Y:S01]  /*fa90*/  FMUL.FTZ R59, R10, R49 ;  /* 0x000000310a3b7220 */ /* 0x000fe20000410000 */
[----:B------:R-:W-:Y:S02]  /*faa0*/  HADD2.F32 R9, -RZ, R29.H0_H0 ;  /* 0x2000001dff097230 */ /* 0x000fe40000004100 */
[C---:B------:R-:W-:Y:S01]  /*fab0*/  FFMA.FTZ R55, R48.reuse, R35, -R55 ;  /* 0x0000002330377223 */ /* 0x040fe20000010837 */
[----:B------:R-:W-:Y:S01]  /*fac0*/  FFMA.FTZ R50, R48, R45, R50 ;  /* 0x0000002d30327223 */ /* 0x000fe20000010032 */
[----:B------:R-:W-:Y:S01]  /*fad0*/  FFMA.FTZ R60, R47, R8, -R46 ;  /* 0x000000082f3c7223 */ /* 0x000fe2000001082e */
[----:B------:R-:W-:-:S02]  /*fae0*/  HADD2.F32 R46, -RZ, R33.H1_H1 ;  /* 0x30000021ff2e7230 */ /* 0x000fc40000004100 */
[-C--:B------:R-:W-:Y:S01]  /*faf0*/  FMUL.FTZ R35, R10, R9.reuse ;  /* 0x000000090a237220 */ /* 0x080fe20000410000 */
[C---:B------:R-:W-:Y:S01]  /*fb00*/  FFMA.FTZ R48, R6.reuse, R9, -R59 ;  /* 0x0000000906307223 */ /* 0x040fe2000001083b */
[----:B------:R-:W-:Y:S02]  /*fb10*/  HADD2.F32 R9, -RZ, R32.H1_H1 ;  /* 0x30000020ff097230 */ /* 0x000fe40000004100 */
[----:B------:R-:W-:Y:S01]  /*fb20*/  FFMA.FTZ R47, R47, R52, R62 ;  /* 0x000000342f2f7223 */ /* 0x000fe2000001003e */
[----:B------:R-:W-:Y:S02]  /*fb30*/  HADD2.F32 R8, -RZ, R28.H1_H1 ;  /* 0x3000001cff087230 */ /* 0x000fe40000004100 */
[----:B------:R-:W-:Y:S01]  /*fb40*/  FFMA.FTZ R35, R6, R49, R35 ;  /* 0x0000003106237223 */ /* 0x000fe20000010023 */
[----:B------:R-:W-:Y:S02]  /*fb50*/  HADD2.F32 R10, -RZ, R29.H1_H1 ;  /* 0x3000001dff0a7230 */ /* 0x000fe40000004100 */
[----:B------:R-:W-:Y:S01]  /*fb60*/  FMUL.FTZ R45, R51, R9 ;  /* 0x00000009332d7220 */ /* 0x000fe20000410000 */
[----:B------:R-:W-:-:S02]  /*fb70*/  HADD2.F32 R4, -RZ, R7.H0_H0 ;  /* 0x20000007ff047230 */ /* 0x000fc40000004100 */
[----:B------:R-:W-:Y:S01]  /*fb80*/  FMUL.FTZ R52, R11, R46 ;  /* 0x0000002e0b347220 */ /* 0x000fe20000410000 */
[----:B------:R-:W-:Y:S02]  /*fb90*/  HADD2.F32 R7, -RZ, R7.H1_H1 ;  /* 0x30000007ff077230 */ /* 0x000fe40000004100 */
[----:B------:R-:W-:Y:S01]  /*fba0*/  FMUL.FTZ R6, R51, R8 ;  /* 0x0000000833067220 */ /* 0x000fe20000410000 */
[----:B------:R-:W-:Y:S01]  /*fbb0*/  FMUL.FTZ R49, R11, R10 ;  /* 0x0000000a0b317220 */ /* 0x000fe20000410000 */
[C---:B------:R-:W-:Y:S01]  /*fbc0*/  FFMA.FTZ R45, R4.reuse, R8, -R45 ;  /* 0x00000008042d7223 */ /* 0x040fe2000001082d */
[----:B------:R-:W-:Y:S01]  /*fbd0*/  F2FP.F16.F32.PACK_AB R8, R53, R58 ;  /* 0x0000003a3508723e */ /* 0x000fe200000000ff */
[C---:B------:R-:W-:Y:S01]  /*fbe0*/  FFMA.FTZ R52, R7.reuse, R10, -R52 ;  /* 0x0000000a07347223 */ /* 0x040fe20000010834 */
[----:B------:R-:W-:Y:S01]  /*fbf0*/  FFMA.FTZ R11, R4, R9, R6 ;  /* 0x00000009040b7223 */ /* 0x000fe20000010006 */
[----:B------:R-:W-:Y:S01]  /*fc00*/  FFMA.FTZ R46, R7, R46, R49 ;  /* 0x0000002e072e7223 */ /* 0x000fe20000010031 */
[----:B------:R-:W-:-:S02]  /*fc10*/  F2FP.F16.F32.PACK_AB R4, R56, R5 ;  /* 0x000000053804723e */ /* 0x000fc400000000ff */
[----:B------:R-:W-:Y:S02]  /*fc20*/  F2FP.F16.F32.PACK_AB R5, R60, R57 ;  /* 0x000000393c05723e */ /* 0x000fe400000000ff */
[----:B------:R-:W-:Y:S02]  /*fc30*/  F2FP.F16.F32.PACK_AB R6, R48, R55 ;  /* 0x000000373006723e */ /* 0x000fe400000000ff */
[----:B------:R-:W-:Y:S02]  /*fc40*/  F2FP.F16.F32.PACK_AB R7, R52, R45 ;  /* 0x0000002d3407723e */ /* 0x000fe400000000ff */
[----:B------:R-:W-:Y:S02]  /*fc50*/  F2FP.F16.F32.PACK_AB R9, R47, R54 ;  /* 0x000000362f09723e */ /* 0x000fe400000000ff */
[----:B------:R-:W-:Y:S01]  /*fc60*/  F2FP.F16.F32.PACK_AB R10, R35, R50 ;  /* 0x00000032230a723e */ /* 0x000fe200000000ff */
[----:B------:R1:W-:Y:S01]  /*fc70*/  STS.128 [R61], R4 ;  /* 0x000000043d007388 */ /* 0x0003e20000000c00 */
[----:B------:R-:W-:-:S05]  /*fc80*/  F2FP.F16.F32.PACK_AB R11, R46, R11 ;  /* 0x0000000b2e0b723e */ /* 0x000fca00000000ff */
[----:B------:R1:W-:Y:S02]  /*fc90*/  STS.128 [R34+0x12400], R8 ;  /* 0x0124000822007388 */ /* 0x0003e40000000c00 */
.L_x_615:
[----:B------:R-:W-:Y:S05]  /*fca0*/  BSYNC B2 ;  /* 0x0000000000027941 */ /* 0x000fea0003800000 */
.L_x_614:
[----:B------:R-:W-:Y:S05]  /*fcb0*/  @P2 BRA `(.L_x_611) ;  /* 0x00000004005c2947 */ /* 0x000fea0003800000 */
[----:B------:R-:W2:Y:S01]  /*fcc0*/  LDL R59, [R1+0x10c] ;  /* 0x00010c00013b7983 */ /* 0x000ea20000100800 */
[----:B------:R-:W-:Y:S01]  /*fcd0*/  LEA.HI R3, R3, R199, RZ, 0x1d ;  /* 0x000000c703037211 */ /* 0x000fe200078fe8ff */
[----:B------:R-:W-:Y:S02]  /*fce0*/  HADD2.F32 R51, -RZ, R12.H0_H0 ;  /* 0x2000000cff337230 */ /* 0x000fe40000004100 */
[----:B------:R-:W-:Y:S01]  /*fcf0*/  HADD2.F32 R52, -RZ, R20.H0_H0 ;  /* 0x20000014ff347230 */ /* 0x000fe20000004100 */
[----:B01----:R-:W-:Y:S01]  /*fd00*/  SHF.R.S32.HI R4, RZ, 0x1f, R3 ;  /* 0x0000001fff047819 */ /* 0x003fe20000011403 */
[----:B------:R-:W-:Y:S01]  /*fd10*/  HADD2.F32 R53, -RZ, R21.H0_H0 ;  /* 0x20000015ff357230 */ /* 0x000fe20000004100 */
[----:B------:R-:W-:Y:S02]  /*fd20*/  SHF.L.U32 R5, R3, 0x3, RZ ;  /* 0x0000000303057819 */ /* 0x000fe400000006ff */
        /* <DEDUP_REMOVED lines=10> */
[----:B------:R-:W-:Y:S02]  /*fdd0*/  HADD2.F32 R48, -RZ, R9.H0_H0 ;  /* 0x20000009ff307230 */ /* 0x000fe40000004100 */
[C---:B------:R-:W-:Y:S01]  /*fde0*/  FMUL.FTZ R55, R47.reuse, R52 ;  /* 0x000000342f377220 */ /* 0x040fe20000410000 */
[----:B------:R-:W-:Y:S01]  /*fdf0*/  FMUL.FTZ R57, R47, R51 ;  /* 0x000000332f397220 */ /* 0x000fe20000410000 */
[----:B------:R-:W-:-:S02]  /*fe00*/  HADD2.F32 R47, -RZ, R13.H0_H0 ;  /* 0x2000000dff2f7230 */ /* 0x000fc40000004100 */
[C---:B------:R-:W-:Y:S01]  /*fe10*/  FMUL.FTZ R54, R8.reuse, R53 ;  /* 0x0000003508367220 */ /* 0x040fe20000410000 */
[----:B------:R-:W-:Y:S02]  /*fe20*/  HADD2.F32 R9, -RZ, R9.H1_H1 ;  /* 0x30000009ff097230 */ /* 0x000fe40000004100 */
[--C-:B------:R-:W-:Y:S02]  /*fe30*/  HADD2.F32 R49, -RZ, R10.reuse.H0_H0 ;  /* 0x2000000aff317230 */ /* 0x100fe40000004100 */
[----:B------:R-:W-:Y:S01]  /*fe40*/  FMUL.FTZ R8, R8, R47 ;  /* 0x0000002f08087220 */ /* 0x000fe20000410000 */
[----:B------:R-:W-:Y:S02]  /*fe50*/  HADD2.F32 R10, -RZ, R10.H1_H1 ;  /* 0x3000000aff0a7230 */ /* 0x000fe40000004100 */
[--C-:B------:R-:W-:Y:S02]  /*fe60*/  HADD2.F32 R50, -RZ, R11.reuse.H0_H0 ;  /* 0x2000000bff327230 */ /* 0x100fe40000004100 */
[----:B------:R-:W-:Y:S01]  /*fe70*/  HADD2.F32 R11, -RZ, R11.H1_H1 ;  /* 0x3000000bff0b7230 */ /* 0x000fe20000004100 */
[----:B--2---:R-:W0:Y:S02]  /*fe80*/  LDS.128 R4, [R59] ;  /* 0x000000003b047984 */ /* 0x004e240000000c00 */
[----:B0-----:R-:W-:-:S02]  /*fe90*/  HADD2.F32 R34, -RZ, R4.H0_H0 ;  /* 0x20000004ff227230 */ /* 0x001fc40000004100 */
[----:B------:R-:W-:Y:S02]  /*fea0*/  HADD2.F32 R35, -RZ, R4.H1_H1 ;  /* 0x30000004ff237230 */ /* 0x000fe40000004100 */
[----:B------:R-:W-:Y:S02]  /*feb0*/  HADD2.F32 R45, -RZ, R5.H0_H0 ;  /* 0x20000005ff2d7230 */ /* 0x000fe40000004100 */
[C---:B------:R-:W-:Y:S01]  /*fec0*/  FFMA.FTZ R55, R34.reuse, R51, -R55 ;  /* 0x0000003322377223 */ /* 0x040fe20000010837 */
[----:B------:R-:W-:Y:S01]  /*fed0*/  FFMA.FTZ R57, R34, R52, R57 ;  /* 0x0000003422397223 */ /* 0x000fe20000010039 */
[----:B------:R-:W-:Y:S02]  /*fee0*/  HADD2.F32 R51, -RZ, R20.H1_H1 ;  /* 0x30000014ff337230 */ /* 0x000fe40000004100 */
[----:B------:R-:W-:Y:S01]  /*fef0*/  FFMA.FTZ R54, R35, R47, -R54 ;  /* 0x0000002f23367223 */ /* 0x000fe20000010836 */
[----:B------:R-:W-:Y:S02]  /*ff00*/  HADD2.F32 R34, -RZ, R12.H1_H1 ;  /* 0x3000000cff227230 */ /* 0x000fe40000004100 */
[----:B------:R-:W-:-:S02]  /*ff10*/  HADD2.F32 R52, -RZ, R21.H1_H1 ;  /* 0x30000015ff347230 */ /* 0x000fc40000004100 */
[C---:B------:R-:W-:Y:S01]  /*ff20*/  FMUL.FTZ R56, R48.reuse, R51 ;  /* 0x0000003330387220 */ /* 0x040fe20000410000 */
[----:B------:R-:W-:Y:S02]  /*ff30*/  HADD2.F32 R5, -RZ, R5.H1_H1 ;  /* 0x30000005ff057230 */ /* 0x000fe40000004100 */
[-C--:B------:R-:W-:Y:S01]  /*ff40*/  FMUL.FTZ R58, R48, R34.reuse ;  /* 0x00000022303a7220 */ /* 0x080fe20000410000 */
[----:B------:R-:W-:Y:S01]  /*ff50*/  FFMA.FTZ R48, R35, R53, R8 ;  /* 0x0000003523307223 */ /* 0x000fe20000010008 */
[----:B------:R-:W-:Y:S02]  /*ff60*/  HADD2.F32 R8, -RZ, R13.H1_H1 ;  /* 0x3000000dff087230 */ /* 0x000fe40000004100 */
[----:B------:R-:W-:Y:S01]  /*ff70*/  FFMA.FTZ R56, R45, R34, -R56 ;  /* 0x000000222d387223 */ /* 0x000fe20000010838 */
[----:B------:R-:W-:Y:S01]  /*ff80*/  FMUL.FTZ R60, R9, R52 ;  /* 0x00000034093c7220 */ /* 0x000fe20000410000 */
[----:B------:R-:W-:Y:S02]  /*ff90*/  HADD2.F32 R34, -RZ, R14.H0_H0 ;  /* 0x2000000eff227230 */ /* 0x000fe40000004100 */
[----:B------:R-:W-:Y:S01]  /*ffa0*/  FFMA.FTZ R58, R45, R51, R58 ;  /* 0x000000332d3a7223 */ /* 0x000fe2000001003a */
[----:B------:R-:W-:-:S02]  /*ffb0*/  HADD2.F32 R35, -RZ, R24.H0_H0 ;  /* 0x20000018ff237230 */ /* 0x000fc40000004100 */
[-C--:B------:R-:W-:Y:S01]  /*ffc0*/  FMUL.FTZ R62, R9, R8.reuse ;  /* 0x00000008093e7220 */ /* 0x080fe20000410000 */
[----:B------:R-:W-:Y:S02]  /*ffd0*/  HADD2.F32 R45, -RZ, R25.H0_H0 ;  /* 0x20000019ff2d7230 */ /* 0x000fe40000004100 */
[----:B------:R-:W-:Y:S01]  /*ffe0*/  FFMA.FTZ R47, R5, R8, -R60 ;  /* 0x00000008052f7223 */ /* 0x000fe2000001083c */
[--C-:B------:R-:W-:Y:S02]  /*fff0*/  HADD2.F32 R46, -RZ, R6.reuse.H0_H0 ;  /* 0x20000006ff2e7230 */ /* 0x100fe40000004100 */
[C---:B------:R-:W-:Y:S01]  /*10000*/  FMUL.FTZ R51, R49.reuse, R35 ;  /* 0x0000002331337220 */ /* 0x040fe20000410000 */
[----:B------:R-:W-:Y:S01]  /*10010*/  FMUL.FTZ R8, R49, R34 ;  /* 0x0000002231087220 */ /* 0x000fe20000410000 */
[----:B------:R-:W-:Y:S02]  /*10020*/  HADD2.F32 R6, -RZ, R6.H1_H1 ;  /* 0x30000006ff067230 */ /* 0x000fe40000004100 */
[----:B------:R-:W-:Y:S01]  /*10030*/  FFMA.FTZ R49, R5, R52, R62 ;  /* 0x0000003405317223 */ /* 0x000fe2000001003e */
[----:B------:R-:W-:-:S02]  /*10040*/  HADD2.F32 R9, -RZ, R15.H0_H0 ;  /* 0x2000000fff097230 */ /* 0x000fc40000004100 */
[----:B------:R-:W-:Y:S01]  /*10050*/  FMUL.FTZ R5, R10, R45 ;  /* 0x0000002d0a057220 */ /* 0x000fe20000410000 */
[C---:B------:R-:W-:Y:S01]  /*10060*/  FFMA.FTZ R51, R46.reuse, R34, -R51 ;  /* 0x000000222e337223 */ /* 0x040fe20000010833 */
[----:B------:R-:W-:Y:S01]  /*10070*/  FFMA.FTZ R35, R46, R35, R8 ;  /* 0x000000232e237223 */ /* 0x000fe20000010008 */
[----:B------:R-:W-:Y:S02]  /*10080*/  HADD2.F32 R8, -RZ, R15.H1_H1 ;  /* 0x3000000fff087230 */ /* 0x000fe40000004100 */
[-C--:B------:R-:W-:Y:S01]  /*10090*/  FMUL.FTZ R53, R10, R9.reuse ;  /* 0x000000090a357220 */ /* 0x080fe20000410000 */
[C---:B------:R-:W-:Y:S01]  /*100a0*/  FFMA.FTZ R34, R6.reuse, R9, -R5 ;  /* 0x0000000906227223 */ /* 0x040fe20000010805 */
[----:B------:R-:W-:Y:S02]  /*100b0*/  HADD2.F32 R9, -RZ, R24.H1_H1 ;  /* 0x30000018ff097230 */ /* 0x000fe40000004100 */
[----:B------:R-:W-:Y:S02]  /*100c0*/  HADD2.F32 R5, -RZ, R14.H1_H1 ;  /* 0x3000000eff057230 */ /* 0x000fe40000004100 */
[----:B------:R-:W-:Y:S01]  /*100d0*/  FFMA.FTZ R46, R6, R45, R53 ;  /* 0x0000002d062e7223 */ /* 0x000fe20000010035 */
[----:B------:R-:W-:-:S02]  /*100e0*/  HADD2.F32 R10, -RZ, R25.H1_H1 ;  /* 0x30000019ff0a7230 */ /* 0x000fc40000004100 */
[C---:B------:R-:W-:Y:S01]  /*100f0*/  FMUL.FTZ R45, R50.reuse, R9 ;  /* 0x00000009322d7220 */ /* 0x040fe20000410000 */
[--C-:B------:R-:W-:Y:S02]  /*10100*/  HADD2.F32 R4, -RZ, R7.reuse.H0_H0 ;  /* 0x20000007ff047230 */ /* 0x100fe40000004100 */
[----:B------:R-:W-:Y:S01]  /*10110*/  FMUL.FTZ R50, R50, R5 ;  /* 0x0000000532327220 */ /* 0x000fe20000410000 */
[----:B------:R-:W-:Y:S02]  /*10120*/  HADD2.F32 R7, -RZ, R7.H1_H1 ;  /* 0x30000007ff077230 */ /* 0x000fe40000004100 */
[C---:B------:R-:W-:Y:S01]  /*10130*/  FMUL.FTZ R6, R11.reuse, R10 ;  /* 0x0000000a0b067220 */ /* 0x040fe20000410000 */
[-C--:B------:R-:W-:Y:S01]  /*10140*/  FMUL.FTZ R53, R11, R8.reuse ;  /* 0x000000080b357220 */ /* 0x080fe20000410000 */
[C---:B------:R-:W-:Y:S01]  /*10150*/  FFMA.FTZ R11, R4.reuse, R9, R50 ;  /* 0x00000009040b7223 */ /* 0x040fe20000010032 */
[----:B------:R-:W-:Y:S01]  /*10160*/  FFMA.FTZ R45, R4, R5, -R45 ;  /* 0x00000005042d7223 */ /* 0x000fe2000001082d */
[C---:B------:R-:W-:Y:S01]  /*10170*/  FFMA.FTZ R50, R7.reuse, R8, -R6 ;  /* 0x0000000807327223 */ /* 0x040fe20000010806 */
        /* <DEDUP_REMOVED lines=8> */
[----:B------:R-:W-:-:S02]  /*10200*/  F2FP.F16.F32.PACK_AB R10, R46, R35 ;  /* 0x000000232e0a723e */ /* 0x000fc400000000ff */
[----:B------:R-:W-:-:S05]  /*10210*/  F2FP.F16.F32.PACK_AB R11, R52, R11 ;  /* 0x0000000b340b723e */ /* 0x000fca00000000ff */
[----:B------:R2:W-:Y:S02]  /*10220*/  STS.128 [R3+0x12400], R8 ;  /* 0x0124000803007388 */ /* 0x0005e40000000c00 */
.L_x_611:
[----:B------:R-:W-:Y:S05]  /*10230*/  BSYNC B1 ;  /* 0x0000000000017941 */ /* 0x000fea0003800000 */
.L_x_610:
[----:B0-2---:R-:W-:-:S04]  /*10240*/  IADD3 R3, R203, 0x40, RZ ;  /* 0x00000040cb037810 */ /* 0x005fc80007ffe0ff */
[----:B------:R-:W-:-:S13]  /*10250*/  ISETP.GE.AND P0, PT, R3, R0, PT ;  /* 0x000000000300720c */ /* 0x000fda0003f06270 */
[----:B------:R-:W-:Y:S05]  /*10260*/  @P0 BRA `(.L_x_594) ;  /* 0x0000001000880947 */ /* 0x000fea0003800000 */
[----:B------:R-:W0:Y:S01]  /*10270*/  LDC R3, c[0x0][0x3f4] ;  /* 0x0000fd00ff037b82 */ /* 0x000e220000000800 */
[----:B------:R-:W-:Y:S01]  /*10280*/  BSSY B1, `(.L_x_616) ;  /* 0x000005e000017945 */ /* 0x000fe20003800000 */
[----:B------:R-:W-:Y:S02]  /*10290*/  SHF.R.U32.HI R57, RZ, 0x3, R205 ;  /* 0x00000003ff397819 */ /* 0x000fe400000116cd */
[-C--:B0-----:R-:W-:Y:S02]  /*102a0*/  ISETP.GE.AND P0, PT, R16, R3.reuse, PT ;  /* 0x000000031000720c */ /* 0x081fe40003f06270 */
[-C--:B------:R-:W-:Y:S02]  /*102b0*/  ISETP.GE.AND P1, PT, R194, R3.reuse, PT ;  /* 0x00000003c200720c */ /* 0x080fe40003f26270 */
[----:B------:R-:W-:-:S09]  /*102c0*/  ISETP.GE.AND P2, PT, R193, R3, PT ;  /* 0x00000003c100720c */ /* 0x000fd20003f46270 */
[----:B------:R-:W-:Y:S05]  /*102d0*/  @P0 BRA `(.L_x_617) ;  /* 0x0000000400600947 */ /* 0x000fea0003800000 */
[----:B-1----:R-:W2:Y:S04]  /*102e0*/  LDL R4, [R1+0xa4] ;  /* 0x0000a40001047983 */ /* 0x002ea80000100800 */
[----:B------:R-:W3:Y:S01]  /*102f0*/  LDL R59, [R1+0x110] ;  /* 0x00011000013b7983 */ /* 0x000ee20000100800 */
[----:B------:R-:W-:Y:S02]  /*10300*/  HADD2.F32 R54, -RZ, R41.H0_H0 ;  /* 0x20000029ff367230 */ /* 0x000fe40000004100 */
[----:B------:R-:W-:Y:S02]  /*10310*/  HADD2.F32 R52, -RZ, R37.H0_H0 ;  /* 0x20000025ff347230 */ /* 0x000fe40000004100 */
[----:B------:R-:W-:Y:S02]  /*10320*/  HADD2.F32 R55, -RZ, R42.H0_H0 ;  /* 0x2000002aff377230 */ /* 0x000fe40000004100 */
[----:B------:R-:W-:-:S02]  /*10330*/  HADD2.F32 R53, -RZ, R38.H0_H0 ;  /* 0x20000026ff357230 */ /* 0x000fc40000004100 */
[----:B------:R-:W-:Y:S02]  /*10340*/  HADD2.F32 R41, -RZ, R41.H1_H1 ;  /* 0x30000029ff297230 */ /* 0x000fe40000004100 */
[----:B------:R-:W-:Y:S02]  /*10350*/  HADD2.F32 R37, -RZ, R37.H1_H1 ;  /* 0x30000025ff257230 */ /* 0x000fe40000004100 */
[----:B------:R-:W-:Y:S02]  /*10360*/  HADD2.F32 R56, -RZ, R43.H0_H0 ;  /* 0x2000002bff387230 */ /* 0x000fe40000004100 */
[----:B------:R-:W-:Y:S01]  /*10370*/  HADD2.F32 R58, -RZ, R44.H0_H0 ;  /* 0x2000002cff3a7230 */ /* 0x000fe20000004100 */
[----:B--2---:R-:W-:-:S04]  /*10380*/  LEA.HI R0, R3, R4, RZ, 0x1d ;  /* 0x0000000403007211 */ /* 0x004fc800078fe8ff */
[----:B------:R-:W-:Y:S01]  /*10390*/  SHF.R.S32.HI R5, RZ, 0x1f, R0 ;  /* 0x0000001fff057819 */ /* 0x000fe20000011400 */
[----:B------:R-:W-:-:S03]  /*103a0*/  IMAD.SHL.U32 R4, R0, 0x8, RZ ;  /* 0x0000000800047824 */ /* 0x000fc600078e00ff */
[----:B------:R-:W-:Y:S02]  /*103b0*/  LEA.HI R5, R5, R0, RZ, 0x3 ;  /* 0x0000000005057211 */ /* 0x000fe400078f18ff */
[----:B------:R-:W-:-:S03]  /*103c0*/  LOP3.LUT R0, R205, 0x38, R4, 0xf8, !PT ;  /* 0x00000038cd007812 */ /* 0x000fc600078ef804 */
[----:B------:R-:W-:Y:S01]  /*103d0*/  IMAD.SHL.U32 R5, R5, 0x400, RZ ;  /* 0x0000040005057824 */ /* 0x000fe200078e00ff */
[----:B------:R-:W-:-:S04]  /*103e0*/  LOP3.LUT R0, R0, R57, RZ, 0x3c, !PT ;  /* 0x0000003900007212 */ /* 0x000fc800078e3cff */
[----:B------:R-:W-:Y:S02]  /*103f0*/  LOP3.LUT R9, R5, 0x7fffe000, RZ, 0xc0, !PT ;  /* 0x7fffe00005097812 */ /* 0x000fe400078ec0ff */
[----:B---3--:R-:W0:Y:S02]  /*10400*/  LDS.128 R4, [R59] ;  /* 0x000000003b047984 */ /* 0x008e240000000c00 */
[----:B------:R-:W-:-:S04]  /*10410*/  IADD3 R9, R0, R9, R219 ;  /* 0x0000000900097210 */ /* 0x000fc80007ffe0db */
[----:B------:R-:W-:-:S05]  /*10420*/  LEA R0, R9, R18, 0x1 ;  /* 0x0000001209007211 */ /* 0x000fca00078e08ff */
[----:B------:R-:W1:Y:S01]  /*10430*/  LDS.128 R8, [R0+0x12400] ;  /* 0x0124000000087984 */ /* 0x000e620000000c00 */
[--C-:B0-----:R-:W-:Y:S02]  /*10440*/  HADD2.F32 R34, -RZ, R4.reuse.H0_H0 ;  /* 0x20000004ff227230 */ /* 0x101fe40000004100 */
[----:B------:R-:W-:Y:S02]  /*10450*/  HADD2.F32 R35, -RZ, R4.H1_H1 ;  /* 0x30000004ff237230 */ /* 0x000fe40000004100 */
[--C-:B------:R-:W-:Y:S02]  /*10460*/  HADD2.F32 R45, -RZ, R5.reuse.H0_H0 ;  /* 0x20000005ff2d7230 */ /* 0x100fe40000004100 */
[----:B------:R-:W-:Y:S02]  /*10470*/  HADD2.F32 R5, -RZ, R5.H1_H1 ;  /* 0x30000005ff057230 */ /* 0x000fe40000004100 */
[--C-:B------:R-:W-:Y:S02]  /*10480*/  HADD2.F32 R46, -RZ, R6.reuse.H0_H0 ;  /* 0x20000006ff2e7230 */ /* 0x100fe40000004100 */
[----:B------:R-:W-:-:S02]  /*10490*/  HADD2.F32 R6, -RZ, R6.H1_H1 ;  /* 0x30000006ff067230 */ /* 0x000fc40000004100 */
[--C-:B-1----:R-:W-:Y:S02]  /*104a0*/  HADD2.F32 R47, -RZ, R8.reuse.H0_H0 ;  /* 0x20000008ff2f7230 */ /* 0x102fe40000004100 */
[----:B------:R-:W-:Y:S02]  /*104b0*/  HADD2.F32 R8, -RZ, R8.H1_H1 ;  /* 0x30000008ff087230 */ /* 0x000fe40000004100 */
[--C-:B------:R-:W-:Y:S02]  /*104c0*/  HADD2.F32 R48, -RZ, R9.reuse.H0_H0 ;  /* 0x20000009ff307230 */ /* 0x100fe40000004100 */
[-C--:B------:R-:W-:Y:S01]  /*104d0*/  FMUL.FTZ R51, R54, R47.reuse ;  /* 0x0000002f36337220 */ /* 0x080fe20000410000 */
[C---:B------:R-:W-:Y:S01]  /*104e0*/  FMUL.FTZ R47, R52.reuse, R47 ;  /* 0x0000002f342f7220 */ /* 0x040fe20000410000 */
[----:B------:R-:W-:Y:S02]  /*104f0*/  HADD2.F32 R9, -RZ, R9.H1_H1 ;  /* 0x30000009ff097230 */ /* 0x000fe40000004100 */
[----:B------:R-:W-:Y:S01]  /*10500*/  FFMA.FTZ R51, R52, R34, -R51 ;  /* 0x0000002234337223 */ /* 0x000fe20000010833 */
[-C--:B------:R-:W-:Y:S01]  /*10510*/  FMUL.FTZ R52, R55, R8.reuse ;  /* 0x0000000837347220 */ /* 0x080fe20000410000 */
[----:B------:R-:W-:Y:S01]  /*10520*/  FMUL.FTZ R8, R53, R8 ;  /* 0x0000000835087220 */ /* 0x000fe20000410000 */
[----:B------:R-:W-:Y:S01]  /*10530*/  FFMA.FTZ R47, R54, R34, R47 ;  /* 0x00000022362f7223 */ /* 0x000fe2000001002f */
[----:B------:R-:W-:-:S02]  /*10540*/  HADD2.F32 R49, -RZ, R10.H0_H0 ;  /* 0x2000000aff317230 */ /* 0x000fc40000004100 */
[-C--:B------:R-:W-:Y:S01]  /*10550*/  FFMA.FTZ R52, R53, R35.reuse, -R52 ;  /* 0x0000002335347223 */ /* 0x080fe20000010834 */
[----:B------:R-:W-:Y:S02]  /*10560*/  HADD2.F32 R53, -RZ, R42.H1_H1 ;  /* 0x3000002aff357230 */ /* 0x000fe40000004100 */
[----:B------:R-:W-:Y:S01]  /*10570*/  FFMA.FTZ R8, R55, R35, R8 ;  /* 0x0000002337087223 */ /* 0x000fe20000010008 */
[----:B------:R-:W-:Y:S02]  /*10580*/  HADD2.F32 R35, -RZ, R38.H1_H1 ;  /* 0x30000026ff237230 */ /* 0x000fe40000004100 */
[----:B------:R-:W-:Y:S01]  /*10590*/  FMUL.FTZ R34, R41, R48 ;  /* 0x0000003029227220 */ /* 0x000fe20000410000 */
[----:B------:R-:W-:Y:S02]  /*105a0*/  HADD2.F32 R54, -RZ, R39.H0_H0 ;  /* 0x20000027ff367230 */ /* 0x000fe40000004100 */
[----:B------:R-:W-:Y:S01]  /*105b0*/  FMUL.FTZ R38, R53, R9 ;  /* 0x0000000935267220 */ /* 0x000fe20000410000 */
[----:B------:R-:W-:-:S02]  /*105c0*/  HADD2.F32 R10, -RZ, R10.H1_H1 ;  /* 0x3000000aff0a7230 */ /* 0x000fc40000004100 */
[----:B------:R-:W-:Y:S01]  /*105d0*/  FMUL.FTZ R42, R35, R9 ;  /* 0x00000009232a7220 */ /* 0x000fe20000410000 */
[C---:B------:R-:W-:Y:S01]  /*105e0*/  FMUL.FTZ R48, R37.reuse, R48 ;  /* 0x0000003025307220 */ /* 0x040fe20000410000 */
[----:B------:R-:W-:Y:S01]  /*105f0*/  FFMA.FTZ R34, R37, R45, -R34 ;  /* 0x0000002d25227223 */ /* 0x000fe20000010822 */
[----:B------:R-:W-:Y:S01]  /*10600*/  FFMA.FTZ R9, R35, R5, -R38 ;  /* 0x0000000523097223 */ /* 0x000fe20000010826 */
[----:B------:R-:W-:Y:S02]  /*10610*/  HADD2.F32 R38, -RZ, R40.H0_H0 ;  /* 0x20000028ff267230 */ /* 0x000fe40000004100 */
[-C--:B------:R-:W-:Y:S01]  /*10620*/  FMUL.FTZ R37, R56, R49.reuse ;  /* 0x0000003138257220 */ /* 0x080fe20000410000 */
[----:B------:R-:W-:Y:S01]  /*10630*/  FMUL.FTZ R49, R54, R49 ;  /* 0x0000003136317220 */ /* 0x000fe20000410000 */
[----:B------:R-:W-:Y:S01]  /*10640*/  FFMA.FTZ R35, R53, R5, R42 ;  /* 0x0000000535237223 */ /* 0x000fe2000001002a */
[--C-:B------:R-:W-:Y:S02]  /*10650*/  HADD2.F32 R50, -RZ, R11.reuse.H0_H0 ;  /* 0x2000000bff327230 */ /* 0x100fe40000004100 */
[----:B------:R-:W-:Y:S01]  /*10660*/  FFMA.FTZ R48, R41, R45, R48 ;  /* 0x0000002d29307223 */ /* 0x000fe20000010030 */
[----:B------:R-:W-:Y:S01]  /*10670*/  FMUL.FTZ R5, R58, R10 ;  /* 0x0000000a3a057220 */ /* 0x000fe20000410000 */
[----:B------:R-:W-:Y:S01]  /*10680*/  FFMA.FTZ R37, R54, R46, -R37 ;  /* 0x0000002e36257223 */ /* 0x000fe20000010825 */
[----:B------:R-:W-:-:S02]  /*10690*/  HADD2.F32 R11, -RZ, R11.H1_H1 ;  /* 0x3000000bff0b7230 */ /* 0x000fc40000004100 */
[----:B------:R-:W-:Y:S01]  /*106a0*/  FFMA.FTZ R49, R56, R46, R49 ;  /* 0x0000002e38317223 */ /* 0x000fe20000010031 */
[C---:B------:R-:W-:Y:S01]  /*106b0*/  FMUL.FTZ R41, R38.reuse, R10 ;  /* 0x0000000a26297220 */ /* 0x040fe20000410000 */
[----:B------:R-:W-:Y:S02]  /*106c0*/  HADD2.F32 R54, -RZ, R43.H1_H1 ;  /* 0x3000002bff367230 */ /* 0x000fe40000004100 */
[-C--:B------:R-:W-:Y:S01]  /*106d0*/  FFMA.FTZ R10, R38, R6.reuse, -R5 ;  /* 0x00000006260a7223 */ /* 0x080fe20000010805 */
[----:B------:R-:W-:Y:S02]  /*106e0*/  HADD2.F32 R45, -RZ, R44.H1_H1 ;  /* 0x3000002cff2d7230 */ /* 0x000fe40000004100 */
[----:B------:R-:W-:Y:S01]  /*106f0*/  FFMA.FTZ R38, R58, R6, R41 ;  /* 0x000000063a267223 */ /* 0x000fe20000010029 */
[----:B------:R-:W-:Y:S02]  /*10700*/  HADD2.F32 R46, -RZ, R39.H1_H1 ;  /* 0x30000027ff2e7230 */ /* 0x000fe40000004100 */
[----:B------:R-:W-:Y:S01]  /*10710*/  FMUL.FTZ R5, R54, R50 ;  /* 0x0000003236057220 */ /* 0x000fe20000410000 */
[----:B------:R-:W-:-:S02]  /*10720*/  HADD2.F32 R43, -RZ, R40.H1_H1 ;  /* 0x30000028ff2b7230 */ /* 0x000fc40000004100 */
[-C--:B------:R-:W-:Y:S01]  /*10730*/  FMUL.FTZ R6, R45, R11.reuse ;  /* 0x0000000b2d067220 */ /* 0x080fe20000410000 */
[--C-:B------:R-:W-:Y:S02]  /*10740*/  HADD2.F32 R4, -RZ, R7.reuse.H0_H0 ;  /* 0x20000007ff047230 */ /* 0x100fe40000004100 */
[----:B------:R-:W-:Y:S01]  /*10750*/  FMUL.FTZ R39, R46, R50 ;  /* 0x000000322e277220 */ /* 0x000fe20000410000 */
[----:B------:R-:W-:Y:S02]  /*10760*/  HADD2.F32 R7, -RZ, R7.H1_H1 ;  /* 0x30000007ff077230 */ /* 0x000fe40000004100 */
[C---:B------:R-:W-:Y:S01]  /*10770*/  FMUL.FTZ R42, R43.reuse, R11 ;  /* 0x0000000b2b2a7220 */ /* 0x040fe20000410000 */
[----:B------:R-:W-:Y:S01]  /*10780*/  F2FP.F16.F32.PACK_AB R8, R8, R47 ;  /* 0x0000002f0808723e */ /* 0x000fe200000000ff */
[-C--:B------:R-:W-:Y:S01]  /*10790*/  FFMA.FTZ R11, R46, R4.reuse, -R5 ;  /* 0x000000042e0b7223 */ /* 0x080fe20000010805 */
[----:B------:R-:W-:Y:S01]  /*107a0*/  FFMA.FTZ R39, R54, R4, R39 ;  /* 0x0000000436277223 */ /* 0x000fe20000010027 */
[-C--:B------:R-:W-:Y:S01]  /*107b0*/  FFMA.FTZ R40, R43, R7.reuse, -R6 ;  /* 0x000000072b287223 */ /* 0x080fe20000010806 */
        /* <DEDUP_REMOVED lines=10> */
.L_x_617:
[----:B------:R-:W-:Y:S05]  /*10860*/  BSYNC B1 ;  /* 0x0000000000017941 */ /* 0x000fea0003800000 */
.L_x_616:
[----:B------:R-:W-:Y:S04]  /*10870*/  BSSY B1, `(.L_x_618) ;  /* 0x0000061000017945 */ /* 0x000fe80003800000 */
[----:B------:R-:W-:Y:S05]  /*10880*/  @P1 BRA `(.L_x_619) ;  /* 0x00000004007c1947 */ /* 0x000fea0003800000 */
[----:B01----:R-:W-:Y:S01]  /*10890*/  SHF.R.S32.HI R5, RZ, 0x1f, R194 ;  /* 0x0000001fff057819 */ /* 0x003fe200000114c2 */
[----:B------:R-:W-:Y:S01]  /*108a0*/  HADD2.F32 R47, -RZ, R30.H0_H0 ;  /* 0x2000001eff2f7230 */ /* 0x000fe20000004100 */
[----:B------:R-:W-:Y:S01]  /*108b0*/  LEA.HI R0, R3, R198, RZ, 0x1d ;  /* 0x000000c603007211 */ /* 0x000fe200078fe8ff */
[----:B------:R-:W-:Y:S01]  /*108c0*/  HADD2.F32 R45, -RZ, R26.H0_H0 ;  /* 0x2000001aff2d7230 */ /* 0x000fe20000004100 */
[CC--:B------:R-:W-:Y:S01]  /*108d0*/  LEA.HI R4, R5.reuse, R194.reuse, RZ, 0x3 ;  /* 0x000000c205047211 */ /* 0x0c0fe200078f18ff */
[----:B------:R-:W-:Y:S01]  /*108e0*/  HADD2.F32 R48, -RZ, R31.H0_H0 ;  /* 0x2000001fff307230 */ /* 0x000fe20000004100 */
[----:B------:R-:W-:Y:S01]  /*108f0*/  LEA.HI R6, R5, R194, RZ, 0x6 ;  /* 0x000000c205067211 */ /* 0x000fe200078f30ff */
[----:B------:R-:W-:Y:S01]  /*10900*/  HADD2.F32 R46, -RZ, R27.H0_H0 ;  /* 0x2000001bff2e7230 */ /* 0x000fe20000004100 */
[----:B------:R-:W-:Y:S01]  /*10910*/  LOP3.LUT R4, R205, 0x38, R4, 0xf8, !PT ;  /* 0x00000038cd047812 */ /* 0x000fe200078ef804 */
[----:B------:R-:W-:Y:S01]  /*10920*/  HADD2.F32 R49, -RZ, R30.H1_H1 ;  /* 0x3000001eff317230 */ /* 0x000fe20000004100 */
[----:B------:R-:W-:Y:S01]  /*10930*/  SHF.R.S32.HI R5, RZ, 0x1f, R0 ;  /* 0x0000001fff057819 */ /* 0x000fe20000011400 */
[----:B------:R-:W-:Y:S01]  /*10940*/  IMAD.SHL.U32 R6, R6, 0x80, RZ ;  /* 0x0000008006067824 */ /* 0x000fe200078e00ff */
[-C--:B------:R-:W-:Y:S01]  /*10950*/  LOP3.LUT R7, R4, R57.reuse, RZ, 0x3c, !PT ;  /* 0x0000003904077212 */ /* 0x080fe200078e3cff */
[----:B------:R-:W-:Y:S01]  /*10960*/  IMAD.SHL.U32 R4, R0, 0x8, RZ ;  /* 0x0000000800047824 */ /* 0x000fe200078e00ff */
[----:B------:R-:W-:Y:S01]  /*10970*/  LEA.HI R5, R5, R0, RZ, 0x3 ;  /* 0x0000000005057211 */ /* 0x000fe200078f18ff */
[----:B------:R-:W-:Y:S01]  /*10980*/  HADD2.F32 R51, -RZ, R31.H1_H1 ;  /* 0x3000001fff337230 */ /* 0x000fe20000004100 */
[----:B------:R-:W-:Y:S01]  /*10990*/  LOP3.LUT R6, R6, 0xffffe000, RZ, 0xc0, !PT ;  /* 0xffffe00006067812 */ /* 0x000fe200078ec0ff */
[----:B------:R-:W-:Y:S01]  /*109a0*/  HADD2.F32 R27, -RZ, R27.H1_H1 ;  /* 0x3000001bff1b7230 */ /* 0x000fe20000004100 */
[----:B------:R-:W-:Y:S01]  /*109b0*/  LOP3.LUT R4, R205, 0x38, R4, 0xf8, !PT ;  /* 0x00000038cd047812 */ /* 0x000fe200078ef804 */
[--C-:B------:R-:W-:Y:S01]  /*109c0*/  HADD2.F32 R50, -RZ, R33.reuse.H0_H0 ;  /* 0x20000021ff327230 */ /* 0x100fe20000004100 */
[----:B------:R-:W-:Y:S01]  /*109d0*/  SHF.L.U32 R5, R5, 0xa, RZ ;  /* 0x0000000a05057819 */ /* 0x000fe200000006ff */
[----:B------:R-:W-:Y:S01]  /*109e0*/  HADD2.F32 R33, -RZ, R33.H1_H1 ;  /* 0x30000021ff217230 */ /* 0x000fe20000004100 */
[----:B------:R-:W-:-:S02]  /*109f0*/  LOP3.LUT R8, R4, R57, RZ, 0x3c, !PT ;  /* 0x0000003904087212 */ /* 0x000fc400078e3cff */
[----:B------:R-:W-:Y:S02]  /*10a00*/  LOP3.LUT R9, R5, 0x7fffe000, RZ, 0xc0, !PT ;  /* 0x7fffe00005097812 */ /* 0x000fe400078ec0ff */
[--C-:B------:R-:W-:Y:S02]  /*10a10*/  IADD3 R0, R7, R6, R219.reuse ;  /* 0x0000000607007210 */ /* 0x100fe40007ffe0db */
[----:B------:R-:W-:Y:S02]  /*10a20*/  IADD3 R9, R8, R9, R219 ;  /* 0x0000000908097210 */ /* 0x000fe40007ffe0db */
[----:B------:R-:W-:-:S03]  /*10a30*/  LEA R0, R0, UR60, 0x1 ;  /* 0x0000003c00007c11 */ /* 0x000fc6000f8e08ff */
[----:B------:R-:W-:Y:S02]  /*10a40*/  IMAD R34, R9, 0x2, R18 ;  /* 0x0000000209227824 */ /* 0x000fe400078e0212 */
[----:B------:R-:W0:Y:S04]  /*10a50*/  LDS.128 R4, [R0] ;  /* 0x0000000000047984 */ /* 0x000e280000000c00 */
[----:B------:R-:W1:Y:S01]  /*10a60*/  LDS.128 R8, [R34+0x12400] ;  /* 0x0124000022087984 */ /* 0x000e620000000c00 */
[--C-:B0-----:R-:W-:Y:S02]  /*10a70*/  HADD2.F32 R35, -RZ, R4.reuse.H0_H0 ;  /* 0x20000004ff237230 */ /* 0x101fe40000004100 */
[----:B------:R-:W-:Y:S02]  /*10a80*/  HADD2.F32 R4, -RZ, R4.H1_H1 ;  /* 0x30000004ff047230 */ /* 0x000fe40000004100 */
[----:B-1----:R-:W-:-:S02]  /*10a90*/  HADD2.F32 R40, -RZ, R8.H0_H0 ;  /* 0x20000008ff287230 */ /* 0x002fc40000004100 */
[----:B------:R-:W-:Y:S02]  /*10aa0*/  HADD2.F32 R8, -RZ, R8.H1_H1 ;  /* 0x30000008ff087230 */ /* 0x000fe40000004100 */
[--C-:B------:R-:W-:Y:S02]  /*10ab0*/  HADD2.F32 R41, -RZ, R9.reuse.H0_H0 ;  /* 0x20000009ff297230 */ /* 0x100fe40000004100 */
[-C--:B------:R-:W-:Y:S01]  /*10ac0*/  FMUL.FTZ R44, R47, R40.reuse ;  /* 0x000000282f2c7220 */ /* 0x080fe20000410000 */
[C---:B------:R-:W-:Y:S01]  /*10ad0*/  FMUL.FTZ R40, R45.reuse, R40 ;  /* 0x000000282d287220 */ /* 0x040fe20000410000 */
[----:B------:R-:W-:Y:S02]  /*10ae0*/  HADD2.F32 R9, -RZ, R9.H1_H1 ;  /* 0x30000009ff097230 */ /* 0x000fe40000004100 */
[-C--:B------:R-:W-:Y:S01]  /*10af0*/  FFMA.FTZ R44, R45, R35.reuse, -R44 ;  /* 0x000000232d2c7223 */ /* 0x080fe2000001082c */
[----:B------:R-:W-:Y:S01]  /*10b00*/  FFMA.FTZ R40, R47, R35, R40 ;  /* 0x000000232f287223 */ /* 0x000fe20000010028 */
[-C--:B------:R-:W-:Y:S01]  /*10b10*/  FMUL.FTZ R45, R48, R8.reuse ;  /* 0x00000008302d7220 */ /* 0x080fe20000410000 */
[----:B------:R-:W-:Y:S01]  /*10b20*/  FMUL.FTZ R35, R46, R8 ;  /* 0x000000082e237220 */ /* 0x000fe20000410000 */
[----:B------:R-:W-:-:S02]  /*10b30*/  HADD2.F32 R37, -RZ, R5.H0_H0 ;  /* 0x20000005ff257230 */ /* 0x000fc40000004100 */
[----:B------:R-:W-:Y:S01]  /*10b40*/  FMUL.FTZ R8, R49, R41 ;  /* 0x0000002931087220 */ /* 0x000fe20000410000 */
[----:B------:R-:W-:Y:S02]  /*10b50*/  HADD2.F32 R47, -RZ, R26.H1_H1 ;  /* 0x3000001aff2f7230 */ /* 0x000fe40000004100 */
[-C--:B------:R-:W-:Y:S01]  /*10b60*/  FFMA.FTZ R45, R46, R4.reuse, -R45 ;  /* 0x000000042e2d7223 */ /* 0x080fe2000001082d */
[----:B------:R-:W-:Y:S02]  /*10b70*/  HADD2.F32 R5, -RZ, R5.H1_H1 ;  /* 0x30000005ff057230 */ /* 0x000fe40000004100 */
[----:B------:R-:W-:Y:S01]  /*10b80*/  FFMA.FTZ R35, R48, R4, R35 ;  /* 0x0000000430237223 */ /* 0x000fe20000010023 */
[----:B------:R-:W-:Y:S01]  /*10b90*/  FMUL.FTZ R4, R51, R9 ;  /* 0x0000000933047220 */ /* 0x000fe20000410000 */
[--C-:B------:R-:W-:Y:S02]  /*10ba0*/  HADD2.F32 R42, -RZ, R10.reuse.H0_H0 ;  /* 0x2000000aff2a7230 */ /* 0x100fe40000004100 */
[----:B------:R-:W-:Y:S01]  /*10bb0*/  FFMA.FTZ R26, R47, R37, -R8 ;  /* 0x000000252f1a7223 */ /* 0x000fe20000010808 */
[----:B------:R-:W-:-:S02]  /*10bc0*/  HADD2.F32 R10, -RZ, R10.H1_H1 ;  /* 0x3000000aff0a7230 */ /* 0x000fc40000004100 */
[C---:B------:R-:W-:Y:S01]  /*10bd0*/  FMUL.FTZ R8, R27.reuse, R9 ;  /* 0x000000091b087220 */ /* 0x040fe20000410000 */
[----:B------:R-:W-:Y:S01]  /*10be0*/  FFMA.FTZ R9, R27, R5, -R4 ;  /* 0x000000051b097223 */ /* 0x000fe20000010804 */
[--C-:B------:R-:W-:Y:S02]  /*10bf0*/  HADD2.F32 R38, -RZ, R6.reuse.H0_H0 ;  /* 0x20000006ff267230 */ /* 0x100fe40000004100 */
[----:B------:R-:W-:Y:S01]  /*10c00*/  FMUL.FTZ R30, R47, R41 ;  /* 0x000000292f1e7220 */ /* 0x000fe20000410000 */
[----:B------:R-:W-:Y:S02]  /*10c10*/  HADD2.F32 R4, -RZ, R29.H0_H0 ;  /* 0x2000001dff047230 */ /* 0x000fe40000004100 */
[----:B------:R-:W-:Y:S01]  /*10c20*/  FFMA.FTZ R27, R51, R5, R8 ;  /* 0x00000005331b7223 */ /* 0x000fe20000010008 */
[----:B------:R-:W-:Y:S02]  /*10c30*/  HADD2.F32 R6, -RZ, R6.H1_H1 ;  /* 0x30000006ff067230 */ /* 0x000fe40000004100 */
[----:B------:R-:W-:Y:S01]  /*10c40*/  FMUL.FTZ R5, R50, R10 ;  /* 0x0000000a32057220 */ /* 0x000fe20000410000 */
[----:B------:R-:W-:-:S02]  /*10c50*/  HADD2.F32 R46, -RZ, R28.H0_H0 ;  /* 0x2000001cff2e7230 */ /* 0x000fc40000004100 */
[C---:B------:R-:W-:Y:S01]  /*10c60*/  FMUL.FTZ R41, R4.reuse, R10 ;  /* 0x0000000a04297220 */ /* 0x040fe20000410000 */
[--C-:B------:R-:W-:Y:S02]  /*10c70*/  HADD2.F32 R48, -RZ, R32.reuse.H0_H0 ;  /* 0x20000020ff307230 */ /* 0x100fe40000004100 */
[----:B------:R-:W-:Y:S01]  /*10c80*/  FFMA.FTZ R30, R49, R37, R30 ;  /* 0x00000025311e7223 */ /* 0x000fe2000001001e */
[--C-:B------:R-:W-:Y:S02]  /*10c90*/  HADD2.F32 R43, -RZ, R11.reuse.H0_H0 ;  /* 0x2000000bff2b7230 */ /* 0x100fe40000004100 */
[----:B------:R-:W-:Y:S01]  /*10ca0*/  FFMA.FTZ R10, R4, R6, -R5 ;  /* 0x00000006040a7223 */ /* 0x000fe20000010805 */
[----:B------:R-:W-:Y:S02]  /*10cb0*/  HADD2.F32 R11, -RZ, R11.H1_H1 ;  /* 0x3000000bff0b7230 */ /* 0x000fe40000004100 */
[----:B------:R-:W-:Y:S01]  /*10cc0*/  FMUL.FTZ R31, R48, R42 ;  /* 0x0000002a301f7220 */ /* 0x000fe20000410000 */
[----:B------:R-:W-:-:S02]  /*10cd0*/  HADD2.F32 R47, -RZ, R32.H1_H1 ;  /* 0x30000020ff2f7230 */ /* 0x000fc40000004100 */
[C---:B------:R-:W-:Y:S01]  /*10ce0*/  FMUL.FTZ R37, R46.reuse, R42 ;  /* 0x0000002a2e257220 */ /* 0x040fe20000410000 */
[----:B------:R-:W-:Y:S02]  /*10cf0*/  HADD2.F32 R5, -RZ, R28.H1_H1 ;  /* 0x3000001cff057230 */ /* 0x000fe40000004100 */
[-C--:B------:R-:W-:Y:S01]  /*10d00*/  FFMA.FTZ R31, R46, R38.reuse, -R31 ;  /* 0x000000262e1f7223 */ /* 0x080fe2000001081f */
[----:B------:R-:W-:Y:S02]  /*10d10*/  HADD2.F32 R29, -RZ, R29.H1_H1 ;  /* 0x3000001dff1d7230 */ /* 0x000fe40000004100 */
[----:B------:R-:W-:Y:S01]  /*10d20*/  FFMA.FTZ R37, R48, R38, R37 ;  /* 0x0000002630257223 */ /* 0x000fe20000010025 */
[--C-:B------:R-:W-:Y:S02]  /*10d30*/  HADD2.F32 R39, -RZ, R7.reuse.H0_H0 ;  /* 0x20000007ff277230 */ /* 0x100fe40000004100 */
[----:B------:R-:W-:Y:S01]  /*10d40*/  FFMA.FTZ R28, R50, R6, R41 ;  /* 0x00000006321c7223 */ /* 0x000fe20000010029 */
[----:B------:R-:W-:-:S02]  /*10d50*/  HADD2.F32 R7, -RZ, R7.H1_H1 ;  /* 0x30000007ff077230 */ /* 0x000fc40000004100 */
[----:B------:R-:W-:Y:S01]  /*10d60*/  FMUL.FTZ R4, R47, R43 ;  /* 0x0000002b2f047220 */ /* 0x000fe20000410000 */
[----:B------:R-:W-:Y:S01]  /*10d70*/  FMUL.FTZ R8, R33, R11 ;  /* 0x0000000b21087220 */ /* 0x000fe20000410000 */
[----:B------:R-:W-:Y:S01]  /*10d80*/  FMUL.FTZ R6, R5, R43 ;  /* 0x0000002b05067220 */ /* 0x000fe20000410000 */
[----:B------:R-:W-:Y:S01]  /*10d90*/  FMUL.FTZ R38, R29, R11 ;  /* 0x0000000b1d267220 */ /* 0x000fe20000410000 */
[----:B------:R-:W-:Y:S01]  /*10da0*/  FFMA.FTZ R11, R5, R39, -R4 ;  /* 0x00000027050b7223 */ /* 0x000fe20000010804 */
[----:B------:R-:W-:Y:S01]  /*10db0*/  FFMA.FTZ R32, R29, R7, -R8 ;  /* 0x000000071d207223 */ /* 0x000fe20000010808 */
[----:B------:R-:W-:Y:S01]  /*10dc0*/  FFMA.FTZ R39, R47, R39, R6 ;  /* 0x000000272f277223 */ /* 0x000fe20000010006 */
[----:B------:R-:W-:Y:S01]  /*10dd0*/  FFMA.FTZ R38, R33, R7, R38 ;  /* 0x0000000721267223 */ /* 0x000fe20000010026 */
[----:B------:R-:W-:Y:S02]  /*10de0*/  F2FP.F16.F32.PACK_AB R4, R45, R44 ;  /* 0x0000002c2d04723e */ /* 0x000fe400000000ff */
[----:B------:R-:W-:-:S02]  /*10df0*/  F2FP.F16.F32.PACK_AB R5, R9, R26 ;  /* 0x0000001a0905723e */ /* 0x000fc400000000ff */
[----:B------:R-:W-:Y:S02]  /*10e00*/  F2FP.F16.F32.PACK_AB R6, R10, R31 ;  /* 0x0000001f0a06723e */ /* 0x000fe400000000ff */
[----:B------:R-:W-:Y:S02]  /*10e10*/  F2FP.F16.F32.PACK_AB R7, R32, R11 ;  /* 0x0000000b2007723e */ /* 0x000fe400000000ff */
[----:B------:R-:W-:Y:S02]  /*10e20*/  F2FP.F16.F32.PACK_AB R8, R35, R40 ;  /* 0x000000282308723e */ /* 0x000fe400000000ff */
[----:B------:R-:W-:Y:S01]  /*10e30*/  F2FP.F16.F32.PACK_AB R9, R27, R30 ;  /* 0x0000001e1b09723e */ /* 0x000fe200000000ff */
[----:B------:R2:W-:Y:S01]  /*10e40*/  STS.128 [R0], R4 ;  /* 0x0000000400007388 */ /* 0x0005e20000000c00 */
[----:B------:R-:W-:Y:S02]  /*10e50*/  F2FP.F16.F32.PACK_AB R10, R28, R37 ;  /* 0x000000251c0a723e */ /* 0x000fe400000000ff */
[----:B------:R-:W-:-:S05]  /*10e60*/  F2FP.F16.F32.PACK_AB R11, R38, R39 ;  /* 0x00000027260b723e */ /* 0x000fca00000000ff */
[----:B------:R2:W-:Y:S02]  /*10e70*/  STS.128 [R34+0x12400], R8 ;  /* 0x0124000822007388 */ /* 0x0005e40000000c00 */
.L_x_619:
[----:B------:R-:W-:Y:S05]  /*10e80*/  BSYNC B1 ;  /* 0x0000000000017941 */ /* 0x000fea0003800000 */
.L_x_618:
[----:B------:R-:W-:Y:S05]  /*10e90*/  @P2 BRA `(.L_x_594) ;  /* 0x00000004007c2947 */ /* 0x000fea0003800000 */
[----:B0-2---:R-:W-:Y:S01]  /*10ea0*/  SHF.R.S32.HI R0, RZ, 0x1f, R193 ;  /* 0x0000001fff007819 */ /* 0x005fe200000114c1 */
[----:B------:R-:W-:Y:S01]  /*10eb0*/  HADD2.F32 R38, -RZ, R20.H0_H0 ;  /* 0x20000014ff267230 */ /* 0x000fe20000004100 */
[----:B------:R-:W-:Y:S01]  /*10ec0*/  LEA.HI R3, R3, R199, RZ, 0x1d ;  /* 0x000000c703037211 */ /* 0x000fe200078fe8ff */
[----:B-1----:R-:W-:Y:S01]  /*10ed0*/  HADD2.F32 R34, -RZ, R12.H0_H0 ;  /* 0x2000000cff227230 */ /* 0x002fe20000004100 */
[CC--:B------:R-:W-:Y:S01]  /*10ee0*/  LEA.HI R4, R0.reuse, R193.reuse, RZ, 0x6 ;  /* 0x000000c100047211 */ /* 0x0c0fe200078f30ff */
[--C-:B------:R-:W-:Y:S01]  /*10ef0*/  HADD2.F32 R40, -RZ, R21.reuse.H0_H0 ;  /* 0x20000015ff287230 */ /* 0x100fe20000004100 */
[----:B------:R-:W-:Y:S01]  /*10f00*/  LEA.HI R0, R0, R193, RZ, 0x3 ;  /* 0x000000c100007211 */ /* 0x000fe200078f18ff */
[----:B------:R-:W-:Y:S02]  /*10f10*/  HADD2.F32 R20, -RZ, R20.H1_H1 ;  /* 0x30000014ff147230 */ /* 0x000fe40000004100 */
[----:B------:R-:W-:Y:S01]  /*10f20*/  IMAD.SHL.U32 R5, R4, 0x80, RZ ;  /* 0x0000008004057824 */ /* 0x000fe200078e00ff */
[----:B------:R-:W-:Y:S01]  /*10f30*/  SHF.R.S32.HI R4, RZ, 0x1f, R3 ;  /* 0x0000001fff047819 */ /* 0x000fe20000011403 */
[----:B------:R-:W-:Y:S01]  /*10f40*/  HADD2.F32 R12, -RZ, R12.H1_H1 ;  /* 0x3000000cff0c7230 */ /* 0x000fe20000004100 */
[----:B------:R-:W-:Y:S01]  /*10f50*/  LOP3.LUT R0, R205, 0x38, R0, 0xf8, !PT ;  /* 0x00000038cd007812 */ /* 0x000fe200078ef800 */
[----:B------:R-:W-:Y:S01]  /*10f60*/  HADD2.F32 R39, -RZ, R21.H1_H1 ;  /* 0x30000015ff277230 */ /* 0x000fe20000004100 */
[----:B------:R-:W-:Y:S01]  /*10f70*/  LOP3.LUT R6, R5, 0xffffe000, RZ, 0xc0, !PT ;  /* 0xffffe00005067812 */ /* 0x000fe200078ec0ff */
[--C-:B------:R-:W-:Y:S01]  /*10f80*/  HADD2.F32 R41, -RZ, R24.reuse.H0_H0 ;  /* 0x20000018ff297230 */ /* 0x100fe20000004100 */
[----:B------:R-:W-:Y:S01]  /*10f90*/  LEA.HI R4, R4, R3, RZ, 0x3 ;  /* 0x0000000304047211 */ /* 0x000fe200078f18ff */
[----:B------:R-:W-:Y:S01]  /*10fa0*/  HADD2.F32 R24, -RZ, R24.H1_H1 ;  /* 0x30000018ff187230 */ /* 0x000fe20000004100 */
[----:B------:R-:W-:-:S02]  /*10fb0*/  LOP3.LUT R5, R0, R57, RZ, 0x3c, !PT ;  /* 0x0000003900057212 */ /* 0x000fc400078e3cff */
[----:B------:R-:W-:Y:S01]  /*10fc0*/  SHF.L.U32 R0, R3, 0x3, RZ ;  /* 0x0000000303007819 */ /* 0x000fe200000006ff */
[----:B------:R-:W-:Y:S01]  /*10fd0*/  IMAD.SHL.U32 R4, R4, 0x400, RZ ;  /* 0x0000040004047824 */ /* 0x000fe200078e00ff */
[----:B------:R-:W-:Y:S02]  /*10fe0*/  IADD3 R5, R5, R6, R219 ;  /* 0x0000000605057210 */ /* 0x000fe40007ffe0db */
[----:B------:R-:W-:Y:S02]  /*10ff0*/  LOP3.LUT R0, R205, 0x38, R0, 0xf8, !PT ;  /* 0x00000038cd007812 */ /* 0x000fe400078ef800 */
[----:B------:R-:W-:Y:S02]  /*11000*/  LOP3.LUT R3, R4, 0x7fffe000, RZ, 0xc0, !PT ;  /* 0x7fffe00004037812 */ /* 0x000fe400078ec0ff */
[----:B------:R-:W-:Y:S02]  /*11010*/  LOP3.LUT R0, R0, R57, RZ, 0x3c, !PT ;  /* 0x0000003900007212 */ /* 0x000fe400078e3cff */
[----:B------:R-:W-:-:S02]  /*11020*/  LEA R42, R5, UR60, 0x1 ;  /* 0x0000003c052a7c11 */ /* 0x000fc4000f8e08ff */
[----:B------:R-:W-:-:S03]  /*11030*/  IADD3 R3, R0, R3, R219 ;  /* 0x0000000300037210 */ /* 0x000fc60007ffe0db */
[----:B------:R-:W0:Y:S02]  /*11040*/  LDS.128 R4, [R42] ;  /* 0x000000002a047984 */ /* 0x000e240000000c00 */
[----:B------:R-:W-:-:S05]  /*11050*/  IMAD R3, R3, 0x2, R18 ;  /* 0x0000000203037824 */ /* 0x000fca00078e0212 */
[----:B------:R-:W1:Y:S01]  /*11060*/  LDS.128 R8, [R3+0x12400] ;  /* 0x0124000003087984 */ /* 0x000e620000000c00 */
[--C-:B0-----:R-:W-:Y:S02]  /*11070*/  HADD2.F32 R0, -RZ, R4.reuse.H0_H0 ;  /* 0x20000004ff007230 */ /* 0x101fe40000004100 */
[----:B------:R-:W-:Y:S02]  /*11080*/  HADD2.F32 R4, -RZ, R4.H1_H1 ;  /* 0x30000004ff047230 */ /* 0x000fe40000004100 */
[--C-:B------:R-:W-:Y:S02]  /*11090*/  HADD2.F32 R26, -RZ, R5.reuse.H0_H0 ;  /* 0x20000005ff1a7230 */ /* 0x100fe40000004100 */
[----:B------:R-:W-:Y:S02]  /*110a0*/  HADD2.F32 R5, -RZ, R5.H1_H1 ;  /* 0x30000005ff057230 */ /* 0x000fe40000004100 */
[--C-:B-1----:R-:W-:Y:S02]  /*110b0*/  HADD2.F32 R29, -RZ, R8.reuse.H0_H0 ;  /* 0x20000008ff1d7230 */ /* 0x102fe40000004100 */
[----:B------:R-:W-:-:S02]  /*110c0*/  HADD2.F32 R8, -RZ, R8.H1_H1 ;  /* 0x30000008ff087230 */ /* 0x000fc40000004100 */
[--C-:B------:R-:W-:Y:S02]  /*110d0*/  HADD2.F32 R30, -RZ, R9.reuse.H0_H0 ;  /* 0x20000009ff1e7230 */ /* 0x100fe40000004100 */
[-C--:B------:R-:W-:Y:S01]  /*110e0*/  FMUL.FTZ R33, R38, R29.reuse ;  /* 0x0000001d26217220 */ /* 0x080fe20000410000 */
[----:B------:R-:W-:Y:S01]  /*110f0*/  FMUL.FTZ R29, R34, R29 ;  /* 0x0000001d221d7220 */ /* 0x000fe20000410000 */
[----:B------:R-:W-:Y:S01]  /*11100*/  FMUL.FTZ R35, R40, R8 ;  /* 0x0000000828237220 */ /* 0x000fe20000410000 */
[----:B------:R-:W-:Y:S02]  /*11110*/  HADD2.F32 R9, -RZ, R9.H1_H1 ;  /* 0x30000009ff097230 */ /* 0x000fe40000004100 */
[-C--:B------:R-:W-:Y:S01]  /*11120*/  FFMA.FTZ R33, R34, R0.reuse, -R33 ;  /* 0x0000000022217223 */ /* 0x080fe20000010821 */
[--C-:B------:R-:W-:Y:S02]  /*11130*/  HADD2.F32 R34, -RZ, R13.reuse.H0_H0 ;  /* 0x2000000dff227230 */ /* 0x100fe40000004100 */
[----:B------:R-:W-:Y:S01]  /*11140*/  FFMA.FTZ R29, R38, R0, R29 ;  /* 0x00000000261d7223 */ /* 0x000fe2000001001d */
[----:B------:R-:W-:Y:S01]  /*11150*/  FMUL.FTZ R21, R12, R30 ;  /* 0x0000001e0c157220 */ /* 0x000fe20000410000 */
[----:B------:R-:W-:-:S02]  /*11160*/  HADD2.F32 R13, -RZ, R13.H1_H1 ;  /* 0x3000000dff0d7230 */ /* 0x000fc40000004100 */
[C---:B------:R-:W-:Y:S01]  /*11170*/  FMUL.FTZ R37, R34.reuse, R8 ;  /* 0x0000000822257220 */ /* 0x040fe20000410000 */
[----:B------:R-:W-:Y:S01]  /*11180*/  FFMA.FTZ R0, R34, R4, -R35 ;  /* 0x0000000422007223 */ /* 0x000fe20000010823 */
[----:B------:R-:W-:Y:S01]  /*11190*/  FMUL.FTZ R35, R20, R30 ;  /* 0x0000001e14237220 */ /* 0x000fe20000410000 */
[----:B------:R-:W-:Y:S02]  /*111a0*/  HADD2.F32 R31, -RZ, R10.H0_H0 ;  /* 0x2000000aff1f7230 */ /* 0x000fe40000004100 */
[----:B------:R-:W-:Y:S01]  /*111b0*/  FFMA.FTZ R8, R40, R4, R37 ;  /* 0x0000000428087223 */ /* 0x000fe20000010025 */
[----:B------:R-:W-:Y:S01]  /*111c0*/  FMUL.FTZ R4, R39, R9 ;  /* 0x0000000927047220 */ /* 0x000fe20000410000 */
[----:B------:R-:W-:Y:S02]  /*111d0*/  HADD2.F32 R37, -RZ, R14.H0_H0 ;  /* 0x2000000eff257230 */ /* 0x000fe40000004100 */
[-C--:B------:R-:W-:Y:S01]  /*111e0*/  FFMA.FTZ R35, R12, R26.reuse, -R35 ;  /* 0x0000001a0c237223 */ /* 0x080fe20000010823 */
[----:B------:R-:W-:Y:S01]  /*111f0*/  FFMA.FTZ R21, R20, R26, R21 ;  /* 0x0000001a14157223 */ /* 0x000fe20000010015 */
[----:B------:R-:W-:-:S02]  /*11200*/  HADD2.F32 R27, -RZ, R6.H0_H0 ;  /* 0x20000006ff1b7230 */ /* 0x000fc40000004100 */
[C---:B------:R-:W-:Y:S01]  /*11210*/  FMUL.FTZ R20, R13.reuse, R9 ;  /* 0x000000090d147220 */ /* 0x040fe20000410000 */
[----:B------:R-:W-:Y:S02]  /*11220*/  HADD2.F32 R10, -RZ, R10.H1_H1 ;  /* 0x3000000aff0a7230 */ /* 0x000fe40000004100 */
[----:B------:R-:W-:Y:S01]  /*11230*/  FFMA.FTZ R12, R13, R5, -R4 ;  /* 0x000000050d0c7223 */ /* 0x000fe20000010804 */
[----:B------:R-:W-:Y:S02]  /*11240*/  HADD2.F32 R34, -RZ, R25.H0_H0 ;  /* 0x20000019ff227230 */ /* 0x000fe40000004100 */
[-C--:B------:R-:W-:Y:S01]  /*11250*/  FMUL.FTZ R4, R41, R31.reuse ;  /* 0x0000001f29047220 */ /* 0x080fe20000410000 */
[----:B------:R-:W-:Y:S01]  /*11260*/  FMUL.FTZ R26, R37, R31 ;  /* 0x0000001f251a7220 */ /* 0x000fe20000410000 */
[----:B------:R-:W-:Y:S02]  /*11270*/  HADD2.F32 R30, -RZ, R15.H0_H0 ;  /* 0x2000000fff1e7230 */ /* 0x000fe40000004100 */
[----:B------:R-:W-:Y:S01]  /*11280*/  FFMA.FTZ R20, R39, R5, R20 ;  /* 0x0000000527147223 */ /* 0x000fe20000010014 */
[----:B------:R-:W-:-:S02]  /*11290*/  HADD2.F32 R6, -RZ, R6.H1_H1 ;  /* 0x30000006ff067230 */ /* 0x000fc40000004100 */
[-C--:B------:R-:W-:Y:S01]  /*112a0*/  FMUL.FTZ R5, R34, R10.reuse ;  /* 0x0000000a22057220 */ /* 0x080fe20000410000 */
[--C-:B------:R-:W-:Y:S02]  /*112b0*/  HADD2.F32 R32, -RZ, R11.reuse.H0_H0 ;  /* 0x2000000bff207230 */ /* 0x100fe40000004100 */
[-C--:B------:R-:W-:Y:S01]  /*112c0*/  FFMA.FTZ R13, R37, R27.reuse, -R4 ;  /* 0x0000001b250d7223 */ /* 0x080fe20000010804 */
[----:B------:R-:W-:Y:S01]  /*112d0*/  FFMA.FTZ R26, R41, R27, R26 ;  /* 0x0000001b291a7223 */ /* 0x000fe2000001001a */
[----:B------:R-:W-:Y:S02]  /*112e0*/  HADD2.F32 R11, -RZ, R11.H1_H1 ;  /* 0x3000000bff0b7230 */ /* 0x000fe40000004100 */
[C---:B------:R-:W-:Y:S01]  /*112f0*/  FMUL.FTZ R9, R30.reuse, R10 ;  /* 0x0000000a1e097220 */ /* 0x040fe20000410000 */
[----:B------:R-:W-:Y:S02]  /*11300*/  HADD2.F32 R27, -RZ, R25.H1_H1 ;  /* 0x30000019ff1b7230 */ /* 0x000fe40000004100 */
[----:B------:R-:W-:Y:S01]  /*11310*/  FFMA.FTZ R10, R30, R6, -R5 ;  /* 0x000000061e0a7223 */ /* 0x000fe20000010805 */
[----:B------:R-:W-:-:S02]  /*11320*/  HADD2.F32 R14, -RZ, R14.H1_H1 ;  /* 0x3000000eff0e7230 */ /* 0x000fc40000004100 */
[----:B------:R-:W-:Y:S01]  /*11330*/  FMUL.FTZ R5, R24, R32 ;  /* 0x0000002018057220 */ /* 0x000fe20000410000 */
[----:B------:R-:W-:Y:S02]  /*11340*/  HADD2.F32 R25, -RZ, R15.H1_H1 ;  /* 0x3000000fff197230 */ /* 0x000fe40000004100 */
[----:B------:R-:W-:Y:S01]  /*11350*/  FFMA.FTZ R15, R34, R6, R9 ;  /* 0x00000006220f7223 */ /* 0x000fe20000010009 */
[--C-:B------:R-:W-:Y:S02]  /*11360*/  HADD2.F32 R28, -RZ, R7.reuse.H0_H0 ;  /* 0x20000007ff1c7230 */ /* 0x100fe40000004100 */
[-C--:B------:R-:W-:Y:S01]  /*11370*/  FMUL.FTZ R4, R27, R11.reuse ;  /* 0x0000000b1b047220 */ /* 0x080fe20000410000 */
[----:B------:R-:W-:Y:S02]  /*11380*/  HADD2.F32 R7, -RZ, R7.H1_H1 ;  /* 0x30000007ff077230 */ /* 0x000fe40000004100 */
[C---:B------:R-:W-:Y:S01]  /*11390*/  FMUL.FTZ R9, R14.reuse, R32 ;  /* 0x000000200e097220 */ /* 0x040fe20000410000 */
[C---:B------:R-:W-:Y:S01]  /*113a0*/  FMUL.FTZ R6, R25.reuse, R11 ;  /* 0x0000000b19067220 */ /* 0x040fe20000410000 */
[-C--:B------:R-:W-:Y:S01]  /*113b0*/  FFMA.FTZ R11, R14, R28.reuse, -R5 ;  /* 0x0000001c0e0b7223 */ /* 0x080fe20000010805 */
[----:B------:R-:W-:Y:S01]  /*113c0*/  F2FP.F16.F32.PACK_AB R5, R12, R35 ;  /* 0x000000230c05723e */ /* 0x000fe200000000ff */
[-C--:B------:R-:W-:Y:S01]  /*113d0*/  FFMA.FTZ R14, R25, R7.reuse, -R4 ;  /* 0x00000007190e7223 */ /* 0x080fe20000010804 */
[----:B------:R-:W-:Y:S01]  /*113e0*/  FFMA.FTZ R28, R24, R28, R9 ;  /* 0x0000001c181c7223 */ /* 0x000fe20000010009 */
[----:B------:R-:W-:Y:S01]  /*113f0*/  FFMA.FTZ R25, R27, R7, R6 ;  /* 0x000000071b197223 */ /* 0x000fe20000010006 */
        /* <DEDUP_REMOVED lines=9> */
.L_x_594:
[----:B------:R-:W-:Y:S05]  /*11490*/  BSYNC B0 ;  /* 0x0000000000007941 */ /* 0x000fea0003800000 */
.L_x_575:
[----:B------:R-:W-:Y:S01]  /*114a0*/  @!PT LDS RZ, [RZ] ;  /* 0x00000000fffff984 */ /* 0x000fe20000000800 */
[----:B------:R-:W-:Y:S01]  /*114b0*/  @!PT LDS RZ, [RZ] ;  /* 0x00000000fffff984 */ /* 0x000fe20000000800 */
[----:B------:R-:W-:Y:S01]  /*114c0*/  @!PT LDS RZ, [RZ] ;  /* 0x00000000fffff984 */ /* 0x000fe20000000800 */
[----:B------:R-:W-:Y:S01]  /*114d0*/  @!PT LDS RZ, [RZ] ;  /* 0x00000000fffff984 */ /* 0x000fe20000000800 */
[----:B------:R5:W-:Y:S06]  /*114e0*/  MEMBAR.ALL.CTA ;  /* 0x0000000000007992 */ /* 0x000bec0000008000 */
[----:B-----5:R-:W5:Y:S01]  /*114f0*/  FENCE.VIEW.ASYNC.S ;  /* 0x00000000000073c6 */ /* 0x020f620000000000 */
[----:B------:R-:W-:Y:S05]  /*11500*/  WARPSYNC.ALL ;  /* 0x0000000000007948 */ /* 0x000fea0003800000 */
[----:B-----5:R-:W-:Y:S06]  /*11510*/  BAR.SYNC.DEFER_BLOCKING 0xd, 0x100 ;  /* 0x0344000000007b1d */ /* 0x020fec0000010000 */
.L_x_573:
[----:B0123--:R-:W-:-:S04]  /*11520*/  MOV R0, UR51 ;  /* 0x0000003300007c02 */ /* 0x00ffc80008000f00 */
[----:B------:R-:W-:-:S13]  /*11530*/  ISETP.NE.AND P0, PT, R0, 0x3, PT ;  /* 0x000000030000780c */ /* 0x000fda0003f05270 */
[----:B------:R-:W-:Y:S05]  /*11540*/  @!P0 BRA `(.L_x_620) ;  /* 0x0000000000048947 */ /* 0x000fea0003800000 */
[----:B------:R-:W-:Y:S01]  /*11550*/  BPT.TRAP 0x1 ;  /* 0x000000040000795c */ /* 0x000fe20000300000 */
.L_x_620:
[----:B----4-:R-:W-:Y:S01]  /*11560*/  IMAD R3, R211, 0x8, R18 ;  /* 0x00000008d3037824 */ /* 0x010fe200078e0212 */
[----:B------:R-:W-:-:S04]  /*11570*/  SHF.L.U32 R0, R220, 0x1f, RZ ;  /* 0x0000001fdc007819 */ /* 0x000fc800000006ff */
[----:B------:R0:W1:Y:S01]  /*11580*/  SYNCS.PHASECHK.TRANS64.TRYWAIT P1, [R3+URZ+0x30830], R0 ;  /* 0x03083000030075a7 */ /* 0x000062000802017f */
[----:B------:R-:W-:Y:S05]  /*11590*/  @!P0 BRA `(.L_x_621) ;  /* 0x0000000000048947 */ /* 0x000fea0003800000 */
[----:B------:R-:W-:Y:S01]  /*115a0*/  BPT.TRAP 0x1 ;  /* 0x000000040000795c */ /* 0x000fe20000300000 */
.L_x_621:
[----:B------:R-:W-:Y:S01]  /*115b0*/  IMAD.MOV.U32 R119, RZ, RZ, RZ ;  /* 0x000000ffff777224 */ /* 0x000fe200078e00ff */
[----:B-1----:R-:W-:Y:S06]  /*115c0*/  @P1 BRA `(.L_x_622) ;  /* 0x0000000000081947 */ /* 0x002fec0003800000 */
[----:B------:R-:W1:Y:S02]  /*115d0*/  SYNCS.PHASECHK.TRANS64.TRYWAIT P1, [R3+URZ+0x30830], R0 ;  /* 0x03083000030075a7 */ /* 0x000e64000802017f */
[----:B-1----:R-:W-:Y:S05]  /*115e0*/  @!P1 BRA `(.L_x_623) ;  /* 0x0000011400dc9947 */ /* 0x002fea0003800000 */
.L_x_622:
[----:B------:R-:W-:Y:S05]  /*115f0*/  WARPSYNC.ALL ;  /* 0x0000000000007948 */ /* 0x000fea0003800000 */
[----:B01----:R-:W-:Y:S01]  /*11600*/  IADD3 R0, R18, 0x1e400, RZ ;  /* 0x0001e40012007810 */ /* 0x003fe20007ffe0ff */
[----:B------:R-:W-:Y:S01]  /*11610*/  IMAD.MOV.U32 R5, RZ, RZ, 0x40000040 ;  /* 0x40000040ff057424 */ /* 0x000fe200078e00ff */
[----:B------:R-:W-:Y:S01]  /*11620*/  R2UR UR4, R36 ;  /* 0x00000000240472ca */ /* 0x000fe200000e0000 */
[----:B------:R-:W-:Y:S01]  /*11630*/  UMOV UR9, 0x40000040 ;  /* 0x4000004000097882 */ /* 0x000fe20000000000 */
[----:B------:R-:W-:Y:S01]  /*11640*/  SHF.R.U32.HI R0, RZ, 0x4, R0 ;  /* 0x00000004ff007819 */ /* 0x000fe20000011600 */
[----:B------:R-:W-:Y:S01]  /*11650*/  WARPGROUP.ARRIVE ;  /* 0x00000000000079c5 */ /* 0x000fe20000000000 */
[----:B------:R-:W-:Y:S01]  /*11660*/  R2UR UR11, R5 ;  /* 0x00000000050b72ca */ /* 0x000fe200000e0000 */
[----:B------:R-:W-:Y:S01]  /*11670*/  IMAD.MOV.U32 R7, RZ, RZ, 0x40000040 ;  /* 0x40000040ff077424 */ /* 0x000fe200078e00ff */
[----:B------:R-:W-:Y:S01]  /*11680*/  LOP3.LUT R0, R0, 0x3fff, RZ, 0xc0, !PT ;  /* 0x00003fff00007812 */ /* 0x000fe200078ec0ff */
[----:B------:R-:W-:Y:S01]  /*11690*/  UMOV UR57, 0x40000040 ;  /* 0x4000004000397882 */ /* 0x000fe20000000000 */
[----:B------:R-:W-:Y:S01]  /*116a0*/  MOV R9, UR9 ;  /* 0x0000000900097c02 */ /* 0x000fe20008000f00 */
[----:B------:R-:W-:Y:S01]  /*116b0*/  UMOV UR53, 0x40000040 ;  /* 0x4000004000357882 */ /* 0x000fe20000000000 */
[----:B------:R-:W-:Y:S01]  /*116c0*/  LOP3.LUT R222, R0, 0x10000, RZ, 0xfc, !PT ;  /* 0x0001000000de7812 */ /* 0x000fe200078efcff */
[----:B------:R-:W-:Y:S01]  /*116d0*/  UMOV UR45, 0x40000040 ;  /* 0x40000040002d7882 */ /* 0x000fe20000000000 */
[----:B------:R-:W-:Y:S01]  /*116e0*/  UMOV UR41, 0x40000040 ;  /* 0x4000004000297882 */ /* 0x000fe20000000000 */
[----:B------:R-:W-:Y:S01]  /*116f0*/  ULOP3.LUT UR4, UR4, 0x10000, URZ, 0xfc, !UPT ;  /* 0x0001000004047892 */ /* 0x000fe2000f8efc3f */
[----:B------:R-:W-:Y:S01]  /*11700*/  IMAD.MOV.U32 R5, RZ, RZ, 0x40000040 ;  /* 0x40000040ff057424 */ /* 0x000fe200078e00ff */
[----:B------:R-:W-:Y:S01]  /*11710*/  UMOV UR37, 0x40000040 ;  /* 0x4000004000257882 */ /* 0x000fe20000000000 */
[----:B------:R-:W-:Y:S01]  /*11720*/  IMAD R4, R211, 0x900, R222 ;  /* 0x00000900d3047824 */ /* 0x000fe200078e02de */
[----:B------:R-:W-:-:S02]  /*11730*/  UIADD3 UR5, UR4, 0x2, URZ ;  /* 0x0000000204057890 */ /* 0x000fc4000fffe03f */
[----:B------:R-:W-:Y:S01]  /*11740*/  UIADD3 UR56, UR4, 0x406, URZ ;  /* 0x0000040604387890 */ /* 0x000fe2000fffe03f */
[C---:B------:R-:W-:Y:S01]  /*11750*/  VIADD R6, R4.reuse, 0x2 ;  /* 0x0000000204067836 */ /* 0x040fe20000000000 */
[----:B------:R-:W-:Y:S01]  /*11760*/  R2UR UR10, R4 ;  /* 0x00000000040a72ca */ /* 0x000fe200000e0000 */
[----:B------:R-:W-:Y:S01]  /*11770*/  UMOV UR8, UR4 ;  /* 0x0000000400087c82 */ /* 0x000fe20008000000 */
[----:B------:R-:W-:Y:S01]  /*11780*/  UIADD3 UR52, UR4, 0x800, URZ ;  /* 0x0000080004347890 */ /* 0x000fe2000fffe03f */
[----:B------:R-:W-:Y:S01]  /*11790*/  IMAD.U32 R8, RZ, RZ, UR8 ;  /* 0x00000008ff087e24 */ /* 0x000fe2000f8e00ff */
[----:B------:R-:W-:Y:S01]  /*117a0*/  UIADD3 UR44, UR4, 0x802, URZ ;  /* 0x00000802042c7890 */ /* 0x000fe2000fffe03f */
[----:B------:R-:W-:Y:S01]  /*117b0*/  R2UR UR39, R5 ;  /* 0x00000000052772ca */ /* 0x000fe200000e0000 */
[----:B------:R-:W-:Y:S02]  /*117c0*/  UIADD3 UR40, UR4, 0x804, URZ ;  /* 0x0000080404287890 */ /* 0x000fe4000fffe03f */
[----:B------:R0:W-:Y:S01]  /*117d0*/  STL.64 [R1+0x38], R8 ;  /* 0x0000380801007387 */ /* 0x0001e20000100a00 */
[----:B------:R-:W-:-:S04]  /*117e0*/  UIADD3 UR36, UR4, 0x806, URZ ;  /* 0x0000080604247890 */ /* 0x000fc8000fffe03f */
[----:B------:R-:W-:Y:S01]  /*117f0*/  HGMMA.64x96x16.F32 R24, gdesc[UR8], RZ, !UPT, gsb0 ;  /* 0x01600000081879f0 */ /* 0x000fe2000c0008ff */
[----:B------:R-:W-:Y:S01]  /*11800*/  R2UR UR10, R6 ;  /* 0x00000000060a72ca */ /* 0x000fe200000e0000 */
[----:B------:R-:W-:Y:S01]  /*11810*/  UMOV UR8, UR5 ;  /* 0x0000000500087c82 */ /* 0x000fe20008000000 */
[----:B------:R-:W-:Y:S01]  /*11820*/  R2UR UR11, R7 ;  /* 0x00000000070b72ca */ /* 0x000fe200000e0000 */
[----:B------:R-:W-:Y:S01]  /*11830*/  UMOV UR9, 0x40000040 ;  /* 0x4000004000097882 */ /* 0x000fe20000000000 */
[----:B------:R-:W-:Y:S01]  /*11840*/  VIADD R6, R4, 0x4 ;  /* 0x0000000404067836 */ /* 0x000fe20000000000 */
[----:B------:R-:W-:Y:S01]  /*11850*/  MOV R7, 0x40000040 ;  /* 0x4000004000077802 */ /* 0x000fe20000000f00 */
[----:B------:R-:W-:Y:S01]  /*11860*/  UIADD3 UR5, UR4, 0x4, URZ ;  /* 0x0000000404057890 */ /* 0x000fe2000fffe03f */
[----:B0-----:R-:W-:Y:S01]  /*11870*/  MOV R8, UR8 ;  /* 0x0000000800087c02 */ /* 0x001fe20008000f00 */
[----:B------:R-:W-:-:S05]  /*11880*/  IMAD.U32 R9, RZ, RZ, UR9 ;  /* 0x00000009ff097e24 */ /* 0x000fca000f8e00ff */
[----:B------:R0:W-:Y:S01]  /*11890*/  STL.64 [R1+0x30], R8 ;  /* 0x0000300801007387 */ /* 0x0001e20000100a00 */
[----:B------:R-:W-:Y:S02]  /*118a0*/  WARPGROUP.DEPBAR.LE gsb0, 0x0 ;  /* 0x00008000000079c5 */ /* 0x000fe40000010000 */
[----:B------:R-:W-:-:S06]  /*118b0*/  WARPGROUP.ARRIVE ;  /* 0x00000000000079c5 */ /* 0x000fcc0000000000 */
[----:B------:R-:W-:Y:S01]  /*118c0*/  HGMMA.64x96x16.F32 R24, gdesc[UR8], R24, gsb0 ;  /* 0x01600000081879f0 */ /* 0x000fe20008000818 */
[----:B------:R-:W-:Y:S01]  /*118d0*/  R2UR UR10, R6 ;  /* 0x00000000060a72ca */ /* 0x000fe200000e0000 */
[----:B------:R-:W-:Y:S01]  /*118e0*/  UMOV UR8, UR5 ;  /* 0x0000000500087c82 */ /* 0x000fe20008000000 */
[----:B------:R-:W-:Y:S01]  /*118f0*/  R2UR UR11, R7 ;  /* 0x00000000070b72ca */ /* 0x000fe200000e0000 */
[----:B------:R-:W-:Y:S01]  /*11900*/  UMOV UR9, 0x40000040 ;  /* 0x4000004000097882 */ /* 0x000fe20000000000 */
[----:B------:R-:W-:Y:S01]  /*11910*/  IMAD.MOV.U32 R7, RZ, RZ, 0x40000040 ;  /* 0x40000040ff077424 */ /* 0x000fe200078e00ff */
[----:B------:R-:W-:Y:S01]  /*11920*/  IADD3 R6, R4, 0x6, RZ ;  /* 0x0000000604067810 */ /* 0x000fe20007ffe0ff */
[----:B------:R-:W-:Y:S01]  /*11930*/  UIADD3 UR5, UR4, 0x6, URZ ;  /* 0x0000000604057890 */ /* 0x000fe2000fffe03f */
[----:B0-----:R-:W-:Y:S02]  /*11940*/  IMAD.U32 R8, RZ, RZ, UR8 ;  /* 0x00000008ff087e24 */ /* 0x001fe4000f8e00ff */
        /* <DEDUP_REMOVED lines=9> */
[----:B------:R-:W-:Y:S01]  /*119e0*/  VIADD R6, R4, 0x300 ;  /* 0x0000030004067836 */ /* 0x000fe20000000000 */
[----:B------:R-:W-:Y:S01]  /*119f0*/  UIADD3 UR5, UR4, 0x400, URZ ;  /* 0x0000040004057890 */ /* 0x000fe2000fffe03f */
[----:B------:R-:W-:Y:S01]  /*11a00*/  IMAD.MOV.U32 R7, RZ, RZ, 0x40000040 ;  /* 0x40000040ff077424 */ /* 0x000fe200078e00ff */
        /* <DEDUP_REMOVED lines=37> */
[----:B0-----:R-:W-:Y:S01]  /*11c60*/  MOV R9, UR9 ;  /* 0x0000000900097c02 */ /* 0x001fe20008000f00 */
[----:B------:R-:W-:Y:S02]  /*11c70*/  IMAD.MOV.U32 R7, RZ, RZ, 0x40000040 ;  /* 0x40000040ff077424 */ /* 0x000fe400078e00ff */
[----:B------:R-:W-:Y:S01]  /*11c80*/  IMAD.U32 R8, RZ, RZ, UR8 ;  /* 0x00000008ff087e24 */ /* 0x000fe2000f8e00ff */
[----:B------:R-:W-:-:S02]  /*11c90*/  R2UR UR58, R6 ;  /* 0x00000000063a72ca */ /* 0x000fc400000e0000 */
[----:B------:R-:W-:Y:S01]  /*11ca0*/  R2UR UR59, R7 ;  /* 0x00000000073b72ca */ /* 0x000fe200000e0000 */
[----:B------:R-:W-:Y:S01]  /*11cb0*/  IMAD.MOV.U32 R7, RZ, RZ, 0x40000040 ;  /* 0x40000040ff077424 */ /* 0x000fe200078e00ff */
[----:B------:R-:W-:Y:S01]  /*11cc0*/  IADD3 R6, R4, 0x600, RZ ;  /* 0x0000060004067810 */ /* 0x000fe20007ffe0ff */
[----:B------:R0:W-:Y:S03]  /*11cd0*/  STL.64 [R1+0x8], R8 ;  /* 0x0000080801007387 */ /* 0x0001e60000100a00 */
[----:B------:R-:W-:Y:S01]  /*11ce0*/  R2UR UR54, R6 ;  /* 0x00000000063672ca */ /* 0x000fe200000e0000 */
[----:B------:R-:W-:Y:S01]  /*11cf0*/  VIADD R6, R4, 0x602 ;  /* 0x0000060204067836 */ /* 0x000fe20000000000 */
[----:B------:R-:W-:Y:S02]  /*11d00*/  R2UR UR55, R7 ;  /* 0x00000000073772ca */ /* 0x000fe400000e0000 */
[----:B------:R-:W-:-:S02]  /*11d10*/  MOV R7, 0x40000040 ;  /* 0x4000004000077802 */ /* 0x000fc40000000f00 */
[----:B------:R-:W-:Y:S01]  /*11d20*/  R2UR UR46, R6 ;  /* 0x00000000062e72ca */ /* 0x000fe200000e0000 */
[C---:B------:R-:W-:Y:S01]  /*11d30*/  VIADD R6, R4.reuse, 0x604 ;  /* 0x0000060404067836 */ /* 0x040fe20000000000 */
[----:B------:R-:W-:Y:S01]  /*11d40*/  R2UR UR47, R7 ;  /* 0x00000000072f72ca */ /* 0x000fe200000e0000 */
[----:B------:R-:W-:Y:S01]  /*11d50*/  IMAD.MOV.U32 R7, RZ, RZ, 0x40000040 ;  /* 0x40000040ff077424 */ /* 0x000fe200078e00ff */
[----:B------:R-:W-:Y:S02]  /*11d60*/  IADD3 R4, R4, 0x606, RZ ;  /* 0x0000060604047810 */ /* 0x000fe40007ffe0ff */
[----:B------:R-:W-:Y:S02]  /*11d70*/  R2UR UR42, R6 ;  /* 0x00000000062a72ca */ /* 0x000fe400000e0000 */
[----:B------:R-:W-:Y:S02]  /*11d80*/  R2UR UR43, R7 ;  /* 0x00000000072b72ca */ /* 0x000fe400000e0000 */
[----:B------:R-:W-:Y:S01]  /*11d90*/  R2UR UR38, R4 ;  /* 0x00000000042672ca */ /* 0x000fe200000e0000 */
[----:B------:R-:W-:-:S02]  /*11da0*/  WARPGROUP.DEPBAR.LE gsb0, 0x0 ;  /* 0x00008000000079c5 */ /* 0x000fc40000010000 */
        /* <DEDUP_REMOVED lines=18> */
[----:B0-----:R-:W-:Y:S05]  /*11ed0*/  @!P0 BRA `(.L_x_624) ;  /* 0x0000000000048947 */ /* 0x001fea0003800000 */
[----:B------:R-:W-:Y:S01]  /*11ee0*/  BPT.TRAP 0x1 ;  /* 0x000000040000795c */ /* 0x000fe20000300000 */
.L_x_624:
[----:B------:R-:W2:Y:S01]  /*11ef0*/  LDL R0, [R1+0x44] ;  /* 0x0000440001007983 */ /* 0x000ea20000100800 */
[----:B------:R-:W-:Y:S01]  /*11f00*/  ULDC UR4, c[0x0][0x988] ;  /* 0x0002620000047ab9 */ /* 0x000fe20000000800 */
[----:B------:R-:W-:Y:S01]  /*11f10*/  P2R R4, PR, RZ, 0x1 ;  /* 0x00000001ff047803 */ /* 0x000fe20000000000 */
[----:B------:R-:W-:Y:S01]  /*11f20*/  ULDC UR38, c[0x0][0x988] ;  /* 0x0002620000267ab9 */ /* 0x000fe20000000800 */
[----:B------:R-:W-:Y:S01]  /*11f30*/  BSSY B0, `(.L_x_625) ;  /* 0x00003f6000007945 */ /* 0x000fe20003800000 */
[--C-:B------:R-:W-:Y:S01]  /*11f40*/  IMAD.MOV.U32 R118, RZ, RZ, R119.reuse ;  /* 0x000000ffff767224 */ /* 0x100fe200078e0077 */
[-C--:B------:R-:W-:Y:S01]  /*11f50*/  MOV R116, R119.reuse ;  /* 0x0000007700747202 */ /* 0x080fe20000000f00 */
        /* <DEDUP_REMOVED lines=17> */
[----:B------:R-:W-:Y:S01]  /*12070*/  MOV R74, R119 ;  /* 0x00000077004a7202 */ /* 0x000fe20000000f00 */
[----:B------:R-:W-:-:S02]  /*12080*/  IMAD.MOV.U32 R102, RZ, RZ, R119 ;  /* 0x000000ffff667224 */ /* 0x000fc400078e0077 */
[--C-:B------:R-:W-:Y:S02]  /*12090*/  IMAD.MOV.U32 R100, RZ, RZ, R119.reuse ;  /* 0x000000ffff647224 */ /* 0x100fe400078e0077 */
[--C-:B------:R-:W-:Y:S02]  /*120a0*/  IMAD.MOV.U32 R96, RZ, RZ, R119.reuse ;  /* 0x000000ffff607224 */ /* 0x100fe400078e0077 */
[--C-:B------:R-:W-:Y:S02]  /*120b0*/  IMAD.MOV.U32 R94, RZ, RZ, R119.reuse ;  /* 0x000000ffff5e7224 */ /* 0x100fe400078e0077 */
[--C-:B------:R-:W-:Y:S02]  /*120c0*/  IMAD.MOV.U32 R90, RZ, RZ, R119.reuse ;  /* 0x000000ffff5a7224 */ /* 0x100fe400078e0077 */
[--C-:B------:R-:W-:Y:S02]  /*120d0*/  IMAD.MOV.U32 R88, RZ, RZ, R119.reuse ;  /* 0x000000ffff587224 */ /* 0x100fe400078e0077 */
[----:B------:R-:W-:-:S02]  /*120e0*/  IMAD.MOV.U32 R84, RZ, RZ, R119 ;  /* 0x000000ffff547224 */ /* 0x000fc400078e0077 */
[--C-:B------:R-:W-:Y:S02]  /*120f0*/  IMAD.MOV.U32 R82, RZ, RZ, R119.reuse ;  /* 0x000000ffff527224 */ /* 0x100fe400078e0077 */
[--C-:B------:R-:W-:Y:S02]  /*12100*/  IMAD.MOV.U32 R78, RZ, RZ, R119.reuse ;  /* 0x000000ffff4e7224 */ /* 0x100fe400078e0077 */
[--C-:B------:R-:W-:Y:S02]  /*12110*/  IMAD.MOV.U32 R76, RZ, RZ, R119.reuse ;  /* 0x000000ffff4c7224 */ /* 0x100fe400078e0077 */
[----:B------:R-:W-:Y:S01]  /*12120*/  IMAD.MOV.U32 R72, RZ, RZ, R119 ;  /* 0x000000ffff487224 */ /* 0x000fe200078e0077 */
[----:B--2---:R-:W-:-:S05]  /*12130*/  IADD3 R137, R137, 0x60, -R0 ;  /* 0x0000006089897810 */ /* 0x004fca0007ffe800 */
[----:B------:R-:W-:-:S05]  /*12140*/  IMAD R137, R2, -0x60, R137 ;  /* 0xffffffa002897824 */ /* 0x000fca00078e0289 */
[C---:B------:R-:W-:Y:S02]  /*12150*/  ISETP.GT.AND P6, PT, R137.reuse, RZ, PT ;  /* 0x000000ff8900720c */ /* 0x040fe40003fc4270 */
[C---:B------:R-:W-:Y:S02]  /*12160*/  ISETP.GT.AND P5, PT, R137.reuse, 0x1, PT ;  /* 0x000000018900780c */ /* 0x040fe40003fa4270 */
[----:B------:R-:W-:Y:S02]  /*12170*/  ISETP.GT.AND P4, PT, R137, 0x8, PT ;  /* 0x000000088900780c */ /* 0x000fe40003f84270 */
[----:B------:R-:W-:Y:S02]  /*12180*/  FSEL R24, R24, -INF , P6 ;  /* 0xff80000018187808 */ /* 0x000fe40003000000 */
[----:B------:R-:W-:Y:S02]  /*12190*/  FSEL R87, R25, -INF , P5 ;  /* 0xff80000019577808 */ /* 0x000fe40002800000 */
[----:B------:R-:W-:-:S02]  /*121a0*/  ISETP.GT.AND P3, PT, R137, 0x9, PT ;  /* 0x000000098900780c */ /* 0x000fc40003f64270 */
[----:B------:R-:W-:Y:S02]  /*121b0*/  FSEL R79, R28, -INF , P4 ;  /* 0xff8000001c4f7808 */ /* 0x000fe40002000000 */
[----:B------:R-:W-:Y:S02]  /*121c0*/  FMNMX.FTZ R0, R24, R87, !PT ;  /* 0x0000005718007209 */ /* 0x000fe40007810000 */
[----:B------:R-:W-:Y:S02]  /*121d0*/  ISETP.GT.AND P2, PT, R137, 0x10, PT ;  /* 0x000000108900780c */ /* 0x000fe40003f44270 */
[----:B------:R-:W-:Y:S02]  /*121e0*/  FSEL R73, R29, -INF , P3 ;  /* 0xff8000001d497808 */ /* 0x000fe40001800000 */
[----:B------:R-:W-:Y:S02]  /*121f0*/  FMNMX.FTZ R0, R79, R0, !PT ;  /* 0x000000004f007209 */ /* 0x000fe40007810000 */
        /* <DEDUP_REMOVED lines=17> */
[----:B------:R-:W-:Y:S01]  /*12310*/  FSEL R37, R40, -INF , P4 ;  /* 0xff80000028257808 */ /* 0x000fe20002000000 */
[----:B------:R-:W-:Y:S01]  /*12320*/  IMAD.MOV.U32 R40, RZ, RZ, R119 ;  /* 0x000000ffff287224 */ /* 0x000fe200078e0077 */
        /* <DEDUP_REMOVED lines=66> */
[----:B------:R-:W-:Y:S02]  /*12750*/  FMNMX.FTZ R0, R103, R0, !PT ;  /* 0x0000000067007209 */ /* 0x000fe40007810000 */
[----:B------:R-:W-:Y:S02]  /*12760*/  FSEL R67, R67, -INF , P3 ;  /* 0xff80000043437808 */ /* 0x000fe40001800000 */
[----:B------:R-:W-:Y:S01]  /*12770*/  FMNMX.FTZ R8, R69, R0, !PT ;  /* 0x0000000045087209 */ /* 0x000fe20007810000 */
[----:B------:R-:W-:Y:S01]  /*12780*/  IMAD.U32 R0, RZ, RZ, UR4 ;  /* 0x00000004ff007e24 */ /* 0x000fe2000f8e00ff */
[----:B------:R-:W-:-:S02]  /*12790*/  FSEL R71, R71, -INF , P1 ;  /* 0xff80000047477808 */ /* 0x000fc40000800000 */
[-C--:B------:R-:W-:Y:S01]  /*127a0*/  MOV R68, R119.reuse ;  /* 0x0000007700447202 */ /* 0x080fe20000000f00 */
[----:B------:R-:W0:Y:S01]  /*127b0*/  SHFL.BFLY PT, R5, R8, 0x2, 0x1f ;  /* 0x0c401f0008057f89 */ /* 0x000e2200000e0000 */
[-C--:B------:R-:W-:Y:S02]  /*127c0*/  MOV R56, R119.reuse ;  /* 0x0000007700387202 */ /* 0x080fe40000000f00 */
[-C--:B------:R-:W-:Y:S02]  /*127d0*/  MOV R50, R119.reuse ;  /* 0x0000007700327202 */ /* 0x080fe40000000f00 */
[----:B------:R-:W-:Y:S02]  /*127e0*/  MOV R44, R119 ;  /* 0x00000077002c7202 */ /* 0x000fe40000000f00 */
[----:B0-----:R-:W-:-:S05]  /*127f0*/  FMNMX.FTZ R10, R8, R5, !PT ;  /* 0x00000005080a7209 */ /* 0x001fca0007810000 */
[----:B------:R-:W0:Y:S02]  /*12800*/  SHFL.BFLY PT, R5, R10, 0x1, 0x1f ;  /* 0x0c201f000a057f89 */ /* 0x000e2400000e0000 */
[----:B0-----:R-:W-:-:S04]  /*12810*/  FMNMX.FTZ R5, R10, R5, !PT ;  /* 0x000000050a057209 */ /* 0x001fc80007810000 */
[C---:B------:R-:W-:Y:S01]  /*12820*/  FSETP.NEU.FTZ.AND P0, PT, R5.reuse, -INF , PT ;  /* 0xff8000000500780b */ /* 0x040fe20003f1d000 */
[----:B------:R-:W-:-:S05]  /*12830*/  FMUL.FTZ R6, R5, R0 ;  /* 0x0000000005067220 */ /* 0x000fca0000410000 */
[----:B------:R-:W-:Y:S02]  /*12840*/  FSEL R6, R6, RZ, P0 ;  /* 0x000000ff06067208 */ /* 0x000fe40000000000 */
[----:B------:R-:W-:Y:S02]  /*12850*/  ISETP.NE.AND P0, PT, R4, RZ, PT ;  /* 0x000000ff0400720c */ /* 0x000fe40003f05270 */
[----:B------:R-:W-:Y:S01]  /*12860*/  FMNMX.FTZ R4, R7, R27, !PT ;  /* 0x0000001b07047209 */ /* 0x000fe20007810000 */
[-CC-:B------:R-:W-:Y:S01]  /*12870*/  FFMA.FTZ R184, R75, R0.reuse, -R6.reuse ;  /* 0x000000004bb87223 */ /* 0x180fe20000010806 */
[----:B------:R-:W-:Y:S01]  /*12880*/  FSEL R75, R62, -INF , P6 ;  /* 0xff8000003e4b7808 */ /* 0x000fe20003000000 */
[--C-:B------:R-:W-:Y:S01]  /*12890*/  FFMA.FTZ R61, R73, R0, -R6.reuse ;  /* 0x00000000493d7223 */ /* 0x100fe20000010806 */
        /* <DEDUP_REMOVED lines=9> */
[--C-:B------:R-:W-:Y:S01]  /*12930*/  FFMA.FTZ R182, R85, R0, -R6.reuse ;  /* 0x0000000055b67223 */ /* 0x100fe20000010806 */
[----:B------:R-:W-:Y:S01]  /*12940*/  FSEL R37, R70, -INF , P2 ;  /* 0xff80000046257808 */ /* 0x000fe20001000000 */
        /* <DEDUP_REMOVED lines=8> */
[----:B------:R-:W-:Y:S01]  /*129d0*/  MUFU.EX2 R188, R188 ;  /* 0x000000bc00bc7308 */ /* 0x000fe20000000800 */
[----:B------:R-:W-:Y:S01]  /*129e0*/  FMNMX.FTZ R4, R39, R4, !PT ;  /* 0x0000000427047209 */ /* 0x000fe20007810000 */
[-CC-:B------:R-:W-:Y:S01]  /*129f0*/  FFMA.FTZ R176, R89, R0.reuse, -R6.reuse ;  /* 0x0000000059b07223 */ /* 0x180fe20000010806 */
[-CC-:B------:R-:W-:Y:S01]  /*12a00*/  FFMA.FTZ R81, R91, R0.reuse, -R6.reuse ;  /* 0x000000005b517223 */ /* 0x180fe20000010806 */
[--C-:B------:R-:W-:Y:S01]  /*12a10*/  FFMA.FTZ R178, R93, R0, -R6.reuse ;  /* 0x000000005db27223 */ /* 0x100fe20000010806 */
[----:B------:R-:W-:Y:S01]  /*12a20*/  FMNMX.FTZ R4, R15, R4, !PT ;  /* 0x000000040f047209 */ /* 0x000fe20007810000 */
[-CC-:B------:R-:W-:Y:S01]  /*12a30*/  FFMA.FTZ R53, R53, R0.reuse, -R6.reuse ;  /* 0x0000000035357223 */ /* 0x180fe20000010806 */
[--C-:B------:R-:W-:Y:S01]  /*12a40*/  FFMA.FTZ R172, R95, R0, -R6.reuse ;  /* 0x000000005fac7223 */ /* 0x100fe20000010806 */
[----:B------:R-:W1:Y:S01]  /*12a50*/  MUFU.EX2 R49, R49 ;  /* 0x0000003100317308 */ /* 0x000e620000000800 */
[----:B------:R-:W-:Y:S01]  /*12a60*/  FMNMX.FTZ R4, R43, R4, !PT ;  /* 0x000000042b047209 */ /* 0x000fe20007810000 */
[-CC-:B------:R-:W-:Y:S01]  /*12a70*/  FFMA.FTZ R57, R57, R0.reuse, -R6.reuse ;  /* 0x0000000039397223 */ /* 0x180fe20000010806 */
[-CC-:B------:R-:W-:Y:S01]  /*12a80*/  FFMA.FTZ R174, R97, R0.reuse, -R6.reuse ;  /* 0x0000000061ae7223 */ /* 0x180fe20000010806 */
[--C-:B------:R-:W-:Y:S01]  /*12a90*/  FFMA.FTZ R168, R101, R0, -R6.reuse ;  /* 0x0000000065a87223 */ /* 0x100fe20000010806 */
[----:B------:R-:W-:Y:S01]  /*12aa0*/  FMNMX.FTZ R4, R21, R4, !PT ;  /* 0x0000000415047209 */ /* 0x000fe20007810000 */
[-CC-:B------:R-:W-:Y:S01]  /*12ab0*/  FFMA.FTZ R65, R65, R0.reuse, -R6.reuse ;  /* 0x0000000041417223 */ /* 0x180fe20000010806 */
[--C-:B------:R-:W-:Y:S01]  /*12ac0*/  FFMA.FTZ R170, R103, R0, -R6.reuse ;  /* 0x0000000067aa7223 */ /* 0x100fe20000010806 */
[----:B------:R-:W2:Y:S01]  /*12ad0*/  MUFU.EX2 R190, R190 ;  /* 0x000000be00be7308 */ /* 0x000ea20000000800 */
[----:B------:R-:W-:Y:S01]  /*12ae0*/  FMNMX.FTZ R4, R47, R4, !PT ;  /* 0x000000042f047209 */ /* 0x000fe20007810000 */
[----:B------:R-:W-:Y:S01]  /*12af0*/  FFMA.FTZ R69, R69, R0, -R6 ;  /* 0x0000000045457223 */ /* 0x000fe20000010806 */
[--C-:B------:R-:W-:Y:S01]  /*12b00*/  IMAD.MOV.U32 R103, RZ, RZ, R119.reuse ;  /* 0x000000ffff677224 */ /* 0x100fe200078e0077 */
[-C--:B------:R-:W-:Y:S01]  /*12b10*/  MOV R101, R119.reuse ;  /* 0x0000007700657202 */ /* 0x080fe20000000f00 */
[--C-:B------:R-:W-:Y:S01]  /*12b20*/  IMAD.MOV.U32 R97, RZ, RZ, R119.reuse ;  /* 0x000000ffff617224 */ /* 0x100fe200078e0077 */
[----:B------:R-:W-:Y:S01]  /*12b30*/  FMNMX.FTZ R4, R25, R4, !PT ;  /* 0x0000000419047209 */ /* 0x000fe20007810000 */
[--C-:B------:R-:W-:Y:S01]  /*12b40*/  IMAD.MOV.U32 R93, RZ, RZ, R119.reuse ;  /* 0x000000ffff5d7224 */ /* 0x100fe200078e0077 */
[----:B------:R-:W3:Y:S01]  /*12b50*/  MUFU.EX2 R61, R61 ;  /* 0x0000003d003d7308 */ /* 0x000ee20000000800 */
[-C--:B------:R-:W-:Y:S01]  /*12b60*/  MOV R95, R119.reuse ;  /* 0x00000077005f7202 */ /* 0x080fe20000000f00 */
[--C-:B------:R-:W-:Y:S01]  /*12b70*/  IMAD.MOV.U32 R91, RZ, RZ, R119.reuse ;  /* 0x000000ffff5b7224 */ /* 0x100fe200078e0077 */
[----:B------:R-:W-:Y:S01]  /*12b80*/  FMNMX.FTZ R4, R51, R4, !PT ;  /* 0x0000000433047209 */ /* 0x000fe20007810000 */
[--C-:B------:R-:W-:Y:S01]  /*12b90*/  IMAD.MOV.U32 R87, RZ, RZ, R119.reuse ;  /* 0x000000ffff577224 */ /* 0x100fe200078e0077 */
[-C--:B------:R-:W-:Y:S01]  /*12ba0*/  MOV R89, R119.reuse ;  /* 0x0000007700597202 */ /* 0x080fe20000000f00 */
[--C-:B------:R-:W-:Y:S01]  /*12bb0*/  IMAD.MOV.U32 R70, RZ, RZ, R119.reuse ;  /* 0x000000ffff467224 */ /* 0x100fe200078e0077 */
[----:B------:R-:W-:Y:S01]  /*12bc0*/  FMNMX.FTZ R4, R29, R4, !PT ;  /* 0x000000041d047209 */ /* 0x000fe20007810000 */
[----:B------:R-:W4:Y:S01]  /*12bd0*/  MUFU.EX2 R184, R184 ;  /* 0x000000b800b87308 */ /* 0x000f220000000800 */
[----:B------:R-:W-:Y:S01]  /*12be0*/  IMAD.MOV.U32 R66, RZ, RZ, R119 ;  /* 0x000000ffff427224 */ /* 0x000fe200078e0077 */
[----:B------:R-:W-:-:S02]  /*12bf0*/  MOV R62, R119 ;  /* 0x00000077003e7202 */ /* 0x000fc40000000f00 */
[----:B------:R-:W-:-:S04]  /*12c00*/  FMNMX.FTZ R4, R55, R4, !PT ;  /* 0x0000000437047209 */ /* 0x000fc80007810000 */
[----:B------:R-:W-:Y:S01]  /*12c10*/  FMNMX.FTZ R4, R33, R4, !PT ;  /* 0x0000000421047209 */ /* 0x000fe20007810000 */
[----:B------:R-:W4:Y:S03]  /*12c20*/  MUFU.EX2 R73, R73 ;  /* 0x0000004900497308 */ /* 0x000f260000000800 */
[----:B------:R-:W-:-:S04]  /*12c30*/  FMNMX.FTZ R4, R59, R4, !PT ;  /* 0x000000043b047209 */ /* 0x000fc80007810000 */
[----:B------:R-:W-:Y:S01]  /*12c40*/  FMNMX.FTZ R4, R75, R4, !PT ;  /* 0x000000044b047209 */ /* 0x000fe20007810000 */
[----:B------:R-:W4:Y:S03]  /*12c50*/  MUFU.EX2 R186, R186 ;  /* 0x000000ba00ba7308 */ /* 0x000f260000000800 */
[----:B------:R-:W-:-:S04]  /*12c60*/  FMNMX.FTZ R4, R77, R4, !PT ;  /* 0x000000044d047209 */ /* 0x000fc80007810000 */
[----:B------:R-:W-:Y:S01]  /*12c70*/  FMNMX.FTZ R4, R79, R4, !PT ;  /* 0x000000044f047209 */ /* 0x000fe20007810000 */
[----:B------:R-:W-:Y:S03]  /*12c80*/  MUFU.EX2 R180, R180 ;  /* 0x000000b400b47308 */ /* 0x000fe60000000800 */
[----:B------:R-:W-:-:S04]  /*12c90*/  FMNMX.FTZ R4, R67, R4, !PT ;  /* 0x0000000443047209 */ /* 0x000fc80007810000 */
[----:B------:R-:W-:Y:S01]  /*12ca0*/  FMNMX.FTZ R4, R37, R4, !PT ;  /* 0x0000000425047209 */ /* 0x000fe20007810000 */
[----:B------:R-:W-:Y:S03]  /*12cb0*/  MUFU.EX2 R41, R41 ;  /* 0x0000002900297308 */ /* 0x000fe60000000800 */
[----:B------:R-:W-:-:S05]  /*12cc0*/  FMNMX.FTZ R4, R71, R4, !PT ;  /* 0x0000000447047209 */ /* 0x000fca0007810000 */
[----:B0-----:R-:W0:Y:S01]  /*12cd0*/  SHFL.BFLY PT, R83, R4, 0x2, 0x1f ;  /* 0x0c401f0004537f89 */ /* 0x001e2200000e0000 */
[----:B------:R-:W-:Y:S08]  /*12ce0*/  MUFU.EX2 R182, R182 ;  /* 0x000000b600b67308 */ /* 0x000ff00000000800 */
[----:B------:R-:W-:Y:S08]  /*12cf0*/  MUFU.EX2 R45, R45 ;  /* 0x0000002d002d7308 */ /* 0x000ff00000000800 */
[----:B------:R-:W-:Y:S01]  /*12d00*/  MUFU.EX2 R176, R176 ;  /* 0x000000b000b07308 */ /* 0x000fe20000000800 */
[----:B0-----:R-:W-:Y:S01]  /*12d10*/  FMNMX.FTZ R8, R4, R83, !PT ;  /* 0x0000005304087209 */ /* 0x001fe20007810000 */
[----:B------:R-:W-:-:S06]  /*12d20*/  FFMA.FTZ R83, R99, R0, -R6 ;  /* 0x0000000063537223 */ /* 0x000fcc0000010806 */
[----:B------:R-:W-:Y:S01]  /*12d30*/  MUFU.EX2 R81, R81 ;  /* 0x0000005100517308 */ /* 0x000fe20000000800 */
[--C-:B------:R-:W-:Y:S01]  /*12d40*/  IMAD.MOV.U32 R99, RZ, RZ, R119.reuse ;  /* 0x000000ffff637224 */ /* 0x100fe200078e0077 */
[----:B------:R-:W0:Y:S06]  /*12d50*/  SHFL.BFLY PT, R85, R8, 0x1, 0x1f ;  /* 0x0c201f0008557f89 */ /* 0x000e2c00000e0000 */
[----:B------:R-:W-:Y:S08]  /*12d60*/  MUFU.EX2 R178, R178 ;  /* 0x000000b200b27308 */ /* 0x000ff00000000800 */
[----:B------:R-:W-:Y:S08]  /*12d70*/  MUFU.EX2 R53, R53 ;  /* 0x0000003500357308 */ /* 0x000ff00000000800 */
[----:B------:R-:W-:Y:S01]  /*12d80*/  MUFU.EX2 R172, R172 ;  /* 0x000000ac00ac7308 */ /* 0x000fe20000000800 */
[----:B0-----:R-:W-:Y:S01]  /*12d90*/  FMNMX.FTZ R4, R8, R85, !PT ;  /* 0x0000005508047209 */ /* 0x001fe20007810000 */
[----:B------:R-:W-:-:S03]  /*12da0*/  IMAD.MOV.U32 R85, RZ, RZ, R119 ;  /* 0x000000ffff557224 */ /* 0x000fc600078e0077 */
[C---:B------:R-:W-:Y:S01]  /*12db0*/  FSETP.NEU.FTZ.AND P1, PT, R4.reuse, -INF , PT ;  /* 0xff8000000400780b */ /* 0x040fe20003f3d000 */
[----:B------:R-:W-:Y:S02]  /*12dc0*/  FMUL.FTZ R20, R4, R0 ;  /* 0x0000000004147220 */ /* 0x000fe40000410000 */
[----:B------:R-:W-:Y:S03]  /*12dd0*/  MUFU.EX2 R57, R57 ;  /* 0x0000003900397308 */ /* 0x000fe60000000800 */
[----:B------:R-:W-:-:S05]  /*12de0*/  FSEL R20, R20, RZ, P1 ;  /* 0x000000ff14147208 */ /* 0x000fca0000800000 */
[----:B------:R-:W-:Y:S01]  /*12df0*/  MUFU.EX2 R174, R174 ;  /* 0x000000ae00ae7308 */ /* 0x000fe20000000800 */
[-CC-:B------:R-:W-:Y:S01]  /*12e00*/  FFMA.FTZ R189, R7, R0.reuse, -R20.reuse ;  /* 0x0000000007bd7223 */ /* 0x180fe20000010814 */
[-CC-:B------:R-:W-:Y:S01]  /*12e10*/  FFMA.FTZ R6, R27, R0.reuse, -R20.reuse ;  /* 0x000000001b067223 */ /* 0x180fe20000010814 */
[-CC-:B------:R-:W-:Y:S01]  /*12e20*/  FFMA.FTZ R191, R9, R0.reuse, -R20.reuse ;  /* 0x0000000009bf7223 */ /* 0x180fe20000010814 */
[-CC-:B------:R-:W-:Y:S01]  /*12e30*/  FFMA.FTZ R8, R31, R0.reuse, -R20.reuse ;  /* 0x000000001f087223 */ /* 0x180fe20000010814 */
[----:B-1----:R-:W-:Y:S01]  /*12e40*/  FADD.FTZ R7, R188, R49 ;  /* 0x00000031bc077221 */ /* 0x002fe20000010000 */
[-CC-:B------:R-:W-:Y:S01]  /*12e50*/  FFMA.FTZ R185, R11, R0.reuse, -R20.reuse ;  /* 0x000000000bb97223 */ /* 0x180fe20000010814 */
[-CC-:B------:R-:W-:Y:S01]  /*12e60*/  FFMA.FTZ R10, R35, R0.reuse, -R20.reuse ;  /* 0x00000000230a7223 */ /* 0x180fe20000010814 */
[----:B------:R-:W-:Y:S01]  /*12e70*/  MUFU.EX2 R189, R189 ;  /* 0x000000bd00bd7308 */ /* 0x000fe20000000800 */
[----:B--2---:R-:W-:Y:S01]  /*12e80*/  FADD.FTZ R28, R190, R7 ;  /* 0x00000007be1c7221 */ /* 0x004fe20000010000 */
[-CC-:B------:R-:W-:Y:S01]  /*12e90*/  FFMA.FTZ R187, R13, R0.reuse, -R20.reuse ;  /* 0x000000000dbb7223 */ /* 0x180fe20000010814 */
[-CC-:B------:R-:W-:Y:S01]  /*12ea0*/  FFMA.FTZ R12, R39, R0.reuse, -R20.reuse ;  /* 0x00000000270c7223 */ /* 0x180fe20000010814 */
[-C--:B------:R-:W-:Y:S01]  /*12eb0*/  FFMA.FTZ R181, R15, R0.reuse, -R20 ;  /* 0x000000000fb57223 */ /* 0x080fe20000010814 */
[----:B---3--:R-:W-:Y:S01]  /*12ec0*/  FADD.FTZ R7, R61, R28 ;  /* 0x0000001c3d077221 */ /* 0x008fe20000010000 */
[-CC-:B------:R-:W-:Y:S01]  /*12ed0*/  FFMA.FTZ R14, R43, R0.reuse, -R20.reuse ;  /* 0x000000002b0e7223 */ /* 0x180fe20000010814 */
[-CC-:B------:R-:W-:Y:S01]  /*12ee0*/  FFMA.FTZ R183, R21, R0.reuse, -R20.reuse ;  /* 0x0000000015b77223 */ /* 0x180fe20000010814 */
[----:B------:R-:W0:Y:S01]  /*12ef0*/  MUFU.EX2 R6, R6 ;  /* 0x0000000600067308 */ /* 0x000e220000000800 */
[----:B----4-:R-:W-:Y:S01]  /*12f00*/  FADD.FTZ R28, R184, R7 ;  /* 0x00000007b81c7221 */ /* 0x010fe20000010000 */
[-CC-:B------:R-:W-:Y:S01]  /*12f10*/  FFMA.FTZ R24, R47, R0.reuse, -R20.reuse ;  /* 0x000000002f187223 */ /* 0x180fe20000010814 */
[-CC-:B------:R-:W-:Y:S01]  /*12f20*/  FFMA.FTZ R177, R25, R0.reuse, -R20.reuse ;  /* 0x0000000019b17223 */ /* 0x180fe20000010814 */
[-C--:B------:R-:W-:Y:S01]  /*12f30*/  FFMA.FTZ R26, R51, R0.reuse, -R20 ;  /* 0x00000000331a7223 */ /* 0x080fe20000010814 */
[----:B------:R-:W-:Y:S01]  /*12f40*/  FADD.FTZ R9, R73, R28 ;  /* 0x0000001c49097221 */ /* 0x000fe20000010000 */
[-CC-:B------:R-:W-:Y:S01]  /*12f50*/  FFMA.FTZ R179, R29, R0.reuse, -R20.reuse ;  /* 0x000000001db37223 */ /* 0x180fe20000010814 */
[-CC-:B------:R-:W-:Y:S01]  /*12f60*/  FFMA.FTZ R28, R55, R0.reuse, -R20.reuse ;  /* 0x00000000371c7223 */ /* 0x180fe20000010814 */
[----:B------:R-:W1:Y:S01]  /*12f70*/  MUFU.EX2 R191, R191 ;  /* 0x000000bf00bf7308 */ /* 0x000e620000000800 */
[----:B------:R-:W-:Y:S01]  /*12f80*/  FADD.FTZ R32, R186, R9 ;  /* 0x00000009ba207221 */ /* 0x000fe20000010000 */
[-CC-:B------:R-:W-:Y:S01]  /*12f90*/  FFMA.FTZ R173, R33, R0.reuse, -R20.reuse ;  /* 0x0000000021ad7223 */ /* 0x180fe20000010814 */
[-CC-:B------:R-:W-:Y:S01]  /*12fa0*/  FFMA.FTZ R59, R59, R0.reuse, -R20.reuse ;  /* 0x000000003b3b7223 */ /* 0x180fe20000010814 */
[-C--:B------:R-:W-:Y:S01]  /*12fb0*/  FFMA.FTZ R75, R75, R0.reuse, -R20 ;  /* 0x000000004b4b7223 */ /* 0x080fe20000010814 */
[----:B------:R-:W-:Y:S01]  /*12fc0*/  FADD.FTZ R9, R63, R32 ;  /* 0x000000203f097221 */ /* 0x000fe20000010000 */
[-CC-:B------:R-:W-:Y:S01]  /*12fd0*/  FFMA.FTZ R77, R77, R0.reuse, -R20.reuse ;  /* 0x000000004d4d7223 */ /* 0x180fe20000010814 */
[-C--:B------:R-:W-:Y:S01]  /*12fe0*/  FFMA.FTZ R79, R79, R0.reuse, -R20 ;  /* 0x000000004f4f7223 */ /* 0x080fe20000010814 */
[----:B------:R-:W2:Y:S01]  /*12ff0*/  MUFU.EX2 R8, R8 ;  /* 0x0000000800087308 */ /* 0x000ea20000000800 */
[----:B0-----:R-:W-:Y:S01]  /*13000*/  FADD.FTZ R30, R189, R6 ;  /* 0x00000006bd1e7221 */ /* 0x001fe20000010000 */
[-CC-:B------:R-:W-:Y:S01]  /*13010*/  FFMA.FTZ R67, R67, R0.reuse, -R20.reuse ;  /* 0x0000000043437223 */ /* 0x180fe20000010814 */
[-CC-:B------:R-:W-:Y:S01]  /*13020*/  FFMA.FTZ R37, R37, R0.reuse, -R20.reuse ;  /* 0x0000000025257223 */ /* 0x180fe20000010814 */
[----:B------:R-:W-:Y:S01]  /*13030*/  FFMA.FTZ R71, R71, R0, -R20 ;  /* 0x0000000047477223 */ /* 0x000fe20000010814 */
[----:B------:R-:W-:Y:S01]  /*13040*/  F2FP.F16.F32.PACK_AB R189, R6, R189 ;  /* 0x000000bd06bd723e */ /* 0x000fe200000000ff */
[--C-:B------:R-:W-:Y:S01]  /*13050*/  IMAD.MOV.U32 R55, RZ, RZ, R119.reuse ;  /* 0x000000ffff377224 */ /* 0x100fe200078e0077 */
[----:B------:R-:W-:Y:S01]  /*13060*/  F2FP.F16.F32.PACK_AB R188, R49, R188 ;  /* 0x000000bc31bc723e */ /* 0x000fe200000000ff */
[----:B------:R-:W0:Y:S01]  /*13070*/  MUFU.EX2 R185, R185 ;  /* 0x000000b900b97308 */ /* 0x000e220000000800 */
[----:B-1----:R-:W-:Y:S01]  /*13080*/  FADD.FTZ R7, R191, R30 ;  /* 0x0000001ebf077221 */ /* 0x002fe20000010000 */
[----:B------:R-:W-:Y:S01]  /*13090*/  F2FP.F16.F32.PACK_AB R190, R61, R190 ;  /* 0x000000be3dbe723e */ /* 0x000fe200000000ff */
[--C-:B------:R-:W-:Y:S01]  /*130a0*/  IMAD.MOV.U32 R61, RZ, RZ, R119.reuse ;  /* 0x000000ffff3d7224 */ /* 0x100fe200078e0077 */
[----:B------:R-:W-:Y:S01]  /*130b0*/  F2FP.F16.F32.PACK_AB R184, R73, R184 ;  /* 0x000000b849b8723e */ /* 0x000fe200000000ff */
[--C-:B------:R-:W-:Y:S01]  /*130c0*/  IMAD.MOV.U32 R73, RZ, RZ, R119.reuse ;  /* 0x000000ffff497224 */ /* 0x100fe200078e0077 */
[----:B------:R-:W-:Y:S01]  /*130d0*/  F2FP.F16.F32.PACK_AB R186, R63, R186 ;  /* 0x000000ba3fba723e */ /* 0x000fe200000000ff */
[----:B------:R-:W-:Y:S01]  /*130e0*/  IMAD.MOV.U32 R63, RZ, RZ, R119 ;  /* 0x000000ffff3f7224 */ /* 0x000fe200078e0077 */
[----:B------:R-:W1:Y:S01]  /*130f0*/  MUFU.EX2 R10, R10 ;  /* 0x0000000a000a7308 */ /* 0x000e620000000800 */
[C---:B--2---:R-:W-:Y:S01]  /*13100*/  FADD.FTZ R30, R8.reuse, R7 ;  /* 0x00000007081e7221 */ /* 0x044fe20000010000 */
[----:B------:R-:W-:Y:S01]  /*13110*/  F2FP.F16.F32.PACK_AB R191, R8, R191 ;  /* 0x000000bf08bf723e */ /* 0x000fe200000000ff */
[----:B------:R-:W-:Y:S01]  /*13120*/  VIADD R8, R2, 0xfffffffe ;  /* 0xfffffffe02087836 */ /* 0x000fe20000000000 */
[-C--:B------:R-:W-:Y:S01]  /*13130*/  MOV R47, R119.reuse ;  /* 0x00000077002f7202 */ /* 0x080fe20000000f00 */
[----:B------:R-:W-:Y:S01]  /*13140*/  IMAD.MOV.U32 R2, RZ, RZ, 0x3f800000 ;  /* 0x3f800000ff027424 */ /* 0x000fe200078e00ff */
[----:B------:R-:W-:Y:S01]  /*13150*/  MOV R35, R119 ;  /* 0x0000007700237202 */ /* 0x000fe20000000f00 */
[----:B------:R-:W-:Y:S01]  /*13160*/  IMAD.MOV.U32 R51, RZ, RZ, R119 ;  /* 0x000000ffff337224 */ /* 0x000fe200078e0077 */
[----:B------:R-:W2:Y:S01]  /*13170*/  MUFU.EX2 R187, R187 ;  /* 0x000000bb00bb7308 */ /* 0x000ea20000000800 */
[----:B0-----:R-:W-:Y:S01]  /*13180*/  FADD.FTZ R7, R185, R30 ;  /* 0x0000001eb9077221 */ /* 0x001fe20000010000 */
[----:B------:R-:W-:Y:S01]  /*13190*/  FADD.FTZ R30, R180, R9 ;  /* 0x00000009b41e7221 */ /* 0x000fe20000010000 */
[----:B------:R-:W-:Y:S01]  /*131a0*/  ISETP.GE.AND P1, PT, R8, R221, PT ;  /* 0x000000dd0800720c */ /* 0x000fe20003f26270 */
[----:B------:R-:W-:Y:S01]  /*131b0*/  IMAD.MOV.U32 R49, RZ, RZ, R119 ;  /* 0x000000ffff317224 */ /* 0x000fe200078e0077 */
[C---:B------:R-:W-:Y:S01]  /*131c0*/  F2FP.F16.F32.PACK_AB R180, R41.reuse, R180 ;  /* 0x000000b429b4723e */ /* 0x040fe200000000ff */
[----:B------:R-:W-:Y:S01]  /*131d0*/  FADD.FTZ R9, R41, R30 ;  /* 0x0000001e29097221 */ /* 0x000fe20000010000 */
[----:B------:R-:W-:Y:S01]  /*131e0*/  IADD3 R30, R3, 0x30840, RZ ;  /* 0x00030840031e7810 */ /* 0x000fe20007ffe0ff */
[----:B------:R-:W0:Y:S01]  /*131f0*/  MUFU.EX2 R12, R12 ;  /* 0x0000000c000c7308 */ /* 0x000e220000000800 */
[----:B-1----:R-:W-:Y:S01]  /*13200*/  FADD.FTZ R32, R10, R7 ;  /* 0x000000070a207221 */ /* 0x002fe20000010000 */
[----:B------:R-:W-:Y:S01]  /*13210*/  FADD.FTZ R34, R182, R9 ;  /* 0x00000009b6227221 */ /* 0x000fe20000010000 */
[----:B------:R-:W-:Y:S01]  /*13220*/  PRMT R3, R223, 0x654, R30 ;  /* 0x00000654df037816 */ /* 0x000fe2000000001e */
[--C-:B------:R-:W-:Y:S01]  /*13230*/  IMAD.MOV.U32 R43, RZ, RZ, R119.reuse ;  /* 0x000000ffff2b7224 */ /* 0x100fe200078e0077 */
[----:B------:R-:W-:Y:S01]  /*13240*/  F2FP.F16.F32.PACK_AB R182, R45, R182 ;  /* 0x000000b62db6723e */ /* 0x000fe200000000ff */
[--C-:B------:R-:W-:Y:S01]  /*13250*/  IMAD.MOV.U32 R39, RZ, RZ, R119.reuse ;  /* 0x000000ffff277224 */ /* 0x100fe200078e0077 */
[----:B------:R1:W-:Y:S01]  /*13260*/  SYNCS.ARRIVE.TRANS64.RED.A1T0 RZ, [R3+URZ], RZ ;  /* 0x000000ff03ff79a7 */ /* 0x0003e2000810043f */
[----:B------:R-:W1:Y:S01]  /*13270*/  MUFU.EX2 R181, R181 ;  /* 0x000000b500b57308 */ /* 0x000e620000000800 */
[----:B--2---:R-:W-:Y:S01]  /*13280*/  FADD.FTZ R7, R187, R32 ;  /* 0x00000020bb077221 */ /* 0x004fe20000010000 */
[----:B------:R-:W-:Y:S01]  /*13290*/  F2FP.F16.F32.PACK_AB R185, R10, R185 ;  /* 0x000000b90ab9723e */ /* 0x000fe200000000ff */
[--C-:B------:R-:W-:Y:S01]  /*132a0*/  IMAD.MOV.U32 R33, RZ, RZ, R119.reuse ;  /* 0x000000ffff217224 */ /* 0x100fe200078e0077 */
[-C--:B------:R-:W-:Y:S01]  /*132b0*/  MOV R41, R119.reuse ;  /* 0x0000007700297202 */ /* 0x080fe20000000f00 */
[--C-:B------:R-:W-:Y:S01]  /*132c0*/  IMAD.MOV.U32 R31, RZ, RZ, R119.reuse ;  /* 0x000000ffff1f7224 */ /* 0x100fe200078e0077 */
[----:B------:R-:W-:Y:S01]  /*132d0*/  MOV R29, R119 ;  /* 0x00000077001d7202 */ /* 0x000fe20000000f00 */
[----:B------:R-:W-:Y:S01]  /*132e0*/  IMAD.MOV.U32 R27, RZ, RZ, R119 ;  /* 0x000000ffff1b7224 */ /* 0x000fe200078e0077 */
[----:B------:R-:W2:Y:S01]  /*132f0*/  MUFU.EX2 R14, R14 ;  /* 0x0000000e000e7308 */ /* 0x000ea20000000800 */
[C---:B0-----:R-:W-:Y:S01]  /*13300*/  FADD.FTZ R32, R12.reuse, R7 ;  /* 0x000000070c207221 */ /* 0x041fe20000010000 */
[----:B------:R-:W-:Y:S01]  /*13310*/  FADD.FTZ R7, R45, R34 ;  /* 0x000000222d077221 */ /* 0x000fe20000010000 */
[----:B------:R-:W-:Y:S01]  /*13320*/  F2FP.F16.F32.PACK_AB R187, R12, R187 ;  /* 0x000000bb0cbb723e */ /* 0x000fe200000000ff */
[----:B------:R-:W-:-:S02]  /*13330*/  IMAD.MOV.U32 R45, RZ, RZ, R119 ;  /* 0x000000ffff2d7224 */ /* 0x000fc400078e0077 */
[----:B------:R-:W-:Y:S01]  /*13340*/  FADD.FTZ R34, R176, R7 ;  /* 0x00000007b0227221 */ /* 0x000fe20000010000 */
[----:B------:R-:W-:Y:S01]  /*13350*/  F2FP.F16.F32.PACK_AB R176, R81, R176 ;  /* 0x000000b051b0723e */ /* 0x000fe200000000ff */
[----:B------:R-:W0:Y:S01]  /*13360*/  MUFU.EX2 R183, R183 ;  /* 0x000000b700b77308 */ /* 0x000e220000000800 */
[----:B-1----:R-:W-:Y:S01]  /*13370*/  FADD.FTZ R3, R181, R32 ;  /* 0x00000020b5037221 */ /* 0x002fe20000010000 */
[----:B------:R-:W-:Y:S01]  /*13380*/  FADD.FTZ R7, R81, R34 ;  /* 0x0000002251077221 */ /* 0x000fe20000010000 */
[--C-:B------:R-:W-:Y:S02]  /*13390*/  IMAD.MOV.U32 R81, RZ, RZ, R119.reuse ;  /* 0x000000ffff517224 */ /* 0x100fe400078e0077 */
[----:B------:R-:W-:Y:S02]  /*133a0*/  IMAD.MOV.U32 R25, RZ, RZ, R119 ;  /* 0x000000ffff197224 */ /* 0x000fe400078e0077 */
[----:B------:R-:W-:Y:S01]  /*133b0*/  FADD.FTZ R36, R178, R7 ;  /* 0x00000007b2247221 */ /* 0x000fe20000010000 */
[C---:B------:R-:W-:Y:S01]  /*133c0*/  F2FP.F16.F32.PACK_AB R178, R53.reuse, R178 ;  /* 0x000000b235b2723e */ /* 0x040fe200000000ff */
[----:B------:R-:W1:Y:S01]  /*133d0*/  MUFU.EX2 R24, R24 ;  /* 0x0000001800187308 */ /* 0x000e620000000800 */
[C---:B--2---:R-:W-:Y:S01]  /*133e0*/  FADD.FTZ R32, R14.reuse, R3 ;  /* 0x000000030e207221 */ /* 0x044fe20000010000 */
[----:B------:R-:W-:Y:S01]  /*133f0*/  FADD.FTZ R7, R53, R36 ;  /* 0x0000002435077221 */ /* 0x000fe20000010000 */
[----:B------:R-:W-:-:S02]  /*13400*/  F2FP.F16.F32.PACK_AB R181, R14, R181 ;  /* 0x000000b50eb5723e */ /* 0x000fc400000000ff */
[----:B------:R-:W-:-:S03]  /*13410*/  MOV R53, R119 ;  /* 0x0000007700357202 */ /* 0x000fc60000000f00 */
[----:B------:R-:W2:Y:S01]  /*13420*/  MUFU.EX2 R177, R177 ;  /* 0x000000b100b17308 */ /* 0x000ea20000000800 */
[----:B0-----:R-:W-:-:S07]  /*13430*/  FADD.FTZ R3, R183, R32 ;  /* 0x00000020b7037221 */ /* 0x001fce0000010000 */
[----:B------:R-:W0:Y:S01]  /*13440*/  MUFU.EX2 R26, R26 ;  /* 0x0000001a001a7308 */ /* 0x000e220000000800 */
[C---:B-1----:R-:W-:Y:S01]  /*13450*/  FADD.FTZ R34, R24.reuse, R3 ;  /* 0x0000000318227221 */ /* 0x042fe20000010000 */
[----:B------:R-:W-:Y:S01]  /*13460*/  F2FP.F16.F32.PACK_AB R183, R24, R183 ;  /* 0x000000b718b7723e */ /* 0x000fe200000000ff */
[----:B------:R-:W-:-:S05]  /*13470*/  IMAD.MOV.U32 R24, RZ, RZ, R119 ;  /* 0x000000ffff187224 */ /* 0x000fca00078e0077 */
[----:B------:R-:W1:Y:S01]  /*13480*/  MUFU.EX2 R179, R179 ;  /* 0x000000b300b37308 */ /* 0x000e620000000800 */
[----:B--2---:R-:W-:Y:S01]  /*13490*/  FADD.FTZ R3, R177, R34 ;  /* 0x00000022b1037221 */ /* 0x004fe20000010000 */
[----:B------:R-:W-:Y:S01]  /*134a0*/  FADD.FTZ R34, R172, R7 ;  /* 0x00000007ac227221 */ /* 0x000fe20000010000 */
[----:B------:R-:W-:-:S03]  /*134b0*/  F2FP.F16.F32.PACK_AB R172, R57, R172 ;  /* 0x000000ac39ac723e */ /* 0x000fc600000000ff */
[----:B------:R-:W-:Y:S01]  /*134c0*/  FADD.FTZ R7, R57, R34 ;  /* 0x0000002239077221 */ /* 0x000fe20000010000 */
[----:B------:R-:W-:Y:S01]  /*134d0*/  IMAD.MOV.U32 R57, RZ, RZ, R119 ;  /* 0x000000ffff397224 */ /* 0x000fe200078e0077 */
[----:B------:R-:W2:Y:S01]  /*134e0*/  MUFU.EX2 R28, R28 ;  /* 0x0000001c001c7308 */ /* 0x000ea20000000800 */
[----:B0-----:R-:W-:Y:S01]  /*134f0*/  FADD.FTZ R20, R26, R3 ;  /* 0x000000031a147221 */ /* 0x001fe20000010000 */
[----:B------:R-:W-:Y:S01]  /*13500*/  FADD.FTZ R36, R174, R7 ;  /* 0x00000007ae247221 */ /* 0x000fe20000010000 */
[----:B------:R-:W-:Y:S02]  /*13510*/  F2FP.F16.F32.PACK_AB R177, R26, R177 ;  /* 0x000000b11ab1723e */ /* 0x000fe400000000ff */
[----:B------:R-:W-:-:S03]  /*13520*/  MOV R26, R119 ;  /* 0x00000077001a7202 */ /* 0x000fc60000000f00 */
[----:B------:R-:W0:Y:S01]  /*13530*/  MUFU.EX2 R173, R173 ;  /* 0x000000ad00ad7308 */ /* 0x000e220000000800 */
[----:B-1----:R-:W-:-:S07]  /*13540*/  FADD.FTZ R3, R179, R20 ;  /* 0x00000014b3037221 */ /* 0x002fce0000010000 */
[----:B------:R-:W1:Y:S01]  /*13550*/  MUFU.EX2 R83, R83 ;  /* 0x0000005300537308 */ /* 0x000e620000000800 */
[C---:B--2---:R-:W-:Y:S01]  /*13560*/  FADD.FTZ R34, R28.reuse, R3 ;  /* 0x000000031c227221 */ /* 0x044fe20000010000 */
[----:B------:R-:W-:Y:S01]  /*13570*/  F2FP.F16.F32.PACK_AB R179, R28, R179 ;  /* 0x000000b31cb3723e */ /* 0x000fe200000000ff */
[----:B------:R-:W-:-:S05]  /*13580*/  IMAD.MOV.U32 R28, RZ, RZ, R119 ;  /* 0x000000ffff1c7224 */ /* 0x000fca00078e0077 */
[----:B------:R2:W3:Y:S01]  /*13590*/  MUFU.EX2 R30, R59 ;  /* 0x0000003b001e7308 */ /* 0x0004e20000000800 */
[----:B0-----:R-:W-:-:S07]  /*135a0*/  FADD.FTZ R3, R173, R34 ;  /* 0x00000022ad037221 */ /* 0x001fce0000010000 */
[----:B------:R-:W0:Y:S01]  /*135b0*/  MUFU.EX2 R168, R168 ;  /* 0x000000a800a87308 */ /* 0x000e220000000800 */
[C---:B-1----:R-:W-:Y:S01]  /*135c0*/  FADD.FTZ R7, R83.reuse, R36 ;  /* 0x0000002453077221 */ /* 0x042fe20000010000 */
[----:B------:R-:W-:Y:S02]  /*135d0*/  F2FP.F16.F32.PACK_AB R174, R83, R174 ;  /* 0x000000ae53ae723e */ /* 0x000fe400000000ff */
[-C--:B------:R-:W-:Y:S02]  /*135e0*/  MOV R83, R119.reuse ;  /* 0x0000007700537202 */ /* 0x080fe40000000f00 */
[----:B--2---:R-:W-:Y:S02]  /*135f0*/  MOV R59, R119 ;  /* 0x00000077003b7202 */ /* 0x004fe40000000f00 */
[----:B------:R-:W1:Y:S01]  /*13600*/  MUFU.EX2 R75, R75 ;  /* 0x0000004b004b7308 */ /* 0x000e620000000800 */
[C---:B---3--:R-:W-:Y:S01]  /*13610*/  FADD.FTZ R34, R30.reuse, R3 ;  /* 0x000000031e227221 */ /* 0x048fe20000010000 */
[----:B------:R-:W-:Y:S01]  /*13620*/  F2FP.F16.F32.PACK_AB R173, R30, R173 ;  /* 0x000000ad1ead723e */ /* 0x000fe200000000ff */
[----:B------:R-:W-:-:S05]  /*13630*/  IMAD.MOV.U32 R30, RZ, RZ, R119 ;  /* 0x000000ffff1e7224 */ /* 0x000fca00078e0077 */
[----:B------:R-:W2:Y:S01]  /*13640*/  MUFU.EX2 R65, R65 ;  /* 0x0000004100417308 */ /* 0x000ea20000000800 */
[----:B0-----:R-:W-:-:S07]  /*13650*/  FADD.FTZ R36, R168, R7 ;  /* 0x00000007a8247221 */ /* 0x001fce0000010000 */
[----:B------:R0:W3:Y:S01]  /*13660*/  MUFU.EX2 R32, R77 ;  /* 0x0000004d00207308 */ /* 0x0000e20000000800 */
[----:B-1----:R-:W-:-:S07]  /*13670*/  FADD.FTZ R3, R75, R34 ;  /* 0x000000224b037221 */ /* 0x002fce0000010000 */
[----:B------:R-:W1:Y:S01]  /*13680*/  MUFU.EX2 R79, R79 ;  /* 0x0000004f004f7308 */ /* 0x000e620000000800 */
[C---:B--2---:R-:W-:Y:S01]  /*13690*/  FADD.FTZ R7, R65.reuse, R36 ;  /* 0x0000002441077221 */ /* 0x044fe20000010000 */
[----:B------:R-:W-:Y:S02]  /*136a0*/  F2FP.F16.F32.PACK_AB R168, R65, R168 ;  /* 0x000000a841a8723e */ /* 0x000fe400000000ff */
[-C--:B0-----:R-:W-:Y:S02]  /*136b0*/  MOV R77, R119.reuse ;  /* 0x00000077004d7202 */ /* 0x081fe40000000f00 */
[----:B------:R-:W-:Y:S02]  /*136c0*/  MOV R65, R119 ;  /* 0x0000007700417202 */ /* 0x000fe40000000f00 */
[----:B------:R0:W2:Y:S01]  /*136d0*/  MUFU.EX2 R20, R67 ;  /* 0x0000004300147308 */ /* 0x0000a20000000800 */
[C---:B---3--:R-:W-:Y:S01]  /*136e0*/  FADD.FTZ R36, R32.reuse, R3 ;  /* 0x0000000320247221 */ /* 0x048fe20000010000 */
[----:B------:R-:W-:Y:S01]  /*136f0*/  F2FP.F16.F32.PACK_AB R175, R32, R75 ;  /* 0x0000004b20af723e */ /* 0x000fe200000000ff */
[----:B------:R-:W-:Y:S01]  /*13700*/  IMAD.MOV.U32 R75, RZ, RZ, R119 ;  /* 0x000000ffff4b7224 */ /* 0x000fe200078e0077 */
[----:B------:R-:W-:-:S04]  /*13710*/  MOV R32, R119 ;  /* 0x0000007700207202 */ /* 0x000fc80000000f00 */
[----:B------:R-:W3:Y:S01]  /*13720*/  MUFU.EX2 R170, R170 ;  /* 0x000000aa00aa7308 */ /* 0x000ee20000000800 */
[----:B-1----:R-:W-:Y:S01]  /*13730*/  FADD.FTZ R3, R79, R36 ;  /* 0x000000244f037221 */ /* 0x002fe20000010000 */
[--C-:B0-----:R-:W-:Y:S02]  /*13740*/  IMAD.MOV.U32 R67, RZ, RZ, R119.reuse ;  /* 0x000000ffff437224 */ /* 0x101fe400078e0077 */
[----:B------:R-:W-:-:S04]  /*13750*/  IMAD.MOV.U32 R36, RZ, RZ, R119 ;  /* 0x000000ffff247224 */ /* 0x000fc800078e0077 */
[----:B------:R-:W0:Y:S01]  /*13760*/  MUFU.EX2 R37, R37 ;  /* 0x0000002500257308 */ /* 0x000e220000000800 */
[C---:B--2---:R-:W-:Y:S01]  /*13770*/  FADD.FTZ R6, R20.reuse, R3 ;  /* 0x0000000314067221 */ /* 0x044fe20000010000 */
[----:B------:R-:W-:Y:S01]  /*13780*/  F2FP.F16.F32.PACK_AB R169, R20, R79 ;  /* 0x0000004f14a9723e */ /* 0x000fe200000000ff */
[----:B------:R-:W-:-:S05]  /*13790*/  IMAD.MOV.U32 R79, RZ, RZ, R119 ;  /* 0x000000ffff4f7224 */ /* 0x000fca00078e0077 */
[----:B------:R-:W1:Y:S01]  /*137a0*/  MUFU.EX2 R69, R69 ;  /* 0x0000004500457308 */ /* 0x000e620000000800 */
[----:B---3--:R-:W-:-:S07]  /*137b0*/  FADD.FTZ R38, R170, R7 ;  /* 0x00000007aa267221 */ /* 0x008fce0000010000 */
[----:B------:R2:W3:Y:S01]  /*137c0*/  MUFU.EX2 R34, R71 ;  /* 0x0000004700227308 */ /* 0x0004e20000000800 */
[----:B0-----:R-:W-:Y:S01]  /*137d0*/  FADD.FTZ R3, R37, R6 ;  /* 0x0000000625037221 */ /* 0x001fe20000010000 */
[C---:B-1----:R-:W-:Y:S01]  /*137e0*/  FADD.FTZ R215, R69.reuse, R38 ;  /* 0x0000002645d77221 */ /* 0x042fe20000010000 */
[----:B------:R-:W-:Y:S01]  /*137f0*/  F2FP.F16.F32.PACK_AB R170, R69, R170 ;  /* 0x000000aa45aa723e */ /* 0x000fe200000000ff */
[----:B------:R-:W-:Y:S01]  /*13800*/  IMAD.MOV.U32 R69, RZ, RZ, R119 ;  /* 0x000000ffff457224 */ /* 0x000fe200078e0077 */
[-C--:B--2---:R-:W-:Y:S02]  /*13810*/  MOV R71, R119.reuse ;  /* 0x0000007700477202 */ /* 0x084fe40000000f00 */
[----:B------:R-:W-:Y:S01]  /*13820*/  MOV R38, R119 ;  /* 0x0000007700267202 */ /* 0x000fe20000000f00 */
[C---:B---3--:R-:W-:Y:S01]  /*13830*/  FADD.FTZ R214, R34.reuse, R3 ;  /* 0x0000000322d67221 */ /* 0x048fe20000010000 */
[----:B------:R-:W-:Y:S01]  /*13840*/  F2FP.F16.F32.PACK_AB R171, R34, R37 ;  /* 0x0000002522ab723e */ /* 0x000fe200000000ff */
[--C-:B------:R-:W-:Y:S01]  /*13850*/  IMAD.MOV.U32 R37, RZ, RZ, R119.reuse ;  /* 0x000000ffff257224 */ /* 0x100fe200078e0077 */
[----:B------:R-:W-:Y:S01]  /*13860*/  MOV R3, 0x3f800000 ;  /* 0x3f80000000037802 */ /* 0x000fe20000000f00 */
[----:B------:R-:W-:Y:S01]  /*13870*/  IMAD.MOV.U32 R34, RZ, RZ, R119 ;  /* 0x000000ffff227224 */ /* 0x000fe200078e0077 */
[----:B------:R-:W-:Y:S06]  /*13880*/  @!P1 BRA `(.L_x_626) ;  /* 0x0000002400809947 */ /* 0x000fec0003800000 */
[----:B------:R-:W-:Y:S01]  /*13890*/  MOV R7, R4 ;  /* 0x0000000400077202 */ /* 0x000fe20000000f00 */
[----:B------:R-:W-:Y:S01]  /*138a0*/  IMAD.MOV.U32 R6, RZ, RZ, R5 ;  /* 0x000000ffff067224 */ /* 0x000fe200078e0005 */
[----:B------:R-:W-:Y:S01]  /*138b0*/  MOV R10, R211 ;  /* 0x000000d3000a7202 */ /* 0x000fe20000000f00 */
[----:B------:R-:W-:Y:S01]  /*138c0*/  IMAD.MOV.U32 R9, RZ, RZ, R220 ;  /* 0x000000ffff097224 */ /* 0x000fe200078e00dc */
[----:B------:R-:W-:Y:S01]  /*138d0*/  CS2R R118, SRZ ;  /* 0x0000000000767805 */ /* 0x000fe2000001ff00 */
[----:B------:R-:W-:Y:S01]  /*138e0*/  IMAD.MOV.U32 R2, RZ, RZ, 0x3f800000 ;  /* 0x3f800000ff027424 */ /* 0x000fe200078e00ff */
        /* <DEDUP_REMOVED lines=46> */
[----:B------:R-:W-:-:S07]  /*13bd0*/  CS2R R24, SRZ ;  /* 0x0000000000187805 */ /* 0x000fce000001ff00 */
.L_x_639:
[----:B------:R-:W-:-:S04]  /*13be0*/  ISETP.NE.AND P1, PT, R10, 0x1, PT ;  /* 0x000000010a00780c */ /* 0x000fc80003f25270 */
[----:B------:R-:W-:-:S04]  /*13bf0*/  SEL R220, RZ, 0x1, P1 ;  /* 0x00000001ffdc7807 */ /* 0x000fc80000800000 */
[----:B------:R-:W-:Y:S01]  /*13c00*/  LOP3.LUT R220, R9, R220, RZ, 0x3c, !PT ;  /* 0x000000dc09dc7212 */ /* 0x000fe200078e3cff */
[----:B------:R-:W-:Y:S06]  /*13c10*/  @!P0 BRA `(.L_x_627) ;  /* 0x0000000000048947 */ /* 0x000fec0003800000 */
[----:B------:R-:W-:Y:S01]  /*13c20*/  BPT.TRAP 0x1 ;  /* 0x000000040000795c */ /* 0x000fe20000300000 */
.L_x_627:
[----:B------:R-:W-:Y:S01]  /*13c30*/  VIADD R211, R10, 0x1 ;  /* 0x000000010ad37836 */ /* 0x000fe20000000000 */
[----:B------:R-:W-:-:S04]  /*13c40*/  SHF.L.U32 R4, R220, 0x1f, RZ ;  /* 0x0000001fdc047819 */ /* 0x000fc800000006ff */
[----:B------:R-:W-:-:S04]  /*13c50*/  ISETP.NE.AND P1, PT, R211, 0x2, PT ;  /* 0x00000002d300780c */ /* 0x000fc80003f25270 */
[----:B------:R-:W-:-:S04]  /*13c60*/  SEL R211, R211, RZ, P1 ;  /* 0x000000ffd3d37207 */ /* 0x000fc80000800000 */
[----:B------:R-:W-:-:S04]  /*13c70*/  LEA R0, R211, R18, 0x3 ;  /* 0x00000012d3007211 */ /* 0x000fc800078e18ff */
[----:B------:R0:W1:Y:S01]  /*13c80*/  SYNCS.PHASECHK.TRANS64.TRYWAIT P1, [R0+URZ+0x30830], R4 ;  /* 0x03083004000075a7 */ /* 0x000062000802017f */
[----:B------:R-:W-:Y:S05]  /*13c90*/  @!P0 BRA `(.L_x_628) ;  /* 0x0000000000048947 */ /* 0x000fea0003800000 */
[----:B------:R-:W-:Y:S01]  /*13ca0*/  BPT.TRAP 0x1 ;  /* 0x000000040000795c */ /* 0x000fe20000300000 */
.L_x_628:
[----:B------:R-:W-:Y:S01]  /*13cb0*/  IMAD R126, R211, 0x900, R222 ;  /* 0x00000900d37e7824 */ /* 0x000fe200078e02de */
[----:B------:R-:W-:Y:S03]  /*13cc0*/  BSSY B1, `(.L_x_629) ;  /* 0x0000006000017945 */ /* 0x000fe60003800000 */
[C---:B------:R-:W-:Y:S02]  /*13cd0*/  VIADD R124, R126.reuse, 0x2 ;  /* 0x000000027e7c7836 */ /* 0x040fe40000000000 */
[----:B------:R-:W-:Y:S01]  /*13ce0*/  VIADD R123, R126, 0x4 ;  /* 0x000000047e7b7836 */ /* 0x000fe20000000000 */
[----:B-1----:R-:W-:Y:S06]  /*13cf0*/  @P1 BRA `(.L_x_630) ;  /* 0x0000000000081947 */ /* 0x002fec0003800000 */
[----:B------:R-:W1:Y:S02]  /*13d00*/  SYNCS.PHASECHK.TRANS64.TRYWAIT P1, [R0+URZ+0x30830], R4 ;  /* 0x03083004000075a7 */ /* 0x000e64000802017f */
[----:B-1----:R-:W-:Y:S05]  /*13d10*/  @!P1 BRA `(.L_x_631) ;  /* 0x000000f000249947 */ /* 0x002fea0003800000 */
.L_x_630:
[----:B------:R-:W-:Y:S05]  /*13d20*/  BSYNC B1 ;  /* 0x0000000000017941 */ /* 0x000fea0003800000 */
.L_x_629:
[----:B------:R-:W2:Y:S04]  /*13d30*/  LDL.64 R128, [R1+0x38] ;  /* 0x0000380001807983 */ /* 0x000ea80000100a00 */
[----:B------:R3:W-:Y:S04]  /*13d40*/  STL.64 [R1+0x128], R6 ;  /* 0x0001280601007387 */ /* 0x0007e80000100a00 */
[----:B---3--:R-:W3:Y:S01]  /*13d50*/  LDL.64 R6, [R1+0x30] ;  /* 0x0000300001067983 */ /* 0x008ee20000100a00 */
        /* <DEDUP_REMOVED lines=96> */
[----:B------:R-:W-:Y:S01]  /*14360*/  MOV R120, R126 ;  /* 0x0000007e00787202 */ /* 0x000fe20000000f00 */
[----:B------:R-:W4:Y:S01]  /*14370*/  LDL.64 R2, [R1+0x28] ;  /* 0x0000280001027983 */ /* 0x000f220000100a00 */
[----:B------:R-:W-:Y:S01]  /*14380*/  VIADD R122, R126, 0x6 ;  /* 0x000000067e7a7836 */ /* 0x000fe20000000000 */
[----:B------:R-:W-:Y:S01]  /*14390*/  MOV R11, UR50 ;  /* 0x00000032000b7c02 */ /* 0x000fe20008000f00 */
[----:B------:R-:W-:Y:S01]  /*143a0*/  IMAD.MOV.U32 R121, RZ, RZ, 0x40000040 ;  /* 0x40000040ff797424 */ /* 0x000fe200078e00ff */
[----:B------:R-:W-:Y:S01]  /*143b0*/  R2UR UR46, R120 ;  /* 0x00000000782e72ca */ /* 0x000fe200000e0000 */
[----:B------:R-:W-:Y:S01]  /*143c0*/  IMAD.MOV.U32 R125, RZ, RZ, 0x40000040 ;  /* 0x40000040ff7d7424 */ /* 0x000fe200078e00ff */
[----:B------:R-:W-:Y:S01]  /*143d0*/  MOV R120, R124 ;  /* 0x0000007c00787202 */ /* 0x000fe20000000f00 */
[----:B------:R-:W-:Y:S01]  /*143e0*/  VIADD R124, R126, 0x304 ;  /* 0x000003047e7c7836 */ /* 0x000fe20000000000 */
[----:B------:R-:W-:-:S02]  /*143f0*/  MOV R14, UR38 ;  /* 0x00000026000e7c02 */ /* 0x000fc40008000f00 */
[----:B------:R-:W-:Y:S01]  /*14400*/  R2UR UR42, R120 ;  /* 0x00000000782a72ca */ /* 0x000fe200000e0000 */
[----:B------:R-:W-:Y:S01]  /*14410*/  IMAD.MOV.U32 R120, RZ, RZ, R123 ;  /* 0x000000ffff787224 */ /* 0x000fe200078e007b */
[----:B------:R-:W-:Y:S01]  /*14420*/  R2UR UR50, R122 ;  /* 0x000000007a3272ca */ /* 0x000fe200000e0000 */
[----:B------:R-:W-:Y:S01]  /*14430*/  VIADD R122, R126, 0x302 ;  /* 0x000003027e7a7836 */ /* 0x000fe20000000000 */
[----:B------:R-:W-:Y:S02]  /*14440*/  MOV R213, UR45 ;  /* 0x0000002d00d57c02 */ /* 0x000fe40008000f00 */
[----:B------:R-:W-:Y:S01]  /*14450*/  R2UR UR38, R120 ;  /* 0x00000000782672ca */ /* 0x000fe200000e0000 */
[----:B------:R-:W-:Y:S01]  /*14460*/  VIADD R120, R126, 0x300 ;  /* 0x000003007e787836 */ /* 0x000fe20000000000 */
[----:B------:R-:W-:Y:S01]  /*14470*/  R2UR UR30, R122 ;  /* 0x000000007a1e72ca */ /* 0x000fe200000e0000 */
[----:B------:R-:W-:Y:S01]  /*14480*/  VIADD R122, R126, 0x600 ;  /* 0x000006007e7a7836 */ /* 0x000fe20000000000 */
[----:B01----:R-:W-:-:S02]  /*14490*/  MOV R4, UR44 ;  /* 0x0000002c00047c02 */ /* 0x003fc40008000f00 */
[----:B------:R-:W-:Y:S02]  /*144a0*/  R2UR UR34, R120 ;  /* 0x00000000782272ca */ /* 0x000fe400000e0000 */
[----:B------:R-:W-:Y:S02]  /*144b0*/  IADD3 R120, R126, 0x306, RZ ;  /* 0x000003067e787810 */ /* 0x000fe40007ffe0ff */
[----:B------:R-:W-:Y:S02]  /*144c0*/  R2UR UR47, R121 ;  /* 0x00000000792f72ca */ /* 0x000fe400000e0000 */
[----:B------:R-:W-:Y:S02]  /*144d0*/  R2UR UR26, R124 ;  /* 0x000000007c1a72ca */ /* 0x000fe400000e0000 */
[----:B------:R-:W-:Y:S01]  /*144e0*/  R2UR UR22, R120 ;  /* 0x00000000781672ca */ /* 0x000fe200000e0000 */
[----:B------:R-:W-:Y:S01]  /*144f0*/  VIADD R120, R126, 0x604 ;  /* 0x000006047e787836 */ /* 0x000fe20000000000 */
[----:B------:R-:W-:Y:S01]  /*14500*/  R2UR UR18, R122 ;  /* 0x000000007a1272ca */ /* 0x000fe200000e0000 */
[----:B------:R-:W-:Y:S01]  /*14510*/  VIADD R122, R126, 0x606 ;  /* 0x000006067e7a7836 */ /* 0x000fe20000000000 */
[----:B------:R-:W-:-:S02]  /*14520*/  MOV R123, 0x40000040 ;  /* 0x40000040007b7802 */ /* 0x000fc40000000f00 */
[----:B------:R-:W-:Y:S02]  /*14530*/  IADD3 R124, R126, 0x602, RZ ;  /* 0x000006027e7c7810 */ /* 0x000fe40007ffe0ff */
[----:B------:R-:W-:Y:S02]  /*14540*/  MOV R5, UR51 ;  /* 0x0000003300057c02 */ /* 0x000fe40008000f00 */
[C---:B------:R-:W-:Y:S02]  /*14550*/  R2UR UR43, R121.reuse ;  /* 0x00000000792b72ca */ /* 0x040fe400000e0000 */
[----:B------:R-:W-:Y:S02]  /*14560*/  R2UR UR39, R121 ;  /* 0x00000000792772ca */ /* 0x000fe400000e0000 */
[----:B------:R-:W-:Y:S02]  /*14570*/  R2UR UR51, R123 ;  /* 0x000000007b3372ca */ /* 0x000fe400000e0000 */
[----:B------:R-:W-:-:S02]  /*14580*/  R2UR UR35, R121 ;  /* 0x00000000792372ca */ /* 0x000fc400000e0000 */
[----:B------:R-:W-:Y:S02]  /*14590*/  R2UR UR31, R123 ;  /* 0x000000007b1f72ca */ /* 0x000fe400000e0000 */
[----:B------:R-:W-:Y:S02]  /*145a0*/  R2UR UR27, R125 ;  /* 0x000000007d1b72ca */ /* 0x000fe400000e0000 */
[----:B------:R-:W-:Y:S02]  /*145b0*/  R2UR UR23, R121 ;  /* 0x00000000791772ca */ /* 0x000fe400000e0000 */
[----:B------:R-:W-:Y:S02]  /*145c0*/  R2UR UR19, R123 ;  /* 0x000000007b1372ca */ /* 0x000fe400000e0000 */
[----:B------:R-:W-:Y:S02]  /*145d0*/  R2UR UR14, R124 ;  /* 0x000000007c0e72ca */ /* 0x000fe400000e0000 */
[----:B------:R-:W-:-:S02]  /*145e0*/  R2UR UR15, R125 ;  /* 0x000000007d0f72ca */ /* 0x000fc400000e0000 */
[----:B------:R-:W-:Y:S02]  /*145f0*/  R2UR UR6, R120 ;  /* 0x00000000780672ca */ /* 0x000fe400000e0000 */
[----:B------:R-:W-:Y:S02]  /*14600*/  R2UR UR7, R121 ;  /* 0x00000000790772ca */ /* 0x000fe400000e0000 */
[----:B------:R-:W-:Y:S02]  /*14610*/  R2UR UR10, R122 ;  /* 0x000000007a0a72ca */ /* 0x000fe400000e0000 */
[----:B------:R-:W-:Y:S02]  /*14620*/  R2UR UR11, R123 ;  /* 0x000000007b0b72ca */ /* 0x000fe400000e0000 */
[----:B------:R-:W-:Y:S02]  /*14630*/  MOV R21, UR41 ;  /* 0x0000002900157c02 */ /* 0x000fe40008000f00 */
[----:B------:R-:W-:-:S02]  /*14640*/  MOV R212, UR40 ;  /* 0x0000002800d47c02 */ /* 0x000fc40008000f00 */
[----:B------:R-:W-:Y:S02]  /*14650*/  MOV R15, UR37 ;  /* 0x00000025000f7c02 */ /* 0x000fe40008000f00 */
[----:B------:R-:W-:Y:S02]  /*14660*/  MOV R20, UR36 ;  /* 0x0000002400147c02 */ /* 0x000fe40008000f00 */
[----:B------:R-:W-:Y:S02]  /*14670*/  MOV R12, UR49 ;  /* 0x00000031000c7c02 */ /* 0x000fe40008000f00 */
[----:B------:R-:W-:Y:S02]  /*14680*/  MOV R13, UR48 ;  /* 0x00000030000d7c02 */ /* 0x000fe40008000f00 */
[----:B--2---:R-:W-:Y:S02]  /*14690*/  R2UR UR44, R128 ;  /* 0x00000000802c72ca */ /* 0x004fe400000e0000 */
[----:B------:R-:W-:-:S02]  /*146a0*/  R2UR UR45, R129 ;  /* 0x00000000812d72ca */ /* 0x000fc400000e0000 */
[----:B-----5:R-:W-:-:S11]  /*146b0*/  WARPGROUP.ARRIVE ;  /* 0x00000000000079c5 */ /* 0x020fd60000000000 */
[----:B------:R-:W-:Y:S01]  /*146c0*/  HGMMA.64x96x16.F32 R120, gdesc[UR44], RZ, !UPT, gsb0 ;  /* 0x016000002c7879f0 */ /* 0x000fe2000c0008ff */
[----:B---3--:R-:W-:Y:S02]  /*146d0*/  R2UR UR40, R6 ;  /* 0x00000000062872ca */ /* 0x008fe400000e0000 */
[----:B------:R-:W-:Y:S02]  /*146e0*/  R2UR UR41, R7 ;  /* 0x00000000072972ca */ /* 0x000fe400000e0000 */
[----:B------:R0:W5:Y:S01]  /*146f0*/  LDL.LU.64 R6, [R1+0x128] ;  /* 0x0001280001067983 */ /* 0x0001620000300a00 */
[----:B------:R-:W-:Y:S02]  /*14700*/  WARPGROUP.DEPBAR.LE gsb0, 0x0 ;  /* 0x00008000000079c5 */ /* 0x000fe40000010000 */
[----:B------:R-:W-:-:S08]  /*14710*/  WARPGROUP.ARRIVE ;  /* 0x00000000000079c5 */ /* 0x000fd00000000000 */
[----:B------:R-:W-:Y:S01]  /*14720*/  HGMMA.64x96x16.F32 R120, gdesc[UR40], R120, gsb0 ;  /* 0x01600000287879f0 */ /* 0x000fe20008000878 */
[----:B----4-:R-:W-:Y:S02]  /*14730*/  R2UR UR36, R2 ;  /* 0x00000000022472ca */ /* 0x010fe400000e0000 */
[----:B------:R-:W-:Y:S02]  /*14740*/  R2UR UR37, R3 ;  /* 0x00000000032572ca */ /* 0x000fe400000e0000 */
[----:B------:R-:W-:Y:S01]  /*14750*/  R2UR UR41, R21 ;  /* 0x00000000152972ca */ /* 0x000fe200000e0000 */
[----:B------:R-:W2:Y:S01]  /*14760*/  LDL.64 R2, [R1+0x8] ;  /* 0x0000080001027983 */ /* 0x000ea20000100a00 */
[----:B------:R-:W-:Y:S02]  /*14770*/  WARPGROUP.DEPBAR.LE gsb0, 0x0 ;  /* 0x00008000000079c5 */ /* 0x000fe40000010000 */
[----:B------:R-:W-:-:S07]  /*14780*/  WARPGROUP.ARRIVE ;  /* 0x00000000000079c5 */ /* 0x000fce0000000000 */
[----:B------:R-:W-:Y:S01]  /*14790*/  HGMMA.64x96x16.F32 R120, gdesc[UR36], R120, gsb0 ;  /* 0x01600000247879f0 */ /* 0x000fe20008000878 */
[----:B------:R-:W-:Y:S02]  /*147a0*/  R2UR UR36, R20 ;  /* 0x00000000142472ca */ /* 0x000fe400000e0000 */
[----:B------:R-:W3:Y:S01]  /*147b0*/  LDL.64 R20, [R1+0x20] ;  /* 0x0000200001147983 */ /* 0x000ee20000100a00 */
[----:B------:R-:W-:Y:S02]  /*147c0*/  R2UR UR38, R14 ;  /* 0x000000000e2672ca */ /* 0x000fe400000e0000 */
[----:B------:R-:W-:Y:S02]  /*147d0*/  R2UR UR37, R15 ;  /* 0x000000000f2572ca */ /* 0x000fe400000e0000 */
[----:B------:R-:W4:Y:S01]  /*147e0*/  LDL.64 R14, [R1+0x18] ;  /* 0x00001800010e7983 */ /* 0x000f220000100a00 */
[----:B------:R-:W-:Y:S02]  /*147f0*/  R2UR UR45, R213 ;  /* 0x00000000d52d72ca */ /* 0x000fe400000e0000 */
[----:B------:R-:W-:-:S02]  /*14800*/  R2UR UR40, R212 ;  /* 0x00000000d42872ca */ /* 0x000fc400000e0000 */
[----:B------:R-:W2:Y:S01]  /*14810*/  LDL.64 R212, [R1+0x10] ;  /* 0x0000100001d47983 */ /* 0x000ea20000100a00 */
[----:B------:R-:W-:Y:S02]  /*14820*/  WARPGROUP.DEPBAR.LE gsb0, 0x0 ;  /* 0x00008000000079c5 */ /* 0x000fe40000010000 */
[----:B------:R-:W-:Y:S01]  /*14830*/  WARPGROUP.ARRIVE ;  /* 0x00000000000079c5 */ /* 0x000fe20000000000 */
[----:B---3--:R-:W-:Y:S02]  /*14840*/  R2UR UR48, R20 ;  /* 0x00000000143072ca */ /* 0x008fe400000e0000 */
[----:B------:R-:W-:-:S13]  /*14850*/  R2UR UR49, R21 ;  /* 0x00000000153172ca */ /* 0x000fda00000e0000 */
[----:B------:R-:W-:Y:S01]  /*14860*/  HGMMA.64x96x16.F32 R120, gdesc[UR48], R120, gsb0 ;  /* 0x01600000307879f0 */ /* 0x000fe20008000878 */
[----:B----4-:R-:W-:Y:S02]  /*14870*/  R2UR UR32, R14 ;  /* 0x000000000e2072ca */ /* 0x010fe400000e0000 */
[----:B------:R-:W-:Y:S02]  /*14880*/  R2UR UR33, R15 ;  /* 0x000000000f2172ca */ /* 0x000fe400000e0000 */
[----:B--2---:R-:W-:Y:S02]  /*14890*/  R2UR UR28, R212 ;  /* 0x00000000d41c72ca */ /* 0x004fe400000e0000 */
[----:B------:R-:W-:Y:S01]  /*148a0*/  R2UR UR29, R213 ;  /* 0x00000000d51d72ca */ /* 0x000fe200000e0000 */
[----:B------:R-:W-:Y:S02]  /*148b0*/  WARPGROUP.DEPBAR.LE gsb0, 0x0 ;  /* 0x00008000000079c5 */ /* 0x000fe40000010000 */
[----:B------:R-:W-:-:S06]  /*148c0*/  WARPGROUP.ARRIVE ;  /* 0x00000000000079c5 */ /* 0x000fcc0000000000 */
[----:B------:R-:W-:Y:S01]  /*148d0*/  HGMMA.64x96x16.F32 R120, gdesc[UR32], R120, gsb0 ;  /* 0x01600000207879f0 */ /* 0x000fe20008000878 */
[----:B------:R-:W-:Y:S02]  /*148e0*/  R2UR UR24, R2 ;  /* 0x00000000021872ca */ /* 0x000fe400000e0000 */
[----:B------:R-:W-:Y:S01]  /*148f0*/  R2UR UR25, R3 ;  /* 0x00000000031972ca */ /* 0x000fe200000e0000 */
[----:B------:R-:W-:Y:S02]  /*14900*/  WARPGROUP.DEPBAR.LE gsb0, 0x0 ;  /* 0x00008000000079c5 */ /* 0x000fe40000010000 */
[----:B------:R-:W-:-:S06]  /*14910*/  WARPGROUP.ARRIVE ;  /* 0x00000000000079c5 */ /* 0x000fcc0000000000 */
[----:B------:R-:W-:Y:S03]  /*14920*/  HGMMA.64x96x16.F32 R120, gdesc[UR28], R120, gsb0 ;  /* 0x016000001c7879f0 */ /* 0x000fe60008000878 */
[----:B------:R-:W-:Y:S02]  /*14930*/  WARPGROUP.DEPBAR.LE gsb0, 0x0 ;  /* 0x00008000000079c5 */ /* 0x000fe40000010000 */
[----:B------:R-:W-:-:S06]  /*14940*/  WARPGROUP.ARRIVE ;  /* 0x00000000000079c5 */ /* 0x000fcc0000000000 */
[----:B------:R-:W-:Y:S01]  /*14950*/  HGMMA.64x96x16.F32 R120, gdesc[UR24], R120, gsb0 ;  /* 0x01600000187879f0 */ /* 0x000fe20008000878 */
[----:B------:R-:W-:Y:S01]  /*14960*/  UMOV UR20, UR56 ;  /* 0x0000003800147c82 */ /* 0x000fe20008000000 */
[----:B------:R-:W-:Y:S01]  /*14970*/  UMOV UR21, UR57 ;  /* 0x0000003900157c82 */ /* 0x000fe20008000000 */
[----:B------:R-:W-:Y:S02]  /*14980*/  WARPGROUP.DEPBAR.LE gsb0, 0x0 ;  /* 0x00008000000079c5 */ /* 0x000fe40000010000 */
[----:B------:R-:W-:-:S06]  /*14990*/  WARPGROUP.ARRIVE ;  /* 0x00000000000079c5 */ /* 0x000fcc0000000000 */
[----:B------:R-:W-:Y:S01]  /*149a0*/  HGMMA.64x96x16.F32 R120, gdesc[UR20], R120, gsb0 ;  /* 0x01600000147879f0 */ /* 0x000fe20008000878 */
[----:B------:R-:W-:Y:S01]  /*149b0*/  UMOV UR16, UR52 ;  /* 0x0000003400107c82 */ /* 0x000fe20008000000 */
[----:B------:R-:W-:Y:S01]  /*149c0*/  UMOV UR17, UR53 ;  /* 0x0000003500117c82 */ /* 0x000fe20008000000 */
[----:B------:R-:W-:Y:S01]  /*149d0*/  R2UR UR44, R4 ;  /* 0x00000000042c72ca */ /* 0x000fe200000e0000 */
[----:B------:R-:W-:Y:S02]  /*149e0*/  WARPGROUP.DEPBAR.LE gsb0, 0x0 ;  /* 0x00008000000079c5 */ /* 0x000fe40000010000 */
[----:B------:R-:W-:-:S06]  /*149f0*/  WARPGROUP.ARRIVE ;  /* 0x00000000000079c5 */ /* 0x000fcc0000000000 */
[----:B------:R-:W-:Y:S04]  /*14a00*/  HGMMA.64x96x16.F32 R120, gdesc[UR16], R120, gsb0 ;  /* 0x01600000107879f0 */ /* 0x000fe80008000878 */
[----:B------:R-:W-:Y:S01]  /*14a10*/  UMOV UR12, UR44 ;  /* 0x0000002c000c7c82 */ /* 0x000fe20008000000 */
[----:B------:R-:W-:Y:S01]  /*14a20*/  UMOV UR13, UR45 ;  /* 0x0000002d000d7c82 */ /* 0x000fe20008000000 */
        /* <DEDUP_REMOVED lines=13> */
[----:B------:R-:W-:Y:S01]  /*14b00*/  HGMMA.64x96x16.F32 R120, gdesc[UR8], R120, gsb0 ;  /* 0x01600000087879f0 */ /* 0x000fe20008000878 */
[----:B------:R-:W-:Y:S02]  /*14b10*/  R2UR UR50, R11 ;  /* 0x000000000b3272ca */ /* 0x000fe400000e0000 */
[----:B------:R-:W-:Y:S02]  /*14b20*/  R2UR UR49, R12 ;  /* 0x000000000c3172ca */ /* 0x000fe400000e0000 */
[----:B------:R-:W-:Y:S01]  /*14b30*/  R2UR UR48, R13 ;  /* 0x000000000d3072ca */ /* 0x000fe200000e0000 */
[----:B------:R-:W-:Y:S02]  /*14b40*/  WARPGROUP.DEPBAR.LE gsb0, 0x0 ;  /* 0x00008000000079c5 */ /* 0x000fe40000010000 */
[----:B0-----:R-:W-:-:S12]  /*14b50*/  @!P0 BRA `(.L_x_632) ;  /* 0x0000000000048947 */ /* 0x001fd80003800000 */
[----:B------:R-:W-:Y:S01]  /*14b60*/  BPT.TRAP 0x1 ;  /* 0x000000040000795c */ /* 0x000fe20000300000 */
.L_x_632:
[----:B------:R-:W-:Y:S02]  /*14b70*/  SHF.L.U32 R2, R9, 0x1f, RZ ;  /* 0x0000001f09027819 */ /* 0x000fe400000006ff */
[----:B------:R-:W-:-:S04]  /*14b80*/  LEA R9, R10, R18, 0x3 ;  /* 0x000000120a097211 */ /* 0x000fc800078e18ff */
[----:B------:R0:W1:Y:S01]  /*14b90*/  SYNCS.PHASECHK.TRANS64.TRYWAIT P1, [R9+URZ+0x30850], R2 ;  /* 0x03085002090075a7 */ /* 0x000062000802017f */
[----:B------:R-:W-:Y:S05]  /*14ba0*/  @!P0 BRA `(.L_x_633) ;  /* 0x0000000000048947 */ /* 0x000fea0003800000 */
[----:B------:R-:W-:Y:S01]  /*14bb0*/  BPT.TRAP 0x1 ;  /* 0x000000040000795c */ /* 0x000fe20000300000 */
.L_x_633:
[----:B------:R-:W-:Y:S04]  /*14bc0*/  BSSY B1, `(.L_x_634) ;  /* 0x0000004000017945 */ /* 0x000fe80003800000 */
[----:B-1----:R-:W-:Y:S05]  /*14bd0*/  @P1 BRA `(.L_x_635) ;  /* 0x0000000000081947 */ /* 0x002fea0003800000 */
[----:B------:R-:W1:Y:S02]  /*14be0*/  SYNCS.PHASECHK.TRANS64.TRYWAIT P1, [R9+URZ+0x30850], R2 ;  /* 0x03085002090075a7 */ /* 0x000e64000802017f */
[----:B-1----:R-:W-:Y:S05]  /*14bf0*/  @!P1 BRA `(.L_x_636) ;  /* 0x000000e000809947 */ /* 0x002fea0003800000 */
.L_x_635:
[----:B------:R-:W-:Y:S05]  /*14c00*/  BSYNC B1 ;  /* 0x0000000000017941 */ /* 0x000fea0003800000 */
.L_x_634:
[----:B01----:R-:W-:Y:S01]  /*14c10*/  VIADD R2, R18, 0x400 ;  /* 0x0000040012027836 */ /* 0x003fe20000000000 */
[----:B------:R-:W-:Y:S01]  /*14c20*/  WARPGROUP.ARRIVE ;  /* 0x00000000000079c5 */ /* 0x000fe20000000000 */
[----:B------:R-:W-:Y:S02]  /*14c30*/  IMAD.MOV.U32 R3, RZ, RZ, 0x40000040 ;  /* 0x40000040ff037424 */ /* 0x000fe400078e00ff */
[----:B------:R-:W-:Y:S01]  /*14c40*/  IMAD.MOV.U32 R5, RZ, RZ, 0x40000040 ;  /* 0x40000040ff057424 */ /* 0x000fe200078e00ff */
[----:B------:R-:W-:Y:S02]  /*14c50*/  SHF.R.U32.HI R2, RZ, 0x4, R2 ;  /* 0x00000004ff027819 */ /* 0x000fe40000011602 */
[----:B------:R-:W-:Y:S02]  /*14c60*/  R2UR UR7, R3 ;  /* 0x00000000030772ca */ /* 0x000fe400000e0000 */
[----:B------:R-:W-:Y:S02]  /*14c70*/  LOP3.LUT R2, R2, 0x3fff, RZ, 0xc0, !PT ;  /* 0x00003fff02027812 */ /* 0x000fe400078ec0ff */
[----:B------:R-:W-:-:S02]  /*14c80*/  MOV R3, 0x40000040 ;  /* 0x4000004000037802 */ /* 0x000fc40000000f00 */
[----:B------:R-:W-:-:S05]  /*14c90*/  LOP3.LUT R2, R2, 0x3000000, RZ, 0xfc, !PT ;  /* 0x0300000002027812 */ /* 0x000fca00078efcff */
[----:B------:R-:W-:-:S05]  /*14ca0*/  IMAD R2, R10, 0x900, R2 ;  /* 0x000009000a027824 */ /* 0x000fca00078e0202 */
[C---:B------:R-:W-:Y:S02]  /*14cb0*/  R2UR UR6, R2.reuse ;  /* 0x00000000020672ca */ /* 0x040fe400000e0000 */
[----:B------:R-:W-:-:S11]  /*14cc0*/  IADD3 R4, R2, 0x80, RZ ;  /* 0x0000008002047810 */ /* 0x000fd60007ffe0ff */
        /* <DEDUP_REMOVED lines=9> */
[----:B------:R-:W-:Y:S01]  /*14d60*/  VIADD R4, R2, 0x180 ;  /* 0x0000018002047836 */ /* 0x000fe20000000000 */
[----:B------:R-:W-:Y:S01]  /*14d70*/  R2UR UR7, R5 ;  /* 0x00000000050772ca */ /* 0x000fe200000e0000 */
[----:B------:R-:W-:Y:S01]  /*14d80*/  IMAD.MOV.U32 R5, RZ, RZ, 0x40000040 ;  /* 0x40000040ff057424 */ /* 0x000fe200078e00ff */
[----:B------:R-:W-:Y:S02]  /*14d90*/  WARPGROUP.DEPBAR.LE gsb0, 0x0 ;  /* 0x00008000000079c5 */ /* 0x000fe40000010000 */
[----:B------:R-:W-:-:S13]  /*14da0*/  WARPGROUP.ARRIVE ;  /* 0x00000000000079c5 */ /* 0x000fda0000000000 */
[----:B------:R-:W-:Y:S01]  /*14db0*/  HGMMA.64x192x16.F32 R24, R180, gdesc[UR4].tnspB, R24, gsb0 ;  /* 0x42e00004b4187df0 */ /* 0x000fe20008000818 */
[----:B------:R-:W-:Y:S02]  /*14dc0*/  R2UR UR6, R4 ;  /* 0x00000000040672ca */ /* 0x000fe400000e0000 */
[----:B------:R-:W-:Y:S01]  /*14dd0*/  R2UR UR7, R5 ;  /* 0x00000000050772ca */ /* 0x000fe200000e0000 */
[----:B------:R-:W-:Y:S01]  /*14de0*/  IMAD.MOV.U32 R5, RZ, RZ, 0x40000040 ;  /* 0x40000040ff057424 */ /* 0x000fe200078e00ff */
[C---:B------:R-:W-:Y:S01]  /*14df0*/  IADD3 R4, R2.reuse, 0x200, RZ ;  /* 0x0000020002047810 */ /* 0x040fe20007ffe0ff */
[----:B------:R-:W-:Y:S01]  /*14e00*/  VIADD R2, R2, 0x280 ;  /* 0x0000028002027836 */ /* 0x000fe20000000000 */
[----:B------:R-:W-:Y:S02]  /*14e10*/  WARPGROUP.DEPBAR.LE gsb0, 0x0 ;  /* 0x00008000000079c5 */ /* 0x000fe40000010000 */
[----:B------:R-:W-:-:S11]  /*14e20*/  WARPGROUP.ARRIVE ;  /* 0x00000000000079c5 */ /* 0x000fd60000000000 */
[----:B------:R-:W-:Y:S01]  /*14e30*/  HGMMA.64x192x16.F32 R24, R176, gdesc[UR4].tnspB, R24, gsb0 ;  /* 0x42e00004b0187df0 */ /* 0x000fe20008000818 */
[----:B------:R-:W-:Y:S02]  /*14e40*/  R2UR UR6, R4 ;  /* 0x00000000040672ca */ /* 0x000fe400000e0000 */
[----:B------:R-:W-:Y:S01]  /*14e50*/  R2UR UR7, R5 ;  /* 0x00000000050772ca */ /* 0x000fe200000e0000 */
[----:B------:R-:W-:Y:S02]  /*14e60*/  WARPGROUP.DEPBAR.LE gsb0, 0x0 ;  /* 0x00008000000079c5 */ /* 0x000fe40000010000 */
[----:B------:R-:W-:-:S14]  /*14e70*/  WARPGROUP.ARRIVE ;  /* 0x00000000000079c5 */ /* 0x000fdc0000000000 */
[----:B------:R-:W-:Y:S01]  /*14e80*/  HGMMA.64x192x16.F32 R24, R172, gdesc[UR4].tnspB, R24, gsb0 ;  /* 0x42e00004ac187df0 */ /* 0x000fe20008000818 */
[----:B------:R-:W-:Y:S02]  /*14e90*/  R2UR UR6, R2 ;  /* 0x00000000020672ca */ /* 0x000fe400000e0000 */
[----:B------:R-:W-:Y:S01]  /*14ea0*/  R2UR UR7, R3 ;  /* 0x00000000030772ca */ /* 0x000fe200000e0000 */
[----:B------:R-:W-:Y:S02]  /*14eb0*/  WARPGROUP.DEPBAR.LE gsb0, 0x0 ;  /* 0x00008000000079c5 */ /* 0x000fe40000010000 */
[----:B------:R-:W-:-:S14]  /*14ec0*/  WARPGROUP.ARRIVE ;  /* 0x00000000000079c5 */ /* 0x000fdc0000000000 */
[----:B------:R-:W-:Y:S03]  /*14ed0*/  HGMMA.64x192x16.F32 R24, R168, gdesc[UR4].tnspB, R24, gsb0 ;  /* 0x42e00004a8187df0 */ /* 0x000fe60008000818 */
[----:B------:R-:W-:Y:S02]  /*14ee0*/  WARPGROUP.DEPBAR.LE gsb0, 0x0 ;  /* 0x00008000000079c5 */ /* 0x000fe40000010000 */
[----:B------:R-:W-:Y:S05]  /*14ef0*/  @!P0 BRA `(.L_x_637) ;  /* 0x0000000000048947 */ /* 0x000fea0003800000 */
[----:B------:R-:W-:Y:S01]  /*14f00*/  BPT.TRAP 0x1 ;  /* 0x000000040000795c */ /* 0x000fe20000300000 */
.L_x_637:
[----:B------:R-:W-:-:S05]  /*14f10*/  VIADD R0, R0, 0x30840 ;  /* 0x0003084000007836 */ /* 0x000fca0000000000 */
[----:B------:R-:W-:-:S04]  /*14f20*/  PRMT R0, R223, 0x654, R0 ;  /* 0x00000654df007816 */ /* 0x000fc80000000000 */
[----:B------:R0:W-:Y:S02]  /*14f30*/  SYNCS.ARRIVE.TRANS64.RED.A1T0 RZ, [R0+URZ], RZ ;  /* 0x000000ff00ff79a7 */ /* 0x0001e4000810043f */
[----:B0----5:R-:W-:-:S04]  /*14f40*/  FMNMX.FTZ R0, R120, R6, !PT ;  /* 0x0000000678007209 */ /* 0x021fc80007810000 */
[----:B------:R-:W-:-:S04]  /*14f50*/  FMNMX.FTZ R0, R121, R0, !PT ;  /* 0x0000000079007209 */ /* 0x000fc80007810000 */
        /* <DEDUP_REMOVED lines=21> */
[----:B------:R-:W-:-:S05]  /*150b0*/  FMNMX.FTZ R0, R165, R0, !PT ;  /* 0x00000000a5007209 */ /* 0x000fca0007810000 */
[----:B------:R-:W0:Y:S02]  /*150c0*/  SHFL.BFLY PT, R2, R0, 0x2, 0x1f ;  /* 0x0c401f0000027f89 */ /* 0x000e2400000e0000 */
[----:B0-----:R-:W-:Y:S02]  /*150d0*/  FMNMX.FTZ R2, R0, R2, !PT ;  /* 0x0000000200027209 */ /* 0x001fe40007810000 */
[----:B------:R-:W-:-:S03]  /*150e0*/  FMNMX.FTZ R0, R122, R7, !PT ;  /* 0x000000077a007209 */ /* 0x000fc60007810000 */
[----:B------:R-:W0:Y:S01]  /*150f0*/  SHFL.BFLY PT, R5, R2, 0x1, 0x1f ;  /* 0x0c201f0002057f89 */ /* 0x000e2200000e0000 */
[----:B------:R-:W-:-:S04]  /*15100*/  FMNMX.FTZ R0, R123, R0, !PT ;  /* 0x000000007b007209 */ /* 0x000fc80007810000 */
[----:B------:R-:W-:-:S04]  /*15110*/  FMNMX.FTZ R0, R126, R0, !PT ;  /* 0x000000007e007209 */ /* 0x000fc80007810000 */
[----:B------:R-:W-:-:S04]  /*15120*/  FMNMX.FTZ R0, R127, R0, !PT ;  /* 0x000000007f007209 */ /* 0x000fc80007810000 */
[----:B------:R-:W-:-:S04]  /*15130*/  FMNMX.FTZ R0, R130, R0, !PT ;  /* 0x0000000082007209 */ /* 0x000fc80007810000 */
[----:B------:R-:W-:-:S04]  /*15140*/  FMNMX.FTZ R0, R131, R0, !PT ;  /* 0x0000000083007209 */ /* 0x000fc80007810000 */
[----:B------:R-:W-:Y:S02]  /*15150*/  FMNMX.FTZ R0, R134, R0, !PT ;  /* 0x0000000086007209 */ /* 0x000fe40007810000 */
[----:B0-----:R-:W-:Y:S02]  /*15160*/  FMNMX.FTZ R5, R2, R5, !PT ;  /* 0x0000000502057209 */ /* 0x001fe40007810000 */
[----:B------:R-:W-:-:S03]  /*15170*/  FMNMX.FTZ R0, R135, R0, !PT ;  /* 0x0000000087007209 */ /* 0x000fc60007810000 */
[----:B------:R-:W-:Y:S01]  /*15180*/  FADD.FTZ R3, -R5, R6 ;  /* 0x0000000605037221 */ /* 0x000fe20000010100 */
        /* <DEDUP_REMOVED lines=17> */
[----:B0-----:R-:W-:Y:S01]  /*152a0*/  FMNMX.FTZ R2, R0, R2, !PT ;  /* 0x0000000200027209 */ /* 0x001fe20007810000 */
[----:B------:R-:W-:-:S04]  /*152b0*/  IMAD.U32 R0, RZ, RZ, UR38 ;  /* 0x00000026ff007e24 */ /* 0x000fc8000f8e00ff */
[----:B------:R-:W0:Y:S01]  /*152c0*/  SHFL.BFLY PT, R4, R2, 0x1, 0x1f ;  /* 0x0c201f0002047f89 */ /* 0x000e2200000e0000 */
[-C--:B------:R-:W-:Y:S01]  /*152d0*/  FMUL.FTZ R11, R5, R0.reuse ;  /* 0x00000000050b7220 */ /* 0x080fe20000410000 */
[----:B------:R-:W-:-:S03]  /*152e0*/  FMUL.FTZ R3, R3, R0 ;  /* 0x0000000003037220 */ /* 0x000fc60000410000 */
        /* <DEDUP_REMOVED lines=11> */
[----:B------:R-:W1:Y:S01]  /*153a0*/  MUFU.EX2 R120, R120 ;  /* 0x0000007800787308 */ /* 0x000e620000000800 */
[-CC-:B------:R-:W-:Y:S01]  /*153b0*/  FFMA.FTZ R140, R140, R0.reuse, -R11.reuse ;  /* 0x000000008c8c7223 */ /* 0x180fe2000001080b */
[-CC-:B------:R-:W-:Y:S01]  /*153c0*/  FFMA.FTZ R141, R141, R0.reuse, -R11.reuse ;  /* 0x000000008d8d7223 */ /* 0x180fe2000001080b */
[-CC-:B------:R-:W-:Y:S01]  /*153d0*/  FFMA.FTZ R144, R144, R0.reuse, -R11.reuse ;  /* 0x0000000090907223 */ /* 0x180fe2000001080b */
[-CC-:B------:R-:W-:Y:S01]  /*153e0*/  FFMA.FTZ R145, R145, R0.reuse, -R11.reuse ;  /* 0x0000000091917223 */ /* 0x180fe2000001080b */
[-CC-:B------:R-:W-:Y:S01]  /*153f0*/  FFMA.FTZ R148, R148, R0.reuse, -R11.reuse ;  /* 0x0000000094947223 */ /* 0x180fe2000001080b */
[-CC-:B------:R-:W-:Y:S01]  /*15400*/  FFMA.FTZ R149, R149, R0.reuse, -R11.reuse ;  /* 0x0000000095957223 */ /* 0x180fe2000001080b */
[--C-:B------:R-:W-:Y:S01]  /*15410*/  FFMA.FTZ R152, R152, R0, -R11.reuse ;  /* 0x0000000098987223 */ /* 0x100fe2000001080b */
[----:B0-----:R-:W-:Y:S01]  /*15420*/  FMNMX.FTZ R4, R2, R4, !PT ;  /* 0x0000000402047209 */ /* 0x001fe20007810000 */
[----:B------:R-:W0:Y:S01]  /*15430*/  MUFU.EX2 R121, R121 ;  /* 0x0000007900797308 */ /* 0x000e220000000800 */
[-CC-:B------:R-:W-:Y:S01]  /*15440*/  FFMA.FTZ R153, R153, R0.reuse, -R11.reuse ;  /* 0x0000000099997223 */ /* 0x180fe2000001080b */
[-CC-:B------:R-:W-:Y:S01]  /*15450*/  FFMA.FTZ R156, R156, R0.reuse, -R11.reuse ;  /* 0x000000009c9c7223 */ /* 0x180fe2000001080b */
[-C--:B------:R-:W-:Y:S01]  /*15460*/  FFMA.FTZ R157, R157, R0.reuse, -R11 ;  /* 0x000000009d9d7223 */ /* 0x080fe2000001080b */
[C---:B------:R-:W-:Y:S01]  /*15470*/  FADD.FTZ R2, -R4.reuse, R7 ;  /* 0x0000000704027221 */ /* 0x040fe20000010100 */
[-C--:B------:R-:W-:Y:S01]  /*15480*/  FMUL.FTZ R7, R4, R0.reuse ;  /* 0x0000000004077220 */ /* 0x080fe20000410000 */
[-CC-:B------:R-:W-:Y:S01]  /*15490*/  FFMA.FTZ R160, R160, R0.reuse, -R11.reuse ;  /* 0x00000000a0a07223 */ /* 0x180fe2000001080b */
[-C--:B------:R-:W-:Y:S01]  /*154a0*/  FFMA.FTZ R161, R161, R0.reuse, -R11 ;  /* 0x00000000a1a17223 */ /* 0x080fe2000001080b */
[-C--:B------:R-:W-:Y:S01]  /*154b0*/  FMUL.FTZ R2, R2, R0.reuse ;  /* 0x0000000002027220 */ /* 0x080fe20000410000 */
[-CC-:B------:R-:W-:Y:S01]  /*154c0*/  FFMA.FTZ R122, R122, R0.reuse, -R7.reuse ;  /* 0x000000007a7a7223 */ /* 0x180fe20000010807 */
[-CC-:B------:R-:W-:Y:S01]  /*154d0*/  FFMA.FTZ R123, R123, R0.reuse, -R7.reuse ;  /* 0x000000007b7b7223 */ /* 0x180fe20000010807 */
[-CC-:B------:R-:W-:Y:S01]  /*154e0*/  FFMA.FTZ R126, R126, R0.reuse, -R7.reuse ;  /* 0x000000007e7e7223 */ /* 0x180fe20000010807 */
[-CC-:B------:R-:W-:Y:S01]  /*154f0*/  FFMA.FTZ R127, R127, R0.reuse, -R7.reuse ;  /* 0x000000007f7f7223 */ /* 0x180fe20000010807 */
[----:B------:R-:W2:Y:S01]  /*15500*/  MUFU.EX2 R124, R124 ;  /* 0x0000007c007c7308 */ /* 0x000ea20000000800 */
[-CC-:B------:R-:W-:Y:S01]  /*15510*/  FFMA.FTZ R130, R130, R0.reuse, -R7.reuse ;  /* 0x0000000082827223 */ /* 0x180fe20000010807 */
[-CC-:B------:R-:W-:Y:S01]  /*15520*/  FFMA.FTZ R131, R131, R0.reuse, -R7.reuse ;  /* 0x0000000083837223 */ /* 0x180fe20000010807 */
[----:B-1----:R-:W-:Y:S01]  /*15530*/  FFMA.FTZ R215, R3, R215, R120 ;  /* 0x000000d703d77223 */ /* 0x002fe20000010078 */
        /* <DEDUP_REMOVED lines=22> */
[-CC-:B------:R-:W-:Y:S01]  /*156a0*/  FFMA.FTZ R164, R164, R0.reuse, -R11.reuse ;  /* 0x00000000a4a47223 */ /* 0x180fe2000001080b */
[----:B------:R-:W-:-:S02]  /*156b0*/  FFMA.FTZ R11, R165, R0, -R11 ;  /* 0x00000000a50b7223 */ /* 0x000fc4000001080b */
[----:B--2---:R-:W-:-:S03]  /*156c0*/  FADD.FTZ R6, R124, R6 ;  /* 0x000000067c067221 */ /* 0x004fc60000010000 */
[----:B------:R-:W0:Y:S01]  /*156d0*/  MUFU.EX2 R126, R126 ;  /* 0x0000007e007e7308 */ /* 0x000e220000000800 */
[----:B-1----:R-:W-:-:S07]  /*156e0*/  FFMA.FTZ R214, R2, R214, R122 ;  /* 0x000000d602d67223 */ /* 0x002fce000001007a */
[----:B------:R-:W1:Y:S01]  /*156f0*/  MUFU.EX2 R125, R125 ;  /* 0x0000007d007d7308 */ /* 0x000e620000000800 */
[----:B---3--:R-:W-:-:S07]  /*15700*/  FADD.FTZ R7, R123, R214 ;  /* 0x000000d67b077221 */ /* 0x008fce0000010000 */
        /* <DEDUP_REMOVED lines=81> */
[----:B-1----:R-:W-:Y:S01]  /*15c20*/  FADD.FTZ R7, R166, R7 ;  /* 0x00000007a6077221 */ /* 0x002fe20000010000 */
[----:B--2---:R-:W-:-:S03]  /*15c30*/  FADD.FTZ R215, R11, R6 ;  /* 0x000000060bd77221 */ /* 0x004fc60000010000 */
[----:B0-----:R-:W-:Y:S01]  /*15c40*/  FADD.FTZ R214, R171, R7 ;  /* 0x00000007abd67221 */ /* 0x001fe20000010000 */
[----:B------:R-:W-:Y:S06]  /*15c50*/  @!P0 BRA `(.L_x_638) ;  /* 0x0000000000048947 */ /* 0x000fec0003800000 */
[----:B------:R-:W-:Y:S01]  /*15c60*/  BPT.TRAP 0x1 ;  /* 0x000000040000795c */ /* 0x000fe20000300000 */
.L_x_638:
[C---:B------:R-:W-:Y:S01]  /*15c70*/  ISETP.GT.AND P1, PT, R8.reuse, R221, PT ;  /* 0x000000dd0800720c */ /* 0x040fe20003f24270 */
[----:B------:R-:W-:Y:S01]  /*15c80*/  VIADD R8, R8, 0xffffffff ;  /* 0xffffffff08087836 */ /* 0x000fe20000000000 */
[----:B------:R-:W-:Y:S01]  /*15c90*/  IADD3 R9, R9, 0x30860, RZ ;  /* 0x0003086009097810 */ /* 0x000fe20007ffe0ff */
[----:B------:R-:W-:Y:S01]  /*15ca0*/  IMAD.MOV.U32 R7, RZ, RZ, R4 ;  /* 0x000000ffff077224 */ /* 0x000fe200078e0004 */
[----:B------:R-:W-:Y:S01]  /*15cb0*/  F2FP.F16.F32.PACK_AB R188, R121, R120 ;  /* 0x0000007879bc723e */ /* 0x000fe200000000ff */
[----:B------:R-:W-:Y:S01]  /*15cc0*/  IMAD.MOV.U32 R10, RZ, RZ, R211 ;  /* 0x000000ffff0a7224 */ /* 0x000fe200078e00d3 */
[----:B------:R-:W-:Y:S02]  /*15cd0*/  PRMT R9, R223, 0x654, R9 ;  /* 0x00000654df097816 */ /* 0x000fe40000000009 */
[----:B------:R-:W-:Y:S02]  /*15ce0*/  F2FP.F16.F32.PACK_AB R189, R123, R122 ;  /* 0x0000007a7bbd723e */ /* 0x000fe400000000ff */
[----:B------:R0:W-:Y:S01]  /*15cf0*/  SYNCS.ARRIVE.TRANS64.RED.A1T0 RZ, [R9+URZ], RZ ;  /* 0x000000ff09ff79a7 */ /* 0x0001e2000810043f */
[----:B------:R-:W-:-:S02]  /*15d00*/  F2FP.F16.F32.PACK_AB R190, R125, R124 ;  /* 0x0000007c7dbe723e */ /* 0x000fc400000000ff */
[----:B------:R-:W-:Y:S02]  /*15d10*/  F2FP.F16.F32.PACK_AB R191, R127, R126 ;  /* 0x0000007e7fbf723e */ /* 0x000fe400000000ff */
[----:B------:R-:W-:Y:S02]  /*15d20*/  F2FP.F16.F32.PACK_AB R184, R129, R128 ;  /* 0x0000008081b8723e */ /* 0x000fe400000000ff */
[----:B------:R-:W-:Y:S01]  /*15d30*/  F2FP.F16.F32.PACK_AB R185, R131, R130 ;  /* 0x0000008283b9723e */ /* 0x000fe200000000ff */
[----:B0-----:R-:W-:Y:S01]  /*15d40*/  IMAD.MOV.U32 R9, RZ, RZ, R220 ;  /* 0x000000ffff097224 */ /* 0x001fe200078e00dc */
        /* <DEDUP_REMOVED lines=18> */
[----:B------:R-:W-:Y:S01]  /*15e70*/  MOV R6, R5 ;  /* 0x0000000500067202 */ /* 0x000fe20000000f00 */
[----:B------:R-:W-:Y:S06]  /*15e80*/  @P1 BRA `(.L_x_639) ;  /* 0xffffffdc00541947 */ /* 0x000fec000383ffff */
.L_x_626:
[----:B------:R-:W-:Y:S05]  /*15e90*/  BSYNC B0 ;  /* 0x0000000000007941 */ /* 0x000fea0003800000 */
.L_x_625:
        /* <DEDUP_REMOVED lines=99> */
.L_x_640:
[----:B------:R-:W-:Y:S02]  /*164d0*/  LEA R6, R211, R18, 0x3 ;  /* 0x00000012d3067211 */ /* 0x000fe400078e18ff */
[----:B------:R-:W-:-:S04]  /*164e0*/  SHF.L.U32 R2, R220, 0x1f, RZ ;  /* 0x0000001fdc027819 */ /* 0x000fc800000006ff */
[----:B------:R0:W1:Y:S01]  /*164f0*/  SYNCS.PHASECHK.TRANS64.TRYWAIT P1, [R6+URZ+0x30850], R2 ;  /* 0x03085002060075a7 */ /* 0x000062000802017f */
[----:B------:R-:W-:Y:S05]  /*16500*/  @!P0 BRA `(.L_x_641) ;  /* 0x0000000000048947 */ /* 0x000fea0003800000 */
[----:B------:R-:W-:Y:S01]  /*16510*/  BPT.TRAP 0x1 ;  /* 0x000000040000795c */ /* 0x000fe20000300000 */
.L_x_641:
[----:B------:R-:W-:Y:S01]  /*16520*/  VIADD R18, R18, 0x400 ;  /* 0x0000040012127836 */ /* 0x000fe20000000000 */
[----:B------:R-:W-:Y:S04]  /*16530*/  BSSY B0, `(.L_x_642) ;  /* 0x0000008000007945 */ /* 0x000fe80003800000 */
[----:B------:R-:W-:-:S04]  /*16540*/  SHF.R.U32.HI R18, RZ, 0x4, R18 ;  /* 0x00000004ff127819 */ /* 0x000fc80000011612 */
[----:B------:R-:W-:-:S04]  /*16550*/  LOP3.LUT R18, R18, 0x3fff, RZ, 0xc0, !PT ;  /* 0x00003fff12127812 */ /* 0x000fc800078ec0ff */
[----:B------:R-:W-:-:S05]  /*16560*/  LOP3.LUT R7, R18, 0x3000000, RZ, 0xfc, !PT ;  /* 0x0300000012077812 */ /* 0x000fca00078efcff */
[----:B------:R-:W-:Y:S01]  /*16570*/  IMAD R7, R211, 0x900, R7 ;  /* 0x00000900d3077824 */ /* 0x000fe200078e0207 */
[----:B-1----:R-:W-:Y:S06]  /*16580*/  @P1 BRA `(.L_x_643) ;  /* 0x0000000000081947 */ /* 0x002fec0003800000 */
[----:B------:R-:W1:Y:S02]  /*16590*/  SYNCS.PHASECHK.TRANS64.TRYWAIT P1, [R6+URZ+0x30850], R2 ;  /* 0x03085002060075a7 */ /* 0x000e64000802017f */
[----:B-1----:R-:W-:Y:S05]  /*165a0*/  @!P1 BRA `(.L_x_644) ;  /* 0x000000c800289947 */ /* 0x002fea0003800000 */
.L_x_643:
[----:B------:R-:W-:Y:S05]  /*165b0*/  BSYNC B0 ;  /* 0x0000000000007941 */ /* 0x000fea0003800000 */
.L_x_642:
[----:B01----:R-:W-:Y:S01]  /*165c0*/  IMAD.MOV.U32 R2, RZ, RZ, R7 ;  /* 0x000000ffff027224 */ /* 0x003fe200078e0007 */
[----:B------:R-:W-:Y:S01]  /*165d0*/  MOV R3, 0x40000040 ;  /* 0x4000004000037802 */ /* 0x000fe20000000f00 */
[----:B------:R-:W-:Y:S01]  /*165e0*/  WARPGROUP.ARRIVE ;  /* 0x00000000000079c5 */ /* 0x000fe20000000000 */
[----:B------:R-:W-:Y:S01]  /*165f0*/  IMAD.MOV.U32 R120, RZ, RZ, -0x800000 ;  /* 0xff800000ff787424 */ /* 0x000fe200078e00ff */
[----:B------:R-:W-:Y:S02]  /*16600*/  MOV R121, 0xff800000 ;  /* 0xff80000000797802 */ /* 0x000fe40000000f00 */
[----:B------:R-:W-:Y:S01]  /*16610*/  R2UR UR6, R2 ;  /* 0x00000000020672ca */ /* 0x000fe200000e0000 */
[----:B------:R-:W-:Y:S01]  /*16620*/  VIADD R2, R7, 0x80 ;  /* 0x0000008007027836 */ /* 0x000fe20000000000 */
[----:B------:R-:W-:Y:S01]  /*16630*/  R2UR UR7, R3 ;  /* 0x00000000030772ca */ /* 0x000fe200000e0000 */
[----:B------:R-:W-:-:S12]  /*16640*/  IMAD.MOV.U32 R3, RZ, RZ, 0x40000040 ;  /* 0x40000040ff037424 */ /* 0x000fd800078e00ff */
[----:B------:R-:W-:Y:S01]  /*16650*/  HGMMA.64x192x16.F32 R24, R188, gdesc[UR4].tnspB, R24, gsb0 ;  /* 0x42e00004bc187df0 */ /* 0x000fe20008000818 */
[----:B------:R-:W-:Y:S02]  /*16660*/  R2UR UR6, R2 ;  /* 0x00000000020672ca */ /* 0x000fe400000e0000 */
[----:B------:R-:W-:Y:S01]  /*16670*/  R2UR UR7, R3 ;  /* 0x00000000030772ca */ /* 0x000fe200000e0000 */
[----:B------:R-:W-:Y:S01]  /*16680*/  IMAD.MOV.U32 R3, RZ, RZ, 0x40000040 ;  /* 0x40000040ff037424 */ /* 0x000fe200078e00ff */
[----:B------:R-:W-:Y:S01]  /*16690*/  IADD3 R2, R7, 0x100, RZ ;  /* 0x0000010007027810 */ /* 0x000fe20007ffe0ff */
[----:B------:R-:W-:Y:S02]  /*166a0*/  WARPGROUP.DEPBAR.LE gsb0, 0x0 ;  /* 0x00008000000079c5 */ /* 0x000fe40000010000 */
[----:B------:R-:W-:-:S12]  /*166b0*/  WARPGROUP.ARRIVE ;  /* 0x00000000000079c5 */ /* 0x000fd80000000000 */
        /* <DEDUP_REMOVED lines=22> */
[----:B------:R-:W-:Y:S02]  /*16820*/  R2UR UR6, R2 ;  /* 0x00000000020672ca */ /* 0x000fe400000e0000 */
[----:B------:R-:W-:Y:S01]  /*16830*/  R2UR UR7, R3 ;  /* 0x00000000030772ca */ /* 0x000fe200000e0000 */
[----:B------:R-:W0:Y:S04]  /*16840*/  SHFL.BFLY PT, R2, R215, 0x2, 0x1f ;  /* 0x0c401f00d7027f89 */ /* 0x000e2800000e0000 */
[----:B------:R-:W1:Y:S01]  /*16850*/  SHFL.BFLY PT, R3, R214, 0x2, 0x1f ;  /* 0x0c401f00d6037f89 */ /* 0x000e6200000e0000 */
[----:B0-----:R-:W-:Y:S01]  /*16860*/  FADD.FTZ R7, R2, R215 ;  /* 0x000000d702077221 */ /* 0x001fe20000010000 */
[----:B-1----:R-:W-:-:S04]  /*16870*/  FADD.FTZ R8, R3, R214 ;  /* 0x000000d603087221 */ /* 0x002fc80000010000 */
[----:B------:R-:W0:Y:S04]  /*16880*/  SHFL.BFLY PT, R2, R7, 0x1, 0x1f ;  /* 0x0c201f0007027f89 */ /* 0x000e2800000e0000 */
[----:B------:R-:W1:Y:S01]  /*16890*/  SHFL.BFLY PT, R3, R8, 0x1, 0x1f ;  /* 0x0c201f0008037f89 */ /* 0x000e6200000e0000 */
[----:B0-----:R-:W-:Y:S01]  /*168a0*/  FADD.FTZ R11, R7, R2 ;  /* 0x00000002070b7221 */ /* 0x001fe20000010000 */
[----:B-1----:R-:W-:-:S04]  /*168b0*/  FADD.FTZ R12, R8, R3 ;  /* 0x00000003080c7221 */ /* 0x002fc80000010000 */
[----:B------:R-:W-:Y:S02]  /*168c0*/  FSETP.NE.FTZ.AND P1, PT, R11, RZ, PT ;  /* 0x000000ff0b00720b */ /* 0x000fe40003f35000 */
[----:B------:R-:W-:Y:S02]  /*168d0*/  CS2R R2, SRZ ;  /* 0x0000000000027805 */ /* 0x000fe4000001ff00 */
        /* <DEDUP_REMOVED lines=17> */
.L_x_645:
[----:B------:R-:W-:Y:S02]  /*169f0*/  VIADD R6, R6, 0x30860 ;  /* 0x0003086006067836 */ /* 0x000fe40000000000 */
[-C--:B------:R-:W-:Y:S01]  /*16a00*/  FMUL.FTZ R4, R24, R3.reuse ;  /* 0x0000000318047220 */ /* 0x080fe20000410000 */
[----:B------:R-:W-:Y:S02]  /*16a10*/  VIADD R211, R211, 0x1 ;  /* 0x00000001d3d37836 */ /* 0x000fe40000000000 */
[-C--:B------:R-:W-:Y:S01]  /*16a20*/  FMUL.FTZ R5, R25, R3.reuse ;  /* 0x0000000319057220 */ /* 0x080fe20000410000 */
[-C--:B------:R-:W-:Y:S01]  /*16a30*/  FMUL.FTZ R7, R29, R3.reuse ;  /* 0x000000031d077220 */ /* 0x080fe20000410000 */
[----:B------:R-:W-:Y:S01]  /*16a40*/  PRMT R6, R223, 0x654, R6 ;  /* 0x00000654df067816 */ /* 0x000fe20000000006 */
[-C--:B------:R-:W-:Y:S01]  /*16a50*/  FMUL.FTZ R12, R40, R3.reuse ;  /* 0x00000003280c7220 */ /* 0x080fe20000410000 */
[-C--:B------:R-:W-:Y:S01]  /*16a60*/  FMUL.FTZ R13, R41, R3.reuse ;  /* 0x00000003290d7220 */ /* 0x080fe20000410000 */
[-C--:B------:R-:W-:Y:S01]  /*16a70*/  FMUL.FTZ R20, R48, R3.reuse ;  /* 0x0000000330147220 */ /* 0x080fe20000410000 */
[----:B------:R1:W-:Y:S01]  /*16a80*/  SYNCS.ARRIVE.TRANS64.RED.A1T0 RZ, [R6+URZ], RZ ;  /* 0x000000ff06ff79a7 */ /* 0x0003e2000810043f */
[-C--:B------:R-:W-:Y:S01]  /*16a90*/  FMUL.FTZ R21, R49, R3.reuse ;  /* 0x0000000331157220 */ /* 0x080fe20000410000 */
[-C--:B------:R-:W-:Y:S01]  /*16aa0*/  FMUL.FTZ R24, R52, R3.reuse ;  /* 0x0000000334187220 */ /* 0x080fe20000410000 */
[-C--:B------:R-:W-:Y:S01]  /*16ab0*/  FMUL.FTZ R25, R53, R3.reuse ;  /* 0x0000000335197220 */ /* 0x080fe20000410000 */
[-C--:B------:R-:W-:Y:S01]  /*16ac0*/  FMUL.FTZ R29, R57, R3.reuse ;  /* 0x00000003391d7220 */ /* 0x080fe20000410000 */
[----:B------:R-:W-:Y:S01]  /*16ad0*/  ISETP.NE.AND P1, PT, R211, 0x2, PT ;  /* 0x00000002d300780c */ /* 0x000fe20003f25270 */
        /* <DEDUP_REMOVED lines=38> */
[----:B------:R-:W-:Y:S01]  /*16d40*/  SEL R3, RZ, 0x1, P1 ;  /* 0x00000001ff037807 */ /* 0x000fe20000800000 */
[-C--:B0-----:R-:W-:Y:S01]  /*16d50*/  FMUL.FTZ R26, R26, R2.reuse ;  /* 0x000000021a1a7220 */ /* 0x081fe20000410000 */
        /* <DEDUP_REMOVED lines=48> */
[----:B------:R-:W-:-:S02]  /*17060*/  LOP3.LUT R220, R220, R3, RZ, 0x3c, !PT ;  /* 0x00000003dcdc7212 */ /* 0x000fc400078e3cff */
[----:B------:R-:W-:Y:S02]  /*17070*/  IADD3 R229, R229, 0x1, RZ ;  /* 0x00000001e5e57810 */ /* 0x000fe40007ffe0ff */
[----:B------:R-:W-:-:S07]  /*17080*/  SEL R211, R211, RZ, P1 ;  /* 0x000000ffd3d37207 */ /* 0x000fce0000800000 */
.L_x_567:
[----:B------:R-:W0:Y:S08]  /*17090*/  S2UR UR4, SR_CgaCtaId ;  /* 0x00000000000479c3 */ /* 0x000e300000008800 */
[----:B------:R-:W-:Y:S01]  /*170a0*/  BAR.SYNC.DEFER_BLOCKING 0x5, 0x180 ;  /* 0x0146000000007b1d */ /* 0x000fe20000010000 */
[----:B------:R-:W-:-:S05]  /*170b0*/  MOV R18, 0x400 ;  /* 0x0000040000127802 */ /* 0x000fca0000000f00 */
[----:B------:R-:W-:Y:S01]  /*170c0*/  BSSY B0, `(.L_x_646) ;  /* 0x00003c1000007945 */ /* 0x000fe20003800000 */
[----:B0-----:R-:W-:-:S05]  /*170d0*/  IMAD.U32 R223, RZ, RZ, UR4 ;  /* 0x00000004ffdf7e24 */ /* 0x001fca000f8e00ff */
[----:B------:R-:W-:-:S05]  /*170e0*/  LEA R18, R223, R18, 0x18 ;  /* 0x00000012df127211 */ /* 0x000fca00078ec0ff */
[----:B------:R0:W1:Y:S01]  /*170f0*/  LDS.128 R132, [R18+0x308d0] ;  /* 0x0308d00012847984 */ /* 0x0000620000000c00 */
[----:B------:R-:W-:Y:S06]  /*17100*/  BAR.ARV 0x4, 0x180 ;  /* 0x0106000000007b1d */ /* 0x000fec0000002000 */
[----:B------:R-:W-:Y:S05]  /*17110*/  @P0 BRA `(.L_x_647) ;  /* 0x0000002c00880947 */ /* 0x000fea0003800000 */
[----:B------:R-:W2:Y:S01]  /*17120*/  LDL R0, [R1+0x120] ;  /* 0x0001200001007983 */ /* 0x000ea20000100800 */
[----:B------:R-:W3:Y:S01]  /*17130*/  S2R R61, SR_SWINHI ;  /* 0x00000000003d7919 */ /* 0x000ee20000002f00 */
[----:B------:R-:W-:Y:S01]  /*17140*/  F2FP.F16.F32.PACK_AB R60, R5, R4 ;  /* 0x00000004053c723e */ /* 0x000fe200000000ff */
[----:B------:R-:W-:Y:S01]  /*17150*/  ULDC.64 UR6, c[0x0][0xc00] ;  /* 0x0003000000067ab9 */ /* 0x000fe20000000a00 */
[----:B------:R-:W-:Y:S01]  /*17160*/  F2FP.F16.F32.PACK_AB R64, R9, R8 ;  /* 0x000000080940723e */ /* 0x000fe200000000ff */
[----:B------:R-:W4:Y:S01]  /*17170*/  LDL.LU R128, [R1+0xa8] ;  /* 0x0000a80001807983 */ /* 0x000f220000300800 */
[----:B------:R-:W-:Y:S01]  /*17180*/  F2FP.F16.F32.PACK_AB R65, R35, R34 ;  /* 0x000000222341723e */ /* 0x000fe200000000ff */
[----:B------:R-:W-:Y:S02]  /*17190*/  ULDC.64 UR4, c[0x0][0xc08] ;  /* 0x0003020000047ab9 */ /* 0x000fe40000000a00 */
[----:B------:R-:W4:Y:S04]  /*171a0*/  LDL R127, [R1+0x11c] ;  /* 0x00011c00017f7983 */ /* 0x000f280000100800 */
[----:B------:R-:W4:Y:S04]  /*171b0*/  LDL R126, [R1+0x4] ;  /* 0x00000400017e7983 */ /* 0x000f280000100800 */
[----:B------:R-:W4:Y:S01]  /*171c0*/  LDL R125, [R1+0x40] ;  /* 0x00004000017d7983 */ /* 0x000f220000100800 */
[----:B------:R-:W-:-:S02]  /*171d0*/  MOV R2, R18 ;  /* 0x0000001200027202 */ /* 0x000fc40000000f00 */
[----:B---3--:R-:W-:Y:S02]  /*171e0*/  MOV R3, R61 ;  /* 0x0000003d00037202 */ /* 0x008fe40000000f00 */
[----:B------:R-:W-:Y:S01]  /*171f0*/  F2FP.F16.F32.PACK_AB R61, R27, R26 ;  /* 0x0000001a1b3d723e */ /* 0x000fe200000000ff */
[----:B------:R-:W-:Y:S01]  /*17200*/  BAR.SYNC.DEFER_BLOCKING 0x1, 0x100 ;  /* 0x0044000000007b1d */ /* 0x000fe20000010000 */
[----:B--2---:R-:W-:-:S03]  /*17210*/  IMAD.WIDE R116, R0, 0x2, R2 ;  /* 0x0000000200747825 */ /* 0x004fc600078e0202 */
[C---:B------:R-:W-:Y:S02]  /*17220*/  LOP3.LUT R63, R116.reuse, 0x380, RZ, 0xc0, !PT ;  /* 0x00000380743f7812 */ /* 0x040fe400078ec0ff */
[----:B------:R-:W-:Y:S02]  /*17230*/  IADD3 R67, P0, R116, 0x20, RZ ;  /* 0x0000002074437810 */ /* 0x000fe40007f1e0ff */
[----:B------:R-:W-:Y:S02]  /*17240*/  SHF.R.U64 R63, R63, 0x3, RZ ;  /* 0x000000033f3f7819 */ /* 0x000fe400000012ff */
[----:B------:R-:W-:Y:S02]  /*17250*/  LOP3.LUT R66, R67, 0x380, RZ, 0xc0, !PT ;  /* 0x0000038043427812 */ /* 0x000fe400078ec0ff */
[----:B------:R-:W-:Y:S01]  /*17260*/  LOP3.LUT R62, R63, R116, RZ, 0x3c, !PT ;  /* 0x000000743f3e7212 */ /* 0x000fe200078e3cff */
[----:B------:R-:W-:Y:S01]  /*17270*/  IMAD.MOV.U32 R63, RZ, RZ, R117 ;  /* 0x000000ffff3f7224 */ /* 0x000fe200078e0075 */
[----:B------:R-:W-:-:S02]  /*17280*/  SHF.R.U64 R66, R66, 0x3, RZ ;  /* 0x0000000342427819 */ /* 0x000fc400000012ff */
[----:B------:R-:W-:Y:S02]  /*17290*/  IADD3 R73, P3, R116, 0x40, RZ ;  /* 0x0000004074497810 */ /* 0x000fe40007f7e0ff */
[----:B------:R-:W-:Y:S02]  /*172a0*/  MOV R75, R62 ;  /* 0x0000003e004b7202 */ /* 0x000fe40000000f00 */
[----:B------:R-:W-:Y:S02]  /*172b0*/  F2FP.F16.F32.PACK_AB R62, R7, R6 ;  /* 0x00000006073e723e */ /* 0x000fe400000000ff */
[----:B------:R-:W-:Y:S02]  /*172c0*/  F2FP.F16.F32.PACK_AB R63, R31, R30 ;  /* 0x0000001e1f3f723e */ /* 0x000fe400000000ff */
[----:B------:R-:W-:Y:S02]  /*172d0*/  LOP3.LUT R66, R66, R67, RZ, 0x3c, !PT ;  /* 0x0000004342427212 */ /* 0x000fe400078e3cff */
[----:B------:R-:W-:-:S02]  /*172e0*/  LOP3.LUT R124, R73, 0x380, RZ, 0xc0, !PT ;  /* 0x00000380497c7812 */ /* 0x000fc400078ec0ff */
[----:B------:R-:W-:Y:S02]  /*172f0*/  IADD3 R0, P2, R116, 0x60, RZ ;  /* 0x0000006074007810 */ /* 0x000fe40007f5e0ff */
[----:B------:R-:W-:Y:S01]  /*17300*/  IADD3.X R67, RZ, R117, RZ, P0, !PT ;  /* 0x00000075ff437210 */ /* 0x000fe200007fe4ff */
[----:B------:R2:W-:Y:S01]  /*17310*/  STSM.16.M88.4 [R75], R60 ;  /* 0x0000003c4b007844 */ /* 0x0005e20000000200 */
[----:B------:R-:W-:Y:S02]  /*17320*/  SHF.R.U64 R124, R124, 0x3, RZ ;  /* 0x000000037c7c7819 */ /* 0x000fe400000012ff */
[----:B------:R-:W-:Y:S02]  /*17330*/  MOV R74, R66 ;  /* 0x00000042004a7202 */ /* 0x000fe40000000f00 */
[----:B------:R-:W-:Y:S02]  /*17340*/  IADD3 R72, P0, R116, 0x4000, RZ ;  /* 0x0000400074487810 */ /* 0x000fe40007f1e0ff */
[----:B------:R-:W-:-:S02]  /*17350*/  F2FP.F16.F32.PACK_AB R66, R11, R10 ;  /* 0x0000000a0b42723e */ /* 0x000fc400000000ff */
[----:B------:R-:W-:Y:S02]  /*17360*/  F2FP.F16.F32.PACK_AB R67, R39, R38 ;  /* 0x000000262743723e */ /* 0x000fe400000000ff */
[----:B--2---:R-:W-:Y:S01]  /*17370*/  LOP3.LUT R63, R0, 0x380, RZ, 0xc0, !PT ;  /* 0x00000380003f7812 */ /* 0x004fe200078ec0ff */
[----:B------:R-:W-:Y:S01]  /*17380*/  IMAD.X R61, RZ, RZ, R117, P3 ;  /* 0x000000ffff3d7224 */ /* 0x000fe200018e0675 */
[----:B------:R-:W-:Y:S02]  /*17390*/  LOP3.LUT R60, R124, R73, RZ, 0x3c, !PT ;  /* 0x000000497c3c7212 */ /* 0x000fe400078e3cff */
[----:B------:R-:W-:Y:S02]  /*173a0*/  SHF.R.U64 R63, R63, 0x3, RZ ;  /* 0x000000033f3f7819 */ /* 0x000fe400000012ff */
[----:B------:R-:W-:Y:S01]  /*173b0*/  LOP3.LUT R73, R72, 0x380, RZ, 0xc0, !PT ;  /* 0x0000038048497812 */ /* 0x000fe200078ec0ff */
[----:B------:R2:W-:Y:S01]  /*173c0*/  STSM.16.M88.4 [R74], R64 ;  /* 0x000000404a007844 */ /* 0x0005e20000000200 */
[----:B------:R-:W-:-:S02]  /*173d0*/  F2FP.F16.F32.PACK_AB R62, R15, R14 ;  /* 0x0000000e0f3e723e */ /* 0x000fc400000000ff */
[----:B------:R-:W-:Y:S02]  /*173e0*/  SHF.R.U64 R73, R73, 0x3, RZ ;  /* 0x0000000349497819 */ /* 0x000fe400000012ff */
[----:B------:R-:W-:Y:S02]  /*173f0*/  IADD3 R122, P1, R116, 0x4020, RZ ;  /* 0x00004020747a7810 */ /* 0x000fe40007f3e0ff */
[----:B------:R-:W-:Y:S02]  /*17400*/  LOP3.LUT R72, R73, R72, RZ, 0x3c, !PT ;  /* 0x0000004849487212 */ /* 0x000fe400078e3cff */
[----:B------:R-:W-:Y:S02]  /*17410*/  IADD3.X R73, RZ, R117, RZ, P0, !PT ;  /* 0x00000075ff497210 */ /* 0x000fe400007fe4ff */
[----:B--2---:R-:W-:Y:S02]  /*17420*/  LOP3.LUT R64, R63, R0, RZ, 0x3c, !PT ;  /* 0x000000003f407212 */ /* 0x004fe400078e3cff */
[----:B------:R-:W-:-:S02]  /*17430*/  MOV R66, R60 ;  /* 0x0000003c00427202 */ /* 0x000fc40000000f00 */
[----:B------:R-:W-:Y:S02]  /*17440*/  F2FP.F16.F32.PACK_AB R60, R13, R12 ;  /* 0x0000000c0d3c723e */ /* 0x000fe400000000ff */
[----:B------:R-:W-:Y:S02]  /*17450*/  F2FP.F16.F32.PACK_AB R61, R43, R42 ;  /* 0x0000002a2b3d723e */ /* 0x000fe400000000ff */
[----:B------:R-:W-:Y:S01]  /*17460*/  F2FP.F16.F32.PACK_AB R63, R47, R46 ;  /* 0x0000002e2f3f723e */ /* 0x000fe200000000ff */
[----:B------:R-:W-:Y:S01]  /*17470*/  IMAD.X R65, RZ, RZ, R117, P2 ;  /* 0x000000ffff417224 */ /* 0x000fe200010e0675 */
[----:B------:R-:W-:-:S03]  /*17480*/  LOP3.LUT R123, R122, 0x380, RZ, 0xc0, !PT ;  /* 0x000003807a7b7812 */ /* 0x000fc600078ec0ff */
[----:B------:R2:W-:Y:S01]  /*17490*/  STSM.16.M88.4 [R66], R60 ;  /* 0x0000003c42007844 */ /* 0x0005e20000000200 */
[----:B------:R-:W-:Y:S02]  /*174a0*/  SHF.R.U64 R123, R123, 0x3, RZ ;  /* 0x000000037b7b7819 */ /* 0x000fe400000012ff */
[----:B------:R-:W-:Y:S02]  /*174b0*/  MOV R0, R64 ;  /* 0x0000004000007202 */ /* 0x000fe40000000f00 */
[----:B------:R-:W-:Y:S02]  /*174c0*/  F2FP.F16.F32.PACK_AB R64, R21, R20 ;  /* 0x000000141540723e */ /* 0x000fe400000000ff */
[----:B------:R-:W-:Y:S02]  /*174d0*/  F2FP.F16.F32.PACK_AB R65, R51, R50 ;  /* 0x000000323341723e */ /* 0x000fe400000000ff */
[----:B--2---:R-:W-:-:S04]  /*174e0*/  IADD3 R60, P0, R116, 0x4040, RZ ;  /* 0x00004040743c7810 */ /* 0x004fc80007f1e0ff */
[----:B------:R-:W-:Y:S02]  /*174f0*/  LOP3.LUT R74, R60, 0x380, RZ, 0xc0, !PT ;  /* 0x000003803c4a7812 */ /* 0x000fe400078ec0ff */
[----:B------:R-:W-:Y:S02]  /*17500*/  F2FP.F16.F32.PACK_AB R66, R25, R24 ;  /* 0x000000181942723e */ /* 0x000fe400000000ff */
[----:B------:R-:W-:Y:S02]  /*17510*/  F2FP.F16.F32.PACK_AB R67, R55, R54 ;  /* 0x000000363743723e */ /* 0x000fe400000000ff */
[----:B------:R-:W-:Y:S02]  /*17520*/  MOV R61, R72 ;  /* 0x00000048003d7202 */ /* 0x000fe40000000f00 */
[----:B------:R-:W-:Y:S02]  /*17530*/  SHF.R.U64 R63, R74, 0x3, RZ ;  /* 0x000000034a3f7819 */ /* 0x000fe400000012ff */
[----:B------:R-:W-:Y:S01]  /*17540*/  LOP3.LUT R122, R123, R122, RZ, 0x3c, !PT ;  /* 0x0000007a7b7a7212 */ /* 0x000fe200078e3cff */
[----:B------:R-:W-:Y:S01]  /*17550*/  IMAD.X R123, RZ, RZ, R117, P1 ;  /* 0x000000ffff7b7224 */ /* 0x000fe200008e0675 */
[----:B------:R-:W-:-:S02]  /*17560*/  F2FP.F16.F32.PACK_AB R72, R29, R28 ;  /* 0x0000001c1d48723e */ /* 0x000fc400000000ff */
[----:B------:R-:W-:Y:S02]  /*17570*/  F2FP.F16.F32.PACK_AB R73, R59, R58 ;  /* 0x0000003a3b49723e */ /* 0x000fe400000000ff */
[----:B------:R-:W-:Y:S02]  /*17580*/  F2FP.F16.F32.PACK_AB R74, R33, R32 ;  /* 0x00000020214a723e */ /* 0x000fe400000000ff */
[----:B------:R-:W-:Y:S01]  /*17590*/  F2FP.F16.F32.PACK_AB R75, R105, R104 ;  /* 0x00000068694b723e */ /* 0x000fe200000000ff */
[----:B------:R2:W-:Y:S01]  /*175a0*/  STSM.16.M88.4 [R0], R64 ;  /* 0x0000004000007844 */ /* 0x0005e20000000200 */
[----:B------:R-:W-:Y:S02]  /*175b0*/  IADD3 R124, P3, R116, 0x4060, RZ ;  /* 0x00004060747c7810 */ /* 0x000fe40007f7e0ff */
[----:B------:R-:W-:Y:S01]  /*175c0*/  MOV R122, R122 ;  /* 0x0000007a007a7202 */ /* 0x000fe20000000f00 */
[----:B------:R3:W-:Y:S01]  /*175d0*/  STSM.16.M88.4 [R61], R72 ;  /* 0x000000483d007844 */ /* 0x0007e20000000200 */
[----:B------:R-:W-:-:S02]  /*175e0*/  F2FP.F16.F32.PACK_AB R62, R41, R40 ;  /* 0x00000028293e723e */ /* 0x000fc400000000ff */
[----:B--2---:R-:W-:Y:S02]  /*175f0*/  LOP3.LUT R64, R63, R60, RZ, 0x3c, !PT ;  /* 0x0000003c3f407212 */ /* 0x004fe400078e3cff */
[----:B------:R-:W-:Y:S02]  /*17600*/  F2FP.F16.F32.PACK_AB R60, R37, R36 ;  /* 0x00000024253c723e */ /* 0x000fe400000000ff */
[----:B---3--:R-:W-:Y:S02]  /*17610*/  F2FP.F16.F32.PACK_AB R61, R109, R108 ;  /* 0x0000006c6d3d723e */ /* 0x008fe400000000ff */
[----:B------:R-:W-:Y:S01]  /*17620*/  F2FP.F16.F32.PACK_AB R63, R71, R70 ;  /* 0x00000046473f723e */ /* 0x000fe200000000ff */
[----:B------:R-:W-:Y:S01]  /*17630*/  IMAD.X R65, RZ, RZ, R117, P0 ;  /* 0x000000ffff417224 */ /* 0x000fe200000e0675 */
[----:B------:R-:W-:Y:S02]  /*17640*/  IADD3 R72, P2, R116, 0x8000, RZ ;  /* 0x0000800074487810 */ /* 0x000fe40007f5e0ff */
[----:B------:R-:W-:-:S02]  /*17650*/  LOP3.LUT R75, R124, 0x380, RZ, 0xc0, !PT ;  /* 0x000003807c4b7812 */ /* 0x000fc400078ec0ff */
[----:B------:R-:W-:Y:S01]  /*17660*/  IADD3 R73, P0, R116, 0x8020, RZ ;  /* 0x0000802074497810 */ /* 0x000fe20007f1e0ff */
[----:B------:R2:W-:Y:S01]  /*17670*/  STSM.16.M88.4 [R122], R60 ;  /* 0x0000003c7a007844 */ /* 0x0005e20000000200 */
[----:B------:R-:W-:Y:S02]  /*17680*/  MOV R0, R64 ;  /* 0x0000004000007202 */ /* 0x000fe40000000f00 */
[----:B------:R-:W-:Y:S02]  /*17690*/  SHF.R.U64 R75, R75, 0x3, RZ ;  /* 0x000000034b4b7819 */ /* 0x000fe400000012ff */
[----:B------:R-:W-:Y:S02]  /*176a0*/  F2FP.F16.F32.PACK_AB R64, R45, R44 ;  /* 0x0000002c2d40723e */ /* 0x000fe400000000ff */
[----:B------:R-:W-:Y:S02]  /*176b0*/  F2FP.F16.F32.PACK_AB R65, R113, R112 ;  /* 0x000000707141723e */ /* 0x000fe400000000ff */
[----:B------:R-:W-:-:S02]  /*176c0*/  F2FP.F16.F32.PACK_AB R66, R49, R48 ;  /* 0x000000303142723e */ /* 0x000fc400000000ff */
[----:B------:R-:W-:Y:S02]  /*176d0*/  F2FP.F16.F32.PACK_AB R67, R79, R78 ;  /* 0x0000004e4f43723e */ /* 0x000fe400000000ff */
[----:B--2---:R-:W-:Y:S02]  /*176e0*/  LOP3.LUT R63, R72, 0x380, RZ, 0xc0, !PT ;  /* 0x00000380483f7812 */ /* 0x004fe400078ec0ff */
[----:B------:R-:W-:Y:S02]  /*176f0*/  LOP3.LUT R62, R73, 0x380, RZ, 0xc0, !PT ;  /* 0x00000380493e7812 */ /* 0x000fe400078ec0ff */
[----:B------:R-:W-:Y:S02]  /*17700*/  SHF.R.U64 R63, R63, 0x3, RZ ;  /* 0x000000033f3f7819 */ /* 0x000fe400000012ff */
[----:B------:R-:W-:Y:S02]  /*17710*/  LOP3.LUT R60, R75, R124, RZ, 0x3c, !PT ;  /* 0x0000007c4b3c7212 */ /* 0x000fe400078e3cff */
[----:B------:R-:W-:Y:S01]  /*17720*/  IADD3.X R61, RZ, R117, RZ, P3, !PT ;  /* 0x00000075ff3d7210 */ /* 0x000fe20001ffe4ff */
[----:B------:R2:W-:Y:S01]  /*17730*/  STSM.16.M88.4 [R0], R64 ;  /* 0x0000004000007844 */ /* 0x0005e20000000200 */
[----:B------:R-:W-:Y:S01]  /*17740*/  SHF.R.U64 R62, R62, 0x3, RZ ;  /* 0x000000033e3e7819 */ /* 0x000fe200000012ff */
[----:B------:R-:W3:Y:S01]  /*17750*/  LDC R124, c[0x0][0xbe8] ;  /* 0x0002fa00ff7c7b82 */ /* 0x000ee20000000800 */
[----:B------:R-:W-:-:S04]  /*17760*/  IADD3 R123, P1, R116, 0x8040, RZ ;  /* 0x00008040747b7810 */ /* 0x000fc80007f3e0ff */
[----:B------:R-:W-:Y:S02]  /*17770*/  LOP3.LUT R122, R123, 0x380, RZ, 0xc0, !PT ;  /* 0x000003807b7a7812 */ /* 0x000fe400078ec0ff */
[----:B--2---:R-:W-:Y:S02]  /*17780*/  LOP3.LUT R64, R63, R72, RZ, 0x3c, !PT ;  /* 0x000000483f407212 */ /* 0x004fe400078e3cff */
[----:B------:R-:W-:Y:S02]  /*17790*/  LOP3.LUT R72, R62, R73, RZ, 0x3c, !PT ;  /* 0x000000493e487212 */ /* 0x000fe400078e3cff */
[----:B------:R-:W-:Y:S02]  /*177a0*/  MOV R0, R60 ;  /* 0x0000003c00007202 */ /* 0x000fe40000000f00 */
[----:B------:R-:W-:Y:S02]  /*177b0*/  F2FP.F16.F32.PACK_AB R60, R53, R52 ;  /* 0x00000034353c723e */ /* 0x000fe400000000ff */
[----:B------:R-:W-:-:S02]  /*177c0*/  F2FP.F16.F32.PACK_AB R61, R83, R82 ;  /* 0x00000052533d723e */ /* 0x000fc400000000ff */
[----:B------:R-:W-:Y:S02]  /*177d0*/  F2FP.F16.F32.PACK_AB R62, R57, R56 ;  /* 0x00000038393e723e */ /* 0x000fe400000000ff */
[----:B------:R-:W-:Y:S01]  /*177e0*/  F2FP.F16.F32.PACK_AB R63, R87, R86 ;  /* 0x00000056573f723e */ /* 0x000fe200000000ff */
[--C-:B------:R-:W-:Y:S02]  /*177f0*/  IMAD.X R65, RZ, RZ, R117.reuse, P2 ;  /* 0x000000ffff417224 */ /* 0x100fe400010e0675 */
[----:B------:R-:W-:Y:S02]  /*17800*/  IMAD.X R73, RZ, RZ, R117, P0 ;  /* 0x000000ffff497224 */ /* 0x000fe400000e0675 */
[----:B------:R2:W-:Y:S01]  /*17810*/  STSM.16.M88.4 [R0], R60 ;  /* 0x0000003c00007844 */ /* 0x0005e20000000200 */
[----:B------:R-:W-:Y:S02]  /*17820*/  MOV R74, R64 ;  /* 0x00000040004a7202 */ /* 0x000fe40000000f00 */
[----:B------:R-:W-:-:S02]  /*17830*/  F2FP.F16.F32.PACK_AB R64, R69, R68 ;  /* 0x000000444540723e */ /* 0x000fc400000000ff */
[----:B------:R-:W-:Y:S02]  /*17840*/  F2FP.F16.F32.PACK_AB R65, R91, R90 ;  /* 0x0000005a5b41723e */ /* 0x000fe400000000ff */
[----:B------:R-:W-:Y:S02]  /*17850*/  F2FP.F16.F32.PACK_AB R66, R77, R76 ;  /* 0x0000004c4d42723e */ /* 0x000fe400000000ff */
[----:B------:R-:W-:Y:S02]  /*17860*/  F2FP.F16.F32.PACK_AB R67, R95, R94 ;  /* 0x0000005e5f43723e */ /* 0x000fe400000000ff */
[----:B------:R-:W-:Y:S02]  /*17870*/  SHF.R.U64 R122, R122, 0x3, RZ ;  /* 0x000000037a7a7819 */ /* 0x000fe400000012ff */
[----:B--2---:R-:W-:-:S04]  /*17880*/  IADD3 R0, P0, R116, 0x8060, RZ ;  /* 0x0000806074007810 */ /* 0x004fc80007f1e0ff */
[----:B------:R-:W-:Y:S01]  /*17890*/  LOP3.LUT R75, R0, 0x380, RZ, 0xc0, !PT ;  /* 0x00000380004b7812 */ /* 0x000fe200078ec0ff */
[----:B------:R2:W-:Y:S01]  /*178a0*/  STSM.16.M88.4 [R74], R64 ;  /* 0x000000404a007844 */ /* 0x0005e20000000200 */
[----:B------:R-:W-:Y:S02]  /*178b0*/  MOV R60, R72 ;  /* 0x00000048003c7202 */ /* 0x000fe40000000f00 */
[----:B------:R-:W-:Y:S02]  /*178c0*/  SHF.R.U64 R61, R75, 0x3, RZ ;  /* 0x000000034b3d7819 */ /* 0x000fe400000012ff */
[----:B------:R-:W-:Y:S02]  /*178d0*/  LOP3.LUT R122, R122, R123, RZ, 0x3c, !PT ;  /* 0x0000007b7a7a7212 */ /* 0x000fe400078e3cff */
[----:B------:R-:W-:Y:S02]  /*178e0*/  F2FP.F16.F32.PACK_AB R72, R81, R80 ;  /* 0x000000505148723e */ /* 0x000fe400000000ff */
[----:B------:R-:W-:-:S02]  /*178f0*/  F2FP.F16.F32.PACK_AB R73, R99, R98 ;  /* 0x000000626349723e */ /* 0x000fc400000000ff */
[----:B------:R-:W-:Y:S02]  /*17900*/  F2FP.F16.F32.PACK_AB R75, R103, R102 ;  /* 0x00000066674b723e */ /* 0x000fe400000000ff */
[----:B------:R-:W-:Y:S01]  /*17910*/  IADD3.X R123, RZ, R117, RZ, P1, !PT ;  /* 0x00000075ff7b7210 */ /* 0x000fe20000ffe4ff */
[----:B------:R-:W-:Y:S01]  /*17920*/  IMAD.X R117, RZ, RZ, R117, P0 ;  /* 0x000000ffff757224 */ /* 0x000fe200000e0675 */
[----:B--2---:R-:W-:Y:S02]  /*17930*/  F2FP.F16.F32.PACK_AB R74, R85, R84 ;  /* 0x00000054554a723e */ /* 0x004fe400000000ff */
[----:B------:R-:W-:Y:S02]  /*17940*/  LOP3.LUT R116, R61, R0, RZ, 0x3c, !PT ;  /* 0x000000003d747212 */ /* 0x000fe400078e3cff */
[----:B------:R-:W-:Y:S01]  /*17950*/  MOV R122, R122 ;  /* 0x0000007a007a7202 */ /* 0x000fe20000000f00 */
[----:B------:R2:W-:Y:S01]  /*17960*/  STSM.16.M88.4 [R60], R72 ;  /* 0x000000483c007844 */ /* 0x0005e20000000200 */
[----:B------:R-:W-:-:S02]  /*17970*/  F2FP.F16.F32.PACK_AB R61, R107, R106 ;  /* 0x0000006a6b3d723e */ /* 0x000fc400000000ff */
[----:B------:R-:W-:Y:S02]  /*17980*/  F2FP.F16.F32.PACK_AB R62, R93, R92 ;  /* 0x0000005c5d3e723e */ /* 0x000fe400000000ff */
[----:B------:R-:W-:Y:S02]  /*17990*/  F2FP.F16.F32.PACK_AB R63, R111, R110 ;  /* 0x0000006e6f3f723e */ /* 0x000fe400000000ff */
[----:B------:R-:W-:Y:S02]  /*179a0*/  MOV R116, R116 ;  /* 0x0000007400747202 */ /* 0x000fe40000000f00 */
[----:B------:R-:W-:Y:S02]  /*179b0*/  F2FP.F16.F32.PACK_AB R64, R97, R96 ;  /* 0x000000606140723e */ /* 0x000fe400000000ff */
[----:B------:R-:W-:Y:S02]  /*179c0*/  F2FP.F16.F32.PACK_AB R65, R115, R114 ;  /* 0x000000727341723e */ /* 0x000fe400000000ff */
[----:B------:R-:W-:-:S02]  /*179d0*/  F2FP.F16.F32.PACK_AB R66, R101, R100 ;  /* 0x000000646542723e */ /* 0x000fc400000000ff */
[----:B------:R-:W-:Y:S02]  /*179e0*/  F2FP.F16.F32.PACK_AB R67, R119, R118 ;  /* 0x000000767743723e */ /* 0x000fe400000000ff */
[----:B--2---:R-:W-:-:S05]  /*179f0*/  F2FP.F16.F32.PACK_AB R60, R89, R88 ;  /* 0x00000058593c723e */ /* 0x004fca00000000ff */
[----:B------:R2:W-:Y:S04]  /*17a00*/  STSM.16.M88.4 [R122], R60 ;  /* 0x0000003c7a007844 */ /* 0x0005e80000000200 */
[----:B------:R0:W-:Y:S01]  /*17a10*/  STSM.16.M88.4 [R116], R64 ;  /* 0x0000004074007844 */ /* 0x0001e20000000200 */
[----:B------:R-:W-:Y:S01]  /*17a20*/  BAR.SYNC.DEFER_BLOCKING 0x1, 0x100 ;  /* 0x0044000000007b1d */ /* 0x000fe20000010000 */
[----:B------:R-:W-:-:S04]  /*17a30*/  ISETP.NE.U32.AND P0, PT, RZ, UR6, PT ;  /* 0x00000006ff007c0c */ /* 0x000fc8000bf05070 */
[----:B------:R-:W-:Y:S02]  /*17a40*/  ISETP.NE.AND.EX P0, PT, RZ, UR7, PT, P0 ;  /* 0x00000007ff007c0c */ /* 0x000fe4000bf05300 */
[----:B--2---:R-:W-:Y:S01]  /*17a50*/  IADD3 R60, P1, R227, UR6, RZ ;  /* 0x00000006e33c7c10 */ /* 0x004fe2000ff3e0ff */
[----:B------:R-:W-:-:S03]  /*17a60*/  IMAD.MOV.U32 R0, RZ, RZ, RZ ;  /* 0x000000ffff007224 */ /* 0x000fc600078e00ff */
[----:B------:R-:W-:-:S07]  /*17a70*/  IADD3.X R61, R228, UR7, RZ, P1, !PT ;  /* 0x00000007e43d7c10 */ /* 0x000fce0008ffe4ff */
[----:B------:R-:W2:Y:S01]  /*17a80*/  @P0 LDG.E R0, desc[UR48][R60.64] ;  /* 0x000000303c000981 */ /* 0x000ea2000c1e1900 */
[----:B------:R-:W-:-:S04]  /*17a90*/  ISETP.NE.U32.AND P1, PT, RZ, UR4, PT ;  /* 0x00000004ff007c0c */ /* 0x000fc8000bf25070 */
[----:B------:R-:W-:Y:S01]  /*17aa0*/  ISETP.NE.AND.EX P1, PT, RZ, UR5, PT, P1 ;  /* 0x00000005ff007c0c */ /* 0x000fe2000bf25310 */
[----:B------:R-:W-:-:S12]  /*17ab0*/  IMAD.MOV.U32 R72, RZ, RZ, 0x9b8 ;  /* 0x000009b8ff487424 */ /* 0x000fd800078e00ff */
[----:B------:R-:W-:Y:S01]  /*17ac0*/  @P1 IADD3 R62, P2, R227, UR4, RZ ;  /* 0x00000004e33e1c10 */ /* 0x000fe2000ff5e0ff */
[----:B------:R-:W-:-:S03]  /*17ad0*/  ULDC UR4, c[0x0][0xa88] ;  /* 0x0002a20000047ab9 */ /* 0x000fc60000000800 */
[----:B------:R-:W-:Y:S02]  /*17ae0*/  @P1 IADD3.X R63, R228, UR5, RZ, P2, !PT ;  /* 0x00000005e43f1c10 */ /* 0x000fe400097fe4ff */
[C---:B------:R-:W-:Y:S02]  /*17af0*/  ISETP.NE.AND P2, PT, R225.reuse, RZ, PT ;  /* 0x000000ffe100720c */ /* 0x040fe40003f45270 */
[----:B------:R-:W-:Y:S01]  /*17b00*/  MOV R74, UR4 ;  /* 0x00000004004a7c02 */ /* 0x000fe20008000f00 */
[----:B------:R-:W-:Y:S02]  /*17b10*/  ULDC UR4, c[0x0][0xad4] ;  /* 0x0002b50000047ab9 */ /* 0x000fe40000000800 */
[----:B------:R-:W-:Y:S02]  /*17b20*/  SEL R225, R225, UR4, P2 ;  /* 0x00000004e1e17c07 */ /* 0x000fe40009000000 */
[----:B---3--:R-:W-:Y:S01]  /*17b30*/  ISETP.NE.AND P4, PT, R124, 0x1, PT ;  /* 0x000000017c00780c */ /* 0x008fe20003f85270 */
[----:B------:R3:W5:Y:S01]  /*17b40*/  @P1 LDG.E R74, desc[UR48][R62.64] ;  /* 0x000000303e4a1981 */ /* 0x000762000c1e1900 */
[----:B------:R-:W-:-:S04]  /*17b50*/  ISETP.GT.AND P3, PT, R225, 0x1, PT ;  /* 0x00000001e100780c */ /* 0x000fc80003f64270 */
[----:B------:R-:W-:-:S04]  /*17b60*/  SEL R72, R72, 0x978, P3 ;  /* 0x0000097848487807 */ /* 0x000fc80001800000 */
[----:B0-----:R0:W1:Y:S08]  /*17b70*/  LDC.64 R66, c[0x0][R72+0x220] ;  /* 0x0000880048427b82 */ /* 0x0010700000000a00 */
[----:B------:R0:W1:Y:S01]  /*17b80*/  LDC.64 R64, c[0x0][R72+0x218] ;  /* 0x0000860048407b82 */ /* 0x0000620000000a00 */
[----:B------:R-:W-:-:S07]  /*17b90*/  ISETP.NE.U32.AND P2, PT, RZ, UR6, PT ;  /* 0x00000006ff007c0c */ /* 0x000fce000bf45070 */
[----:B---3--:R0:W3:Y:S01]  /*17ba0*/  LDC.64 R62, c[0x0][R72+0x228] ;  /* 0x00008a00483e7b82 */ /* 0x0080e20000000a00 */
[----:B------:R-:W-:-:S04]  /*17bb0*/  ISETP.NE.AND.EX P2, PT, RZ, UR7, PT, P2 ;  /* 0x00000007ff007c0c */ /* 0x000fc8000bf45320 */
[----:B------:R-:W-:Y:S02]  /*17bc0*/  SEL R226, R226, RZ, !P2 ;  /* 0x000000ffe2e27207 */ /* 0x000fe40005000000 */
[----:B----4-:R-:W-:Y:S01]  /*17bd0*/  SEL R117, R128, RZ, !P2 ;  /* 0x000000ff80757207 */ /* 0x010fe20005000000 */
[----:B------:R-:W4:Y:S08]  /*17be0*/  @P4 LDC R75, c[0x0][0xbec] ;  /* 0x0002fb00ff4b4b82 */ /* 0x000f300000000800 */
[----:B0-----:R-:W0:Y:S08]  /*17bf0*/  LDC.64 R72, c[0x0][R72+0x210] ;  /* 0x0000840048487b82 */ /* 0x001e300000000a00 */
[----:B------:R-:W3:Y:S01]  /*17c00*/  @P4 LDC R116, c[0x0][0xbf0] ;  /* 0x0002fc00ff744b82 */ /* 0x000ee20000000800 */
[----:B-1----:R-:W-:-:S04]  /*17c10*/  IMAD R67, R67, R226, RZ ;  /* 0x000000e243437224 */ /* 0x002fc800078e02ff */
[C---:B------:R-:W-:Y:S02]  /*17c20*/  IMAD R117, R66.reuse, R117, R67 ;  /* 0x0000007542757224 */ /* 0x040fe400078e0243 */
[----:B------:R-:W-:-:S04]  /*17c30*/  IMAD.WIDE.U32 R66, R66, R226, RZ ;  /* 0x000000e242427225 */ /* 0x000fc800078e00ff */
[-C--:B------:R-:W-:Y:S02]  /*17c40*/  IMAD R123, R65, R195.reuse, RZ ;  /* 0x000000c3417b7224 */ /* 0x080fe400078e02ff */
[----:B------:R-:W-:-:S05]  /*17c50*/  IMAD.WIDE.U32 R64, R64, R195, RZ ;  /* 0x000000c340407225 */ /* 0x000fca00078e00ff */
[----:B------:R-:W-:Y:S01]  /*17c60*/  IADD3 R123, R65, R123, RZ ;  /* 0x0000007b417b7210 */ /* 0x000fe20007ffe0ff */
[----:B------:R-:W-:Y:S02]  /*17c70*/  IMAD.IADD R117, R67, 0x1, R117 ;  /* 0x0000000143757824 */ /* 0x000fe400078e0275 */
[----:B------:R-:W-:Y:S01]  /*17c80*/  IMAD R67, R126, 0x80, R127 ;  /* 0x000000807e437824 */ /* 0x000fe200078e027f */
[----:B--2---:R-:W-:Y:S02]  /*17c90*/  IADD3 R122, P2, P5, R66, R64, R0 ;  /* 0x00000040427a7210 */ /* 0x004fe40007d5e000 */
[----:B------:R-:W1:Y:S01]  /*17ca0*/  LDC.64 R64, c[0x0][0xba8] ;  /* 0x0002ea00ff407b82 */ /* 0x000e620000000a00 */
[----:B----4-:R-:W-:-:S04]  /*17cb0*/  @P4 IMAD.HI.U32 R66, R67, R75, RZ ;  /* 0x0000004b43424227 */ /* 0x010fc800078e00ff */
[----:B------:R-:W-:Y:S01]  /*17cc0*/  IMAD.MOV.U32 R75, RZ, RZ, R67 ;  /* 0x000000ffff4b7224 */ /* 0x000fe200078e0043 */
[----:B---3--:R-:W-:Y:S02]  /*17cd0*/  @P4 SHF.R.U32.HI R75, RZ, R116, R66 ;  /* 0x00000074ff4b4219 */ /* 0x008fe40000011642 */
[----:B------:R-:W-:-:S05]  /*17ce0*/  SEL R66, R125, RZ, P3 ;  /* 0x000000ff7d427207 */ /* 0x000fca0001800000 */
[-C--:B------:R-:W-:Y:S02]  /*17cf0*/  IMAD R116, R63, R66.reuse, RZ ;  /* 0x000000423f747224 */ /* 0x080fe400078e02ff */
[----:B------:R-:W-:Y:S01]  /*17d00*/  IMAD.WIDE.U32 R62, R62, R66, RZ ;  /* 0x000000423e3e7225 */ /* 0x000fe200078e00ff */
[----:B------:R-:W-:-:S04]  /*17d10*/  SHF.R.S32.HI R66, RZ, 0x1f, R0 ;  /* 0x0000001fff427819 */ /* 0x000fc80000011400 */
[----:B------:R-:W-:Y:S01]  /*17d20*/  IADD3 R116, R63, R116, RZ ;  /* 0x000000743f747210 */ /* 0x000fe20007ffe0ff */
[----:B-1----:R-:W1:Y:S01]  /*17d30*/  @!P3 LDC R64, c[0x0][0xb50] ;  /* 0x0002d400ff40bb82 */ /* 0x002e620000000800 */
[----:B------:R-:W-:Y:S01]  /*17d40*/  IMAD.MOV R63, RZ, RZ, -R75 ;  /* 0x000000ffff3f7224 */ /* 0x000fe200078e0a4b */
[----:B------:R-:W-:Y:S02]  /*17d50*/  IADD3.X R117, R117, R123, R66, P2, P5 ;  /* 0x0000007b75757210 */ /* 0x000fe400017ea442 */
[----:B------:R-:W-:-:S04]  /*17d60*/  IADD3 R62, P2, P5, R75, R122, R62 ;  /* 0x0000007a4b3e7210 */ /* 0x000fc80007d5e03e */
[----:B------:R-:W2:Y:S01]  /*17d70*/  @!P3 LDC R65, c[0x0][0xb54] ;  /* 0x0002d500ff41bb82 */ /* 0x000ea20000000800 */
[----:B------:R-:W-:Y:S01]  /*17d80*/  SHF.R.S32.HI R75, RZ, 0x1f, R75 ;  /* 0x0000001fff4b7819 */ /* 0x000fe2000001144b */
[----:B------:R-:W-:-:S03]  /*17d90*/  IMAD R122, R124, R63, R67 ;  /* 0x0000003f7c7a7224 */ /* 0x000fc600078e0243 */
[----:B------:R-:W-:Y:S01]  /*17da0*/  IADD3.X R63, R75, R117, R116, P2, P5 ;  /* 0x000000754b3f7210 */ /* 0x000fe200017ea474 */
[-C--:B0-----:R-:W-:Y:S01]  /*17db0*/  IMAD R73, R73, R122.reuse, RZ ;  /* 0x0000007a49497224 */ /* 0x081fe200078e02ff */
[----:B------:R-:W-:Y:S01]  /*17dc0*/  SHF.R.S32.HI R75, RZ, 0x1f, R122 ;  /* 0x0000001fff4b7819 */ /* 0x000fe2000001147a */
[----:B------:R-:W-:-:S04]  /*17dd0*/  IMAD.WIDE.U32 R62, R72, R122, R62 ;  /* 0x0000007a483e7225 */ /* 0x000fc800078e003e */
[----:B------:R-:W-:-:S04]  /*17de0*/  IMAD R73, R72, R75, R73 ;  /* 0x0000004b48497224 */ /* 0x000fc800078e0249 */
[----:B------:R-:W-:Y:S01]  /*17df0*/  IMAD.IADD R63, R63, 0x1, R73 ;  /* 0x000000013f3f7824 */ /* 0x000fe200078e0249 */
[----:B-1----:R-:W-:-:S04]  /*17e00*/  LEA R73, P2, R62, R64, 0x2 ;  /* 0x000000403e497211 */ /* 0x002fc800078410ff */
[----:B--2---:R-:W-:Y:S01]  /*17e10*/  LEA.HI.X R75, R62, R65, R63, 0x2, P2 ;  /* 0x000000413e4b7211 */ /* 0x004fe200010f143f */
[----:B------:R-:W-:Y:S08]  /*17e20*/  @P1 BRA `(.L_x_648) ;  /* 0x0000000000101947 */ /* 0x000ff00003800000 */
[----:B------:R-:W-:Y:S05]  /*17e30*/  @!P0 BRA `(.L_x_648) ;  /* 0x00000000000c8947 */ /* 0x000fea0003800000 */
[----:B------:R-:W2:Y:S04]  /*17e40*/  LDG.E R63, desc[UR48][R60.64] ;  /* 0x000000303c3f7981 */ /* 0x000ea8000c1e1900 */
[----:B-----5:R-:W2:Y:S02]  /*17e50*/  LDG.E R74, desc[UR48][R60.64+0x4] ;  /* 0x000004303c4a7981 */ /* 0x020ea4000c1e1900 */
[----:B--2---:R-:W-:-:S07]  /*17e60*/  IADD3 R74, -R63, R74, RZ ;  /* 0x0000004a3f4a7210 */ /* 0x004fce0007ffe1ff */
.L_x_648:
[----:B------:R-:W2:Y:S04]  /*17e70*/  LDL R64, [R1+0x118] ;  /* 0x0001180001407983 */ /* 0x000ea80000100800 */
[----:B------:R-:W3:Y:S04]  /*17e80*/  LDL R65, [R1+0xac] ;  /* 0x0000ac0001417983 */ /* 0x000ee80000100800 */
[----:B------:R-:W-:Y:S04]  /*17e90*/  SHFL.IDX PT, R60, R73, RZ, 0x1c1f ;  /* 0x001c1fff493c7589 */ /* 0x000fe800000e0000 */
[----:B------:R-:W0:Y:S04]  /*17ea0*/  SHFL.IDX PT, R61, R75, RZ, 0x1c1f ;  /* 0x001c1fff4b3d7589 */ /* 0x000e2800000e0000 */
[----:B------:R-:W-:Y:S04]  /*17eb0*/  SHFL.IDX PT, R62, R73, 0x1, 0x1c1f ;  /* 0x003c1f00493e7f89 */ /* 0x000fe800000e0000 */
[----:B------:R-:W1:Y:S01]  /*17ec0*/  SHFL.IDX PT, R63, R75, 0x1, 0x1c1f ;  /* 0x003c1f004b3f7f89 */ /* 0x000e6200000e0000 */
[----:B--2---:R-:W-:-:S02]  /*17ed0*/  IMAD R72, R126, 0x80, R64 ;  /* 0x000000807e487824 */ /* 0x004fc400078e0240 */
[----:B-----5:R-:W-:Y:S01]  /*17ee0*/  IMAD R64, R74, R124, RZ ;  /* 0x0000007c4a407224 */ /* 0x020fe200078e02ff */
[----:B---3--:R-:W-:Y:S01]  /*17ef0*/  LOP3.LUT P0, RZ, R65, 0x3, RZ, 0xc0, !PT ;  /* 0x0000000341ff7812 */ /* 0x008fe2000780c0ff */
[----:B------:R-:W-:-:S03]  /*17f00*/  VIADD R65, R72, 0x8 ;  /* 0x0000000848417836 */ /* 0x000fc60000000000 */
[-C--:B------:R-:W-:Y:S02]  /*17f10*/  ISETP.GE.OR P1, PT, R72, R64.reuse, P0 ;  /* 0x000000404800720c */ /* 0x080fe40000726670 */
[----:B------:R-:W-:-:S11]  /*17f20*/  ISETP.GE.OR P0, PT, R65, R64, P0 ;  /* 0x000000404100720c */ /* 0x000fd60000706670 */
[----:B0-----:R0:W-:Y:S04]  /*17f30*/  @!P1 ST.E desc[UR48][R60.64], R120 ;  /* 0x000000783c009985 */ /* 0x0011e8000c101930 */
[----:B-1----:R0:W-:Y:S01]  /*17f40*/  @!P0 ST.E desc[UR48][R62.64], R121 ;  /* 0x000000793e008985 */ /* 0x0021e2000c101930 */
[----:B------:R-:W-:Y:S05]  /*17f50*/  @P3 BRA `(.L_x_649) ;  /* 0x0000000c00643947 */ /* 0x000fea0003800000 */
[----:B------:R-:W1:Y:S01]  /*17f60*/  S2R R4, SR_TID.X ;  /* 0x0000000000047919 */ /* 0x000e620000002100 */
[----:B------:R-:W2:Y:S01]  /*17f70*/  @P4 LDC R65, c[0x0][0xbec] ;  /* 0x0002fb00ff414b82 */ /* 0x000ea20000000800 */
[----:B------:R-:W-:-:S07]  /*17f80*/  ULDC.64 UR4, c[0x0][0xaa0] ;  /* 0x0002a80000047ab9 */ /* 0x000fce0000000a00 */
[----:B------:R-:W3:Y:S01]  /*17f90*/  @P4 LDC R67, c[0x0][0xbf0] ;  /* 0x0002fc00ff434b82 */ /* 0x000ee20000000800 */
[----:B-1----:R-:W-:-:S04]  /*17fa0*/  IADD3 R4, R4, -0x80, RZ ;  /* 0xffffff8004047810 */ /* 0x002fc80007ffe0ff */
[----:B------:R-:W-:-:S04]  /*17fb0*/  SHF.R.S32.HI R5, RZ, 0x1f, R4 ;  /* 0x0000001fff057819 */ /* 0x000fc80000011404 */
[----:B------:R-:W-:-:S04]  /*17fc0*/  LEA.HI R5, R5, R4, RZ, 0x3 ;  /* 0x0000000405057211 */ /* 0x000fc800078f18ff */
[----:B------:R-:W-:Y:S02]  /*17fd0*/  LOP3.LUT R7, R5, 0xfffffff8, RZ, 0xc0, !PT ;  /* 0xfffffff805077812 */ /* 0x000fe400078ec0ff */
[----:B------:R-:W-:-:S03]  /*17fe0*/  SHF.R.S32.HI R21, RZ, 0x3, R5 ;  /* 0x00000003ff157819 */ /* 0x000fc60000011405 */
[----:B------:R-:W-:-:S04]  /*17ff0*/  IMAD.IADD R20, R4, 0x1, -R7 ;  /* 0x0000000104147824 */ /* 0x000fc800078e0a07 */
[----:B0-----:R-:W-:-:S05]  /*18000*/  IMAD.SHL.U32 R62, R20, 0x8, RZ ;  /* 0x00000008143e7824 */ /* 0x001fca00078e00ff */
[----:B------:R-:W-:-:S05]  /*18010*/  LEA R5, R21, R62, 0x6 ;  /* 0x0000003e15057211 */ /* 0x000fca00078e30ff */
[----:B------:R-:W-:-:S03]  /*18020*/  IMAD.WIDE R2, R5, 0x2, R2 ;  /* 0x0000000205027825 */ /* 0x000fc600078e0202 */
[C---:B------:R-:W-:Y:S02]  /*18030*/  IADD3 R9, P3, R2.reuse, 0x1000, RZ ;  /* 0x0000100002097810 */ /* 0x040fe40007f7e0ff */
[C---:B------:R-:W-:Y:S02]  /*18040*/  IADD3 R13, P2, R2.reuse, 0x2000, RZ ;  /* 0x00002000020d7810 */ /* 0x040fe40007f5e0ff */
[C---:B------:R-:W-:Y:S02]  /*18050*/  IADD3 R25, P6, R2.reuse, 0x3000, RZ ;  /* 0x0000300002197810 */ /* 0x040fe40007fde0ff */
[----:B------:R-:W-:Y:S02]  /*18060*/  IADD3 R29, P5, R2, 0x4000, RZ ;  /* 0x00004000021d7810 */ /* 0x000fe40007fbe0ff */
[----:B------:R-:W-:Y:S02]  /*18070*/  LOP3.LUT R8, R9, 0x380, RZ, 0xc0, !PT ;  /* 0x0000038009087812 */ /* 0x000fe400078ec0ff */
[----:B------:R-:W-:-:S02]  /*18080*/  LOP3.LUT R12, R13, 0x380, RZ, 0xc0, !PT ;  /* 0x000003800d0c7812 */ /* 0x000fc400078ec0ff */
[----:B------:R-:W-:Y:S02]  /*18090*/  IADD3 R33, P1, R2, 0x5000, RZ ;  /* 0x0000500002217810 */ /* 0x000fe40007f3e0ff */
[----:B------:R-:W-:Y:S02]  /*180a0*/  LOP3.LUT R24, R25, 0x380, RZ, 0xc0, !PT ;  /* 0x0000038019187812 */ /* 0x000fe400078ec0ff */
[----:B------:R-:W-:Y:S02]  /*180b0*/  LOP3.LUT R28, R29, 0x380, RZ, 0xc0, !PT ;  /* 0x000003801d1c7812 */ /* 0x000fe400078ec0ff */
[----:B------:R-:W-:Y:S02]  /*180c0*/  SHF.R.U64 R8, R8, 0x3, RZ ;  /* 0x0000000308087819 */ /* 0x000fe400000012ff */
[----:B------:R-:W-:Y:S02]  /*180d0*/  SHF.R.U64 R12, R12, 0x3, RZ ;  /* 0x000000030c0c7819 */ /* 0x000fe400000012ff */
[----:B------:R-:W-:-:S02]  /*180e0*/  LOP3.LUT R32, R33, 0x380, RZ, 0xc0, !PT ;  /* 0x0000038021207812 */ /* 0x000fc400078ec0ff */
[----:B------:R-:W-:Y:S02]  /*180f0*/  SHF.R.U64 R24, R24, 0x3, RZ ;  /* 0x0000000318187819 */ /* 0x000fe400000012ff */
[----:B------:R-:W-:Y:S02]  /*18100*/  SHF.R.U64 R28, R28, 0x3, RZ ;  /* 0x000000031c1c7819 */ /* 0x000fe400000012ff */
[----:B------:R-:W-:Y:S01]  /*18110*/  LOP3.LUT R8, R8, R9, RZ, 0x3c, !PT ;  /* 0x0000000908087212 */ /* 0x000fe200078e3cff */
[--C-:B------:R-:W-:Y:S01]  /*18120*/  IMAD.X R9, RZ, RZ, R3.reuse, P3 ;  /* 0x000000ffff097224 */ /* 0x100fe200018e0603 */
[----:B------:R-:W-:Y:S01]  /*18130*/  LOP3.LUT R12, R12, R13, RZ, 0x3c, !PT ;  /* 0x0000000d0c0c7212 */ /* 0x000fe200078e3cff */
[----:B------:R-:W-:Y:S01]  /*18140*/  IMAD.X R13, RZ, RZ, R3, P2 ;  /* 0x000000ffff0d7224 */ /* 0x000fe200010e0603 */
[----:B------:R-:W-:Y:S02]  /*18150*/  SHF.R.U64 R32, R32, 0x3, RZ ;  /* 0x0000000320207819 */ /* 0x000fe400000012ff */
[----:B------:R-:W-:-:S02]  /*18160*/  LOP3.LUT R24, R24, R25, RZ, 0x3c, !PT ;  /* 0x0000001918187212 */ /* 0x000fc400078e3cff */
[----:B------:R-:W-:Y:S01]  /*18170*/  LOP3.LUT R28, R28, R29, RZ, 0x3c, !PT ;  /* 0x0000001d1c1c7212 */ /* 0x000fe200078e3cff */
[----:B------:R-:W-:Y:S01]  /*18180*/  IMAD.X R29, RZ, RZ, R3, P5 ;  /* 0x000000ffff1d7224 */ /* 0x000fe200028e0603 */
[----:B------:R-:W-:Y:S01]  /*18190*/  IADD3.X R25, RZ, R3, RZ, P6, !PT ;  /* 0x00000003ff197210 */ /* 0x000fe200037fe4ff */
[----:B------:R-:W-:Y:S01]  /*181a0*/  IMAD R20, R20, 0x20, R21 ;  /* 0x0000002014147824 */ /* 0x000fe200078e0215 */
[C---:B------:R-:W-:Y:S01]  /*181b0*/  IADD3 R37, P0, R2.reuse, 0x6000, RZ ;  /* 0x0000600002257810 */ /* 0x040fe20007f1e0ff */
[----:B------:R-:W5:Y:S01]  /*181c0*/  LD.E.128 R12, desc[UR48][R12.64] ;  /* 0x000000300c0c7980 */ /* 0x000f62000c101d00 */
[C---:B------:R-:W-:Y:S02]  /*181d0*/  IADD3 R41, P3, R2.reuse, 0x7000, RZ ;  /* 0x0000700002297810 */ /* 0x040fe40007f7e0ff */
[C---:B------:R-:W-:Y:S01]  /*181e0*/  IADD3 R45, P2, R2.reuse, 0x8000, RZ ;  /* 0x00008000022d7810 */ /* 0x040fe20007f5e0ff */
[----:B------:R-:W5:Y:S01]  /*181f0*/  LD.E.128 R24, desc[UR48][R24.64] ;  /* 0x0000003018187980 */ /* 0x000f62000c101d00 */
[----:B------:R-:W-:-:S02]  /*18200*/  IADD3 R49, P6, R2, 0x9000, RZ ;  /* 0x0000900002317810 */ /* 0x000fc40007fde0ff */
[----:B------:R-:W-:Y:S01]  /*18210*/  IADD3 R53, P5, R2, 0xa000, RZ ;  /* 0x0000a00002357810 */ /* 0x000fe20007fbe0ff */
[----:B------:R-:W5:Y:S01]  /*18220*/  LD.E.128 R28, desc[UR48][R28.64] ;  /* 0x000000301c1c7980 */ /* 0x000f62000c101d00 */
[----:B------:R-:W-:Y:S01]  /*18230*/  LOP3.LUT R32, R32, R33, RZ, 0x3c, !PT ;  /* 0x0000002120207212 */ /* 0x000fe200078e3cff */
[----:B------:R-:W-:Y:S01]  /*18240*/  IMAD.X R33, RZ, RZ, R3, P1 ;  /* 0x000000ffff217224 */ /* 0x000fe200008e0603 */
[----:B------:R-:W-:Y:S02]  /*18250*/  LOP3.LUT R11, R2, 0x380, RZ, 0xc0, !PT ;  /* 0x00000380020b7812 */ /* 0x000fe400078ec0ff */
[----:B------:R-:W-:Y:S02]  /*18260*/  LOP3.LUT R36, R37, 0x380, RZ, 0xc0, !PT ;  /* 0x0000038025247812 */ /* 0x000fe400078ec0ff */
[----:B------:R-:W-:Y:S01]  /*18270*/  LOP3.LUT R40, R41, 0x380, RZ, 0xc0, !PT ;  /* 0x0000038029287812 */ /* 0x000fe200078ec0ff */
[----:B------:R-:W5:Y:S01]  /*18280*/  LD.E.128 R32, desc[UR48][R32.64] ;  /* 0x0000003020207980 */ /* 0x000f62000c101d00 */
[----:B------:R-:W-:-:S02]  /*18290*/  LOP3.LUT R44, R45, 0x380, RZ, 0xc0, !PT ;  /* 0x000003802d2c7812 */ /* 0x000fc400078ec0ff */
[----:B------:R-:W-:Y:S02]  /*182a0*/  LOP3.LUT R48, R49, 0x380, RZ, 0xc0, !PT ;  /* 0x0000038031307812 */ /* 0x000fe400078ec0ff */
[----:B------:R-:W-:Y:S02]  /*182b0*/  LOP3.LUT R52, R53, 0x380, RZ, 0xc0, !PT ;  /* 0x0000038035347812 */ /* 0x000fe400078ec0ff */
[----:B------:R-:W-:Y:S02]  /*182c0*/  IADD3 R7, P1, R2, 0xb000, RZ ;  /* 0x0000b00002077810 */ /* 0x000fe40007f3e0ff */
[----:B------:R-:W-:Y:S02]  /*182d0*/  SHF.R.U64 R11, R11, 0x3, RZ ;  /* 0x000000030b0b7819 */ /* 0x000fe400000012ff */
[----:B------:R-:W-:Y:S01]  /*182e0*/  SHF.R.U64 R36, R36, 0x3, RZ ;  /* 0x0000000324247819 */ /* 0x000fe200000012ff */
[----:B------:R-:W-:Y:S01]  /*182f0*/  IMAD.X R57, RZ, RZ, R3, P1 ;  /* 0x000000ffff397224 */ /* 0x000fe200008e0603 */
[----:B------:R-:W-:-:S02]  /*18300*/  SHF.R.U64 R40, R40, 0x3, RZ ;  /* 0x0000000328287819 */ /* 0x000fc400000012ff */
[----:B------:R-:W-:Y:S02]  /*18310*/  SHF.R.U64 R44, R44, 0x3, RZ ;  /* 0x000000032c2c7819 */ /* 0x000fe400000012ff */
[----:B------:R-:W-:Y:S02]  /*18320*/  SHF.R.U64 R48, R48, 0x3, RZ ;  /* 0x0000000330307819 */ /* 0x000fe400000012ff */
[----:B------:R-:W-:Y:S02]  /*18330*/  SHF.R.U64 R52, R52, 0x3, RZ ;  /* 0x0000000334347819 */ /* 0x000fe400000012ff */
[----:B------:R-:W-:Y:S02]  /*18340*/  LOP3.LUT R5, R7, 0x380, RZ, 0xc0, !PT ;  /* 0x0000038007057812 */ /* 0x000fe400078ec0ff */
[----:B------:R-:W-:Y:S02]  /*18350*/  LOP3.LUT R4, R11, R2, RZ, 0x3c, !PT ;  /* 0x000000020b047212 */ /* 0x000fe400078e3cff */
[----:B------:R-:W-:Y:S01]  /*18360*/  LOP3.LUT R36, R36, R37, RZ, 0x3c, !PT ;  /* 0x0000002524247212 */ /* 0x000fe200078e3cff */
[----:B------:R-:W5:Y:S01]  /*18370*/  LD.E.128 R8, desc[UR48][R8.64] ;  /* 0x0000003008087980 */ /* 0x000f62000c101d00 */
[----:B------:R-:W-:Y:S01]  /*18380*/  LOP3.LUT R40, R40, R41, RZ, 0x3c, !PT ;  /* 0x0000002928287212 */ /* 0x000fe200078e3cff */
[--C-:B------:R-:W-:Y:S01]  /*18390*/  IMAD.X R41, RZ, RZ, R3.reuse, P3 ;  /* 0x000000ffff297224 */ /* 0x100fe200018e0603 */
[----:B------:R-:W-:Y:S01]  /*183a0*/  LOP3.LUT R44, R44, R45, RZ, 0x3c, !PT ;  /* 0x0000002d2c2c7212 */ /* 0x000fe200078e3cff */
[----:B------:R-:W-:Y:S01]  /*183b0*/  IMAD.X R45, RZ, RZ, R3, P2 ;  /* 0x000000ffff2d7224 */ /* 0x000fe200010e0603 */
[----:B------:R-:W-:-:S02]  /*183c0*/  LOP3.LUT R48, R48, R49, RZ, 0x3c, !PT ;  /* 0x0000003130307212 */ /* 0x000fc400078e3cff */
[----:B------:R-:W-:Y:S01]  /*183d0*/  LOP3.LUT R52, R52, R53, RZ, 0x3c, !PT ;  /* 0x0000003534347212 */ /* 0x000fe200078e3cff */
[----:B------:R-:W-:Y:S01]  /*183e0*/  IMAD.X R53, RZ, RZ, R3, P5 ;  /* 0x000000ffff357224 */ /* 0x000fe200028e0603 */
[----:B------:R-:W-:Y:S01]  /*183f0*/  SHF.R.U64 R2, R5, 0x3, RZ ;  /* 0x0000000305027819 */ /* 0x000fe200000012ff */
[----:B------:R-:W5:Y:S01]  /*18400*/  LD.E.128 R40, desc[UR48][R40.64] ;  /* 0x0000003028287980 */ /* 0x000f62000c101d00 */
[-C--:B------:R-:W-:Y:S02]  /*18410*/  IADD3.X R37, RZ, R3.reuse, RZ, P0, !PT ;  /* 0x00000003ff257210 */ /* 0x080fe400007fe4ff */
[-C--:B------:R-:W-:Y:S01]  /*18420*/  IADD3.X R49, RZ, R3.reuse, RZ, P6, !PT ;  /* 0x00000003ff317210 */ /* 0x080fe200037fe4ff */
[----:B------:R-:W5:Y:S01]  /*18430*/  LD.E.128 R44, desc[UR48][R44.64] ;  /* 0x000000302c2c7980 */ /* 0x000f62000c101d00 */
[----:B------:R-:W-:Y:S01]  /*18440*/  MOV R5, R3 ;  /* 0x0000000300057202 */ /* 0x000fe20000000f00 */
[----:B------:R-:W-:Y:S01]  /*18450*/  IMAD R3, R66, UR4, RZ ;  /* 0x0000000442037c24 */ /* 0x000fe2000f8e02ff */
[----:B------:R-:W-:Y:S01]  /*18460*/  LOP3.LUT R56, R2, R7, RZ, 0x3c, !PT ;  /* 0x0000000702387212 */ /* 0x000fe200078e3cff */
[----:B------:R-:W5:Y:S02]  /*18470*/  LD.E.128 R36, desc[UR48][R36.64] ;  /* 0x0000003024247980 */ /* 0x000f64000c101d00 */
[----:B------:R-:W-:-:S02]  /*18480*/  IMAD R61, R0, UR5, R3 ;  /* 0x00000005003d7c24 */ /* 0x000fc4000f8e0203 */
[----:B------:R-:W-:Y:S01]  /*18490*/  IMAD.WIDE.U32 R2, R0, UR4, RZ ;  /* 0x0000000400027c25 */ /* 0x000fe2000f8e00ff */
[----:B------:R-:W-:Y:S01]  /*184a0*/  ULDC.64 UR4, c[0x0][0xae8] ;  /* 0x0002ba0000047ab9 */ /* 0x000fe20000000a00 */
[----:B------:R-:W-:Y:S01]  /*184b0*/  LEA R20, R126, R20, 0x7 ;  /* 0x000000147e147211 */ /* 0x000fe200078e38ff */
[----:B------:R-:W5:Y:S01]  /*184c0*/  LD.E.128 R4, desc[UR48][R4.64] ;  /* 0x0000003004047980 */ /* 0x000f62000c101d00 */
[----:B------:R-:W-:Y:S01]  /*184d0*/  IMAD.IADD R3, R3, 0x1, R61 ;  /* 0x0000000103037824 */ /* 0x000fe200078e023d */
[----:B------:R-:W-:Y:S02]  /*184e0*/  SHF.R.S32.HI R63, RZ, 0x1f, R226 ;  /* 0x0000001fff3f7819 */ /* 0x000fe400000114e2 */
[----:B------:R-:W5:Y:S01]  /*184f0*/  LD.E.128 R48, desc[UR48][R48.64] ;  /* 0x0000003030307980 */ /* 0x000f62000c101d00 */
[----:B------:R-:W-:-:S03]  /*18500*/  IMAD.WIDE.U32 R2, R195, UR4, R2 ;  /* 0x00000004c3027c25 */ /* 0x000fc6000f8e0002 */
[----:B------:R-:W5:Y:S01]  /*18510*/  LD.E.128 R52, desc[UR48][R52.64] ;  /* 0x0000003034347980 */ /* 0x000f62000c101d00 */
[----:B------:R-:W-:Y:S01]  /*18520*/  IMAD R3, R195, UR5, R3 ;  /* 0x00000005c3037c24 */ /* 0x000fe2000f8e0203 */
[----:B------:R-:W-:Y:S01]  /*18530*/  ULDC.64 UR4, c[0x0][0xaf0] ;  /* 0x0002bc0000047ab9 */ /* 0x000fe20000000a00 */
[----:B--2---:R-:W-:Y:S01]  /*18540*/  @P4 IMAD.HI.U32 R0, R20, R65, RZ ;  /* 0x0000004114004227 */ /* 0x004fe200078e00ff */
[----:B------:R-:W5:Y:S03]  /*18550*/  LD.E.128 R56, desc[UR48][R56.64] ;  /* 0x0000003038387980 */ /* 0x000f66000c101d00 */
[----:B------:R-:W-:Y:S01]  /*18560*/  IMAD R63, R63, UR4, RZ ;  /* 0x000000043f3f7c24 */ /* 0x000fe2000f8e02ff */
[----:B------:R-:W-:Y:S01]  /*18570*/  @!PT LDS RZ, [RZ] ;  /* 0x00000000fffff984 */ /* 0x000fe20000000800 */
[----:B------:R-:W-:Y:S01]  /*18580*/  @!PT LDS RZ, [RZ] ;  /* 0x00000000fffff984 */ /* 0x000fe20000000800 */
[----:B------:R-:W-:Y:S01]  /*18590*/  @!PT LDS RZ, [RZ] ;  /* 0x00000000fffff984 */ /* 0x000fe20000000800 */
[----:B------:R-:W-:Y:S01]  /*185a0*/  @!PT LDS RZ, [RZ] ;  /* 0x00000000fffff984 */ /* 0x000fe20000000800 */
[----:B------:R0:W-:Y:S06]  /*185b0*/  MEMBAR.ALL.CTA ;  /* 0x0000000000007992 */ /* 0x0001ec0000008000 */
[----:B0-----:R-:W0:Y:S01]  /*185c0*/  FENCE.VIEW.ASYNC.S ;  /* 0x00000000000073c6 */ /* 0x001e220000000000 */
[----:B------:R-:W-:Y:S01]  /*185d0*/  IMAD.MOV.U32 R61, RZ, RZ, R20 ;  /* 0x000000ffff3d7224 */ /* 0x000fe200078e0014 */
[----:B---3--:R-:W-:Y:S01]  /*185e0*/  @P4 SHF.R.U32.HI R61, RZ, R67, R0 ;  /* 0x00000043ff3d4219 */ /* 0x008fe20000011600 */
[----:B------:R-:W-:-:S02]  /*185f0*/  IMAD R63, R226, UR5, R63 ;  /* 0x00000005e23f7c24 */ /* 0x000fc4000f8e023f */
[----:B------:R-:W-:Y:S01]  /*18600*/  IMAD.WIDE.U32 R2, R226, UR4, R2 ;  /* 0x00000004e2027c25 */ /* 0x000fe2000f8e0002 */
[--C-:B------:R-:W-:Y:S01]  /*18610*/  SHF.R.S32.HI R0, RZ, 0x1f, R61.reuse ;  /* 0x0000001fff007819 */ /* 0x100fe2000001143d */
[----:B------:R-:W-:Y:S02]  /*18620*/  ULDC.64 UR4, c[0x0][0xae0] ;  /* 0x0002b80000047ab9 */ /* 0x000fe40000000a00 */
[----:B------:R-:W-:Y:S01]  /*18630*/  IMAD.MOV R65, RZ, RZ, -R61 ;  /* 0x000000ffff417224 */ /* 0x000fe200078e0a3d */
[----:B------:R-:W-:Y:S01]  /*18640*/  IADD3 R3, R3, R63, RZ ;  /* 0x0000003f03037210 */ /* 0x000fe20007ffe0ff */
[----:B------:R-:W-:Y:S02]  /*18650*/  IMAD R0, R0, UR4, RZ ;  /* 0x0000000400007c24 */ /* 0x000fe4000f8e02ff */
[----:B------:R-:W-:Y:S02]  /*18660*/  IMAD R63, R124, R65, R20 ;  /* 0x000000417c3f7224 */ /* 0x000fe400078e0214 */
[----:B------:R-:W-:-:S04]  /*18670*/  IMAD.WIDE.U32 R2, R61, UR4, R2 ;  /* 0x000000043d027c25 */ /* 0x000fc8000f8e0002 */
[----:B------:R-:W-:Y:S01]  /*18680*/  IMAD R61, R61, UR5, R0 ;  /* 0x000000053d3d7c24 */ /* 0x000fe2000f8e0200 */
[----:B------:R-:W-:Y:S01]  /*18690*/  SHF.R.S32.HI R0, RZ, 0x1f, R63 ;  /* 0x0000001fff007819 */ /* 0x000fe2000001143f */
[----:B------:R-:W-:Y:S01]  /*186a0*/  ULDC.64 UR4, c[0x0][0xad8] ;  /* 0x0002b60000047ab9 */ /* 0x000fe20000000a00 */
[----:B------:R-:W-:Y:S02]  /*186b0*/  IMAD R67, R126, 0x80, R21 ;  /* 0x000000807e437824 */ /* 0x000fe400078e0215 */
[----:B------:R-:W-:Y:S02]  /*186c0*/  IMAD.IADD R3, R3, 0x1, R61 ;  /* 0x0000000103037824 */ /* 0x000fe400078e023d */
[----:B------:R-:W-:Y:S02]  /*186d0*/  IMAD R0, R0, UR4, RZ ;  /* 0x0000000400007c24 */ /* 0x000fe4000f8e02ff */
[----:B------:R-:W-:Y:S01]  /*186e0*/  IMAD.WIDE.U32 R2, R63, UR4, R2 ;  /* 0x000000043f027c25 */ /* 0x000fe2000f8e0002 */
[----:B------:R-:W-:-:S03]  /*186f0*/  ISETP.GE.AND P2, PT, R67, R64, PT ;  /* 0x000000404300720c */ /* 0x000fc60003f46270 */
[----:B------:R-:W-:Y:S01]  /*18700*/  IMAD R61, R63, UR5, R0 ;  /* 0x000000053f3d7c24 */ /* 0x000fe2000f8e0200 */
[----:B------:R-:W-:Y:S01]  /*18710*/  IADD3 R21, R67, 0x20, RZ ;  /* 0x0000002043157810 */ /* 0x000fe20007ffe0ff */
[----:B------:R-:W-:Y:S01]  /*18720*/  ULDC.64 UR4, c[0x0][0xa80] ;  /* 0x0002a00000047ab9 */ /* 0x000fe20000000a00 */
[----:B------:R-:W-:Y:S01]  /*18730*/  VIADD R0, R18, 0x30820 ;  /* 0x0003082012007836 */ /* 0x000fe20000000000 */
[C---:B------:R-:W-:Y:S02]  /*18740*/  LEA R63, P3, R2.reuse, UR4, 0x1 ;  /* 0x00000004023f7c11 */ /* 0x040fe4000f8608ff */
[----:B------:R-:W-:Y:S02]  /*18750*/  IADD3 R3, R3, R61, RZ ;  /* 0x0000003d03037210 */ /* 0x000fe40007ffe0ff */
[----:B------:R-:W-:Y:S01]  /*18760*/  ISETP.GE.AND P1, PT, R21, R64, PT ;  /* 0x000000401500720c */ /* 0x000fe20003f26270 */
[----:B------:R-:W-:Y:S01]  /*18770*/  VIADD R21, R67, 0x40 ;  /* 0x0000004043157836 */ /* 0x000fe20000000000 */
[----:B------:R-:W-:-:S02]  /*18780*/  LEA.HI.X R65, R2, UR5, R3, 0x1, P3 ;  /* 0x0000000502417c11 */ /* 0x000fc400098f0c03 */
[----:B------:R-:W-:Y:S01]  /*18790*/  PRMT R0, RZ, 0x654, R0 ;  /* 0x00000654ff007816 */ /* 0x000fe20000000000 */
[----:B------:R-:W-:Y:S01]  /*187a0*/  BSSY B1, `(.L_x_650) ;  /* 0x0000019000017945 */ /* 0x000fe20003800000 */
[----:B------:R-:W-:Y:S01]  /*187b0*/  ISETP.GE.AND P0, PT, R21, R64, PT ;  /* 0x000000401500720c */ /* 0x000fe20003f06270 */
[----:B0-----:R0:W1:Y:S01]  /*187c0*/  SHFL.IDX PT, R61, R65, RZ, 0x181f ;  /* 0x00181fff413d7589 */ /* 0x00106200000e0000 */
[----:B------:R2:W-:Y:S03]  /*187d0*/  SYNCS.ARRIVE.TRANS64.RED.A1T0 RZ, [R0+URZ], RZ ;  /* 0x000000ff00ff79a7 */ /* 0x0005e6000810043f */
[----:B------:R0:W3:Y:S01]  /*187e0*/  SHFL.IDX PT, R21, R63, RZ, 0x181f ;  /* 0x00181fff3f157589 */ /* 0x0000e200000e0000 */
[C---:B------:R-:W-:Y:S02]  /*187f0*/  VIADD R70, R62.reuse, 0x40 ;  /* 0x000000403e467836 */ /* 0x040fe40000000000 */
[----:B--2---:R-:W-:Y:S01]  /*18800*/  VIADD R0, R62, 0x80 ;  /* 0x000000803e007836 */ /* 0x004fe20000000000 */
[----:B------:R-:W-:Y:S06]  /*18810*/  @P2 BRA `(.L_x_651) ;  /* 0x0000000000442947 */ /* 0x000fec0003800000 */
[----:B------:R-:W-:Y:S01]  /*18820*/  ULDC UR4, c[0x0][0xac8] ;  /* 0x0002b20000047ab9 */ /* 0x000fe20000000800 */
[C---:B------:R-:W-:Y:S02]  /*18830*/  IADD3 R66, R62.reuse, 0x40, RZ ;  /* 0x000000403e427810 */ /* 0x040fe40007ffe0ff */
[----:B------:R-:W-:Y:S02]  /*18840*/  ISETP.GE.AND P4, PT, R62, UR4, PT ;  /* 0x000000043e007c0c */ /* 0x000fe4000bf86270 */
[----:B------:R-:W-:Y:S02]  /*18850*/  ISETP.GE.AND P3, PT, R66, UR4, PT ;  /* 0x0000000442007c0c */ /* 0x000fe4000bf66270 */
[----:B------:R-:W-:Y:S02]  /*18860*/  ISETP.GE.AND P2, PT, R0, UR4, PT ;  /* 0x0000000400007c0c */ /* 0x000fe4000bf46270 */
[----:B------:R-:W-:Y:S02]  /*18870*/  SHF.R.S32.HI R3, RZ, 0x1f, R62 ;  /* 0x0000001fff037819 */ /* 0x000fe4000001143e */
[----:B------:R-:W-:-:S02]  /*18880*/  SHF.R.S32.HI R69, RZ, 0x1f, R66 ;  /* 0x0000001fff457819 */ /* 0x000fc40000011442 */
[----:B------:R-:W-:-:S03]  /*18890*/  SHF.R.S32.HI R68, RZ, 0x1f, R0 ;  /* 0x0000001fff447819 */ /* 0x000fc60000011400 */
[-C--:B---3--:R-:W-:Y:S02]  /*188a0*/  @!P4 LEA R2, P6, R62, R21.reuse, 0x1 ;  /* 0x000000153e02c211 */ /* 0x088fe400078c08ff */
[----:B------:R-:W-:Y:S02]  /*188b0*/  @!P3 LEA R20, P5, R66, R21, 0x1 ;  /* 0x000000154214b211 */ /* 0x000fe400078a08ff */
[----:B-1----:R-:W-:Y:S02]  /*188c0*/  @!P4 LEA.HI.X R3, R62, R61, R3, 0x1, P6 ;  /* 0x0000003d3e03c211 */ /* 0x002fe400030f0c03 */
[----:B------:R-:W-:Y:S02]  /*188d0*/  @!P2 LEA R60, P6, R0, R21, 0x1 ;  /* 0x00000015003ca211 */ /* 0x000fe400078c08ff */
[-C--:B------:R-:W-:Y:S01]  /*188e0*/  @!P3 LEA.HI.X R21, R66, R61.reuse, R69, 0x1, P5 ;  /* 0x0000003d4215b211 */ /* 0x080fe200028f0c45 */
[----:B-----5:R2:W-:Y:S01]  /*188f0*/  @!P4 ST.E.128 desc[UR48][R2.64], R4 ;  /* 0x000000040200c985 */ /* 0x0205e2000c101d30 */
[----:B------:R-:W-:-:S03]  /*18900*/  @!P2 LEA.HI.X R61, R0, R61, R68, 0x1, P6 ;  /* 0x0000003d003da211 */ /* 0x000fc600030f0c44 */
[----:B------:R2:W-:Y:S04]  /*18910*/  @!P3 ST.E.128 desc[UR48][R20.64], R28 ;  /* 0x0000001c1400b985 */ /* 0x0005e8000c101d30 */
[----:B------:R2:W-:Y:S02]  /*18920*/  @!P2 ST.E.128 desc[UR48][R60.64], R44 ;  /* 0x0000002c3c00a985 */ /* 0x0005e4000c101d30 */
.L_x_651:
[----:B------:R-:W-:Y:S05]  /*18930*/  BSYNC B1 ;  /* 0x0000000000017941 */ /* 0x000fea0003800000 */
.L_x_650:
[----:B--2--5:R2:W4:Y:S01]  /*18940*/  SHFL.IDX PT, R7, R65, 0x1, 0x181f ;  /* 0x00381f0041077f89 */ /* 0x02452200000e0000 */
[----:B------:R-:W-:Y:S01]  /*18950*/  BSSY B1, `(.L_x_652) ;  /* 0x0000013000017945 */ /* 0x000fe20003800000 */
[----:B---3--:R-:W-:Y:S02]  /*18960*/  SHF.R.S32.HI R21, RZ, 0x1f, R62 ;  /* 0x0000001fff157819 */ /* 0x008fe4000001143e */
[----:B------:R2:W3:Y:S01]  /*18970*/  SHFL.IDX PT, R3, R63, 0x1, 0x181f ;  /* 0x00381f003f037f89 */ /* 0x0004e200000e0000 */
[----:B------:R-:W-:Y:S02]  /*18980*/  SHF.R.S32.HI R20, RZ, 0x1f, R70 ;  /* 0x0000001fff147819 */ /* 0x000fe40000011446 */
[----:B------:R-:W-:Y:S01]  /*18990*/  SHF.R.S32.HI R28, RZ, 0x1f, R0 ;  /* 0x0000001fff1c7819 */ /* 0x000fe20000011400 */
[----:B------:R-:W-:Y:S06]  /*189a0*/  @P1 BRA `(.L_x_653) ;  /* 0x0000000000341947 */ /* 0x000fec0003800000 */
[----:B------:R-:W-:Y:S02]  /*189b0*/  ULDC UR4, c[0x0][0xac8] ;  /* 0x0002b20000047ab9 */ /* 0x000fe40000000800 */
[----:B------:R-:W-:Y:S02]  /*189c0*/  ISETP.GE.AND P4, PT, R62, UR4, PT ;  /* 0x000000043e007c0c */ /* 0x000fe4000bf86270 */
[----:B------:R-:W-:Y:S02]  /*189d0*/  ISETP.GE.AND P5, PT, R70, UR4, PT ;  /* 0x0000000446007c0c */ /* 0x000fe4000bfa6270 */
[----:B------:R-:W-:-:S09]  /*189e0*/  ISETP.GE.AND P6, PT, R0, UR4, PT ;  /* 0x0000000400007c0c */ /* 0x000fd2000bfc6270 */
[-C--:B---3--:R-:W-:Y:S02]  /*189f0*/  @!P4 LEA R2, P1, R62, R3.reuse, 0x1 ;  /* 0x000000033e02c211 */ /* 0x088fe400078208ff */
        /* <DEDUP_REMOVED lines=8> */
.L_x_653:
[----:B------:R-:W-:Y:S05]  /*18a80*/  BSYNC B1 ;  /* 0x0000000000017941 */ /* 0x000fea0003800000 */
.L_x_652:
[----:B---34-:R3:W4:Y:S01]  /*18a90*/  SHFL.IDX PT, R7, R65, 0x2, 0x181f ;  /* 0x00581f0041077f89 */ /* 0x01872200000e0000 */
        /* <DEDUP_REMOVED lines=16> */
.L_x_655:
[----:B------:R-:W-:Y:S05]  /*18ba0*/  BSYNC B1 ;  /* 0x0000000000017941 */ /* 0x000fea0003800000 */
.L_x_654:
[----:B0-----:R-:W-:Y:S01]  /*18bb0*/  VIADD R3, R67, 0x60 ;  /* 0x0000006043037836 */ /* 0x001fe20000000000 */
[----:B--23--:R-:W0:Y:S04]  /*18bc0*/  SHFL.IDX PT, R65, R65, 0x3, 0x181f ;  /* 0x00781f0041417f89 */ /* 0x00ce2800000e0000 */
[----:B------:R-:W-:Y:S01]  /*18bd0*/  ISETP.GE.AND P0, PT, R3, R64, PT ;  /* 0x000000400300720c */ /* 0x000fe20003f06270 */
[----:B------:R-:W2:-:S12]  /*18be0*/  SHFL.IDX PT, R63, R63, 0x3, 0x181f ;  /* 0x00781f003f3f7f89 */ /* 0x000e9800000e0000 */
[----:B------:R-:W-:Y:S05]  /*18bf0*/  @P0 BRA `(.L_x_656) ;  /* 0x0000002000340947 */ /* 0x000fea0003800000 */
[----:B------:R-:W-:Y:S02]  /*18c00*/  ULDC UR4, c[0x0][0xac8] ;  /* 0x0002b20000047ab9 */ /* 0x000fe40000000800 */
[----:B------:R-:W-:Y:S02]  /*18c10*/  ISETP.GE.AND P2, PT, R62, UR4, PT ;  /* 0x000000043e007c0c */ /* 0x000fe4000bf46270 */
[----:B------:R-:W-:-:S11]  /*18c20*/  ISETP.GE.AND P3, PT, R70, UR4, PT ;  /* 0x0000000446007c0c */ /* 0x000fd6000bf66270 */
[-C--:B--2---:R-:W-:Y:S02]  /*18c30*/  @!P2 LEA R2, P0, R62, R63.reuse, 0x1 ;  /* 0x0000003f3e02a211 */ /* 0x084fe400078008ff */
[----:B------:R-:W-:Y:S02]  /*18c40*/  @!P3 LEA R4, P1, R70, R63, 0x1 ;  /* 0x0000003f4604b211 */ /* 0x000fe400078208ff */
[-C--:B0-----:R-:W-:Y:S02]  /*18c50*/  @!P2 LEA.HI.X R3, R62, R65.reuse, R21, 0x1, P0 ;  /* 0x000000413e03a211 */ /* 0x081fe400000f0c15 */
[----:B------:R-:W-:Y:S02]  /*18c60*/  @!P3 LEA.HI.X R5, R70, R65, R20, 0x1, P1 ;  /* 0x000000414605b211 */ /* 0x000fe400008f0c14 */
[----:B------:R-:W-:Y:S01]  /*18c70*/  ISETP.GE.AND P0, PT, R0, UR4, PT ;  /* 0x0000000400007c0c */ /* 0x000fe2000bf06270 */
[----:B------:R0:W-:Y:S04]  /*18c80*/  @!P2 ST.E.128 desc[UR48][R2.64], R24 ;  /* 0x000000180200a985 */ /* 0x0001e8000c101d30 */
[----:B------:R0:W-:Y:S08]  /*18c90*/  @!P3 ST.E.128 desc[UR48][R4.64], R40 ;  /* 0x000000280400b985 */ /* 0x0001f0000c101d30 */
[----:B------:R-:W-:Y:S05]  /*18ca0*/  @P0 BRA `(.L_x_656) ;  /* 0x0000002000080947 */ /* 0x000fea0003800000 */
[----:B0-----:R-:W-:-:S04]  /*18cb0*/  LEA R2, P0, R0, R63, 0x1 ;  /* 0x0000003f00027211 */ /* 0x001fc800078008ff */
[----:B------:R-:W-:-:S05]  /*18cc0*/  LEA.HI.X R3, R0, R65, R28, 0x1, P0 ;  /* 0x0000004100037211 */ /* 0x000fca00000f0c1c */
[----:B------:R0:W-:Y:S01]  /*18cd0*/  ST.E.128 desc[UR48][R2.64], R56 ;  /* 0x0000003802007985 */ /* 0x0001e2000c101d30 */
[----:B------:R-:W-:Y:S05]  /*18ce0*/  BRA `(.L_x_656) ;  /* 0x0000001c00f87947 */ /* 0x000fea0003800000 */
.L_x_649:
[----:B------:R-:W-:Y:S01]  /*18cf0*/  ULDC.64 UR4, c[0x0][0xb08] ;  /* 0x0002c20000047ab9 */ /* 0x000fe20000000a00 */
[----:B0-----:R-:W0:Y:S01]  /*18d00*/  @P4 LDC R60, c[0x0][0xbec] ;  /* 0x0002fb00ff3c4b82 */ /* 0x001e220000000800 */
[----:B------:R-:W-:Y:S01]  /*18d10*/  IMAD R61, R66, UR4, RZ ;  /* 0x00000004423d7c24 */ /* 0x000fe2000f8e02ff */
[----:B------:R1:W5:Y:S01]  /*18d20*/  LDL R165, [R1+0x44] ;  /* 0x0000440001a57983 */ /* 0x0003620000100800 */
[C---:B------:R-:W-:Y:S01]  /*18d30*/  IMAD.WIDE.U32 R2, R0.reuse, UR4, RZ ;  /* 0x0000000400027c25 */ /* 0x040fe2000f8e00ff */
[----:B------:R-:W-:Y:S02]  /*18d40*/  ULDC.64 UR6, c[0x0][0xb30] ;  /* 0x0002cc0000067ab9 */ /* 0x000fe40000000a00 */
[----:B------:R1:W5:Y:S01]  /*18d50*/  LDL R164, [R1+0x108] ;  /* 0x0001080001a47983 */ /* 0x0003620000100800 */
[----:B------:R-:W-:Y:S01]  /*18d60*/  IMAD R61, R0, UR5, R61 ;  /* 0x00000005003d7c24 */ /* 0x000fe2000f8e023d */
[----:B------:R-:W-:Y:S01]  /*18d70*/  ULDC.64 UR4, c[0x0][0xb38] ;  /* 0x0002ce0000047ab9 */ /* 0x000fe20000000a00 */
[----:B------:R-:W2:Y:S01]  /*18d80*/  @P4 LDC R0, c[0x0][0xbf0] ;  /* 0x0002fc00ff004b82 */ /* 0x000ea20000000800 */
[----:B------:R1:W5:Y:S01]  /*18d90*/  LDL R163, [R1+0xa0] ;  /* 0x0000a00001a37983 */ /* 0x0003620000100800 */
[----:B------:R-:W-:Y:S01]  /*18da0*/  IMAD.IADD R3, R3, 0x1, R61 ;  /* 0x0000000103037824 */ /* 0x000fe200078e023d */
[----:B------:R-:W-:-:S02]  /*18db0*/  SHF.R.S32.HI R61, RZ, 0x1f, R226 ;  /* 0x0000001fff3d7819 */ /* 0x000fc400000114e2 */
[----:B------:R1:W5:Y:S01]  /*18dc0*/  LDL R162, [R1+0x104] ;  /* 0x0001040001a27983 */ /* 0x0003620000100800 */
[----:B------:R-:W-:-:S03]  /*18dd0*/  IMAD.WIDE.U32 R2, R195, UR4, R2 ;  /* 0x00000004c3027c25 */ /* 0x000fc6000f8e0002 */
[----:B------:R1:W5:Y:S01]  /*18de0*/  LDL R161, [R1+0x9c] ;  /* 0x00009c0001a17983 */ /* 0x0003620000100800 */
[----:B------:R-:W-:Y:S01]  /*18df0*/  IMAD R3, R195, UR5, R3 ;  /* 0x00000005c3037c24 */ /* 0x000fe2000f8e0203 */
[----:B------:R-:W-:Y:S02]  /*18e00*/  ULDC.64 UR4, c[0x0][0xb40] ;  /* 0x0002d00000047ab9 */ /* 0x000fe40000000a00 */
[----:B------:R-:W-:Y:S01]  /*18e10*/  IMAD R61, R61, UR4, RZ ;  /* 0x000000043d3d7c24 */ /* 0x000fe2000f8e02ff */
[----:B------:R1:W5:Y:S01]  /*18e20*/  LDL R160, [R1+0x100] ;  /* 0x0001000001a07983 */ /* 0x0003620000100800 */
[----:B0-----:R-:W-:-:S03]  /*18e30*/  @P4 IMAD.HI.U32 R73, R67, R60, RZ ;  /* 0x0000003c43494227 */ /* 0x001fc600078e00ff */
[----:B------:R1:W5:Y:S01]  /*18e40*/  LDL R159, [R1+0x98] ;  /* 0x00009800019f7983 */ /* 0x0003620000100800 */
[C---:B------:R-:W-:Y:S01]  /*18e50*/  IMAD R63, R226.reuse, UR5, R61 ;  /* 0x00000005e23f7c24 */ /* 0x040fe2000f8e023d */
[----:B------:R-:W-:Y:S01]  /*18e60*/  MOV R61, R67 ;  /* 0x00000043003d7202 */ /* 0x000fe20000000f00 */
[----:B------:R-:W-:Y:S01]  /*18e70*/  IMAD.WIDE.U32 R2, R226, UR4, R2 ;  /* 0x00000004e2027c25 */ /* 0x000fe2000f8e0002 */
[----:B------:R-:W-:Y:S01]  /*18e80*/  ULDC.64 UR4, c[0x0][0xb48] ;  /* 0x0002d20000047ab9 */ /* 0x000fe20000000a00 */
[----:B------:R1:W5:Y:S01]  /*18e90*/  LDL R158, [R1+0xfc] ;  /* 0x0000fc00019e7983 */ /* 0x0003620000100800 */
[----:B--2---:R-:W-:Y:S01]  /*18ea0*/  @P4 SHF.R.U32.HI R61, RZ, R0, R73 ;  /* 0x00000000ff3d4219 */ /* 0x004fe20000011649 */
[----:B------:R-:W-:Y:S02]  /*18eb0*/  IMAD.IADD R3, R3, 0x1, R63 ;  /* 0x0000000103037824 */ /* 0x000fe400078e023f */
[----:B------:R1:W5:Y:S01]  /*18ec0*/  LDL R157, [R1+0x94] ;  /* 0x00009400019d7983 */ /* 0x0003620000100800 */
[--C-:B------:R-:W-:Y:S01]  /*18ed0*/  SHF.R.S32.HI R0, RZ, 0x1f, R61.reuse ;  /* 0x0000001fff007819 */ /* 0x100fe2000001143d */
[----:B------:R-:W-:-:S02]  /*18ee0*/  IMAD.MOV R63, RZ, RZ, -R61 ;  /* 0x000000ffff3f7224 */ /* 0x000fc400078e0a3d */
[C---:B------:R-:W-:Y:S01]  /*18ef0*/  IMAD.WIDE.U32 R2, R125.reuse, UR4, R2 ;  /* 0x000000047d027c25 */ /* 0x040fe2000f8e0002 */
[----:B------:R1:W5:Y:S03]  /*18f00*/  LDL R156, [R1+0xf8] ;  /* 0x0000f800019c7983 */ /* 0x0003660000100800 */
[----:B------:R-:W-:Y:S01]  /*18f10*/  IMAD R63, R124, R63, R67 ;  /* 0x0000003f7c3f7224 */ /* 0x000fe200078e0243 */
[----:B------:R1:W5:Y:S01]  /*18f20*/  LDL R155, [R1+0x90] ;  /* 0x00009000019b7983 */ /* 0x0003620000100800 */
[----:B------:R-:W-:Y:S01]  /*18f30*/  IMAD R3, R125, UR5, R3 ;  /* 0x000000057d037c24 */ /* 0x000fe2000f8e0203 */
[----:B------:R-:W-:Y:S01]  /*18f40*/  ULDC.64 UR4, c[0x0][0xb28] ;  /* 0x0002ca0000047ab9 */ /* 0x000fe20000000a00 */
[----:B------:R-:W-:Y:S01]  /*18f50*/  IMAD R0, R0, UR6, RZ ;  /* 0x0000000600007c24 */ /* 0x000fe2000f8e02ff */
[----:B------:R1:W5:Y:S04]  /*18f60*/  LDL R154, [R1+0xf4] ;  /* 0x0000f400019a7983 */ /* 0x0003680000100800 */
        /* <DEDUP_REMOVED lines=34> */
[----:B------:R1:W5:Y:S01]  /*19190*/  LDL R74, [R1+0x48] ;  /* 0x00004800014a7983 */ /* 0x0003620000100800 */
[C---:B------:R-:W-:Y:S01]  /*191a0*/  IMAD R67, R61.reuse, UR7, R0 ;  /* 0x000000073d437c24 */ /* 0x040fe2000f8e0200 */
[----:B------:R-:W-:Y:S01]  /*191b0*/  SHF.R.S32.HI R0, RZ, 0x1f, R63 ;  /* 0x0000001fff007819 */ /* 0x000fe2000001143f */
[----:B------:R-:W-:-:S04]  /*191c0*/  IMAD.WIDE.U32 R2, R61, UR6, R2 ;  /* 0x000000063d027c25 */ /* 0x000fc8000f8e0002 */
[----:B------:R-:W-:Y:S01]  /*191d0*/  IMAD R0, R0, UR4, RZ ;  /* 0x0000000400007c24 */ /* 0x000fe2000f8e02ff */
[----:B------:R-:W-:-:S03]  /*191e0*/  IADD3 R3, R3, R67, RZ ;  /* 0x0000004303037210 */ /* 0x000fc60007ffe0ff */
[C---:B------:R-:W-:Y:S02]  /*191f0*/  IMAD R61, R63.reuse, UR5, R0 ;  /* 0x000000053f3d7c24 */ /* 0x040fe4000f8e0200 */
[----:B------:R-:W-:Y:S01]  /*19200*/  IMAD.WIDE.U32 R2, R63, UR4, R2 ;  /* 0x000000043f027c25 */ /* 0x000fe2000f8e0002 */
[----:B------:R-:W-:Y:S01]  /*19210*/  ISETP.GE.AND P0, PT, R72, R64, PT ;  /* 0x000000404800720c */ /* 0x000fe20003f06270 */
[----:B------:R-:W-:Y:S02]  /*19220*/  ULDC.64 UR4, c[0x0][0xb00] ;  /* 0x0002c00000047ab9 */ /* 0x000fe40000000a00 */
[----:B------:R-:W-:Y:S01]  /*19230*/  IMAD.IADD R3, R3, 0x1, R61 ;  /* 0x0000000103037824 */ /* 0x000fe200078e023d */
[----:B------:R-:W-:Y:S01]  /*19240*/  LEA R0, P1, R2, UR4, 0x2 ;  /* 0x0000000402007c11 */ /* 0x000fe2000f8210ff */
[----:B------:R-:W-:-:S03]  /*19250*/  VIADD R60, R18, 0x30820 ;  /* 0x00030820123c7836 */ /* 0x000fc60000000000 */
[----:B------:R-:W-:Y:S02]  /*19260*/  LEA.HI.X R72, R2, UR5, R3, 0x2, P1 ;  /* 0x0000000502487c11 */ /* 0x000fe400088f1403 */
[----:B------:R-:W-:Y:S01]  /*19270*/  PRMT R60, RZ, 0x654, R60 ;  /* 0x00000654ff3c7816 */ /* 0x000fe2000000003c */
[----:B------:R1:W0:Y:S01]  /*19280*/  SHFL.IDX PT, R2, R0, RZ, 0x1c1f ;  /* 0x001c1fff00027589 */ /* 0x00022200000e0000 */
[----:B------:R-:W-:Y:S02]  /*19290*/  BSSY B1, `(.L_x_657) ;  /* 0x0000064000017945 */ /* 0x000fe40003800000 */
[----:B------:R1:W-:Y:S01]  /*192a0*/  SYNCS.ARRIVE.TRANS64.RED.A1T0 RZ, [R60+URZ], RZ ;  /* 0x000000ff3cff79a7 */ /* 0x0003e2000810043f */
[----:B------:R1:W2:Y:S01]  /*192b0*/  SHFL.IDX PT, R3, R72, RZ, 0x1c1f ;  /* 0x001c1fff48037589 */ /* 0x0002a200000e0000 */
[----:B------:R-:W-:Y:S05]  /*192c0*/  @P0 BRA `(.L_x_658) ;  /* 0x0000000400800947 */ /* 0x000fea0003800000 */
[----:B------:R-:W-:Y:S02]  /*192d0*/  ULDC UR4, c[0x0][0xac8] ;  /* 0x0002b20000047ab9 */ /* 0x000fe40000000800 */
[----:B-----5:R-:W-:Y:S02]  /*192e0*/  ISETP.GE.AND P1, PT, R163, UR4, PT ;  /* 0x00000004a3007c0c */ /* 0x020fe4000bf26270 */
[----:B------:R-:W-:Y:S02]  /*192f0*/  ISETP.GE.AND P0, PT, R161, UR4, PT ;  /* 0x00000004a1007c0c */ /* 0x000fe4000bf06270 */
[----:B------:R-:W-:Y:S02]  /*19300*/  ISETP.GE.AND P2, PT, R165, UR4, PT ;  /* 0x00000004a5007c0c */ /* 0x000fe4000bf46270 */
[----:B------:R-:W-:Y:S02]  /*19310*/  ISETP.GE.AND P3, PT, R159, UR4, PT ;  /* 0x000000049f007c0c */ /* 0x000fe4000bf66270 */
[----:B------:R-:W-:-:S05]  /*19320*/  ISETP.GE.AND P4, PT, R157, UR4, PT ;  /* 0x000000049d007c0c */ /* 0x000fca000bf86270 */
[-C--:B01----:R-:W-:Y:S02]  /*19330*/  @!P1 LEA R60, P5, R163, R2.reuse, 0x2 ;  /* 0x00000002a33c9211 */ /* 0x083fe400078a10ff */
[----:B------:R-:W-:Y:S02]  /*19340*/  @!P0 LEA R62, P6, R161, R2, 0x2 ;  /* 0x00000002a13e8211 */ /* 0x000fe400078c10ff */
[----:B--2---:R-:W-:Y:S01]  /*19350*/  @!P2 IMAD.WIDE R66, R165, 0x4, R2 ;  /* 0x00000004a542a825 */ /* 0x004fe200078e0202 */
[-C--:B------:R-:W-:Y:S02]  /*19360*/  @!P1 LEA.HI.X R61, R163, R3.reuse, R164, 0x2, P5 ;  /* 0x00000003a33d9211 */ /* 0x080fe400028f14a4 */
[----:B------:R-:W-:Y:S02]  /*19370*/  @!P0 LEA.HI.X R63, R161, R3, R162, 0x2, P6 ;  /* 0x00000003a13f8211 */ /* 0x000fe400030f14a2 */
[----:B------:R-:W-:Y:S01]  /*19380*/  ISETP.GE.AND P5, PT, R155, UR4, PT ;  /* 0x000000049b007c0c */ /* 0x000fe2000bfa6270 */
[----:B------:R0:W-:Y:S04]  /*19390*/  @!P2 ST.E.64 desc[UR48][R66.64], R4 ;  /* 0x000000044200a985 */ /* 0x0001e8000c101b30 */
[----:B------:R1:W-:Y:S01]  /*193a0*/  @!P1 ST.E.64 desc[UR48][R60.64], R6 ;  /* 0x000000063c009985 */ /* 0x0003e2000c101b30 */
[----:B------:R-:W-:-:S03]  /*193b0*/  ISETP.GE.AND P1, PT, R151, UR4, PT ;  /* 0x0000000497007c0c */ /* 0x000fc6000bf26270 */
[----:B------:R2:W-:Y:S01]  /*193c0*/  @!P0 ST.E.64 desc[UR48][R62.64], R8 ;  /* 0x000000083e008985 */ /* 0x0005e2000c101b30 */
[----:B------:R-:W-:Y:S02]  /*193d0*/  ISETP.GE.AND P0, PT, R153, UR4, PT ;  /* 0x0000000499007c0c */ /* 0x000fe4000bf06270 */
[-C--:B0-----:R-:W-:Y:S02]  /*193e0*/  @!P3 LEA R4, P6, R159, R2.reuse, 0x2 ;  /* 0x000000029f04b211 */ /* 0x081fe400078c10ff */
[-C--:B-1----:R-:W-:Y:S02]  /*193f0*/  @!P4 LEA R6, P2, R157, R2.reuse, 0x2 ;  /* 0x000000029d06c211 */ /* 0x082fe400078410ff */
[-C--:B------:R-:W-:Y:S02]  /*19400*/  @!P3 LEA.HI.X R5, R159, R3.reuse, R160, 0x2, P6 ;  /* 0x000000039f05b211 */ /* 0x080fe400030f14a0 */
[----:B------:R-:W-:Y:S02]  /*19410*/  @!P4 LEA.HI.X R7, R157, R3, R158, 0x2, P2 ;  /* 0x000000039d07c211 */ /* 0x000fe400010f149e */
[----:B------:R-:W-:Y:S01]  /*19420*/  ISETP.GE.AND P2, PT, R149, UR4, PT ;  /* 0x0000000495007c0c */ /* 0x000fe2000bf46270 */
[----:B------:R0:W-:Y:S01]  /*19430*/  @!P3 ST.E.64 desc[UR48][R4.64], R10 ;  /* 0x0000000a0400b985 */ /* 0x0001e2000c101b30 */
[----:B--2---:R-:W-:-:S02]  /*19440*/  @!P5 LEA R8, P6, R155, R2, 0x2 ;  /* 0x000000029b08d211 */ /* 0x004fc400078c10ff */
[----:B------:R-:W-:Y:S01]  /*19450*/  ISETP.GE.AND P3, PT, R147, UR4, PT ;  /* 0x0000000493007c0c */ /* 0x000fe2000bf66270 */
[----:B------:R1:W-:Y:S01]  /*19460*/  @!P4 ST.E.64 desc[UR48][R6.64], R12 ;  /* 0x0000000c0600c985 */ /* 0x0003e2000c101b30 */
[----:B------:R-:W-:-:S05]  /*19470*/  @!P5 LEA.HI.X R9, R155, R3, R156, 0x2, P6 ;  /* 0x000000039b09d211 */ /* 0x000fca00030f149c */
[----:B------:R2:W-:Y:S01]  /*19480*/  @!P5 ST.E.64 desc[UR48][R8.64], R14 ;  /* 0x0000000e0800d985 */ /* 0x0005e2000c101b30 */
[----:B0-----:R-:W-:-:S04]  /*19490*/  @!P0 LEA R4, P4, R153, R2, 0x2 ;  /* 0x0000000299048211 */ /* 0x001fc800078810ff */
[-C--:B------:R-:W-:Y:S02]  /*194a0*/  @!P0 LEA.HI.X R5, R153, R3.reuse, R154, 0x2, P4 ;  /* 0x0000000399058211 */ /* 0x080fe400020f149a */
[----:B------:R-:W-:Y:S02]  /*194b0*/  ISETP.GE.AND P4, PT, R145, UR4, PT ;  /* 0x0000000491007c0c */ /* 0x000fe4000bf86270 */
[-C--:B-1----:R-:W-:Y:S01]  /*194c0*/  @!P1 LEA R6, P5, R151, R2.reuse, 0x2 ;  /* 0x0000000297069211 */ /* 0x082fe200078a10ff */
[----:B------:R0:W-:Y:S01]  /*194d0*/  @!P0 ST.E.64 desc[UR48][R4.64], R20 ;  /* 0x0000001404008985 */ /* 0x0001e2000c101b30 */
[----:B--2---:R-:W-:Y:S02]  /*194e0*/  @!P2 LEA R8, P6, R149, R2, 0x2 ;  /* 0x000000029508a211 */ /* 0x004fe400078c10ff */
[----:B------:R-:W-:Y:S02]  /*194f0*/  @!P1 LEA.HI.X R7, R151, R3, R152, 0x2, P5 ;  /* 0x0000000397079211 */ /* 0x000fe400028f1498 */
[----:B------:R-:W-:-:S02]  /*19500*/  ISETP.GE.AND P5, PT, R143, UR4, PT ;  /* 0x000000048f007c0c */ /* 0x000fc4000bfa6270 */
[----:B------:R-:W-:Y:S01]  /*19510*/  @!P2 LEA.HI.X R9, R149, R3, R150, 0x2, P6 ;  /* 0x000000039509a211 */ /* 0x000fe200030f1496 */
[----:B------:R1:W-:Y:S01]  /*19520*/  @!P1 ST.E.64 desc[UR48][R6.64], R24 ;  /* 0x0000001806009985 */ /* 0x0003e2000c101b30 */
[----:B------:R-:W-:-:S03]  /*19530*/  ISETP.GE.AND P1, PT, R139, UR4, PT ;  /* 0x000000048b007c0c */ /* 0x000fc6000bf26270 */
[----:B------:R2:W-:Y:S01]  /*19540*/  @!P2 ST.E.64 desc[UR48][R8.64], R28 ;  /* 0x0000001c0800a985 */ /* 0x0005e2000c101b30 */
[----:B------:R-:W-:Y:S02]  /*19550*/  ISETP.GE.AND P2, PT, R141, UR4, PT ;  /* 0x000000048d007c0c */ /* 0x000fe4000bf46270 */
[----:B0-----:R-:W-:-:S04]  /*19560*/  @!P3 LEA R4, P6, R147, R2, 0x2 ;  /* 0x000000029304b211 */ /* 0x001fc800078c10ff */
[----:B------:R-:W-:Y:S02]  /*19570*/  @!P3 LEA.HI.X R5, R147, R3, R148, 0x2, P6 ;  /* 0x000000039305b211 */ /* 0x000fe400030f1494 */
[----:B-1----:R-:W-:-:S03]  /*19580*/  @!P4 LEA R6, P0, R145, R2, 0x2 ;  /* 0x000000029106c211 */ /* 0x002fc600078010ff */
[----:B------:R0:W-:Y:S01]  /*19590*/  @!P3 ST.E.64 desc[UR48][R4.64], R32 ;  /* 0x000000200400b985 */ /* 0x0001e2000c101b30 */
[-C--:B------:R-:W-:Y:S02]  /*195a0*/  @!P4 LEA.HI.X R7, R145, R3.reuse, R146, 0x2, P0 ;  /* 0x000000039107c211 */ /* 0x080fe400000f1492 */
[----:B------:R-:W-:Y:S02]  /*195b0*/  ISETP.GE.AND P0, PT, R137, UR4, PT ;  /* 0x0000000489007c0c */ /* 0x000fe4000bf06270 */
[CC--:B--2---:R-:W-:Y:S01]  /*195c0*/  @!P5 LEA R8, P6, R143.reuse, R2.reuse, 0x2 ;  /* 0x000000028f08d211 */ /* 0x0c4fe200078c10ff */
[----:B------:R1:W-:Y:S01]  /*195d0*/  @!P4 ST.E.64 desc[UR48][R6.64], R36 ;  /* 0x000000240600c985 */ /* 0x0003e2000c101b30 */
[----:B------:R-:W-:Y:S02]  /*195e0*/  ISETP.GE.AND P4, PT, R130, UR4, PT ;  /* 0x0000000482007c0c */ /* 0x000fe4000bf86270 */
[----:B------:R-:W-:Y:S02]  /*195f0*/  @!P5 LEA.HI.X R9, R143, R3, R144, 0x2, P6 ;  /* 0x000000038f09d211 */ /* 0x000fe400030f1490 */
[----:B0-----:R-:W-:-:S03]  /*19600*/  @!P2 LEA R4, P6, R141, R2, 0x2 ;  /* 0x000000028d04a211 */ /* 0x001fc600078c10ff */
[----:B------:R0:W-:Y:S01]  /*19610*/  @!P5 ST.E.64 desc[UR48][R8.64], R40 ;  /* 0x000000280800d985 */ /* 0x0001e2000c101b30 */
[----:B------:R-:W-:Y:S02]  /*19620*/  ISETP.GE.AND P5, PT, R132, UR4, PT ;  /* 0x0000000484007c0c */ /* 0x000fe4000bfa6270 */
[----:B------:R-:W-:Y:S02]  /*19630*/  @!P2 LEA.HI.X R5, R141, R3, R142, 0x2, P6 ;  /* 0x000000038d05a211 */ /* 0x000fe400030f148e */
[----:B-1----:R-:W-:-:S03]  /*19640*/  @!P1 LEA R6, P3, R139, R2, 0x2 ;  /* 0x000000028b069211 */ /* 0x002fc600078610ff */
[----:B------:R1:W-:Y:S01]  /*19650*/  @!P2 ST.E.64 desc[UR48][R4.64], R44 ;  /* 0x0000002c0400a985 */ /* 0x0003e2000c101b30 */
[-C--:B------:R-:W-:Y:S02]  /*19660*/  @!P1 LEA.HI.X R7, R139, R3.reuse, R140, 0x2, P3 ;  /* 0x000000038b079211 */ /* 0x080fe400018f148c */
[----:B------:R-:W-:Y:S02]  /*19670*/  ISETP.GE.AND P3, PT, R128, UR4, PT ;  /* 0x0000000480007c0c */ /* 0x000fe4000bf66270 */
[CC--:B0-----:R-:W-:Y:S01]  /*19680*/  @!P0 LEA R8, P6, R137.reuse, R2.reuse, 0x2 ;  /* 0x0000000289088211 */ /* 0x0c1fe200078c10ff */
[----:B------:R0:W-:Y:S03]  /*19690*/  @!P1 ST.E.64 desc[UR48][R6.64], R48 ;  /* 0x0000003006009985 */ /* 0x0001e6000c101b30 */
[----:B------:R-:W-:Y:S02]  /*196a0*/  @!P0 LEA.HI.X R9, R137, R3, R138, 0x2, P6 ;  /* 0x0000000389098211 */ /* 0x000fe400030f148a */
[----:B-1----:R-:W-:-:S03]  /*196b0*/  @!P5 LEA R4, P1, R132, R2, 0x2 ;  /* 0x000000028404d211 */ /* 0x002fc600078210ff */
[----:B------:R1:W-:Y:S01]  /*196c0*/  @!P0 ST.E.64 desc[UR48][R8.64], R52 ;  /* 0x0000003408008985 */ /* 0x0003e2000c101b30 */
[----:B------:R-:W-:Y:S02]  /*196d0*/  ISETP.GE.AND P0, PT, R126, UR4, PT ;  /* 0x000000047e007c0c */ /* 0x000fe4000bf06270 */
[-C--:B------:R-:W-:Y:S02]  /*196e0*/  @!P5 LEA.HI.X R5, R132, R3.reuse, R136, 0x2, P1 ;  /* 0x000000038405d211 */ /* 0x080fe400008f1488 */
[----:B------:R-:W-:Y:S02]  /*196f0*/  ISETP.GE.AND P1, PT, R124, UR4, PT ;  /* 0x000000047c007c0c */ /* 0x000fe4000bf26270 */
[C---:B0-----:R-:W-:Y:S01]  /*19700*/  @!P4 LEA R6, P2, R130.reuse, R2, 0x2 ;  /* 0x000000028206c211 */ /* 0x041fe200078410ff */
[----:B------:R0:W-:Y:S03]  /*19710*/  @!P5 ST.E.64 desc[UR48][R4.64], R56 ;  /* 0x000000380400d985 */ /* 0x0001e6000c101b30 */
[----:B------:R-:W-:-:S02]  /*19720*/  @!P4 LEA.HI.X R7, R130, R3, R131, 0x2, P2 ;  /* 0x000000038207c211 */ /* 0x000fc400010f1483 */
[----:B------:R-:W-:Y:S02]  /*19730*/  ISETP.GE.AND P2, PT, R116, UR4, PT ;  /* 0x0000000474007c0c */ /* 0x000fe4000bf46270 */
[-C--:B-1----:R-:W-:Y:S01]  /*19740*/  @!P3 LEA R8, P6, R128, R2.reuse, 0x2 ;  /* 0x000000028008b211 */ /* 0x082fe200078c10ff */
[----:B------:R1:W-:Y:S01]  /*19750*/  @!P4 ST.E.64 desc[UR48][R6.64], R68 ;  /* 0x000000440600c985 */ /* 0x0003e2000c101b30 */
[----:B------:R-:W-:Y:S02]  /*19760*/  ISETP.GE.AND P4, PT, R122, UR4, PT ;  /* 0x000000047a007c0c */ /* 0x000fe4000bf86270 */
[----:B------:R-:W-:Y:S02]  /*19770*/  @!P3 LEA.HI.X R9, R128, R3, R129, 0x2, P6 ;  /* 0x000000038009b211 */ /* 0x000fe400030f1481 */
[----:B0-----:R-:W-:-:S03]  /*19780*/  @!P0 LEA R4, P5, R126, R2, 0x2 ;  /* 0x000000027e048211 */ /* 0x001fc600078a10ff */
[----:B------:R0:W-:Y:S01]  /*19790*/  @!P3 ST.E.64 desc[UR48][R8.64], R76 ;  /* 0x0000004c0800b985 */ /* 0x0001e2000c101b30 */
[----:B------:R-:W-:Y:S02]  /*197a0*/  ISETP.GE.AND P3, PT, R120, UR4, PT ;  /* 0x0000000478007c0c */ /* 0x000fe4000bf66270 */
[-C--:B------:R-:W-:Y:S02]  /*197b0*/  @!P0 LEA.HI.X R5, R126, R3.reuse, R127, 0x2, P5 ;  /* 0x000000037e058211 */ /* 0x080fe400028f147f */
[----:B------:R-:W-:Y:S02]  /*197c0*/  ISETP.GE.AND P5, PT, R74, UR4, PT ;  /* 0x000000044a007c0c */ /* 0x000fe4000bfa6270 */
[C---:B-1----:R-:W-:Y:S01]  /*197d0*/  @!P1 LEA R6, P6, R124.reuse, R2, 0x2 ;  /* 0x000000027c069211 */ /* 0x042fe200078c10ff */
[----:B------:R1:W-:Y:S03]  /*197e0*/  @!P0 ST.E.64 desc[UR48][R4.64], R80 ;  /* 0x0000005004008985 */ /* 0x0003e6000c101b30 */
[----:B------:R-:W-:-:S03]  /*197f0*/  @!P1 LEA.HI.X R7, R124, R3, R125, 0x2, P6 ;  /* 0x000000037c079211 */ /* 0x000fc600030f147d */
[CC--:B0-----:R-:W-:Y:S02]  /*19800*/  @!P3 LEA R8, P6, R120.reuse, R2.reuse, 0x2 ;  /* 0x000000027808b211 */ /* 0x0c1fe400078c10ff */
[----:B------:R0:W-:Y:S02]  /*19810*/  @!P1 ST.E.64 desc[UR48][R6.64], R84 ;  /* 0x0000005406009985 */ /* 0x0001e4000c101b30 */
[----:B------:R-:W-:Y:S02]  /*19820*/  @!P3 LEA.HI.X R9, R120, R3, R121, 0x2, P6 ;  /* 0x000000037809b211 */ /* 0x000fe400030f1479 */
[----:B-1----:R-:W-:-:S04]  /*19830*/  @!P4 LEA R4, P0, R122, R2, 0x2 ;  /* 0x000000027a04c211 */ /* 0x002fc800078010ff */
[----:B------:R-:W-:Y:S02]  /*19840*/  @!P4 LEA.HI.X R5, R122, R3, R123, 0x2, P0 ;  /* 0x000000037a05c211 */ /* 0x000fe400000f147b */
[----:B0-----:R-:W-:-:S03]  /*19850*/  @!P2 LEA R6, P1, R116, R2, 0x2 ;  /* 0x000000027406a211 */ /* 0x001fc600078210ff */
[----:B------:R3:W-:Y:S01]  /*19860*/  @!P4 ST.E.64 desc[UR48][R4.64], R88 ;  /* 0x000000580400c985 */ /* 0x0007e2000c101b30 */
[----:B------:R-:W-:Y:S02]  /*19870*/  @!P5 LEA R2, P0, R74, R2, 0x2 ;  /* 0x000000024a02d211 */ /* 0x000fe400078010ff */
[-C--:B------:R-:W-:Y:S01]  /*19880*/  @!P2 LEA.HI.X R7, R116, R3.reuse, R117, 0x2, P1 ;  /* 0x000000037407a211 */ /* 0x080fe200008f1475 */
[----:B------:R3:W-:Y:S01]  /*19890*/  @!P3 ST.E.64 desc[UR48][R8.64], R92 ;  /* 0x0000005c0800b985 */ /* 0x0007e2000c101b30 */
[----:B------:R-:W-:-:S03]  /*198a0*/  @!P5 LEA.HI.X R3, R74, R3, R75, 0x2, P0 ;  /* 0x000000034a03d211 */ /* 0x000fc600000f144b */
[----:B------:R3:W-:Y:S04]  /*198b0*/  @!P2 ST.E.64 desc[UR48][R6.64], R96 ;  /* 0x000000600600a985 */ /* 0x0007e8000c101b30 */
[----:B------:R3:W-:Y:S02]  /*198c0*/  @!P5 ST.E.64 desc[UR48][R2.64], R100 ;  /* 0x000000640200d985 */ /* 0x0007e4000c101b30 */
.L_x_658:
[----:B------:R-:W-:Y:S05]  /*198d0*/  BSYNC B1 ;  /* 0x0000000000017941 */ /* 0x000fea0003800000 */
.L_x_657:
[----:B------:R-:W-:Y:S01]  /*198e0*/  ISETP.GE.AND P0, PT, R65, R64, PT ;  /* 0x000000404100720c */ /* 0x000fe20003f06270 */
[----:B------:R4:W0:Y:S04]  /*198f0*/  SHFL.IDX PT, R73, R72, 0x1, 0x1c1f ;  /* 0x003c1f0048497f89 */ /* 0x00082800000e0000 */
[----:B-1----:R4:W1:Y:S08]  /*19900*/  SHFL.IDX PT, R72, R0, 0x1, 0x1c1f ;  /* 0x003c1f0000487f89 */ /* 0x00287000000e0000 */
[----:B----4-:R-:W-:Y:S05]  /*19910*/  @P0 BRA `(.L_x_656) ;  /* 0x0000001000ec0947 */ /* 0x010fea0003800000 */
[----:B------:R-:W-:Y:S02]  /*19920*/  ULDC UR4, c[0x0][0xac8] ;  /* 0x0002b20000047ab9 */ /* 0x000fe40000000800 */
[----:B-----5:R-:W-:Y:S02]  /*19930*/  ISETP.GE.AND P2, PT, R163, UR4, PT ;  /* 0x00000004a3007c0c */ /* 0x020fe4000bf46270 */
[----:B------:R-:W-:Y:S02]  /*19940*/  ISETP.GE.AND P1, PT, R165, UR4, PT ;  /* 0x00000004a5007c0c */ /* 0x000fe4000bf26270 */
[----:B------:R-:W-:Y:S02]  /*19950*/  ISETP.GE.AND P5, PT, R161, UR4, PT ;  /* 0x00000004a1007c0c */ /* 0x000fe4000bfa6270 */
[----:B------:R-:W-:Y:S02]  /*19960*/  ISETP.GE.AND P4, PT, R159, UR4, PT ;  /* 0x000000049f007c0c */ /* 0x000fe4000bf86270 */
[----:B------:R-:W-:-:S05]  /*19970*/  ISETP.GE.AND P3, PT, R157, UR4, PT ;  /* 0x000000049d007c0c */ /* 0x000fca000bf66270 */
[----:B01-3--:R-:W-:Y:S02]  /*19980*/  @!P2 LEA R2, P0, R163, R72, 0x2 ;  /* 0x00000048a302a211 */ /* 0x00bfe400078010ff */
[----:B------:R-:W-:Y:S02]  /*19990*/  @!P1 IMAD.WIDE R4, R165, 0x4, R72 ;  /* 0x00000004a5049825 */ /* 0x000fe400078e0248 */
[----:B--2---:R-:W-:Y:S02]  /*199a0*/  @!P2 LEA.HI.X R3, R163, R73, R164, 0x2, P0 ;  /* 0x00000049a303a211 */ /* 0x004fe400000f14a4 */
[----:B------:R-:W-:Y:S01]  /*199b0*/  ISETP.GE.AND P0, PT, R155, UR4, PT ;  /* 0x000000049b007c0c */ /* 0x000fe2000bf06270 */
[----:B------:R0:W-:Y:S01]  /*199c0*/  @!P1 ST.E.64 desc[UR48][R4.64], R26 ;  /* 0x0000001a04009985 */ /* 0x0001e2000c101b30 */
[----:B------:R-:W-:-:S03]  /*199d0*/  ISETP.GE.AND P1, PT, R153, UR4, PT ;  /* 0x0000000499007c0c */ /* 0x000fc6000bf26270 */
[----:B------:R1:W-:Y:S01]  /*199e0*/  @!P2 ST.E.64 desc[UR48][R2.64], R30 ;  /* 0x0000001e0200a985 */ /* 0x0003e2000c101b30 */
[-C--:B0-----:R-:W-:Y:S02]  /*199f0*/  @!P4 LEA R4, P2, R159, R72.reuse, 0x2 ;  /* 0x000000489f04c211 */ /* 0x081fe400078410ff */
[-C--:B-1----:R-:W-:Y:S02]  /*19a00*/  @!P5 LEA R2, P6, R161, R72.reuse, 0x2 ;  /* 0x00000048a102d211 */ /* 0x082fe400078c10ff */
[-C--:B------:R-:W-:Y:S02]  /*19a10*/  @!P4 LEA.HI.X R5, R159, R73.reuse, R160, 0x2, P2 ;  /* 0x000000499f05c211 */ /* 0x080fe400010f14a0 */
[-C--:B------:R-:W-:Y:S02]  /*19a20*/  @!P5 LEA.HI.X R3, R161, R73.reuse, R162, 0x2, P6 ;  /* 0x00000049a103d211 */ /* 0x080fe400030f14a2 */
[----:B------:R-:W-:Y:S02]  /*19a30*/  ISETP.GE.AND P2, PT, R151, UR4, PT ;  /* 0x0000000497007c0c */ /* 0x000fe4000bf46270 */
[C---:B------:R-:W-:Y:S01]  /*19a40*/  @!P3 LEA R6, P6, R157.reuse, R72, 0x2 ;  /* 0x000000489d06b211 */ /* 0x040fe200078c10ff */
[----:B------:R0:W-:Y:S03]  /*19a50*/  @!P5 ST.E.64 desc[UR48][R2.64], R34 ;  /* 0x000000220200d985 */ /* 0x0001e6000c101b30 */
[----:B------:R-:W-:Y:S01]  /*19a60*/  @!P3 LEA.HI.X R7, R157, R73, R158, 0x2, P6 ;  /* 0x000000499d07b211 */ /* 0x000fe200030f149e */
[----:B------:R1:W-:Y:S04]  /*19a70*/  @!P4 ST.E.64 desc[UR48][R4.64], R38 ;  /* 0x000000260400c985 */ /* 0x0003e8000c101b30 */
[----:B------:R2:W-:Y:S01]  /*19a80*/  @!P3 ST.E.64 desc[UR48][R6.64], R42 ;  /* 0x0000002a0600b985 */ /* 0x0005e2000c101b30 */
[----:B------:R-:W-:-:S02]  /*19a90*/  ISETP.GE.AND P3, PT, R149, UR4, PT ;  /* 0x0000000495007c0c */ /* 0x000fc4000bf66270 */
        /* <DEDUP_REMOVED lines=28> */
[----:B------:R-:W-:Y:S01]  /*19c60*/  @!P2 ST.E.64 desc[UR48][R2.64], R70 ;  /* 0x000000460200a985 */ /* 0x000fe2000c101b30 */
[-C--:B------:R-:W-:Y:S02]  /*19c70*/  @!P4 LEA R10, P2, R132, R72.reuse, 0x2 ;  /* 0x00000048840ac211 */ /* 0x080fe400078410ff */
[-C--:B------:R-:W-:Y:S02]  /*19c80*/  @!P1 LEA.HI.X R5, R141, R73.reuse, R142, 0x2, P3 ;  /* 0x000000498d059211 */ /* 0x080fe400018f148e */
[----:B------:R-:W-:Y:S02]  /*19c90*/  ISETP.GE.AND P3, PT, R130, UR4, PT ;  /* 0x0000000482007c0c */ /* 0x000fe4000bf66270 */
[-C--:B0-----:R-:W-:Y:S01]  /*19ca0*/  @!P0 LEA R6, P6, R139, R72.reuse, 0x2 ;  /* 0x000000488b068211 */ /* 0x081fe200078c10ff */
[----:B------:R0:W-:Y:S01]  /*19cb0*/  @!P1 ST.E.64 desc[UR48][R4.64], R112 ;  /* 0x0000007004009985 */ /* 0x0001e2000c101b30 */
[----:B------:R-:W-:Y:S02]  /*19cc0*/  @!P5 LEA R8, P1, R137, R72, 0x2 ;  /* 0x000000488908d211 */ /* 0x000fe400078210ff */
[----:B------:R-:W-:-:S02]  /*19cd0*/  @!P0 LEA.HI.X R7, R139, R73, R140, 0x2, P6 ;  /* 0x000000498b078211 */ /* 0x000fc400030f148c */
[-C--:B------:R-:W-:Y:S02]  /*19ce0*/  @!P5 LEA.HI.X R9, R137, R73.reuse, R138, 0x2, P1 ;  /* 0x000000498909d211 */ /* 0x080fe400008f148a */
[----:B------:R-:W-:Y:S01]  /*19cf0*/  ISETP.GE.AND P1, PT, R126, UR4, PT ;  /* 0x000000047e007c0c */ /* 0x000fe2000bf26270 */
[----:B------:R1:W-:Y:S01]  /*19d00*/  @!P0 ST.E.64 desc[UR48][R6.64], R78 ;  /* 0x0000004e06008985 */ /* 0x0003e2000c101b30 */
[----:B------:R-:W-:Y:S02]  /*19d10*/  ISETP.GE.AND P0, PT, R128, UR4, PT ;  /* 0x0000000480007c0c */ /* 0x000fe4000bf06270 */
[----:B------:R-:W-:Y:S01]  /*19d20*/  @!P3 LEA R12, P6, R130, R72, 0x2 ;  /* 0x00000048820cb211 */ /* 0x000fe200078c10ff */
[----:B------:R-:W-:Y:S01]  /*19d30*/  @!P5 ST.E.64 desc[UR48][R8.64], R82 ;  /* 0x000000520800d985 */ /* 0x000fe2000c101b30 */
[-C--:B------:R-:W-:Y:S02]  /*19d40*/  @!P4 LEA.HI.X R11, R132, R73.reuse, R136, 0x2, P2 ;  /* 0x00000049840bc211 */ /* 0x080fe400010f1488 */
[----:B------:R-:W-:-:S02]  /*19d50*/  @!P3 LEA.HI.X R13, R130, R73, R131, 0x2, P6 ;  /* 0x00000049820db211 */ /* 0x000fc400030f1483 */
[----:B------:R-:W-:Y:S01]  /*19d60*/  ISETP.GE.AND P2, PT, R120, UR4, PT ;  /* 0x0000000478007c0c */ /* 0x000fe2000bf46270 */
[----:B------:R2:W-:Y:S01]  /*19d70*/  @!P4 ST.E.64 desc[UR48][R10.64], R86 ;  /* 0x000000560a00c985 */ /* 0x0005e2000c101b30 */
[----:B------:R-:W-:Y:S02]  /*19d80*/  ISETP.GE.AND P4, PT, R124, UR4, PT ;  /* 0x000000047c007c0c */ /* 0x000fe4000bf86270 */
[-C--:B0-----:R-:W-:Y:S01]  /*19d90*/  @!P1 LEA R4, P6, R126, R72.reuse, 0x2 ;  /* 0x000000487e049211 */ /* 0x081fe200078c10ff */
[----:B------:R0:W-:Y:S01]  /*19da0*/  @!P3 ST.E.64 desc[UR48][R12.64], R90 ;  /* 0x0000005a0c00b985 */ /* 0x0001e2000c101b30 */
[----:B------:R-:W-:Y:S02]  /*19db0*/  @!P0 LEA R2, P5, R128, R72, 0x2 ;  /* 0x0000004880028211 */ /* 0x000fe400078a10ff */
[----:B------:R-:W-:Y:S02]  /*19dc0*/  ISETP.GE.AND P3, PT, R122, UR4, PT ;  /* 0x000000047a007c0c */ /* 0x000fe4000bf66270 */
[----:B------:R-:W-:-:S02]  /*19dd0*/  @!P0 LEA.HI.X R3, R128, R73, R129, 0x2, P5 ;  /* 0x0000004980038211 */ /* 0x000fc400028f1481 */
[----:B------:R-:W-:Y:S02]  /*19de0*/  ISETP.GE.AND P5, PT, R116, UR4, PT ;  /* 0x0000000474007c0c */ /* 0x000fe4000bfa6270 */
[----:B------:R-:W-:Y:S01]  /*19df0*/  @!P1 LEA.HI.X R5, R126, R73, R127, 0x2, P6 ;  /* 0x000000497e059211 */ /* 0x000fe200030f147f */
[----:B------:R3:W-:Y:S01]  /*19e00*/  @!P0 ST.E.64 desc[UR48][R2.64], R94 ;  /* 0x0000005e02008985 */ /* 0x0007e2000c101b30 */
[----:B-1----:R-:W-:-:S03]  /*19e10*/  @!P4 LEA R6, P0, R124, R72, 0x2 ;  /* 0x000000487c06c211 */ /* 0x002fc600078010ff */
[----:B------:R3:W-:Y:S01]  /*19e20*/  @!P1 ST.E.64 desc[UR48][R4.64], R98 ;  /* 0x0000006204009985 */ /* 0x0007e2000c101b30 */
[-C--:B--2---:R-:W-:Y:S02]  /*19e30*/  @!P2 LEA R10, P1, R120, R72.reuse, 0x2 ;  /* 0x00000048780aa211 */ /* 0x084fe400078210ff */
[-C--:B------:R-:W-:Y:S02]  /*19e40*/  @!P3 LEA R8, P6, R122, R72.reuse, 0x2 ;  /* 0x000000487a08b211 */ /* 0x080fe400078c10ff */
[-C--:B------:R-:W-:Y:S02]  /*19e50*/  @!P4 LEA.HI.X R7, R124, R73.reuse, R125, 0x2, P0 ;  /* 0x000000497c07c211 */ /* 0x080fe400000f147d */
[----:B0-----:R-:W-:Y:S02]  /*19e60*/  @!P5 LEA R12, P0, R116, R72, 0x2 ;  /* 0x00000048740cd211 */ /* 0x001fe400078010ff */
[-C--:B------:R-:W-:Y:S01]  /*19e70*/  @!P3 LEA.HI.X R9, R122, R73.reuse, R123, 0x2, P6 ;  /* 0x000000497a09b211 */ /* 0x080fe200030f147b */
[----:B------:R3:W-:Y:S01]  /*19e80*/  @!P4 ST.E.64 desc[UR48][R6.64], R102 ;  /* 0x000000660600c985 */ /* 0x0007e2000c101b30 */
[----:B------:R-:W-:-:S02]  /*19e90*/  @!P2 LEA.HI.X R11, R120, R73, R121, 0x2, P1 ;  /* 0x00000049780ba211 */ /* 0x000fc400008f1479 */
        /* <DEDUP_REMOVED lines=10> */
.L_x_647:
[----:B------:R-:W-:Y:S01]  /*19f40*/  ULDC.64 UR6, c[0x0][0xc08] ;  /* 0x0003020000067ab9 */ /* 0x000fe20000000a00 */
[----:B------:R-:W-:Y:S01]  /*19f50*/  ULDC.64 UR4, c[0x0][0xc00] ;  /* 0x0003000000047ab9 */ /* 0x000fe20000000a00 */
[----:B------:R-:W-:Y:S02]  /*19f60*/  ISETP.NE.U32.AND P1, PT, RZ, UR6, PT ;  /* 0x00000006ff007c0c */ /* 0x000fe4000bf25070 */
[----:B------:R-:W-:Y:S02]  /*19f70*/  ISETP.NE.U32.AND P0, PT, RZ, UR4, PT ;  /* 0x00000004ff007c0c */ /* 0x000fe4000bf05070 */
[----:B------:R-:W-:Y:S02]  /*19f80*/  ISETP.NE.AND.EX P1, PT, RZ, UR7, PT, P1 ;  /* 0x00000007ff007c0c */ /* 0x000fe4000bf25310 */
[----:B------:R-:W-:Y:S02]  /*19f90*/  IADD3 R2, P2, R227, UR4, RZ ;  /* 0x00000004e3027c10 */ /* 0x000fe4000ff5e0ff */
[----:B------:R-:W-:-:S02]  /*19fa0*/  ISETP.NE.AND.EX P0, PT, RZ, UR5, PT, P0 ;  /* 0x00000005ff007c0c */ /* 0x000fc4000bf05300 */
[----:B------:R-:W-:Y:S01]  /*19fb0*/  IADD3.X R3, R228, UR5, RZ, P2, !PT ;  /* 0x00000005e4037c10 */ /* 0x000fe200097fe4ff */
[----:B------:R-:W-:Y:S01]  /*19fc0*/  ULDC UR4, c[0x0][0xa88] ;  /* 0x0002a20000047ab9 */ /* 0x000fe20000000800 */
[----:B------:R-:W-:Y:S01]  /*19fd0*/  MOV R15, RZ ;  /* 0x000000ff000f7202 */ /* 0x000fe20000000f00 */
[----:B------:R-:W-:-:S04]  /*19fe0*/  IMAD.U32 R0, RZ, RZ, UR4 ;  /* 0x00000004ff007e24 */ /* 0x000fc8000f8e00ff */
[----:B------:R-:W-:-:S04]  /*19ff0*/  @P1 IADD3 R4, P2, R227, UR6, RZ ;  /* 0x00000006e3041c10 */ /* 0x000fc8000ff5e0ff */
[----:B------:R-:W-:Y:S01]  /*1a000*/  @P1 IADD3.X R5, R228, UR7, RZ, P2, !PT ;  /* 0x00000007e4051c10 */ /* 0x000fe200097fe4ff */
[----:B------:R2:W5:Y:S04]  /*1a010*/  @P0 LDG.E R15, desc[UR48][R2.64] ;  /* 0x00000030020f0981 */ /* 0x000568000c1e1900 */
[----:B------:R2:W5:Y:S01]  /*1a020*/  @P1 LDG.E R0, desc[UR48][R4.64] ;  /* 0x0000003004001981 */ /* 0x000562000c1e1900 */
[----:B------:R-:W-:Y:S01]  /*1a030*/  ISETP.NE.AND P2, PT, R225, RZ, PT ;  /* 0x000000ffe100720c */ /* 0x000fe20003f45270 */
[----:B------:R-:W3:-:S12]  /*1a040*/  S2R R6, SR_TID.X ;  /* 0x0000000000067919 */ /* 0x000ed80000002100 */
[----:B------:R-:W4:Y:S01]  /*1a050*/  @!P2 LDC R225, c[0x0][0xad4] ;  /* 0x0002b500ffe1ab82 */ /* 0x000f220000000800 */
[----:B---3--:R-:W-:Y:S01]  /*1a060*/  VIADD R7, R6, 0xffffff80 ;  /* 0xffffff8006077836 */ /* 0x008fe20000000000 */
[----:B----4-:R-:W-:-:S04]  /*1a070*/  ISETP.GT.AND P2, PT, R225, 0x1, PT ;  /* 0x00000001e100780c */ /* 0x010fc80003f44270 */
[----:B------:R-:W-:Y:S01]  /*1a080*/  ISETP.GT.AND P3, PT, R7, 0x7f, PT ;  /* 0x0000007f0700780c */ /* 0x000fe20003f64270 */
[----:B--2---:R-:W-:-:S12]  /*1a090*/  @P1 BRA `(.L_x_659) ;  /* 0x0000000000101947 */ /* 0x004fd80003800000 */
[----:B------:R-:W-:Y:S05]  /*1a0a0*/  @!P0 BRA `(.L_x_659) ;  /* 0x00000000000c8947 */ /* 0x000fea0003800000 */
[----:B------:R-:W2:Y:S04]  /*1a0b0*/  LDG.E R5, desc[UR48][R2.64] ;  /* 0x0000003002057981 */ /* 0x000ea8000c1e1900 */
[----:B-----5:R-:W2:Y:S02]  /*1a0c0*/  LDG.E R0, desc[UR48][R2.64+0x4] ;  /* 0x0000043002007981 */ /* 0x020ea4000c1e1900 */
[----:B--2---:R-:W-:-:S07]  /*1a0d0*/  IADD3 R0, -R5, R0, RZ ;  /* 0x0000000005007210 */ /* 0x004fce0007ffe1ff */
.L_x_659:
[----:B------:R-:W2:Y:S01]  /*1a0e0*/  LDL.LU R2, [R1+0xa8] ;  /* 0x0000a80001027983 */ /* 0x000ea20000300800 */
[----:B------:R-:W-:Y:S01]  /*1a0f0*/  BSSY B1, `(.L_x_660) ;  /* 0x0000038000017945 */ /* 0x000fe20003800000 */
[----:B------:R-:W-:Y:S02]  /*1a100*/  SEL R29, R226, RZ, !P0 ;  /* 0x000000ffe21d7207 */ /* 0x000fe40004000000 */
[----:B-----5:R-:W-:Y:S02]  /*1a110*/  SHF.R.S32.HI R24, RZ, 0x1f, R15 ;  /* 0x0000001fff187819 */ /* 0x020fe4000001140f */
[----:B--2---:R-:W-:Y:S01]  /*1a120*/  SEL R26, R2, RZ, !P0 ;  /* 0x000000ff021a7207 */ /* 0x004fe20004000000 */
[----:B------:R-:W-:Y:S06]  /*1a130*/  @P3 BRA `(.L_x_661) ;  /* 0x0000000000cc3947 */ /* 0x000fec0003800000 */
[----:B------:R-:W2:Y:S01]  /*1a140*/  LDL R2, [R1+0x4] ;  /* 0x0000040001027983 */ /* 0x000ea20000100800 */
[----:B------:R-:W3:Y:S02]  /*1a150*/  LDC R31, c[0x0][0xbe8] ;  /* 0x0002fa00ff1f7b82 */ /* 0x000ee40000000800 */
[----:B---3--:R-:W-:Y:S02]  /*1a160*/  IMAD R3, R0, R31, RZ ;  /* 0x0000001f00037224 */ /* 0x008fe400078e02ff */
[----:B--2---:R-:W-:-:S04]  /*1a170*/  IMAD R2, R2, 0x80, R6 ;  /* 0x0000008002027824 */ /* 0x004fc800078e0206 */
[----:B------:R-:W-:-:S05]  /*1a180*/  VIADD R28, R2, 0xffffff80 ;  /* 0xffffff80021c7836 */ /* 0x000fca0000000000 */
[----:B------:R-:W-:-:S13]  /*1a190*/  ISETP.GE.AND P0, PT, R28, R3, PT ;  /* 0x000000031c00720c */ /* 0x000fda0003f06270 */
[----:B------:R-:W-:Y:S05]  /*1a1a0*/  @P0 BRA `(.L_x_661) ;  /* 0x0000000000b00947 */ /* 0x000fea0003800000 */
[----:B------:R-:W2:Y:S01]  /*1a1b0*/  LDL.LU R30, [R1+0x40] ;  /* 0x00004000011e7983 */ /* 0x000ea20000300800 */
[----:B------:R-:W-:Y:S01]  /*1a1c0*/  ISETP.GT.AND P0, PT, R225, 0x1, PT ;  /* 0x00000001e100780c */ /* 0x000fe20003f04270 */
[----:B------:R-:W3:Y:S01]  /*1a1d0*/  LDC.64 R2, c[0x0][0xba8] ;  /* 0x0002ea00ff027b82 */ /* 0x000ee20000000a00 */
[----:B------:R-:W-:Y:S01]  /*1a1e0*/  MOV R20, 0x9b8 ;  /* 0x000009b800147802 */ /* 0x000fe20000000f00 */
[----:B------:R-:W-:Y:S01]  /*1a1f0*/  IMAD.MOV.U32 R21, RZ, RZ, R28 ;  /* 0x000000ffff157224 */ /* 0x000fe200078e001c */
[----:B------:R-:W-:Y:S02]  /*1a200*/  ISETP.NE.AND P1, PT, R31, 0x1, PT ;  /* 0x000000011f00780c */ /* 0x000fe40003f25270 */
[----:B------:R-:W-:-:S04]  /*1a210*/  SEL R20, R20, 0x978, P0 ;  /* 0x0000097814147807 */ /* 0x000fc80000000000 */
[----:B------:R-:W4:Y:S08]  /*1a220*/  LDC.64 R8, c[0x0][R20+0x220] ;  /* 0x0000880014087b82 */ /* 0x000f300000000a00 */
[----:B------:R-:W5:Y:S08]  /*1a230*/  LDC.64 R12, c[0x0][R20+0x218] ;  /* 0x00008600140c7b82 */ /* 0x000f700000000a00 */
[----:B------:R-:W0:Y:S08]  /*1a240*/  LDC.64 R6, c[0x0][R20+0x228] ;  /* 0x00008a0014067b82 */ /* 0x000e300000000a00 */
[----:B------:R-:W1:Y:S08]  /*1a250*/  @P1 LDC R11, c[0x0][0xbec] ;  /* 0x0002fb00ff0b1b82 */ /* 0x000e700000000800 */
[----:B------:R-:W0:Y:S08]  /*1a260*/  LDC.64 R4, c[0x0][R20+0x210] ;  /* 0x0000840014047b82 */ /* 0x000e300000000a00 */
[----:B------:R-:W0:Y:S01]  /*1a270*/  @P1 LDC R27, c[0x0][0xbf0] ;  /* 0x0002fc00ff1b1b82 */ /* 0x000e220000000800 */
[----:B-1----:R-:W-:-:S07]  /*1a280*/  @P1 IMAD.HI.U32 R14, R28, R11, RZ ;  /* 0x0000000b1c0e1227 */ /* 0x002fce00078e00ff */
[----:B---3--:R-:W1:Y:S01]  /*1a290*/  @!P0 LDC R2, c[0x0][0xb50] ;  /* 0x0002d400ff028b82 */ /* 0x008e620000000800 */
[-C--:B----4-:R-:W-:Y:S02]  /*1a2a0*/  IMAD R9, R9, R29.reuse, RZ ;  /* 0x0000001d09097224 */ /* 0x090fe400078e02ff */
[----:B------:R-:W-:-:S05]  /*1a2b0*/  IMAD.WIDE.U32 R10, R8, R29, RZ ;  /* 0x0000001d080a7225 */ /* 0x000fca00078e00ff */
[----:B------:R-:W3:Y:S01]  /*1a2c0*/  @!P0 LDC R3, c[0x0][0xb54] ;  /* 0x0002d500ff038b82 */ /* 0x000ee20000000800 */
[-C--:B-----5:R-:W-:Y:S02]  /*1a2d0*/  IMAD R25, R13, R195.reuse, RZ ;  /* 0x000000c30d197224 */ /* 0x0a0fe400078e02ff */
[----:B------:R-:W-:Y:S01]  /*1a2e0*/  IMAD.WIDE.U32 R12, R12, R195, RZ ;  /* 0x000000c30c0c7225 */ /* 0x000fe200078e00ff */
[----:B0-----:R-:W-:-:S03]  /*1a2f0*/  @P1 SHF.R.U32.HI R21, RZ, R27, R14 ;  /* 0x0000001bff151219 */ /* 0x001fc6000001160e */
[----:B------:R-:W-:Y:S01]  /*1a300*/  IMAD R27, R8, R26, R9 ;  /* 0x0000001a081b7224 */ /* 0x000fe200078e0209 */
[----:B------:R-:W-:Y:S01]  /*1a310*/  IADD3 R12, P1, P3, R10, R12, R15 ;  /* 0x0000000c0a0c7210 */ /* 0x000fe20007b3e00f */
[----:B------:R-:W-:Y:S01]  /*1a320*/  IMAD.IADD R25, R13, 0x1, R25 ;  /* 0x000000010d197824 */ /* 0x000fe200078e0219 */
[----:B------:R-:W-:Y:S01]  /*1a330*/  IADD3 R8, -R21, RZ, RZ ;  /* 0x000000ff15087210 */ /* 0x000fe20007ffe1ff */
[----:B------:R-:W-:Y:S01]  /*1a340*/  IMAD.IADD R27, R11, 0x1, R27 ;  /* 0x000000010b1b7824 */ /* 0x000fe200078e021b */
[----:B--2---:R-:W-:-:S05]  /*1a350*/  SEL R9, R30, RZ, P0 ;  /* 0x000000ff1e097207 */ /* 0x004fca0000000000 */
[-C--:B------:R-:W-:Y:S02]  /*1a360*/  IMAD R11, R7, R9.reuse, RZ ;  /* 0x00000009070b7224 */ /* 0x080fe400078e02ff */
[----:B------:R-:W-:-:S04]  /*1a370*/  IMAD.WIDE.U32 R6, R6, R9, RZ ;  /* 0x0000000906067225 */ /* 0x000fc800078e00ff */
[----:B------:R-:W-:Y:S01]  /*1a380*/  IMAD R9, R31, R8, R28 ;  /* 0x000000081f097224 */ /* 0x000fe200078e021c */
[----:B------:R-:W-:Y:S01]  /*1a390*/  IADD3.X R8, R27, R25, R24, P1, P3 ;  /* 0x000000191b087210 */ /* 0x000fe20000fe6418 */
[----:B------:R-:W-:Y:S01]  /*1a3a0*/  IMAD.IADD R11, R7, 0x1, R11 ;  /* 0x00000001070b7824 */ /* 0x000fe200078e020b */
[----:B------:R-:W-:Y:S01]  /*1a3b0*/  IADD3 R6, P0, P1, R21, R12, R6 ;  /* 0x0000000c15067210 */ /* 0x000fe2000791e006 */
[----:B------:R-:W-:Y:S01]  /*1a3c0*/  IMAD R5, R5, R9, RZ ;  /* 0x0000000905057224 */ /* 0x000fe200078e02ff */
[----:B------:R-:W-:-:S04]  /*1a3d0*/  SHF.R.S32.HI R21, RZ, 0x1f, R21 ;  /* 0x0000001fff157819 */ /* 0x000fc80000011415 */
[----:B------:R-:W-:Y:S02]  /*1a3e0*/  IADD3.X R7, R21, R8, R11, P0, P1 ;  /* 0x0000000815077210 */ /* 0x000fe400007e240b */
[----:B------:R-:W-:Y:S01]  /*1a3f0*/  SHF.R.S32.HI R11, RZ, 0x1f, R9 ;  /* 0x0000001fff0b7819 */ /* 0x000fe20000011409 */
[----:B------:R-:W-:-:S04]  /*1a400*/  IMAD.WIDE.U32 R6, R4, R9, R6 ;  /* 0x0000000904067225 */ /* 0x000fc800078e0006 */
[----:B------:R-:W-:Y:S01]  /*1a410*/  IMAD R5, R4, R11, R5 ;  /* 0x0000000b04057224 */ /* 0x000fe200078e0205 */
[----:B-1----:R-:W-:-:S04]  /*1a420*/  LEA R2, P0, R6, R2, 0x2 ;  /* 0x0000000206027211 */ /* 0x002fc800078010ff */
[----:B------:R-:W-:Y:S01]  /*1a430*/  IADD3 R4, R7, R5, RZ ;  /* 0x0000000507047210 */ /* 0x000fe20007ffe0ff */
[----:B------:R-:W-:-:S03]  /*1a440*/  IMAD.MOV.U32 R5, RZ, RZ, -0x800000 ;  /* 0xff800000ff057424 */ /* 0x000fc600078e00ff */
[----:B---3--:R-:W-:-:S05]  /*1a450*/  LEA.HI.X R3, R6, R3, R4, 0x2, P0 ;  /* 0x0000000306037211 */ /* 0x008fca00000f1404 */
[----:B------:R2:W-:Y:S02]  /*1a460*/  STG.E desc[UR48][R2.64], R5 ;  /* 0x0000000502007986 */ /* 0x0005e4000c101930 */
.L_x_661:
[----:B------:R-:W-:Y:S05]  /*1a470*/  BSYNC B1 ;  /* 0x0000000000017941 */ /* 0x000fea0003800000 */
.L_x_660:
[----:B------:R-:W-:Y:S05]  /*1a480*/  @P2 BRA `(.L_x_656) ;  /* 0x0000000800102947 */ /* 0x000fea0003800000 */
[----:B------:R-:W3:Y:S01]  /*1a490*/  LDL.LU R12, [R1+0x4] ;  /* 0x00000400010c7983 */ /* 0x000ee20000300800 */
[----:B------:R-:W4:Y:S01]  /*1a4a0*/  LDC R9, c[0x0][0xbe8] ;  /* 0x0002fa00ff097b82 */ /* 0x000f220000000800 */
[----:B------:R-:W-:Y:S01]  /*1a4b0*/  ULDC.64 UR4, c[0x0][0xaa0] ;  /* 0x0002a80000047ab9 */ /* 0x000fe20000000a00 */
[----:B------:R-:W-:Y:S01]  /*1a4c0*/  BSSY B1, `(.L_x_662) ;  /* 0x000004a000017945 */ /* 0x000fe20003800000 */
[----:B--2---:R-:W2:Y:S01]  /*1a4d0*/  S2R R2, SR_TID.X ;  /* 0x0000000000027919 */ /* 0x004ea20000002100 */
[----:B----4-:R-:W-:Y:S01]  /*1a4e0*/  ISETP.NE.AND P0, PT, R9, 0x1, PT ;  /* 0x000000010900780c */ /* 0x010fe20003f05270 */
[----:B--2---:R-:W-:-:S12]  /*1a4f0*/  VIADD R4, R2, 0xffffff80 ;  /* 0xffffff8002047836 */ /* 0x004fd80000000000 */
[----:B------:R-:W2:Y:S01]  /*1a500*/  @P0 LDC R7, c[0x0][0xbec] ;  /* 0x0002fb00ff070b82 */ /* 0x000ea20000000800 */
[----:B------:R-:W-:Y:S01]  /*1a510*/  IMAD R2, R24, UR4, RZ ;  /* 0x0000000418027c24 */ /* 0x000fe2000f8e02ff */
[----:B------:R-:W-:-:S03]  /*1a520*/  SHF.R.S32.HI R3, RZ, 0x1f, R4 ;  /* 0x0000001fff037819 */ /* 0x000fc60000011404 */
[----:B------:R-:W-:Y:S01]  /*1a530*/  IMAD R5, R15, UR5, R2 ;  /* 0x000000050f057c24 */ /* 0x000fe2000f8e0202 */
[----:B------:R-:W-:Y:S02]  /*1a540*/  LEA.HI R6, R3, R4, RZ, 0x3 ;  /* 0x0000000403067211 */ /* 0x000fe400078f18ff */
[----:B------:R-:W4:Y:S01]  /*1a550*/  @P0 LDC R11, c[0x0][0xbf0] ;  /* 0x0002fc00ff0b0b82 */ /* 0x000f220000000800 */
[----:B------:R-:W-:Y:S01]  /*1a560*/  IMAD.WIDE.U32 R2, R15, UR4, RZ ;  /* 0x000000040f027c25 */ /* 0x000fe2000f8e00ff */
[----:B------:R-:W-:Y:S01]  /*1a570*/  ULDC.64 UR4, c[0x0][0xae8] ;  /* 0x0002ba0000047ab9 */ /* 0x000fe20000000a00 */
[----:B------:R-:W-:Y:S02]  /*1a580*/  LOP3.LUT R13, R6, 0xfffffff8, RZ, 0xc0, !PT ;  /* 0xfffffff8060d7812 */ /* 0x000fe400078ec0ff */
[----:B------:R-:W-:Y:S02]  /*1a590*/  SHF.R.S32.HI R10, RZ, 0x3, R6 ;  /* 0x00000003ff0a7819 */ /* 0x000fe40000011406 */
[----:B------:R-:W-:Y:S01]  /*1a5a0*/  IADD3 R3, R3, R5, RZ ;  /* 0x0000000503037210 */ /* 0x000fe20007ffe0ff */
[----:B------:R-:W-:-:S04]  /*1a5b0*/  IMAD.IADD R13, R4, 0x1, -R13 ;  /* 0x00000001040d7824 */ /* 0x000fc800078e0a0d */
[----:B------:R-:W-:Y:S02]  /*1a5c0*/  IMAD R4, R13, 0x20, R10 ;  /* 0x000000200d047824 */ /* 0x000fe400078e020a */
[----:B------:R-:W-:-:S04]  /*1a5d0*/  IMAD.WIDE.U32 R2, R195, UR4, R2 ;  /* 0x00000004c3027c25 */ /* 0x000fc8000f8e0002 */
[----:B------:R-:W-:Y:S01]  /*1a5e0*/  IMAD R3, R195, UR5, R3 ;  /* 0x00000005c3037c24 */ /* 0x000fe2000f8e0203 */
[----:B------:R-:W-:Y:S01]  /*1a5f0*/  ULDC.64 UR4, c[0x0][0xaf0] ;  /* 0x0002bc0000047ab9 */ /* 0x000fe20000000a00 */
[----:B------:R-:W-:Y:S02]  /*1a600*/  IMAD.SHL.U32 R13, R13, 0x8, RZ ;  /* 0x000000080d0d7824 */ /* 0x000fe400078e00ff */
[----:B------:R-:W-:Y:S02]  /*1a610*/  IMAD R6, R26, UR4, RZ ;  /* 0x000000041a067c24 */ /* 0x000fe4000f8e02ff */
[----:B------:R-:W-:Y:S01]  /*1a620*/  IMAD.WIDE.U32 R2, R29, UR4, R2 ;  /* 0x000000041d027c25 */ /* 0x000fe2000f8e0002 */
[----:B---3--:R-:W-:-:S05]  /*1a630*/  LEA R8, R12, R4, 0x7 ;  /* 0x000000040c087211 */ /* 0x008fca00078e38ff */
[----:B--2---:R-:W-:-:S04]  /*1a640*/  @P0 IMAD.HI.U32 R4, R8, R7, RZ ;  /* 0x0000000708040227 */ /* 0x004fc800078e00ff */
[----:B------:R-:W-:Y:S01]  /*1a650*/  IMAD.MOV.U32 R5, RZ, RZ, R8 ;  /* 0x000000ffff057224 */ /* 0x000fe200078e0008 */
[----:B----4-:R-:W-:Y:S01]  /*1a660*/  @P0 SHF.R.U32.HI R5, RZ, R11, R4 ;  /* 0x0000000bff050219 */ /* 0x010fe20000011604 */
[----:B------:R-:W-:Y:S01]  /*1a670*/  IMAD R7, R29, UR5, R6 ;  /* 0x000000051d077c24 */ /* 0x000fe2000f8e0206 */
[----:B------:R-:W-:Y:S01]  /*1a680*/  ULDC.64 UR4, c[0x0][0xae0] ;  /* 0x0002b80000047ab9 */ /* 0x000fe20000000a00 */
[----:B------:R-:W-:Y:S01]  /*1a690*/  VIADD R11, R13, 0x40 ;  /* 0x000000400d0b7836 */ /* 0x000fe20000000000 */
[----:B------:R-:W-:Y:S01]  /*1a6a0*/  SHF.R.S32.HI R4, RZ, 0x1f, R5 ;  /* 0x0000001fff047819 */ /* 0x000fe20000011405 */
[----:B------:R-:W-:Y:S01]  /*1a6b0*/  IMAD.IADD R3, R3, 0x1, R7 ;  /* 0x0000000103037824 */ /* 0x000fe200078e0207 */
[----:B------:R-:W-:-:S03]  /*1a6c0*/  IADD3 R7, -R5, RZ, RZ ;  /* 0x000000ff05077210 */ /* 0x000fc60007ffe1ff */
[----:B------:R-:W-:Y:S02]  /*1a6d0*/  IMAD R4, R4, UR4, RZ ;  /* 0x0000000404047c24 */ /* 0x000fe4000f8e02ff */
[----:B------:R-:W-:Y:S02]  /*1a6e0*/  IMAD R7, R9, R7, R8 ;  /* 0x0000000709077224 */ /* 0x000fe400078e0208 */
[----:B------:R-:W-:-:S04]  /*1a6f0*/  IMAD.WIDE.U32 R2, R5, UR4, R2 ;  /* 0x0000000405027c25 */ /* 0x000fc8000f8e0002 */
[----:B------:R-:W-:Y:S01]  /*1a700*/  IMAD R5, R5, UR5, R4 ;  /* 0x0000000505057c24 */ /* 0x000fe2000f8e0204 */
[----:B------:R-:W-:Y:S01]  /*1a710*/  SHF.R.S32.HI R4, RZ, 0x1f, R7 ;  /* 0x0000001fff047819 */ /* 0x000fe20000011407 */
[----:B------:R-:W-:Y:S01]  /*1a720*/  ULDC.64 UR4, c[0x0][0xad8] ;  /* 0x0002b60000047ab9 */ /* 0x000fe20000000a00 */
[----:B------:R-:W-:Y:S01]  /*1a730*/  IMAD R8, R12, 0x80, R10 ;  /* 0x000000800c087824 */ /* 0x000fe200078e020a */
[----:B------:R-:W-:Y:S01]  /*1a740*/  SHF.R.S32.HI R12, RZ, 0x1f, R11 ;  /* 0x0000001fff0c7819 */ /* 0x000fe2000001140b */
[----:B------:R-:W-:Y:S02]  /*1a750*/  IMAD.IADD R3, R3, 0x1, R5 ;  /* 0x0000000103037824 */ /* 0x000fe400078e0205 */
[----:B------:R-:W-:Y:S02]  /*1a760*/  IMAD R6, R4, UR4, RZ ;  /* 0x0000000404067c24 */ /* 0x000fe4000f8e02ff */
[----:B------:R-:W-:Y:S01]  /*1a770*/  IMAD R9, R0, R9, RZ ;  /* 0x0000000900097224 */ /* 0x000fe200078e02ff */
[C---:B------:R-:W-:Y:S01]  /*1a780*/  IADD3 R0, R8.reuse, 0x20, RZ ;  /* 0x0000002008007810 */ /* 0x040fe20007ffe0ff */
[----:B------:R-:W-:-:S02]  /*1a790*/  VIADD R4, R8, 0x40 ;  /* 0x0000004008047836 */ /* 0x000fc40000000000 */
[C---:B------:R-:W-:Y:S01]  /*1a7a0*/  IMAD R5, R7.reuse, UR5, R6 ;  /* 0x0000000507057c24 */ /* 0x040fe2000f8e0206 */
[-C--:B------:R-:W-:Y:S01]  /*1a7b0*/  ISETP.GE.AND P2, PT, R8, R9.reuse, PT ;  /* 0x000000090800720c */ /* 0x080fe20003f46270 */
[----:B------:R-:W-:Y:S01]  /*1a7c0*/  IMAD.WIDE.U32 R2, R7, UR4, R2 ;  /* 0x0000000407027c25 */ /* 0x000fe2000f8e0002 */
[----:B------:R-:W-:Y:S01]  /*1a7d0*/  ULDC.64 UR4, c[0x0][0xa80] ;  /* 0x0002a00000047ab9 */ /* 0x000fe20000000a00 */
[----:B------:R-:W-:Y:S02]  /*1a7e0*/  ISETP.GE.AND P1, PT, R4, R9, PT ;  /* 0x000000090400720c */ /* 0x000fe40003f26270 */
[----:B------:R-:W-:Y:S01]  /*1a7f0*/  VIADD R7, R13, 0x80 ;  /* 0x000000800d077836 */ /* 0x000fe20000000000 */
[----:B------:R-:W-:Y:S02]  /*1a800*/  IADD3 R3, R3, R5, RZ ;  /* 0x0000000503037210 */ /* 0x000fe40007ffe0ff */
[----:B------:R-:W-:Y:S02]  /*1a810*/  LEA R4, P3, R2, UR4, 0x1 ;  /* 0x0000000402047c11 */ /* 0x000fe4000f8608ff */
[----:B------:R-:W-:-:S02]  /*1a820*/  ISETP.GE.AND P0, PT, R0, R9, PT ;  /* 0x000000090000720c */ /* 0x000fc40003f06270 */
[----:B------:R-:W-:Y:S02]  /*1a830*/  LEA.HI.X R5, R2, UR5, R3, 0x1, P3 ;  /* 0x0000000502057c11 */ /* 0x000fe400098f0c03 */
[----:B------:R2:W3:Y:S01]  /*1a840*/  SHFL.IDX PT, R2, R4, RZ, 0x181f ;  /* 0x00181fff04027589 */ /* 0x0004e200000e0000 */
[----:B------:R-:W-:Y:S02]  /*1a850*/  SHF.R.S32.HI R6, RZ, 0x1f, R13 ;  /* 0x0000001fff067819 */ /* 0x000fe4000001140d */
[----:B------:R-:W-:Y:S01]  /*1a860*/  SHF.R.S32.HI R10, RZ, 0x1f, R7 ;  /* 0x0000001fff0a7819 */ /* 0x000fe20000011407 */
[----:B------:R2:W4:Y:S01]  /*1a870*/  SHFL.IDX PT, R0, R5, RZ, 0x181f ;  /* 0x00181fff05007589 */ /* 0x00052200000e0000 */
[----:B------:R-:W-:Y:S05]  /*1a880*/  @P2 BRA `(.L_x_663) ;  /* 0x0000000000342947 */ /* 0x000fea0003800000 */
[----:B------:R-:W-:Y:S02]  /*1a890*/  ULDC UR4, c[0x0][0xac8] ;  /* 0x0002b20000047ab9 */ /* 0x000fe40000000800 */
[----:B------:R-:W-:Y:S02]  /*1a8a0*/  ISETP.GE.AND P4, PT, R13, UR4, PT ;  /* 0x000000040d007c0c */ /* 0x000fe4000bf86270 */
[----:B------:R-:W-:Y:S02]  /*1a8b0*/  ISETP.GE.AND P3, PT, R11, UR4, PT ;  /* 0x000000040b007c0c */ /* 0x000fe4000bf66270 */
[----:B------:R-:W-:-:S09]  /*1a8c0*/  ISETP.GE.AND P2, PT, R7, UR4, PT ;  /* 0x0000000407007c0c */ /* 0x000fd2000bf46270 */
[-C--:B---3--:R-:W-:Y:S02]  /*1a8d0*/  @!P4 LEA R14, P6, R13, R2.reuse, 0x1 ;  /* 0x000000020d0ec211 */ /* 0x088fe400078c08ff */
[----:B------:R-:W-:Y:S02]  /*1a8e0*/  @!P3 LEA R20, P5, R11, R2, 0x1 ;  /* 0x000000020b14b211 */ /* 0x000fe400078a08ff */
[----:B----4-:R-:W-:Y:S02]  /*1a8f0*/  @!P4 LEA.HI.X R15, R13, R0, R6, 0x1, P6 ;  /* 0x000000000d0fc211 */ /* 0x010fe400030f0c06 */
[----:B------:R-:W-:Y:S02]  /*1a900*/  @!P2 LEA R2, P6, R7, R2, 0x1 ;  /* 0x000000020702a211 */ /* 0x000fe400078c08ff */
[-C--:B------:R-:W-:Y:S01]  /*1a910*/  @!P3 LEA.HI.X R21, R11, R0.reuse, R12, 0x1, P5 ;  /* 0x000000000b15b211 */ /* 0x080fe200028f0c0c */
[----:B------:R3:W-:Y:S01]  /*1a920*/  @!P4 ST.E.128 desc[UR48][R14.64], RZ ;  /* 0x000000ff0e00c985 */ /* 0x0007e2000c101d30 */
[----:B------:R-:W-:-:S03]  /*1a930*/  @!P2 LEA.HI.X R3, R7, R0, R10, 0x1, P6 ;  /* 0x000000000703a211 */ /* 0x000fc600030f0c0a */
[----:B------:R3:W-:Y:S04]  /*1a940*/  @!P3 ST.E.128 desc[UR48][R20.64], RZ ;  /* 0x000000ff1400b985 */ /* 0x0007e8000c101d30 */
[----:B------:R3:W-:Y:S02]  /*1a950*/  @!P2 ST.E.128 desc[UR48][R2.64], RZ ;  /* 0x000000ff0200a985 */ /* 0x0007e4000c101d30 */
.L_x_663:
[----:B------:R-:W-:Y:S05]  /*1a960*/  BSYNC B1 ;  /* 0x0000000000017941 */ /* 0x000fea0003800000 */
.L_x_662:
[----:B----4-:R4:W0:Y:S01]  /*1a970*/  SHFL.IDX PT, R0, R5, 0x1, 0x181f ;  /* 0x00381f0005007f89 */ /* 0x01082200000e0000 */
[----:B------:R-:W-:Y:S03]  /*1a980*/  BSSY B1, `(.L_x_664) ;  /* 0x0000010000017945 */ /* 0x000fe60003800000 */
[----:B---3--:R4:W3:Y:S01]  /*1a990*/  SHFL.IDX PT, R2, R4, 0x1, 0x181f ;  /* 0x00381f0004027f89 */ /* 0x0088e200000e0000 */
[----:B------:R-:W-:Y:S05]  /*1a9a0*/  @P0 BRA `(.L_x_665) ;  /* 0x0000000000340947 */ /* 0x000fea0003800000 */
[----:B------:R-:W-:Y:S02]  /*1a9b0*/  ULDC UR4, c[0x0][0xac8] ;  /* 0x0002b20000047ab9 */ /* 0x000fe40000000800 */
[----:B------:R-:W-:Y:S02]  /*1a9c0*/  ISETP.GE.AND P4, PT, R13, UR4, PT ;  /* 0x000000040d007c0c */ /* 0x000fe4000bf86270 */
[----:B------:R-:W-:Y:S02]  /*1a9d0*/  ISETP.GE.AND P5, PT, R11, UR4, PT ;  /* 0x000000040b007c0c */ /* 0x000fe4000bfa6270 */
[----:B------:R-:W-:-:S09]  /*1a9e0*/  ISETP.GE.AND P6, PT, R7, UR4, PT ;  /* 0x0000000407007c0c */ /* 0x000fd2000bfc6270 */
[-C--:B---3--:R-:W-:Y:S02]  /*1a9f0*/  @!P4 LEA R14, P0, R13, R2.reuse, 0x1 ;  /* 0x000000020d0ec211 */ /* 0x088fe400078008ff */
        /* <DEDUP_REMOVED lines=8> */
.L_x_665:
[----:B------:R-:W-:Y:S05]  /*1aa80*/  BSYNC B1 ;  /* 0x0000000000017941 */ /* 0x000fea0003800000 */
.L_x_664:
[----:B0-----:R0:W0:Y:S01]  /*1aa90*/  SHFL.IDX PT, R0, R5, 0x2, 0x181f ;  /* 0x00581f0005007f89 */ /* 0x00102200000e0000 */
[----:B------:R-:W-:Y:S03]  /*1aaa0*/  BSSY B1, `(.L_x_666) ;  /* 0x0000010000017945 */ /* 0x000fe60003800000 */
[----:B---3--:R3:W0:Y:S01]  /*1aab0*/  SHFL.IDX PT, R2, R4, 0x2, 0x181f ;  /* 0x00581f0004027f89 */ /* 0x00862200000e0000 */
        /* <DEDUP_REMOVED lines=8> */
[-C--:B------:R-:W-:Y:S02]  /*1ab40*/  @!P3 LEA.HI.X R15, R13, R0.reuse, R6, 0x1, P0 ;  /* 0x000000000d0fb211 */ /* 0x080fe400000f0c06 */
[-C--:B------:R-:W-:Y:S02]  /*1ab50*/  @!P4 LEA.HI.X R21, R11, R0.reuse, R12, 0x1, P1 ;  /* 0x000000000b15c211 */ /* 0x080fe400008f0c0c */
[----:B------:R-:W-:Y:S01]  /*1ab60*/  @!P5 LEA.HI.X R3, R7, R0, R10, 0x1, P2 ;  /* 0x000000000703d211 */ /* 0x000fe200010f0c0a */
[----:B------:R0:W-:Y:S04]  /*1ab70*/  @!P3 ST.E.128 desc[UR48][R14.64], RZ ;  /* 0x000000ff0e00b985 */ /* 0x0001e8000c101d30 */
[----:B------:R0:W-:Y:S04]  /*1ab80*/  @!P4 ST.E.128 desc[UR48][R20.64], RZ ;  /* 0x000000ff1400c985 */ /* 0x0001e8000c101d30 */
[----:B------:R0:W-:Y:S02]  /*1ab90*/  @!P5 ST.E.128 desc[UR48][R2.64], RZ ;  /* 0x000000ff0200d985 */ /* 0x0001e4000c101d30 */
.L_x_667:
[----:B------:R-:W-:Y:S05]  /*1aba0*/  BSYNC B1 ;  /* 0x0000000000017941 */ /* 0x000fea0003800000 */
.L_x_666:
[----:B0-----:R-:W-:Y:S01]  /*1abb0*/  IADD3 R0, R8, 0x60, RZ ;  /* 0x0000006008007810 */ /* 0x001fe20007ffe0ff */
[----:B--2-4-:R-:W4:Y:S03]  /*1abc0*/  SHFL.IDX PT, R5, R5, 0x3, 0x181f ;  /* 0x00781f0005057f89 */ /* 0x014f2600000e0000 */
[----:B------:R-:W-:Y:S01]  /*1abd0*/  ISETP.GE.AND P0, PT, R0, R9, PT ;  /* 0x000000090000720c */ /* 0x000fe20003f06270 */
[----:B------:R0:W2:-:S12]  /*1abe0*/  SHFL.IDX PT, R2, R4, 0x3, 0x181f ;  /* 0x00781f0004027f89 */ /* 0x00009800000e0000 */
[----:B0-----:R-:W-:Y:S05]  /*1abf0*/  @P0 BRA `(.L_x_656) ;  /* 0x0000000000340947 */ /* 0x001fea0003800000 */
[----:B------:R-:W-:Y:S02]  /*1ac00*/  ULDC UR4, c[0x0][0xac8] ;  /* 0x0002b20000047ab9 */ /* 0x000fe40000000800 */
[----:B------:R-:W-:Y:S02]  /*1ac10*/  ISETP.GE.AND P3, PT, R13, UR4, PT ;  /* 0x000000040d007c0c */ /* 0x000fe4000bf66270 */
[----:B------:R-:W-:Y:S02]  /*1ac20*/  ISETP.GE.AND P4, PT, R11, UR4, PT ;  /* 0x000000040b007c0c */ /* 0x000fe4000bf86270 */
[----:B------:R-:W-:-:S09]  /*1ac30*/  ISETP.GE.AND P5, PT, R7, UR4, PT ;  /* 0x0000000407007c0c */ /* 0x000fd2000bfa6270 */
[-C--:B--2---:R-:W-:Y:S02]  /*1ac40*/  @!P3 LEA R8, P0, R13, R2.reuse, 0x1 ;  /* 0x000000020d08b211 */ /* 0x084fe400078008ff */
        /* <DEDUP_REMOVED lines=8> */
.L_x_656:
[----:B------:R-:W-:Y:S05]  /*1acd0*/  BSYNC B0 ;  /* 0x0000000000007941 */ /* 0x000fea0003800000 */
.L_x_646:
[----:B------:R-:W-:Y:S02]  /*1ace0*/  ULDC UR4, c[0x0][0xc3c] ;  /* 0x00030f0000047ab9 */ /* 0x000fe40000000800 */
[----:B-1----:R-:W-:-:S13]  /*1acf0*/  ISETP.GE.AND P0, PT, R135, UR4, PT ;  /* 0x0000000487007c0c */ /* 0x002fda000bf06270 */
[----:B------:R-:W-:Y:S05]  /*1ad00*/  @!P0 BRA `(.L_x_668) ;  /* 0xfffffe6800948947 */ /* 0x000fea000383ffff */
[----:B------:R-:W-:Y:S05]  /*1ad10*/  BRA `(.L_x_446) ;  /* 0x0000007000e07947 */ /* 0x000fea0003800000 */
.L_x_444:
[----:B------:R-:W-:-:S08]  /*1ad20*/  NOP ;  /* 0x0000000000007918 */ /* 0x000fd00000000000 */
[----:B------:R-:W0:-:S00]  /*1ad30*/  USETMAXREG.DEALLOC.CTAPOOL 0x28 ;  /* 0x00000028000079c8 */ /* 0x000e0000080e0500 */
[----:B0-----:R-:W2:Y:S01]  /*1ad40*/  LDL.LU R3, [R1] ;  /* 0x0000000001037983 */ /* 0x001ea20000300800 */
[----:B------:R-:W-:Y:S01]  /*1ad50*/  LOP3.LUT R2, R2, 0x3, RZ, 0xc0, !PT ;  /* 0x0000000302027812 */ /* 0x000fe200078ec0ff */
[----:B------:R-:W-:-:S05]  /*1ad60*/  IMAD.MOV.U32 R6, RZ, RZ, RZ ;  /* 0x000000ffff067224 */ /* 0x000fca00078e00ff */
[----:B------:R-:W0:Y:S02]  /*1ad70*/  SHFL.IDX PT, R2, R2, RZ, 0x1f ;  /* 0x00001fff02027589 */ /* 0x000e2400000e0000 */
[----:B0-----:R-:W-:Y:S02]  /*1ad80*/  ISETP.NE.AND P0, PT, R2, RZ, PT ;  /* 0x000000ff0200720c */ /* 0x001fe40003f05270 */
[----:B--2---:R-:W-:-:S11]  /*1ad90*/  LOP3.LUT R3, R3, 0xffffffdf, RZ, 0xc0, !PT ;  /* 0xffffffdf03037812 */ /* 0x004fd600078ec0ff */
[----:B------:R-:W-:-:S05]  /*1ada0*/  @P0 LOP3.LUT R3, R3, 0x20, RZ, 0xfc, !PT ;  /* 0x0000002003030812 */ /* 0x000fca00078efcff */
[----:B------:R0:W-:Y:S01]  /*1adb0*/  STL [R1], R3 ;  /* 0x0000000301007387 */ /* 0x0001e20000100800 */
[----:B------:R-:W-:Y:S05]  /*1adc0*/  @!P0 BRA `(.L_x_669) ;  /* 0x00000000001c8947 */ /* 0x000fea0003800000 */
[----:B------:R-:W1:Y:S08]  /*1add0*/  S2UR UR5, SR_CgaCtaId ;  /* 0x00000000000579c3 */ /* 0x000e700000008800 */
[----:B------:R-:W-:Y:S06]  /*1ade0*/  BAR.SYNC.DEFER_BLOCKING 0x5, 0x180 ;  /* 0x0146000000007b1d */ /* 0x000fec0000010000 */
[----:B------:R-:W-:-:S02]  /*1adf0*/  UMOV UR4, 0x400 ;  /* 0x0000040000047882 */ /* 0x000fc40000000000 */
[----:B-1----:R-:W-:-:S09]  /*1ae00*/  ULEA UR4, UR5, UR4, 0x18 ;  /* 0x0000000405047291 */ /* 0x002fd2000f8ec03f */
[----:B------:R-:W1:Y:S01]  /*1ae10*/  LDS.128 R16, [UR4+0x308d0] ;  /* 0x0308d004ff107984 */ /* 0x000e620008000c00 */
[----:B------:R-:W-:Y:S06]  /*1ae20*/  BAR.ARV 0x4, 0x180 ;  /* 0x0106000000007b1d */ /* 0x000fec0000002000 */
[----:B------:R-:W-:Y:S05]  /*1ae30*/  BRA `(.L_x_670) ;  /* 0x0000000800947947 */ /* 0x000fea0003800000 */
.L_x_669:
[----:B------:R-:W-:Y:S01]  /*1ae40*/  LOP3.LUT R7, R0, 0x1f, RZ, 0xc0, !PT ;  /* 0x0000001f00077812 */ /* 0x000fe200078ec0ff */
[----:B------:R-:W-:Y:S01]  /*1ae50*/  ULDC UR4, c[0x0][0xc3c] ;  /* 0x00030f0000047ab9 */ /* 0x000fe20000000800 */
[----:B------:R-:W-:Y:S01]  /*1ae60*/  IMAD.MOV.U32 R9, RZ, RZ, RZ ;  /* 0x000000ffff097224 */ /* 0x000fe200078e00ff */
[----:B------:R-:W1:Y:S01]  /*1ae70*/  S2UR UR6, SR_CTAID.X ;  /* 0x00000000000679c3 */ /* 0x000e620000002500 */
[----:B------:R-:W-:Y:S01]  /*1ae80*/  ISETP.NE.AND P0, PT, R7, 0x1f, PT ;  /* 0x0000001f0700780c */ /* 0x000fe20003f05270 */
[----:B------:R-:W-:-:S03]  /*1ae90*/  ULDC UR5, c[0x0][0xc38] ;  /* 0x00030e0000057ab9 */ /* 0x000fc60000000800 */
[----:B------:R-:W-:-:S13]  /*1aea0*/  ISETP.GE.OR P1, PT, R7, UR4, !P0 ;  /* 0x0000000407007c0c */ /* 0x000fda000c726670 */
[----:B------:R-:W2:Y:S08]  /*1aeb0*/  @!P1 LDC.64 R4, c[0x0][0xc80] ;  /* 0x00032000ff049b82 */ /* 0x000eb00000000a00 */
[----:B0-----:R-:W0:Y:S01]  /*1aec0*/  @!P1 LDC.64 R2, c[0x0][0xc78] ;  /* 0x00031e00ff029b82 */ /* 0x001e220000000a00 */
[----:B--2---:R-:W-:-:S05]  /*1aed0*/  @!P1 IMAD.WIDE.U32 R4, R7, 0x4, R4 ;  /* 0x0000000407049825 */ /* 0x004fca00078e0004 */
[----:B------:R-:W2:Y:S01]  /*1aee0*/  @!P1 LDG.E R6, desc[UR48][R4.64] ;  /* 0x0000003004069981 */ /* 0x000ea2000c1e1900 */
[----:B0-----:R-:W-:-:S05]  /*1aef0*/  @!P1 IMAD.WIDE.U32 R2, R7, 0x4, R2 ;  /* 0x0000000407029825 */ /* 0x001fca00078e0002 */
[----:B------:R-:W2:Y:S01]  /*1af00*/  @!P1 LDG.E R9, desc[UR48][R2.64] ;  /* 0x0000003002099981 */ /* 0x000ea2000c1e1900 */
[C---:B------:R-:W-:Y:S02]  /*1af10*/  ISETP.NE.AND P1, PT, R7.reuse, RZ, PT ;  /* 0x000000ff0700720c */ /* 0x040fe40003f25270 */
[C---:B------:R-:W-:Y:S02]  /*1af20*/  ISETP.GE.U32.AND P2, PT, R7.reuse, 0x2, PT ;  /* 0x000000020700780c */ /* 0x040fe40003f46070 */
[C---:B------:R-:W-:Y:S02]  /*1af30*/  ISETP.GE.U32.AND P3, PT, R7.reuse, 0x4, PT ;  /* 0x000000040700780c */ /* 0x040fe40003f66070 */
[C---:B------:R-:W-:Y:S02]  /*1af40*/  ISETP.GE.U32.AND P4, PT, R7.reuse, 0x8, PT ;  /* 0x000000080700780c */ /* 0x040fe40003f86070 */
[----:B------:R-:W-:Y:S01]  /*1af50*/  ISETP.GE.U32.AND P5, PT, R7, 0x10, PT ;  /* 0x000000100700780c */ /* 0x000fe20003fa6070 */
[----:B------:R-:W-:Y:S01]  /*1af60*/  UMOV UR4, URZ ;  /* 0x0000003f00047c82 */ /* 0x000fe20008000000 */
[----:B--2---:R-:W-:-:S05]  /*1af70*/  IMAD R8, R6, R9, RZ ;  /* 0x0000000906087224 */ /* 0x004fca00078e02ff */
[----:B------:R-:W0:Y:S02]  /*1af80*/  SHFL.UP PT, R10, R8, 0x1, RZ ;  /* 0x04200000080a7989 */ /* 0x000e2400000e00ff */
[----:B0-----:R-:W-:-:S04]  /*1af90*/  SEL R11, R10, RZ, P1 ;  /* 0x000000ff0a0b7207 */ /* 0x001fc80000800000 */
[----:B------:R-:W-:-:S05]  /*1afa0*/  IADD3 R11, R8, R11, RZ ;  /* 0x0000000b080b7210 */ /* 0x000fca0007ffe0ff */
        /* <DEDUP_REMOVED lines=12> */
[----:B------:R-:W0:Y:S02]  /*1b070*/  SHFL.IDX PT, R8, R5, 0x1f, 0x1f ;  /* 0x03e01f0005087f89 */ /* 0x000e2400000e0000 */
[----:B0-----:R-:W-:-:S05]  /*1b080*/  IMAD R8, R8, UR5, RZ ;  /* 0x0000000508087c24 */ /* 0x001fca000f8e02ff */
[----:B-1----:R-:W-:Y:S01]  /*1b090*/  ISETP.GT.AND P6, PT, R8, UR6, PT ;  /* 0x0000000608007c0c */ /* 0x002fe2000bfc4270 */
[----:B------:R-:W-:-:S12]  /*1b0a0*/  IMAD.MOV.U32 R3, RZ, RZ, R8 ;  /* 0x000000ffff037224 */ /* 0x000fd800078e0008 */
[----:B------:R-:W-:Y:S05]  /*1b0b0*/  @P6 BRA `(.L_x_671) ;  /* 0x0000000000a06947 */ /* 0x000fea0003800000 */
[----:B------:R-:W-:Y:S01]  /*1b0c0*/  MOV R8, R3 ;  /* 0x0000000300087202 */ /* 0x000fe20000000f00 */
[----:B------:R-:W-:Y:S01]  /*1b0d0*/  UMOV UR4, URZ ;  /* 0x0000003f00047c82 */ /* 0x000fe20008000000 */
[----:B------:R-:W-:-:S05]  /*1b0e0*/  ULDC UR5, c[0x0][0xc38] ;  /* 0x00030e0000057ab9 */ /* 0x000fca0000000800 */
.L_x_673:
[----:B------:R-:W0:Y:S01]  /*1b0f0*/  LDC R2, c[0x0][0xc3c] ;  /* 0x00030f00ff027b82 */ /* 0x000e220000000800 */
[----:B------:R-:W-:Y:S01]  /*1b100*/  UIADD3 UR4, UR4, 0x1f, URZ ;  /* 0x0000001f04047890 */ /* 0x000fe2000fffe03f */
[----:B------:R-:W-:Y:S02]  /*1b110*/  ULDC UR7, c[0x0][0xc3c] ;  /* 0x00030f0000077ab9 */ /* 0x000fe40000000800 */
[----:B------:R-:W-:-:S03]  /*1b120*/  IMAD.U32 R19, RZ, RZ, UR7 ;  /* 0x00000007ff137e24 */ /* 0x000fc6000f8e00ff */
[----:B0-----:R-:W-:-:S13]  /*1b130*/  ISETP.LE.AND P6, PT, R2, UR4, PT ;  /* 0x0000000402007c0c */ /* 0x001fda000bfc3270 */
[----:B------:R-:W-:Y:S05]  /*1b140*/  @P6 BRA `(.L_x_672) ;  /* 0x0000000400ac6947 */ /* 0x000fea0003800000 */
[----:B------:R-:W-:Y:S01]  /*1b150*/  VIADD R9, R7, UR4 ;  /* 0x0000000407097c36 */ /* 0x000fe20008000000 */
[----:B------:R-:W-:-:S04]  /*1b160*/  MOV R6, RZ ;  /* 0x000000ff00067202 */ /* 0x000fc80000000f00 */
        /* <DEDUP_REMOVED lines=24> */
[----:B------:R-:W0:Y:S02]  /*1b2f0*/  SHFL.IDX PT, R2, R5, 0x1f, 0x1f ;  /* 0x03e01f0005027f89 */ /* 0x000e2400000e0000 */
[----:B0-----:R-:W-:-:S04]  /*1b300*/  IMAD R3, R2, UR5, RZ ;  /* 0x0000000502037c24 */ /* 0x001fc8000f8e02ff */
[----:B------:R-:W-:-:S05]  /*1b310*/  IMAD.IADD R8, R3, 0x1, R8 ;  /* 0x0000000103087824 */ /* 0x000fca00078e0208 */
[----:B------:R-:W-:-:S13]  /*1b320*/  ISETP.GT.AND P6, PT, R8, UR6, PT ;  /* 0x0000000608007c0c */ /* 0x000fda000bfc4270 */
[----:B------:R-:W-:Y:S05]  /*1b330*/  @!P6 BRA `(.L_x_673) ;  /* 0xfffffffc006ce947 */ /* 0x000fea000383ffff */
.L_x_671:
[----:B------:R-:W-:Y:S02]  /*1b340*/  IMAD.IADD R11, R8, 0x1, -R3 ;  /* 0x00000001080b7824 */ /* 0x000fe400078e0a03 */
[----:B------:R-:W-:Y:S02]  /*1b350*/  IMAD.MOV.U32 R16, RZ, RZ, RZ ;  /* 0x000000ffff107224 */ /* 0x000fe400078e00ff */
        /* <DEDUP_REMOVED lines=10> */
[----:B0-----:R-:W-:-:S06]  /*1b400*/  IADD3 R2, R10, 0xffffffe, RZ ;  /* 0x0ffffffe0a027810 */ /* 0x001fcc0007ffe0ff */
[----:B------:R-:W0:Y:S02]  /*1b410*/  F2I.FTZ.U32.TRUNC.NTZ R3, R2 ;  /* 0x0000000200037305 */ /* 0x000e24000021f000 */
[----:B0-----:R-:W-:Y:S01]  /*1b420*/  IMAD.MOV R12, RZ, RZ, -R3 ;  /* 0x000000ffff0c7224 */ /* 0x001fe200078e0a03 */
[----:B-12---:R-:W-:Y:S06]  /*1b430*/  @!P0 BRA `(.L_x_674) ;  /* 0x0000000000088947 */ /* 0x006fec0003800000 */
[----:B------:R-:W-:-:S06]  /*1b440*/  IADD3 R16, R19, -0x1, RZ ;  /* 0xffffffff13107810 */ /* 0x000fcc0007ffe0ff */
[----:B------:R0:W1:Y:S02]  /*1b450*/  SHFL.IDX PT, R16, R5, R16, 0x1f ;  /* 0x00001f1005107589 */ /* 0x00006400000e0000 */
.L_x_674:
[----:B-1----:R-:W-:Y:S01]  /*1b460*/  IMAD R16, R16, UR5, R11 ;  /* 0x0000000510107c24 */ /* 0x002fe2000f8e020b */
[----:B0-----:R-:W-:Y:S01]  /*1b470*/  IABS R5, R9 ;  /* 0x0000000900057213 */ /* 0x001fe20000000000 */
[----:B------:R-:W-:Y:S01]  /*1b480*/  IMAD.MOV.U32 R11, RZ, RZ, R12 ;  /* 0x000000ffff0b7224 */ /* 0x000fe200078e000c */
[----:B------:R-:W-:Y:S01]  /*1b490*/  IABS R12, R6 ;  /* 0x00000006000c7213 */ /* 0x000fe20000000000 */
[----:B------:R-:W-:Y:S01]  /*1b4a0*/  IMAD.MOV.U32 R2, RZ, RZ, RZ ;  /* 0x000000ffff027224 */ /* 0x000fe200078e00ff */
[----:B------:R-:W-:Y:S01]  /*1b4b0*/  IADD3 R17, -R16, UR6, RZ ;  /* 0x0000000610117c10 */ /* 0x000fe2000fffe1ff */
[----:B------:R-:W-:Y:S01]  /*1b4c0*/  IMAD R11, R11, R4, RZ ;  /* 0x000000040b0b7224 */ /* 0x000fe200078e02ff */
[----:B------:R-:W-:Y:S01]  /*1b4d0*/  IADD3 R12, RZ, -R12, RZ ;  /* 0x8000000cff0c7210 */ /* 0x000fe20007ffe0ff */
[----:B------:R-:W0:Y:S01]  /*1b4e0*/  I2F.RP R8, R5 ;  /* 0x0000000500087306 */ /* 0x000e220000209400 */
[----:B------:R-:W-:Y:S01]  /*1b4f0*/  IABS R10, R17 ;  /* 0x00000011000a7213 */ /* 0x000fe20000000000 */
[----:B------:R-:W-:Y:S01]  /*1b500*/  IMAD.HI.U32 R2, R3, R11, R2 ;  /* 0x0000000b03027227 */ /* 0x000fe200078e0002 */
[----:B------:R-:W-:-:S03]  /*1b510*/  IADD3 R19, R19, UR4, RZ ;  /* 0x0000000413137c10 */ /* 0x000fc6000fffe0ff */
[----:B------:R-:W-:Y:S02]  /*1b520*/  IMAD.MOV.U32 R3, RZ, RZ, R10 ;  /* 0x000000ffff037224 */ /* 0x000fe400078e000a */
[----:B------:R-:W-:Y:S02]  /*1b530*/  IMAD.MOV.U32 R10, RZ, RZ, R12 ;  /* 0x000000ffff0a7224 */ /* 0x000fe400078e000c */
[----:B------:R-:W-:-:S04]  /*1b540*/  IMAD.HI.U32 R2, R2, R3, RZ ;  /* 0x0000000302027227 */ /* 0x000fc800078e00ff */
[----:B------:R-:W-:Y:S01]  /*1b550*/  IMAD R3, R2, R10, R3 ;  /* 0x0000000a02037224 */ /* 0x000fe200078e0203 */
[----:B0-----:R-:W0:Y:S04]  /*1b560*/  MUFU.RCP R8, R8 ;  /* 0x0000000800087308 */ /* 0x001e280000001000 */
[----:B------:R-:W-:-:S13]  /*1b570*/  ISETP.GT.U32.AND P1, PT, R4, R3, PT ;  /* 0x000000030400720c */ /* 0x000fda0003f24070 */
[-C--:B------:R-:W-:Y:S01]  /*1b580*/  @!P1 IADD3 R3, R3, -R4.reuse, RZ ;  /* 0x8000000403039210 */ /* 0x080fe20007ffe0ff */
        /* <DEDUP_REMOVED lines=8> */
[----:B------:R-:W-:Y:S01]  /*1b610*/  @P0 IADD3 R2, R2, 0x1, RZ ;  /* 0x0000000102020810 */ /* 0x000fe20007ffe0ff */
[----:B------:R-:W-:-:S04]  /*1b620*/  IMAD.MOV R10, RZ, RZ, -R10 ;  /* 0x000000ffff0a7224 */ /* 0x000fc800078e0a0a */
[----:B------:R-:W-:Y:S02]  /*1b630*/  IMAD.MOV.U32 R8, RZ, RZ, R2 ;  /* 0x000000ffff087224 */ /* 0x000fe400078e0002 */
[----:B-1----:R-:W-:-:S03]  /*1b640*/  IMAD.MOV R2, RZ, RZ, -R3 ;  /* 0x000000ffff027224 */ /* 0x002fc600078e0a03 */
[----:B------:R-:W-:Y:S01]  /*1b650*/  @!P2 IADD3 R8, -R8, RZ, RZ ;  /* 0x000000ff0808a210 */ /* 0x000fe20007ffe1ff */
[----:B------:R-:W-:Y:S01]  /*1b660*/  IMAD R11, R2, R5, RZ ;  /* 0x00000005020b7224 */ /* 0x000fe200078e02ff */
[----:B------:R-:W-:Y:S01]  /*1b670*/  @!P1 LOP3.LUT R8, RZ, R6, RZ, 0x33, !PT ;  /* 0x00000006ff089212 */ /* 0x000fe200078e33ff */
[----:B------:R-:W-:-:S03]  /*1b680*/  IMAD.MOV.U32 R2, RZ, RZ, RZ ;  /* 0x000000ffff027224 */ /* 0x000fc600078e00ff */
[----:B------:R-:W-:Y:S01]  /*1b690*/  IABS R4, R8 ;  /* 0x0000000800047213 */ /* 0x000fe20000000000 */
[----:B------:R-:W-:-:S03]  /*1b6a0*/  IMAD.HI.U32 R2, R3, R11, R2 ;  /* 0x0000000b03027227 */ /* 0x000fc600078e0002 */
[----:B------:R-:W-:Y:S01]  /*1b6b0*/  MOV R3, R4 ;  /* 0x0000000400037202 */ /* 0x000fe20000000f00 */
[----:B------:R-:W-:Y:S02]  /*1b6c0*/  IMAD.MOV.U32 R4, RZ, RZ, R10 ;  /* 0x000000ffff047224 */ /* 0x000fe400078e000a */
[----:B------:R-:W-:Y:S02]  /*1b6d0*/  IMAD R6, R6, R8, RZ ;  /* 0x0000000806067224 */ /* 0x000fe400078e02ff */
[----:B------:R-:W-:-:S04]  /*1b6e0*/  IMAD.HI.U32 R2, R2, R3, RZ ;  /* 0x0000000302027227 */ /* 0x000fc800078e00ff */
[----:B------:R-:W-:Y:S01]  /*1b6f0*/  IMAD R4, R2, R4, R3 ;  /* 0x0000000402047224 */ /* 0x000fe200078e0203 */
[----:B------:R-:W-:Y:S01]  /*1b700*/  LOP3.LUT R3, R8, R9, RZ, 0x3c, !PT ;  /* 0x0000000908037212 */ /* 0x000fe200078e3cff */
[----:B------:R-:W-:-:S03]  /*1b710*/  IMAD.IADD R17, R17, 0x1, -R6 ;  /* 0x0000000111117824 */ /* 0x000fc600078e0a06 */
[----:B------:R-:W-:Y:S02]  /*1b720*/  ISETP.GT.U32.AND P1, PT, R5, R4, PT ;  /* 0x000000040500720c */ /* 0x000fe40003f24070 */
[----:B------:R-:W-:-:S11]  /*1b730*/  ISETP.GE.AND P2, PT, R3, RZ, PT ;  /* 0x000000ff0300720c */ /* 0x000fd60003f46270 */
[----:B------:R-:W-:Y:S01]  /*1b740*/  @!P1 IMAD.IADD R4, R4, 0x1, -R5 ;  /* 0x0000000104049824 */ /* 0x000fe200078e0a05 */
[----:B------:R-:W-:Y:S02]  /*1b750*/  @!P1 IADD3 R2, R2, 0x1, RZ ;  /* 0x0000000102029810 */ /* 0x000fe40007ffe0ff */
[----:B------:R-:W-:Y:S02]  /*1b760*/  ISETP.NE.AND P1, PT, R9, RZ, PT ;  /* 0x000000ff0900720c */ /* 0x000fe40003f25270 */
[----:B------:R-:W-:-:S13]  /*1b770*/  ISETP.GE.U32.AND P0, PT, R4, R5, PT ;  /* 0x000000050400720c */ /* 0x000fda0003f06070 */
[----:B------:R-:W-:-:S04]  /*1b780*/  @P0 VIADD R2, R2, 0x1 ;  /* 0x0000000102020836 */ /* 0x000fc80000000000 */
[----:B------:R-:W-:Y:S01]  /*1b790*/  @!P2 IMAD.MOV R2, RZ, RZ, -R2 ;  /* 0x000000ffff02a224 */ /* 0x000fe200078e0a02 */
[----:B------:R-:W-:-:S04]  /*1b7a0*/  @!P1 LOP3.LUT R2, RZ, R9, RZ, 0x33, !PT ;  /* 0x00000009ff029212 */ /* 0x000fc800078e33ff */
[----:B------:R-:W-:-:S05]  /*1b7b0*/  IADD3 R18, -R2, RZ, RZ ;  /* 0x000000ff02127210 */ /* 0x000fca0007ffe1ff */
[C---:B------:R-:W-:Y:S02]  /*1b7c0*/  IMAD R18, R9.reuse, R18, R8 ;  /* 0x0000001209127224 */ /* 0x040fe400078e0208 */
[----:B------:R-:W-:-:S04]  /*1b7d0*/  IMAD R9, R9, 0x1000000, R2 ;  /* 0x0100000009097824 */ /* 0x000fc800078e0202 */
[----:B------:R-:W-:Y:S01]  /*1b7e0*/  IMAD R18, R18, 0x10000, R9 ;  /* 0x0001000012127824 */ /* 0x000fe200078e0209 */
[----:B------:R-:W-:Y:S06]  /*1b7f0*/  BRA `(.L_x_675) ;  /* 0x00000000000c7947 */ /* 0x000fec0003800000 */
.L_x_672:
[----:B------:R-:W-:Y:S01]  /*1b800*/  IMAD.MOV.U32 R17, RZ, RZ, RZ ;  /* 0x000000ffff117224 */ /* 0x000fe200078e00ff */
[----:B------:R-:W-:Y:S01]  /*1b810*/  MOV R16, UR6 ;  /* 0x0000000600107c02 */ /* 0x000fe20008000f00 */
[----:B------:R-:W-:-:S07]  /*1b820*/  IMAD.MOV.U32 R18, RZ, RZ, RZ ;  /* 0x000000ffff127224 */ /* 0x000fce00078e00ff */
.L_x_675:
[----:B------:R-:W-:-:S13]  /*1b830*/  ISETP.NE.AND P0, PT, R7, RZ, PT ;  /* 0x000000ff0700720c */ /* 0x000fda0003f05270 */
[----:B------:R-:W0:Y:S01]  /*1b840*/  @!P0 S2R R3, SR_CgaCtaId ;  /* 0x0000000000038919 */ /* 0x000e220000008800 */
[----:B------:R-:W-:-:S04]  /*1b850*/  @!P0 MOV R2, 0x400 ;  /* 0x0000040000028802 */ /* 0x000fc80000000f00 */
[----:B0-----:R-:W-:-:S05]  /*1b860*/  @!P0 LEA R2, R3, R2, 0x18 ;  /* 0x0000000203028211 */ /* 0x001fca00078ec0ff */
[----:B------:R0:W-:Y:S01]  /*1b870*/  @!P0 STS.128 [R2+0x308d0], R16 ;  /* 0x0308d01002008388 */ /* 0x0001e20000000c00 */
[----:B------:R-:W-:Y:S06]  /*1b880*/  BAR.ARV 0x5, 0x180 ;  /* 0x0146000000007b1d */ /* 0x000fec0000002000 */
.L_x_670:
[----:B------:R2:W-:Y:S01]  /*1b890*/  STL [R1+0x28], RZ ;  /* 0x000028ff01007387 */ /* 0x0005e20000100800 */
[----:B------:R-:W-:Y:S01]  /*1b8a0*/  ULDC UR4, c[0x0][0xc3c] ;  /* 0x00030f0000047ab9 */ /* 0x000fe20000000800 */
[----:B------:R-:W-:Y:S01]  /*1b8b0*/  IMAD.MOV.U32 R28, RZ, RZ, 0x1 ;  /* 0x00000001ff1c7424 */ /* 0x000fe200078e00ff */
[----:B-1----:R-:W-:Y:S02]  /*1b8c0*/  ISETP.GE.AND P0, PT, R19, UR4, PT ;  /* 0x0000000413007c0c */ /* 0x002fe4000bf06270 */
[----:B------:R-:W-:-:S11]  /*1b8d0*/  MOV R26, RZ ;  /* 0x000000ff001a7202 */ /* 0x000fd60000000f00 */
[----:B--2---:R-:W-:Y:S05]  /*1b8e0*/  @P0 BRA `(.L_x_676) ;  /* 0x0000006400100947 */ /* 0x004fea0003800000 */
[----:B------:R-:W1:Y:S01]  /*1b8f0*/  S2UR UR5, SR_CgaCtaId ;  /* 0x00000000000579c3 */ /* 0x000e620000008800 */
[----:B------:R2:W-:Y:S01]  /*1b900*/  STL [R1+0x28], RZ ;  /* 0x000028ff01007387 */ /* 0x0005e20000100800 */
[C---:B------:R-:W-:Y:S01]  /*1b910*/  IMAD.SHL.U32 R32, R0.reuse, 0x8, RZ ;  /* 0x0000000800207824 */ /* 0x040fe200078e00ff */
[----:B0-----:R-:W-:Y:S01]  /*1b920*/  LOP3.LUT R2, R0, 0x7f, RZ, 0xc0, !PT ;  /* 0x0000007f00027812 */ /* 0x001fe200078ec0ff */
[----:B------:R-:W-:Y:S01]  /*1b930*/  UMOV UR4, 0x400 ;  /* 0x0000040000047882 */ /* 0x000fe20000000000 */
[----:B------:R-:W-:Y:S01]  /*1b940*/  BSSY B8, `(.L_x_676) ;  /* 0x000063e000087945 */ /* 0x000fe20003800000 */
[----:B------:R-:W-:Y:S01]  /*1b950*/  IMAD.MOV.U32 R29, RZ, RZ, 0x1 ;  /* 0x00000001ff1d7424 */ /* 0x000fe200078e00ff */
[----:B------:R-:W-:Y:S01]  /*1b960*/  LOP3.LUT R3, R32, 0x1f8, RZ, 0xc0, !PT ;  /* 0x000001f820037812 */ /* 0x000fe200078ec0ff */
[----:B------:R-:W-:Y:S01]  /*1b970*/  IMAD.SHL.U32 R36, R2, 0x8, RZ ;  /* 0x0000000802247824 */ /* 0x000fe200078e00ff */
[----:B------:R-:W-:Y:S02]  /*1b980*/  SHF.R.U32.HI R2, RZ, 0x3, R2 ;  /* 0x00000003ff027819 */ /* 0x000fe40000011602 */
[----:B------:R-:W-:-:S02]  /*1b990*/  CS2R R26, SRZ ;  /* 0x00000000001a7805 */ /* 0x000fc4000001ff00 */
[----:B------:R-:W-:Y:S01]  /*1b9a0*/  LOP3.LUT R3, R3, 0x38, R0, 0x78, !PT ;  /* 0x0000003803037812 */ /* 0x000fe200078e7800 */
[----:B------:R-:W-:Y:S01]  /*1b9b0*/  IMAD.MOV.U32 R28, RZ, RZ, 0x1 ;  /* 0x00000001ff1c7424 */ /* 0x000fe200078e00ff */
[----:B------:R-:W-:Y:S01]  /*1b9c0*/  SHF.L.U32 R0, R0, 0x4, RZ ;  /* 0x0000000400007819 */ /* 0x000fe200000006ff */
[----:B------:R-:W-:Y:S01]  /*1b9d0*/  ULOP3.LUT UR39, UR61, 0x2, URZ, 0xfc, !UPT ;  /* 0x000000023d277892 */ /* 0x000fe2000f8efc3f */
[----:B------:R-:W-:Y:S01]  /*1b9e0*/  LOP3.LUT R36, R3, 0x200, R36, 0xf8, !PT ;  /* 0x0000020003247812 */ /* 0x000fe200078ef824 */
[----:B------:R-:W-:Y:S01]  /*1b9f0*/  ULDC.64 UR36, c[0x0][0x198] ;  /* 0x0000660000247ab9 */ /* 0x000fe20000000a00 */
[----:B------:R-:W-:Y:S01]  /*1ba00*/  LOP3.LUT R32, R32, 0x38, RZ, 0xc0, !PT ;  /* 0x0000003820207812 */ /* 0x000fe200078ec0ff */
[----:B------:R-:W-:Y:S01]  /*1ba10*/  ULDC UR38, c[0x0][0xc] ;  /* 0x0000030000267ab9 */ /* 0x000fe20000000800 */
[----:B------:R-:W-:Y:S02]  /*1ba20*/  LOP3.LUT R0, R2, 0x70, R0, 0xf8, !PT ;  /* 0x0000007002007812 */ /* 0x000fe400078ef800 */
[----:B------:R-:W-:-:S02]  /*1ba30*/  LOP3.LUT R35, R32, 0x40, RZ, 0xfc, !PT ;  /* 0x0000004020237812 */ /* 0x000fc400078efcff */
[----:B------:R-:W-:Y:S01]  /*1ba40*/  LOP3.LUT R33, R32, 0x80, RZ, 0xfc, !PT ;  /* 0x0000008020217812 */ /* 0x000fe200078efcff */
[----:B-1----:R-:W-:-:S06]  /*1ba50*/  ULEA UR4, UR5, UR4, 0x18 ;  /* 0x0000000405047291 */ /* 0x002fcc000f8ec03f */
[----:B------:R-:W-:-:S05]  /*1ba60*/  MOV R22, UR4 ;  /* 0x0000000400167c02 */ /* 0x000fca0008000f00 */
[----:B--2---:R-:W-:-:S07]  /*1ba70*/  IMAD R37, R36, 0x2, R22 ;  /* 0x0000000224257824 */ /* 0x004fce00078e0216 */
.L_x_781:
[----:B0-----:R-:W0:Y:S02]  /*1ba80*/  LDC.64 R30, c[0x0][0xc88] ;  /* 0x00032200ff1e7b82 */ /* 0x001e240000000a00 */
[----:B0-----:R-:W-:-:S06]  /*1ba90*/  IMAD.WIDE R30, R19, 0x4, R30 ;  /* 0x00000004131e7825 */ /* 0x001fcc00078e021e */
[----:B--2---:R-:W2:Y:S01]  /*1baa0*/  LDG.E R30, desc[UR48][R30.64] ;  /* 0x000000301e1e7981 */ /* 0x004ea2000c1e1900 */
[----:B------:R-:W-:Y:S05]  /*1bab0*/  YIELD ;  /* 0x0000000000007946 */ /* 0x000fea0003800000 */
[----:B------:R-:W-:Y:S01]  /*1bac0*/  ULDC.64 UR4, c[0x0][0xa28] ;  /* 0x00028a0000047ab9 */ /* 0x000fe20000000a00 */
[----:B------:R-:W-:Y:S01]  /*1bad0*/  ULDC.64 UR8, c[0x0][0xa18] ;  /* 0x0002860000087ab9 */ /* 0x000fe20000000a00 */
[----:B------:R-:W-:Y:S01]  /*1bae0*/  ISETP.NE.U32.AND P0, PT, RZ, UR4, PT ;  /* 0x00000004ff007c0c */ /* 0x000fe2000bf05070 */
[----:B------:R-:W-:Y:S01]  /*1baf0*/  IMAD.MOV.U32 R11, RZ, RZ, RZ ;  /* 0x000000ffff0b7224 */ /* 0x000fe200078e00ff */
[----:B------:R-:W-:-:S02]  /*1bb00*/  ULDC.64 UR6, c[0x0][0xa10] ;  /* 0x0002840000067ab9 */ /* 0x000fc40000000a00 */
[----:B------:R-:W-:Y:S02]  /*1bb10*/  ISETP.NE.AND.EX P0, PT, RZ, UR5, PT, P0 ;  /* 0x00000005ff007c0c */ /* 0x000fe4000bf05300 */
[----:B------:R-:W-:-:S04]  /*1bb20*/  ISETP.NE.U32.AND P2, PT, RZ, UR6, PT ;  /* 0x00000006ff007c0c */ /* 0x000fc8000bf45070 */
[----:B------:R-:W-:Y:S01]  /*1bb30*/  ISETP.NE.AND.EX P2, PT, RZ, UR7, PT, P2 ;  /* 0x00000007ff007c0c */ /* 0x000fe2000bf45320 */
[----:B------:R-:W-:Y:S01]  /*1bb40*/  IMAD.MOV.U32 R34, RZ, RZ, RZ ;  /* 0x000000ffff227224 */ /* 0x000fe200078e00ff */
[----:B--2---:R-:W-:-:S05]  /*1bb50*/  SHF.R.S32.HI R0, RZ, 0x1f, R30 ;  /* 0x0000001fff007819 */ /* 0x004fca000001141e */
[C---:B------:R-:W-:Y:S02]  /*1bb60*/  @P0 LEA R2, P1, R30.reuse, UR4, 0x2 ;  /* 0x000000041e020c11 */ /* 0x040fe4000f8210ff */
[C---:B------:R-:W-:Y:S01]  /*1bb70*/  SHF.L.U32 R23, R30.reuse, 0x2, RZ ;  /* 0x000000021e177819 */ /* 0x040fe200000006ff */
[----:B------:R0:W-:Y:S01]  /*1bb80*/  STL [R1+0x18], R0 ;  /* 0x0000180001007387 */ /* 0x0001e20000100800 */
[C-C-:B------:R-:W-:Y:S01]  /*1bb90*/  @P0 LEA.HI.X R3, R30.reuse, UR5, R0.reuse, 0x2, P1 ;  /* 0x000000051e030c11 */ /* 0x140fe200088f1400 */
[----:B------:R-:W-:Y:S01]  /*1bba0*/  ULDC.64 UR4, c[0x0][0xa00] ;  /* 0x0002800000047ab9 */ /* 0x000fe20000000a00 */
[----:B------:R-:W-:Y:S02]  /*1bbb0*/  ISETP.NE.U32.AND P1, PT, RZ, UR8, PT ;  /* 0x00000008ff007c0c */ /* 0x000fe4000bf25070 */
[----:B------:R-:W-:Y:S01]  /*1bbc0*/  SHF.L.U64.HI R24, R30, 0x2, R0 ;  /* 0x000000021e187819 */ /* 0x000fe20000010200 */
[----:B------:R1:W2:Y:S01]  /*1bbd0*/  @P0 LDG.E R11, desc[UR48][R2.64] ;  /* 0x00000030020b0981 */ /* 0x0002a2000c1e1900 */
[----:B------:R-:W-:-:S02]  /*1bbe0*/  ISETP.NE.AND.EX P1, PT, RZ, UR9, PT, P1 ;  /* 0x00000009ff007c0c */ /* 0x000fc4000bf25310 */
[----:B------:R-:W-:Y:S01]  /*1bbf0*/  ISETP.NE.U32.AND P0, PT, RZ, UR4, PT ;  /* 0x00000004ff007c0c */ /* 0x000fe2000bf05070 */
[----:B0-----:R-:W-:Y:S01]  /*1bc00*/  IMAD.MOV.U32 R0, RZ, RZ, RZ ;  /* 0x000000ffff007224 */ /* 0x001fe200078e00ff */
[C---:B------:R-:W-:Y:S02]  /*1bc10*/  IADD3 R4, P4, R23.reuse, UR6, RZ ;  /* 0x0000000617047c10 */ /* 0x040fe4000ff9e0ff */
[----:B------:R-:W-:Y:S02]  /*1bc20*/  ISETP.NE.AND.EX P0, PT, RZ, UR5, PT, P0 ;  /* 0x00000005ff007c0c */ /* 0x000fe4000bf05300 */
[C---:B------:R-:W-:Y:S02]  /*1bc30*/  IADD3.X R5, R24.reuse, UR7, RZ, P4, !PT ;  /* 0x0000000718057c10 */ /* 0x040fe4000a7fe4ff */
[----:B-1----:R-:W-:Y:S01]  /*1bc40*/  IADD3 R2, P3, R23, UR4, RZ ;  /* 0x0000000417027c10 */ /* 0x002fe2000ff7e0ff */
[----:B------:R-:W-:Y:S02]  /*1bc50*/  ULDC UR4, c[0x0][0x288] ;  /* 0x0000a20000047ab9 */ /* 0x000fe40000000800 */
[----:B------:R-:W5:Y:S01]  /*1bc60*/  @P2 LDG.E R0, desc[UR48][R4.64] ;  /* 0x0000003004002981 */ /* 0x000f62000c1e1900 */
[----:B------:R-:W-:-:S02]  /*1bc70*/  IADD3.X R3, R24, UR5, RZ, P3, !PT ;  /* 0x0000000518037c10 */ /* 0x000fc40009ffe4ff */
[----:B------:R-:W-:Y:S02]  /*1bc80*/  @P1 IADD3 R6, P3, R23, UR8, RZ ;  /* 0x0000000817061c10 */ /* 0x000fe4000ff7e0ff */
[----:B------:R-:W-:Y:S01]  /*1bc90*/  MOV R8, UR4 ;  /* 0x0000000400087c02 */ /* 0x000fe20008000f00 */
[----:B------:R-:W5:Y:S01]  /*1bca0*/  @P0 LDG.E R34, desc[UR48][R2.64] ;  /* 0x0000003002220981 */ /* 0x000f62000c1e1900 */
[----:B------:R-:W-:Y:S01]  /*1bcb0*/  @P1 IADD3.X R7, R24, UR9, RZ, P3, !PT ;  /* 0x0000000918071c10 */ /* 0x000fe20009ffe4ff */
[----:B------:R-:W-:-:S04]  /*1bcc0*/  ULDC.64 UR4, c[0x0][0x418] ;  /* 0x0001060000047ab9 */ /* 0x000fc80000000a00 */
[----:B------:R0:W3:Y:S01]  /*1bcd0*/  @P1 LDG.E R8, desc[UR48][R6.64] ;  /* 0x0000003006081981 */ /* 0x0000e2000c1e1900 */
[----:B------:R-:W-:-:S03]  /*1bce0*/  UISETP.NE.U32.AND UP0, UPT, UR4, URZ, UPT ;  /* 0x0000003f0400728c */ /* 0x000fc6000bf05070 */
[----:B------:R-:W-:Y:S01]  /*1bcf0*/  ULDC UR4, c[0x0][0x424] ;  /* 0x0001090000047ab9 */ /* 0x000fe20000000800 */
[----:B------:R-:W-:-:S03]  /*1bd00*/  UISETP.NE.AND.EX UP0, UPT, UR5, URZ, UPT, UP0 ;  /* 0x0000003f0500728c */ /* 0x000fc6000bf05300 */
[----:B------:R-:W-:Y:S01]  /*1bd10*/  ULDC UR5, c[0x0][0x2f0] ;  /* 0x0000bc0000057ab9 */ /* 0x000fe20000000800 */
[----:B------:R-:W-:-:S04]  /*1bd20*/  USEL UR4, UR4, 0x1, UP0 ;  /* 0x0000000104047887 */ /* 0x000fc80008000000 */
[----:B------:R-:W-:-:S03]  /*1bd30*/  UIMAD UR4, UR4, UR5, URZ ;  /* 0x00000005040472a4 */ /* 0x000fc6000f8e023f */
[----:B------:R-:W-:Y:S02]  /*1bd40*/  ULDC UR5, c[0x0][0x348] ;  /* 0x0000d20000057ab9 */ /* 0x000fe40000000800 */
[----:B0-----:R-:W-:Y:S01]  /*1bd50*/  IMAD.U32 R6, RZ, RZ, UR5 ;  /* 0x00000005ff067e24 */ /* 0x001fe2000f8e00ff */
[----:B--2---:R-:W-:Y:S04]  /*1bd60*/  STL [R1+0xc], R11 ;  /* 0x00000c0b01007387 */ /* 0x004fe80000100800 */
[----:B---3--:R0:W-:Y:S02]  /*1bd70*/  STL [R1+0x24], R8 ;  /* 0x0000240801007387 */ /* 0x0081e40000100800 */
[----:B0-----:R-:W-:Y:S01]  /*1bd80*/  IMAD.U32 R8, RZ, RZ, UR4 ;  /* 0x00000004ff087e24 */ /* 0x001fe2000f8e00ff */
[----:B------:R-:W-:Y:S06]  /*1bd90*/  @P1 BRA `(.L_x_677) ;  /* 0x0000000000141947 */ /* 0x000fec0003800000 */
[----:B------:R-:W-:Y:S05]  /*1bda0*/  @!P0 BRA `(.L_x_677) ;  /* 0x0000000000108947 */ /* 0x000fea0003800000 */
[----:B------:R-:W2:Y:S04]  /*1bdb0*/  LDG.E R10, desc[UR48][R2.64] ;  /* 0x00000030020a7981 */ /* 0x000ea8000c1e1900 */
[----:B------:R-:W2:Y:S02]  /*1bdc0*/  LDG.E R7, desc[UR48][R2.64+0x4] ;  /* 0x0000043002077981 */ /* 0x000ea4000c1e1900 */
[----:B--2---:R-:W-:-:S05]  /*1bdd0*/  IADD3 R2, -R10, R7, RZ ;  /* 0x000000070a027210 */ /* 0x004fca0007ffe1ff */
[----:B------:R0:W-:Y:S02]  /*1bde0*/  STL [R1+0x24], R2 ;  /* 0x0000240201007387 */ /* 0x0001e40000100800 */
.L_x_677:
[----:B------:R-:W-:Y:S01]  /*1bdf0*/  ULDC.64 UR4, c[0x0][0xa20] ;  /* 0x0002880000047ab9 */ /* 0x000fe20000000a00 */
[C---:B0-----:R-:W-:Y:S01]  /*1be00*/  LOP3.LUT R2, R18.reuse, 0xff000000, RZ, 0xc0, !PT ;  /* 0xff00000012027812 */ /* 0x041fe200078ec0ff */
[----:B------:R-:W-:Y:S01]  /*1be10*/  IMAD.MOV.U32 R31, RZ, RZ, R30 ;  /* 0x000000ffff1f7224 */ /* 0x000fe200078e001e */
[----:B------:R-:W-:Y:S02]  /*1be20*/  ISETP.NE.U32.AND P0, PT, RZ, UR4, PT ;  /* 0x00000004ff007c0c */ /* 0x000fe4000bf05070 */
[----:B------:R-:W-:Y:S02]  /*1be30*/  SHF.R.U32.HI R2, RZ, 0x8, R2 ;  /* 0x00000008ff027819 */ /* 0x000fe40000011602 */
[----:B------:R-:W-:Y:S02]  /*1be40*/  ISETP.NE.AND.EX P0, PT, RZ, UR5, PT, P0 ;  /* 0x00000005ff007c0c */ /* 0x000fe4000bf05300 */
[C---:B------:R-:W-:Y:S02]  /*1be50*/  LOP3.LUT R7, R18.reuse, 0xff0000, RZ, 0xc0, !PT ;  /* 0x00ff000012077812 */ /* 0x040fe400078ec0ff */
[----:B------:R-:W-:-:S02]  /*1be60*/  LOP3.LUT R18, R18, 0xffff, RZ, 0xc0, !PT ;  /* 0x0000ffff12127812 */ /* 0x000fc400078ec0ff */
[----:B------:R-:W-:-:S07]  /*1be70*/  LEA.HI R7, R7, R2, RZ, 0x10 ;  /* 0x0000000207077211 */ /* 0x000fce00078f80ff */
[----:B------:R-:W-:Y:S05]  /*1be80*/  @!P0 BRA `(.L_x_678) ;  /* 0x0000000000108947 */ /* 0x000fea0003800000 */
[----:B------:R-:W-:-:S04]  /*1be90*/  IADD3 R2, P0, R23, UR4, RZ ;  /* 0x0000000417027c10 */ /* 0x000fc8000ff1e0ff */
[----:B------:R-:W-:-:S05]  /*1bea0*/  IADD3.X R3, R24, UR5, RZ, P0, !PT ;  /* 0x0000000518037c10 */ /* 0x000fca00087fe4ff */
[----:B------:R0:W5:Y:S01]  /*1beb0*/  LDG.E R8, desc[UR48][R2.64] ;  /* 0x0000003002087981 */ /* 0x000162000c1e1900 */
[----:B------:R-:W-:Y:S05]  /*1bec0*/  BRA `(.L_x_679) ;  /* 0x0000000000247947 */ /* 0x000fea0003800000 */
.L_x_678:
[----:B------:R-:W-:Y:S02]  /*1bed0*/  ULDC.64 UR4, c[0x0][0xa08] ;  /* 0x0002820000047ab9 */ /* 0x000fe40000000a00 */
[----:B------:R-:W-:-:S04]  /*1bee0*/  ISETP.NE.U32.AND P0, PT, RZ, UR4, PT ;  /* 0x00000004ff007c0c */ /* 0x000fc8000bf05070 */
[----:B------:R-:W-:-:S13]  /*1bef0*/  ISETP.NE.AND.EX P0, PT, RZ, UR5, PT, P0 ;  /* 0x00000005ff007c0c */ /* 0x000fda000bf05300 */
[----:B------:R-:W-:Y:S05]  /*1bf00*/  @!P0 BRA `(.L_x_679) ;  /* 0x0000000000148947 */ /* 0x000fea0003800000 */
[----:B------:R-:W0:Y:S02]  /*1bf10*/  LDC.64 R2, c[0x0][0xa08] ;  /* 0x00028200ff027b82 */ /* 0x000e240000000a00 */
[----:B0-----:R-:W-:-:S05]  /*1bf20*/  IMAD.WIDE R2, R31, 0x4, R2 ;  /* 0x000000041f027825 */ /* 0x001fca00078e0202 */
[----:B------:R-:W2:Y:S04]  /*1bf30*/  LDG.E R8, desc[UR48][R2.64] ;  /* 0x0000003002087981 */ /* 0x000ea8000c1e1900 */
[----:B------:R-:W2:Y:S02]  /*1bf40*/  LDG.E R9, desc[UR48][R2.64+0x4] ;  /* 0x0000043002097981 */ /* 0x000ea4000c1e1900 */
[----:B--2---:R-:W-:-:S07]  /*1bf50*/  IMAD.IADD R8, R9, 0x1, -R8 ;  /* 0x0000000109087824 */ /* 0x004fce00078e0a08 */
.L_x_679:
[----:B0-----:R-:W2:Y:S04]  /*1bf60*/  @P2 LDG.E R3, desc[UR48][R4.64] ;  /* 0x0000003004032981 */ /* 0x001ea8000c1e1900 */
[----:B------:R0:W2:Y:S01]  /*1bf70*/  @P2 LDG.E R2, desc[UR48][R4.64+0x4] ;  /* 0x0000043004022981 */ /* 0x0000a2000c1e1900 */
[----:B-----5:R-:W-:Y:S01]  /*1bf80*/  IMAD.IADD R8, R8, 0x1, -R11 ;  /* 0x0000000108087824 */ /* 0x020fe200078e0a0b */
[----:B------:R-:W-:Y:S01]  /*1bf90*/  BSSY B0, `(.L_x_680) ;  /* 0x000002a000007945 */ /* 0x000fe20003800000 */
[----:B0-----:R-:W-:Y:S02]  /*1bfa0*/  LOP3.LUT R5, R7, 0xff, RZ, 0xc0, !PT ;  /* 0x000000ff07057812 */ /* 0x001fe400078ec0ff */
[----:B------:R-:W-:Y:S02]  /*1bfb0*/  SHF.R.U32.HI R7, RZ, 0x10, R7 ;  /* 0x00000010ff077819 */ /* 0x000fe40000011607 */
[----:B--2---:R-:W-:-:S05]  /*1bfc0*/  @P2 IADD3 R6, -R3, R2, RZ ;  /* 0x0000000203062210 */ /* 0x004fca0007ffe1ff */
[----:B------:R-:W-:-:S05]  /*1bfd0*/  IMAD.IADD R3, R8, 0x1, R6 ;  /* 0x0000000108037824 */ /* 0x000fca00078e0206 */
[C---:B------:R-:W-:Y:S01]  /*1bfe0*/  IADD3 R2, R3.reuse, 0x5f, RZ ;  /* 0x0000005f03027810 */ /* 0x040fe20007ffe0ff */
[----:B------:R0:W-:Y:S01]  /*1bff0*/  STL [R1+0x4], R3 ;  /* 0x0000040301007387 */ /* 0x0001e20000100800 */
[----:B------:R-:W-:-:S03]  /*1c000*/  ISETP.GE.AND P1, PT, R3, 0x1, PT ;  /* 0x000000010300780c */ /* 0x000fc60003f26270 */
[----:B------:R-:W-:-:S05]  /*1c010*/  IMAD.HI R2, R2, 0x2aaaaaab, RZ ;  /* 0x2aaaaaab02027827 */ /* 0x000fca00078e02ff */
[----:B0-----:R-:W-:-:S04]  /*1c020*/  SHF.R.U32.HI R3, RZ, 0x1f, R2 ;  /* 0x0000001fff037819 */ /* 0x001fc80000011602 */
[----:B------:R-:W-:Y:S01]  /*1c030*/  LEA.HI.SX32 R4, R2, R3, 0x1c ;  /* 0x0000000302047211 */ /* 0x000fe200078fe2ff */
[----:B------:R-:W-:Y:S01]  /*1c040*/  IMAD.MOV.U32 R3, RZ, RZ, RZ ;  /* 0x000000ffff037224 */ /* 0x000fe200078e00ff */
[----:B------:R-:W-:Y:S06]  /*1c050*/  @!P1 BRA `(.L_x_681) ;  /* 0x0000000000749947 */ /* 0x000fec0003800000 */
[----:B------:R-:W-:Y:S01]  /*1c060*/  ISETP.NE.AND P0, PT, R7, RZ, PT ;  /* 0x000000ff0700720c */ /* 0x000fe20003f05270 */
[----:B------:R-:W-:-:S03]  /*1c070*/  ULDC UR4, c[0x0][0x9f0] ;  /* 0x00027c0000047ab9 */ /* 0x000fc60000000800 */
[----:B------:R-:W-:-:S04]  /*1c080*/  SEL R9, R7, UR4, P0 ;  /* 0x0000000407097c07 */ /* 0x000fc80008000000 */
[----:B------:R-:W-:Y:S02]  /*1c090*/  IABS R11, R9 ;  /* 0x00000009000b7213 */ /* 0x000fe40000000000 */
[----:B------:R-:W-:Y:S02]  /*1c0a0*/  IADD3 R10, R9, -0x1, R4 ;  /* 0xffffffff090a7810 */ /* 0x000fe40007ffe004 */
[----:B------:R-:W0:Y:S08]  /*1c0b0*/  I2F.RP R2, R11 ;  /* 0x0000000b00027306 */ /* 0x000e300000209400 */
[----:B0-----:R-:W0:Y:S02]  /*1c0c0*/  MUFU.RCP R2, R2 ;  /* 0x0000000200027308 */ /* 0x001e240000001000 */
[----:B0-----:R-:W-:-:S06]  /*1c0d0*/  VIADD R2, R2, 0xffffffe ;  /* 0x0ffffffe02027836 */ /* 0x001fcc0000000000 */
[----:B------:R0:W1:Y:S02]  /*1c0e0*/  F2I.FTZ.U32.TRUNC.NTZ R3, R2 ;  /* 0x0000000200037305 */ /* 0x000064000021f000 */
[----:B0-----:R-:W-:-:S04]  /*1c0f0*/  LOP3.LUT R2, R10, R9, RZ, 0x3c, !PT ;  /* 0x000000090a027212 */ /* 0x001fc800078e3cff */
[----:B------:R-:W-:Y:S02]  /*1c100*/  ISETP.GE.AND P4, PT, R2, RZ, PT ;  /* 0x000000ff0200720c */ /* 0x000fe40003f86270 */
[----:B-1----:R-:W-:-:S05]  /*1c110*/  IADD3 R2, RZ, -R3, RZ ;  /* 0x80000003ff027210 */ /* 0x002fca0007ffe0ff */
[----:B------:R-:W-:Y:S02]  /*1c120*/  IMAD R12, R2, R11, RZ ;  /* 0x0000000b020c7224 */ /* 0x000fe400078e02ff */
[----:B------:R-:W-:-:S04]  /*1c130*/  IMAD.MOV.U32 R2, RZ, RZ, RZ ;  /* 0x000000ffff027224 */ /* 0x000fc800078e00ff */
[----:B------:R-:W-:Y:S01]  /*1c140*/  IMAD.HI.U32 R12, R3, R12, R2 ;  /* 0x0000000c030c7227 */ /* 0x000fe200078e0002 */
[----:B------:R-:W-:Y:S02]  /*1c150*/  IABS R2, R10 ;  /* 0x0000000a00027213 */ /* 0x000fe40000000000 */
[----:B------:R-:W-:-:S03]  /*1c160*/  IABS R3, R9 ;  /* 0x0000000900037213 */ /* 0x000fc60000000000 */
[----:B------:R-:W-:-:S04]  /*1c170*/  IMAD.HI.U32 R12, R12, R2, RZ ;  /* 0x000000020c0c7227 */ /* 0x000fc800078e00ff */
[----:B------:R-:W-:-:S04]  /*1c180*/  IMAD.MOV R3, RZ, RZ, -R3 ;  /* 0x000000ffff037224 */ /* 0x000fc800078e0a03 */
[----:B------:R-:W-:-:S05]  /*1c190*/  IMAD R2, R12, R3, R2 ;  /* 0x000000030c027224 */ /* 0x000fca00078e0202 */
[----:B------:R-:W-:-:S13]  /*1c1a0*/  ISETP.GT.U32.AND P3, PT, R11, R2, PT ;  /* 0x000000020b00720c */ /* 0x000fda0003f64070 */
[-C--:B------:R-:W-:Y:S01]  /*1c1b0*/  @!P3 IADD3 R2, R2, -R11.reuse, RZ ;  /* 0x8000000b0202b210 */ /* 0x080fe20007ffe0ff */
[----:B------:R-:W-:Y:S01]  /*1c1c0*/  @!P3 VIADD R12, R12, 0x1 ;  /* 0x000000010c0cb836 */ /* 0x000fe20000000000 */
[----:B------:R-:W-:Y:S02]  /*1c1d0*/  ISETP.NE.AND P3, PT, R9, RZ, PT ;  /* 0x000000ff0900720c */ /* 0x000fe40003f65270 */
[----:B------:R-:W-:-:S13]  /*1c1e0*/  ISETP.GE.U32.AND P0, PT, R2, R11, PT ;  /* 0x0000000b0200720c */ /* 0x000fda0003f06070 */
[----:B------:R-:W-:-:S05]  /*1c1f0*/  @P0 VIADD R12, R12, 0x1 ;  /* 0x000000010c0c0836 */ /* 0x000fca0000000000 */
[----:B------:R-:W-:-:S05]  /*1c200*/  MOV R3, R12 ;  /* 0x0000000c00037202 */ /* 0x000fca0000000f00 */
[----:B------:R-:W-:Y:S01]  /*1c210*/  @!P4 IMAD.MOV R3, RZ, RZ, -R3 ;  /* 0x000000ffff03c224 */ /* 0x000fe200078e0a03 */
[----:B------:R-:W-:-:S07]  /*1c220*/  @!P3 LOP3.LUT R3, RZ, R9, RZ, 0x33, !PT ;  /* 0x00000009ff03b212 */ /* 0x000fce00078e33ff */
.L_x_681:
[----:B------:R-:W-:Y:S05]  /*1c230*/  BSYNC B0 ;  /* 0x0000000000007941 */ /* 0x000fea0003800000 */
.L_x_680:
[-C--:B------:R-:W-:Y:S01]  /*1c240*/  IMAD R2, R5, R3.reuse, RZ ;  /* 0x0000000305027224 */ /* 0x080fe200078e02ff */
[----:B------:R-:W-:Y:S04]  /*1c250*/  BSSY B0, `(.L_x_682) ;  /* 0x0000151000007945 */ /* 0x000fe80003800000 */
[C---:B------:R-:W-:Y:S01]  /*1c260*/  VIADDMNMX R3, R2.reuse, R3, R4, PT ;  /* 0x0000000302037246 */ /* 0x040fe20003800104 */
[----:B------:R-:W-:-:S04]  /*1c270*/  IMAD R2, R2, 0x60, -R8 ;  /* 0x0000006002027824 */ /* 0x000fc800078e0a08 */
[----:B------:R-:W-:Y:S01]  /*1c280*/  IMAD R3, R3, 0x60, -R8 ;  /* 0x0000006003037824 */ /* 0x000fe200078e0a08 */
[----:B------:R-:W-:-:S04]  /*1c290*/  VIMNMX R2, RZ, R2, !PT ;  /* 0x00000002ff027248 */ /* 0x000fc80007fe0100 */
[----:B------:R-:W-:-:S04]  /*1c2a0*/  VIMNMX R3, R3, R6, PT ;  /* 0x0000000603037248 */ /* 0x000fc80003fe0100 */
[----:B------:R-:W-:-:S13]  /*1c2b0*/  ISETP.GT.AND P0, PT, R3, R2, PT ;  /* 0x000000020300720c */ /* 0x000fda0003f04270 */
[----:B------:R-:W-:Y:S02]  /*1c2c0*/  @P0 VIADD R8, R3, 0x5f ;  /* 0x0000005f03080836 */ /* 0x000fe40000000000 */
[----:B------:R-:W-:-:S04]  /*1c2d0*/  IMAD.WIDE.U32 R2, R2, -0x55555555, RZ ;  /* 0xaaaaaaab02027825 */ /* 0x000fc800078e00ff */
[----:B------:R-:W-:Y:S01]  /*1c2e0*/  @P0 IMAD.HI R8, R8, 0x2aaaaaab, RZ ;  /* 0x2aaaaaab08080827 */ /* 0x000fe200078e02ff */
[----:B------:R-:W-:-:S04]  /*1c2f0*/  SHF.R.U32.HI R6, RZ, 0x6, R3 ;  /* 0x00000006ff067819 */ /* 0x000fc80000011603 */
[----:B------:R-:W-:Y:S02]  /*1c300*/  @P0 SHF.R.U32.HI R2, RZ, 0x1f, R8 ;  /* 0x0000001fff020819 */ /* 0x000fe40000011608 */
[----:B------:R-:W-:Y:S02]  /*1c310*/  MOV R3, R6 ;  /* 0x0000000600037202 */ /* 0x000fe40000000f00 */
[----:B------:R-:W-:Y:S02]  /*1c320*/  @P0 LEA.HI.SX32 R3, R8, R2, 0x1c ;  /* 0x0000000208030211 */ /* 0x000fe400078fe2ff */
[----:B------:R-:W-:Y:S02]  /*1c330*/  PLOP3.LUT P0, PT, PT, PT, PT, 0x80, 0x0 ;  /* 0x000000000000781c */ /* 0x000fe40003f0f070 */
[----:B------:R-:W-:-:S13]  /*1c340*/  ISETP.GT.AND P3, PT, R3, R6, PT ;  /* 0x000000060300720c */ /* 0x000fda0003f64270 */
[----:B------:R-:W-:Y:S05]  /*1c350*/  @!P3 BRA `(.L_x_683) ;  /* 0x000000140000b947 */ /* 0x000fea0003800000 */
[----:B------:R-:W-:Y:S01]  /*1c360*/  UMOV UR4, 0xffffffff ;  /* 0xffffffff00047882 */ /* 0x000fe20000000000 */
[----:B------:R-:W-:Y:S02]  /*1c370*/  SEL R2, R31, RZ, !P2 ;  /* 0x000000ff1f027207 */ /* 0x000fe40005000000 */
[----:B------:R-:W-:Y:S05]  /*1c380*/  BRA.DIV UR4, `(.L_x_684) ;  /* 0x0000006a04c47947 */ /* 0x000fea000b800000 */
[----:B------:R-:W0:Y:S02]  /*1c390*/  S2R R8, SR_TID.X ;  /* 0x0000000000087919 */ /* 0x000e240000002100 */
[----:B0-----:R-:W-:-:S04]  /*1c3a0*/  SHF.R.U32.HI R8, RZ, 0x5, R8 ;  /* 0x00000005ff087819 */ /* 0x001fc80000011608 */
[----:B------:R-:W-:-:S05]  /*1c3b0*/  LOP3.LUT R8, R8, 0x3, RZ, 0xc0, !PT ;  /* 0x0000000308087812 */ /* 0x000fca00078ec0ff */
[----:B------:R0:W1:Y:S02]  /*1c3c0*/  SHFL.IDX PT, R14, R8, RZ, 0x1f ;  /* 0x00001fff080e7589 */ /* 0x00006400000e0000 */
.L_x_837:
[----:B-1----:R-:W-:Y:S02]  /*1c3d0*/  ISETP.NE.AND P0, PT, R14, RZ, PT ;  /* 0x000000ff0e00720c */ /* 0x002fe40003f05270 */
[----:B------:R-:W-:-:S11]  /*1c3e0*/  PLOP3.LUT P6, PT, PT, PT, PT, 0x8, 0x0 ;  /* 0x000000000000781c */ /* 0x000fd60003fce170 */
[----:B------:R-:W-:Y:S05]  /*1c3f0*/  @P0 BRA `(.L_x_685) ;  /* 0x00000000000c0947 */ /* 0x000fea0003800000 */
[----:B------:R-:W-:-:S03]  /*1c400*/  UMOV UR4, 0xffffffff ;  /* 0xffffffff00047882 */ /* 0x000fc60000000000 */
[----:B------:R-:W-:Y:S05]  /*1c410*/  BRA.DIV UR4, `(.L_x_686) ;  /* 0x0000006a04d47947 */ /* 0x000fea000b800000 */
[----:B------:R-:W-:-:S13]  /*1c420*/  ELECT P6, URZ, PT ;  /* 0x00000000003f782f */ /* 0x000fda00038c0000 */
.L_x_685:
[----:B0-----:R-:W2:Y:S01]  /*1c430*/  LDL R8, [R1+0x28] ;  /* 0x0000280001087983 */ /* 0x001ea20000100800 */
[----:B------:R-:W-:Y:S01]  /*1c440*/  BSSY B1, `(.L_x_687) ;  /* 0x0000008000017945 */ /* 0x000fe20003800000 */
[----:B--2---:R-:W-:-:S05]  /*1c450*/  VIADD R8, R8, 0x1 ;  /* 0x0000000108087836 */ /* 0x004fca0000000000 */
[----:B------:R-:W-:-:S04]  /*1c460*/  LEA.HI R9, R8, R8, RZ, 0x1 ;  /* 0x0000000808097211 */ /* 0x000fc800078f08ff */
[----:B------:R-:W-:-:S05]  /*1c470*/  LOP3.LUT R9, R9, 0xfffffffe, RZ, 0xc0, !PT ;  /* 0xfffffffe09097812 */ /* 0x000fca00078ec0ff */
[----:B------:R-:W-:-:S05]  /*1c480*/  IMAD.IADD R8, R8, 0x1, -R9 ;  /* 0x0000000108087824 */ /* 0x000fca00078e0a09 */
[----:B------:R-:W-:-:S04]  /*1c490*/  SHF.L.U32 R8, R8, 0x1f, RZ ;  /* 0x0000001f08087819 */ /* 0x000fc800000006ff */
[----:B------:R-:W0:Y:S02]  /*1c4a0*/  SYNCS.PHASECHK.TRANS64.TRYWAIT P0, [R22+URZ+0x30820], R8 ;  /* 0x03082008160075a7 */ /* 0x000e24000800017f */
[----:B0-----:R-:W-:Y:S05]  /*1c4b0*/  @!P0 BRA `(.L_x_688) ;  /* 0x0000006800cc8947 */ /* 0x001fea0003800000 */
.L_x_840:
[----:B------:R-:W-:Y:S05]  /*1c4c0*/  BSYNC B1 ;  /* 0x0000000000017941 */ /* 0x000fea0003800000 */
.L_x_687:
[----:B------:R-:W-:Y:S04]  /*1c4d0*/  BSSY B1, `(.L_x_689) ;  /* 0x000008b000017945 */ /* 0x000fe80003800000 */
[----:B------:R-:W-:Y:S05]  /*1c4e0*/  @!P6 BRA `(.L_x_690) ;  /* 0x000000080024e947 */ /* 0x000fea0003800000 */
[----:B------:R-:W-:Y:S01]  /*1c4f0*/  LEA R12, R27, R22, 0x3 ;  /* 0x000000161b0c7211 */ /* 0x000fe200078e18ff */
[----:B------:R-:W1:Y:S01]  /*1c500*/  S2R R9, SR_TID.X ;  /* 0x0000000000097919 */ /* 0x000e620000002100 */
[----:B------:R-:W-:Y:S01]  /*1c510*/  SHF.L.U32 R11, R29, 0x1f, RZ ;  /* 0x0000001f1d0b7819 */ /* 0x000fe200000006ff */
[----:B------:R-:W-:Y:S03]  /*1c520*/  BSSY B2, `(.L_x_691) ;  /* 0x0000005000027945 */ /* 0x000fe60003800000 */
[----:B------:R-:W2:Y:S01]  /*1c530*/  SYNCS.PHASECHK.TRANS64.TRYWAIT P0, [R12+URZ+0x308a0], R11 ;  /* 0x0308a00b0c0075a7 */ /* 0x000ea2000800017f */
[----:B-1----:R-:W-:-:S04]  /*1c540*/  LOP3.LUT R9, R9, 0x7f, RZ, 0xc0, !PT ;  /* 0x0000007f09097812 */ /* 0x002fc800078ec0ff */
[----:B------:R-:W-:Y:S01]  /*1c550*/  ISETP.NE.AND P2, PT, R9, RZ, PT ;  /* 0x000000ff0900720c */ /* 0x000fe20003f45270 */
[----:B--2---:R-:W-:-:S12]  /*1c560*/  @!P0 BRA `(.L_x_692) ;  /* 0x0000006800b48947 */ /* 0x004fd80003800000 */
.L_x_841:
[----:B------:R-:W-:Y:S05]  /*1c570*/  BSYNC B2 ;  /* 0x0000000000027941 */ /* 0x000fea0003800000 */
.L_x_691:
[----:B------:R-:W-:Y:S04]  /*1c580*/  BSSY B2, `(.L_x_693) ;  /* 0x0000009000027945 */ /* 0x000fe80003800000 */
[----:B------:R-:W-:Y:S05]  /*1c590*/  @P2 BRA `(.L_x_694) ;  /* 0x00000000001c2947 */ /* 0x000fea0003800000 */
[----:B------:R-:W2:Y:S01]  /*1c5a0*/  S2R R9, SR_TID.X ;  /* 0x0000000000097919 */ /* 0x000ea20000002100 */
[----:B0-----:R-:W-:-:S04]  /*1c5b0*/  IMAD.MOV.U32 R8, RZ, RZ, 0x9000 ;  /* 0x00009000ff087424 */ /* 0x001fc800078e00ff */
[----:B------:R3:W-:Y:S01]  /*1c5c0*/  SYNCS.ARRIVE.TRANS64 RZ, [R12+URZ+0x30890], R8 ;  /* 0x030890080cff79a7 */ /* 0x0007e2000800003f */
[----:B--2---:R-:W-:-:S04]  /*1c5d0*/  LOP3.LUT R9, R9, 0x1f, RZ, 0xc0, !PT ;  /* 0x0000001f09097812 */ /* 0x004fc800078ec0ff */
[----:B------:R-:W-:-:S13]  /*1c5e0*/  ISETP.NE.AND P0, PT, R9, RZ, PT ;  /* 0x000000ff0900720c */ /* 0x000fda0003f05270 */
[----:B---3--:R-:W-:Y:S05]  /*1c5f0*/  @!P0 BRA `(.L_x_694) ;  /* 0x0000000000048947 */ /* 0x008fea0003800000 */
[----:B------:R-:W-:Y:S01]  /*1c600*/  BPT.TRAP 0x1 ;  /* 0x000000040000795c */ /* 0x000fe20000300000 */
.L_x_694:
[----:B------:R-:W-:Y:S05]  /*1c610*/  BSYNC B2 ;  /* 0x0000000000027941 */ /* 0x000fea0003800000 */
.L_x_693:
[----:B------:R-:W-:Y:S01]  /*1c620*/  IMAD.MOV.U32 R25, RZ, RZ, RZ ;  /* 0x000000ffff197224 */ /* 0x000fe200078e00ff */
[----:B------:R-:W-:Y:S01]  /*1c630*/  UIADD3 UR4, UP0, UR36, 0x570, URZ ;  /* 0x0000057024047890 */ /* 0x000fe2000ff1e03f */
[----:B------:R-:W-:Y:S01]  /*1c640*/  IMAD R9, R3, 0x60, R0 ;  /* 0x0000006003097824 */ /* 0x000fe200078e0200 */
[----:B------:R-:W-:Y:S01]  /*1c650*/  PLOP3.LUT P0, PT, PT, PT, PT, 0x80, 0x0 ;  /* 0x000000000000781c */ /* 0x000fe20003f0f070 */
[----:B------:R-:W-:Y:S01]  /*1c660*/  IMAD R10, R27, 0x9000, R22 ;  /* 0x000090001b0a7824 */ /* 0x000fe200078e0216 */
[----:B------:R-:W-:Y:S01]  /*1c670*/  R2UR UR10, R25 ;  /* 0x00000000190a72ca */ /* 0x000fe200000e0000 */
[----:B0-----:R-:W-:Y:S01]  /*1c680*/  VIADD R8, R12, 0x30890 ;  /* 0x000308900c087836 */ /* 0x001fe20000000000 */
[----:B------:R-:W-:Y:S01]  /*1c690*/  IADD3 R9, R9, -0x60, RZ ;  /* 0xffffffa009097810 */ /* 0x000fe20007ffe0ff */
[----:B------:R-:W-:Y:S01]  /*1c6a0*/  VIADD R13, R10, 0x1e400 ;  /* 0x0001e4000a0d7836 */ /* 0x000fe20000000000 */
[----:B------:R-:W-:Y:S01]  /*1c6b0*/  UIADD3.X UR5, URZ, UR37, URZ, UP0, !UPT ;  /* 0x000000253f057290 */ /* 0x000fe200087fe43f */
[----:B------:R-:W-:Y:S01]  /*1c6c0*/  UMOV UR6, 0x0 ;  /* 0x0000000000067882 */ /* 0x000fe20000000000 */
[----:B------:R-:W-:-:S10]  /*1c6d0*/  UMOV UR7, 0x12f00000 ;  /* 0x12f0000000077882 */ /* 0x000fd40000000000 */
.L_x_695:
[----:B------:R-:W-:-:S13]  /*1c6e0*/  @P0 ELECT P3, URZ, PT ;  /* 0x00000000003f082f */ /* 0x000fda0003860000 */
[----:B------:R-:W-:Y:S02]  /*1c6f0*/  @P3 R2UR UR13, R2 ;  /* 0x00000000020d32ca */ /* 0x000fe400000e0000 */
[----:B------:R-:W-:Y:S02]  /*1c700*/  @P3 R2UR UR12, R18 ;  /* 0x00000000120c32ca */ /* 0x000fe400000e0000 */
[----:B------:R-:W-:Y:S02]  /*1c710*/  @P3 R2UR UR11, R9 ;  /* 0x00000000090b32ca */ /* 0x000fe400000e0000 */
[----:B------:R-:W-:Y:S02]  /*1c720*/  @P3 R2UR UR9, R8 ;  /* 0x00000000080932ca */ /* 0x000fe400000e0000 */
[----:B------:R-:W-:Y:S02]  /*1c730*/  @P3 R2UR UR8, R13 ;  /* 0x000000000d0832ca */ /* 0x000fe400000e0000 */
[----:B------:R-:W-:-:S02]  /*1c740*/  @P3 PLOP3.LUT P0, PT, P3, PT, PT, 0x8, 0x0 ;  /* 0x000000000000381c */ /* 0x000fc40001f0e170 */
[----:B------:R-:W-:-:S09]  /*1c750*/  PLOP3.LUT P3, PT, PT, PT, PT, 0x8, 0x0 ;  /* 0x000000000000781c */ /* 0x000fd20003f6e170 */
[----:B------:R0:W-:Y:S02]  /*1c760*/  UTMALDG.4D [UR8], [UR4], desc[UR6] ;  /* 0x00000608040075b4 */ /* 0x0001e40008019000 */
[----:B0-----:R-:W-:Y:S05]  /*1c770*/  @P0 BRA.U.ANY `(.L_x_695) ;  /* 0xfffffffd00d80947 */ /* 0x001fea000393ffff */
[----:B------:R-:W-:Y:S01]  /*1c780*/  MOV R21, 0x40 ;  /* 0x0000004000157802 */ /* 0x000fe20000000f00 */
[----:B------:R-:W-:Y:S01]  /*1c790*/  VIADD R13, R10, 0x21400 ;  /* 0x000214000a0d7836 */ /* 0x000fe20000000000 */
[----:B------:R-:W-:Y:S01]  /*1c7a0*/  PLOP3.LUT P0, PT, PT, PT, PT, 0x80, 0x0 ;  /* 0x000000000000781c */ /* 0x000fe20003f0f070 */
[----:B------:R-:W-:Y:S01]  /*1c7b0*/  UMOV UR6, 0x0 ;  /* 0x0000000000067882 */ /* 0x000fe20000000000 */
[----:B------:R-:W-:Y:S01]  /*1c7c0*/  R2UR UR10, R21 ;  /* 0x00000000150a72ca */ /* 0x000fe200000e0000 */
[----:B------:R-:W-:-:S14]  /*1c7d0*/  UMOV UR7, 0x12f00000 ;  /* 0x12f0000000077882 */ /* 0x000fdc0000000000 */
.L_x_696:
        /* <DEDUP_REMOVED lines=10> */
[----:B------:R-:W-:Y:S01]  /*1c880*/  IMAD.MOV.U32 R20, RZ, RZ, 0x80 ;  /* 0x00000080ff147424 */ /* 0x000fe200078e00ff */
[----:B------:R-:W-:Y:S01]  /*1c890*/  PLOP3.LUT P0, PT, PT, PT, PT, 0x80, 0x0 ;  /* 0x000000000000781c */ /* 0x000fe20003f0f070 */
[----:B------:R-:W-:Y:S01]  /*1c8a0*/  UMOV UR6, 0x0 ;  /* 0x0000000000067882 */ /* 0x000fe20000000000 */
[----:B------:R-:W-:Y:S01]  /*1c8b0*/  IADD3 R13, R10, 0x24400, RZ ;  /* 0x000244000a0d7810 */ /* 0x000fe20007ffe0ff */
[----:B------:R-:W-:Y:S01]  /*1c8c0*/  UMOV UR7, 0x12f00000 ;  /* 0x12f0000000077882 */ /* 0x000fe20000000000 */
[----:B------:R-:W-:-:S15]  /*1c8d0*/  R2UR UR10, R20 ;  /* 0x00000000140a72ca */ /* 0x000fde00000e0000 */
.L_x_697:
        /* <DEDUP_REMOVED lines=10> */
[----:B------:R-:W0:Y:S01]  /*1c980*/  SYNCS.PHASECHK.TRANS64.TRYWAIT P0, [R12+URZ+0x308c0], R11 ;  /* 0x0308c00b0c0075a7 */ /* 0x000e22000800017f */
[----:B------:R-:W-:Y:S04]  /*1c990*/  BSSY B2, `(.L_x_698) ;  /* 0x0000002000027945 */ /* 0x000fe80003800000 */
[----:B0-----:R-:W-:Y:S05]  /*1c9a0*/  @!P0 BRA `(.L_x_699) ;  /* 0x0000006400b88947 */ /* 0x001fea0003800000 */
.L_x_842:
[----:B------:R-:W-:Y:S05]  /*1c9b0*/  BSYNC B2 ;  /* 0x0000000000027941 */ /* 0x000fea0003800000 */
.L_x_698:
[----:B------:R-:W-:Y:S01]  /*1c9c0*/  BSSY B2, `(.L_x_700) ;  /* 0x000000b000027945 */ /* 0x000fe20003800000 */
[----:B------:R-:W-:Y:S02]  /*1c9d0*/  IMAD.MOV.U32 R14, RZ, RZ, 0x0 ;  /* 0x00000000ff0e7424 */ /* 0x000fe400078e00ff */
[----:B------:R-:W-:Y:S01]  /*1c9e0*/  IMAD.MOV.U32 R15, RZ, RZ, 0x12f00000 ;  /* 0x12f00000ff0f7424 */ /* 0x000fe200078e00ff */
[----:B------:R-:W-:Y:S06]  /*1c9f0*/  @P2 BRA `(.L_x_701) ;  /* 0x00000000001c2947 */ /* 0x000fec0003800000 */
[----:B------:R-:W2:Y:S01]  /*1ca00*/  S2R R8, SR_TID.X ;  /* 0x0000000000087919 */ /* 0x000ea20000002100 */
[----:B01----:R-:W-:-:S04]  /*1ca10*/  MOV R11, 0x9000 ;  /* 0x00009000000b7802 */ /* 0x003fc80000000f00 */
[----:B------:R3:W-:Y:S01]  /*1ca20*/  SYNCS.ARRIVE.TRANS64 RZ, [R12+URZ+0x308b0], R11 ;  /* 0x0308b00b0cff79a7 */ /* 0x0007e2000800003f */
[----:B--2---:R-:W-:-:S04]  /*1ca30*/  LOP3.LUT R8, R8, 0x1f, RZ, 0xc0, !PT ;  /* 0x0000001f08087812 */ /* 0x004fc800078ec0ff */
[----:B------:R-:W-:-:S13]  /*1ca40*/  ISETP.NE.AND P0, PT, R8, RZ, PT ;  /* 0x000000ff0800720c */ /* 0x000fda0003f05270 */
[----:B---3--:R-:W-:Y:S05]  /*1ca50*/  @!P0 BRA `(.L_x_701) ;  /* 0x0000000000048947 */ /* 0x008fea0003800000 */
[----:B------:R-:W-:Y:S01]  /*1ca60*/  BPT.TRAP 0x1 ;  /* 0x000000040000795c */ /* 0x000fe20000300000 */
.L_x_701:
[----:B------:R-:W-:Y:S05]  /*1ca70*/  BSYNC B2 ;  /* 0x0000000000027941 */ /* 0x000fea0003800000 */
.L_x_700:
[----:B------:R-:W-:Y:S01]  /*1ca80*/  R2UR UR10, R25 ;  /* 0x00000000190a72ca */ /* 0x000fe200000e0000 */
[----:B------:R-:W-:Y:S01]  /*1ca90*/  UIADD3 UR4, UP0, UR36, 0x670, URZ ;  /* 0x0000067024047890 */ /* 0x000fe2000ff1e03f */
[----:B------:R-:W-:Y:S01]  /*1caa0*/  R2UR UR6, R14 ;  /* 0x000000000e0672ca */ /* 0x000fe200000e0000 */
[----:B01----:R-:W-:Y:S01]  /*1cab0*/  VIADD R12, R12, 0x308b0 ;  /* 0x000308b00c0c7836 */ /* 0x003fe20000000000 */
[----:B------:R-:W-:Y:S01]  /*1cac0*/  R2UR UR7, R15 ;  /* 0x000000000f0772ca */ /* 0x000fe200000e0000 */
[----:B------:R-:W-:Y:S01]  /*1cad0*/  VIADD R8, R10, 0x400 ;  /* 0x000004000a087836 */ /* 0x000fe20000000000 */
[----:B------:R-:W-:Y:S01]  /*1cae0*/  PLOP3.LUT P0, PT, PT, PT, PT, 0x80, 0x0 ;  /* 0x000000000000781c */ /* 0x000fe20003f0f070 */
[----:B------:R-:W-:-:S12]  /*1caf0*/  UIADD3.X UR5, URZ, UR37, URZ, UP0, !UPT ;  /* 0x000000253f057290 */ /* 0x000fd800087fe43f */
.L_x_702:
        /* <DEDUP_REMOVED lines=10> */
[----:B------:R-:W-:Y:S02]  /*1cba0*/  R2UR UR10, R21 ;  /* 0x00000000150a72ca */ /* 0x000fe400000e0000 */
[----:B------:R-:W-:Y:S02]  /*1cbb0*/  R2UR UR6, R14 ;  /* 0x000000000e0672ca */ /* 0x000fe400000e0000 */
[----:B------:R-:W-:Y:S02]  /*1cbc0*/  R2UR UR7, R15 ;  /* 0x000000000f0772ca */ /* 0x000fe400000e0000 */
[----:B------:R-:W-:Y:S02]  /*1cbd0*/  PLOP3.LUT P0, PT, PT, PT, PT, 0x80, 0x0 ;  /* 0x000000000000781c */ /* 0x000fe40003f0f070 */
[----:B------:R-:W-:-:S11]  /*1cbe0*/  IADD3 R8, R10, 0x3400, RZ ;  /* 0x000034000a087810 */ /* 0x000fd60007ffe0ff */
.L_x_703:
        /* <DEDUP_REMOVED lines=10> */
[----:B------:R-:W-:Y:S01]  /*1cc90*/  R2UR UR10, R20 ;  /* 0x00000000140a72ca */ /* 0x000fe200000e0000 */
[----:B------:R-:W-:Y:S01]  /*1cca0*/  VIADD R10, R10, 0x6400 ;  /* 0x000064000a0a7836 */ /* 0x000fe20000000000 */
[----:B------:R-:W-:Y:S02]  /*1ccb0*/  R2UR UR6, R14 ;  /* 0x000000000e0672ca */ /* 0x000fe400000e0000 */
[----:B------:R-:W-:Y:S02]  /*1ccc0*/  R2UR UR7, R15 ;  /* 0x000000000f0772ca */ /* 0x000fe400000e0000 */
[----:B------:R-:W-:-:S13]  /*1ccd0*/  PLOP3.LUT P0, PT, PT, PT, PT, 0x80, 0x0 ;  /* 0x000000000000781c */ /* 0x000fda0003f0f070 */
.L_x_704:
        /* <DEDUP_REMOVED lines=9> */
[----:B-1----:R-:W-:Y:S05]  /*1cd70*/  @P0 BRA.U.ANY `(.L_x_704) ;  /* 0xfffffffd00d80947 */ /* 0x002fea000393ffff */
.L_x_690:
[----:B------:R-:W-:Y:S05]  /*1cd80*/  BSYNC B1 ;  /* 0x0000000000017941 */ /* 0x000fea0003800000 */
.L_x_689:
[----:B------:R-:W-:Y:S01]  /*1cd90*/  IADD3 R12, R3, -0x2, RZ ;  /* 0xfffffffe030c7810 */ /* 0x000fe20007ffe0ff */
[----:B------:R-:W-:Y:S01]  /*1cda0*/  VIADD R27, R27, 0x1 ;  /* 0x000000011b1b7836 */ /* 0x000fe20000000000 */
[----:B------:R-:W-:Y:S02]  /*1cdb0*/  PLOP3.LUT P0, PT, PT, PT, PT, 0x8, 0x0 ;  /* 0x000000000000781c */ /* 0x000fe40003f0e170 */
[----:B------:R-:W-:Y:S02]  /*1cdc0*/  ISETP.GE.AND P3, PT, R12, R6, PT ;  /* 0x000000060c00720c */ /* 0x000fe40003f66270 */
[----:B------:R-:W-:-:S04]  /*1cdd0*/  ISETP.NE.AND P2, PT, R27, 0x2, PT ;  /* 0x000000021b00780c */ /* 0x000fc80003f45270 */
[----:B------:R-:W-:Y:S02]  /*1cde0*/  SEL R3, RZ, 0x1, P2 ;  /* 0x00000001ff037807 */ /* 0x000fe40001000000 */
[----:B------:R-:W-:Y:S02]  /*1cdf0*/  SEL R27, R27, RZ, P2 ;  /* 0x000000ff1b1b7207 */ /* 0x000fe40001000000 */
[----:B------:R-:W-:-:S03]  /*1ce00*/  LOP3.LUT R29, R29, R3, RZ, 0x3c, !PT ;  /* 0x000000031d1d7212 */ /* 0x000fc600078e3cff */
[----:B------:R-:W-:Y:S05]  /*1ce10*/  @!P3 BRA `(.L_x_683) ;  /* 0x000000080050b947 */ /* 0x000fea0003800000 */
.L_x_721:
[----:B------:R-:W-:Y:S05]  /*1ce20*/  YIELD ;  /* 0x0000000000007946 */ /* 0x000fea0003800000 */
[----:B------:R-:W-:Y:S04]  /*1ce30*/  BSSY B1, `(.L_x_705) ;  /* 0x000008a000017945 */ /* 0x000fe80003800000 */
[----:B------:R-:W-:Y:S05]  /*1ce40*/  @!P6 BRA `(.L_x_706) ;  /* 0x000000080020e947 */ /* 0x000fea0003800000 */
[----:B------:R-:W-:Y:S01]  /*1ce50*/  IMAD R11, R27, 0x8, R22 ;  /* 0x000000081b0b7824 */ /* 0x000fe200078e0216 */
[----:B------:R-:W-:Y:S01]  /*1ce60*/  SHF.L.U32 R10, R29, 0x1f, RZ ;  /* 0x0000001f1d0a7819 */ /* 0x000fe200000006ff */
[----:B------:R-:W1:Y:S01]  /*1ce70*/  S2R R3, SR_TID.X ;  /* 0x0000000000037919 */ /* 0x000e620000002100 */
[----:B------:R-:W-:Y:S02]  /*1ce80*/  BSSY B2, `(.L_x_707) ;  /* 0x0000005000027945 */ /* 0x000fe40003800000 */
[----:B------:R-:W2:Y:S01]  /*1ce90*/  SYNCS.PHASECHK.TRANS64.TRYWAIT P2, [R11+URZ+0x308a0], R10 ;  /* 0x0308a00a0b0075a7 */ /* 0x000ea2000804017f */
[----:B-1----:R-:W-:-:S04]  /*1cea0*/  LOP3.LUT R3, R3, 0x7f, RZ, 0xc0, !PT ;  /* 0x0000007f03037812 */ /* 0x002fc800078ec0ff */
[----:B------:R-:W-:Y:S01]  /*1ceb0*/  ISETP.NE.AND P3, PT, R3, RZ, PT ;  /* 0x000000ff0300720c */ /* 0x000fe20003f65270 */
[----:B--2---:R-:W-:-:S12]  /*1cec0*/  @!P2 BRA `(.L_x_708) ;  /* 0x000000600084a947 */ /* 0x004fd80003800000 */
.L_x_843:
[----:B------:R-:W-:Y:S05]  /*1ced0*/  BSYNC B2 ;  /* 0x0000000000027941 */ /* 0x000fea0003800000 */
.L_x_707:
[----:B------:R-:W-:Y:S04]  /*1cee0*/  BSSY B2, `(.L_x_709) ;  /* 0x0000009000027945 */ /* 0x000fe80003800000 */
[----:B------:R-:W-:Y:S05]  /*1cef0*/  @P3 BRA `(.L_x_710) ;  /* 0x00000000001c3947 */ /* 0x000fea0003800000 */
[----:B0-----:R-:W0:Y:S01]  /*1cf00*/  S2R R8, SR_TID.X ;  /* 0x0000000000087919 */ /* 0x001e220000002100 */
[----:B------:R-:W-:-:S04]  /*1cf10*/  IMAD.MOV.U32 R3, RZ, RZ, 0x9000 ;  /* 0x00009000ff037424 */ /* 0x000fc800078e00ff */
[----:B------:R2:W-:Y:S01]  /*1cf20*/  SYNCS.ARRIVE.TRANS64 RZ, [R11+URZ+0x30890], R3 ;  /* 0x030890030bff79a7 */ /* 0x0005e2000800003f */
[----:B0-----:R-:W-:-:S04]  /*1cf30*/  LOP3.LUT R8, R8, 0x1f, RZ, 0xc0, !PT ;  /* 0x0000001f08087812 */ /* 0x001fc800078ec0ff */
[----:B------:R-:W-:-:S13]  /*1cf40*/  ISETP.NE.AND P2, PT, R8, RZ, PT ;  /* 0x000000ff0800720c */ /* 0x000fda0003f45270 */
[----:B--2---:R-:W-:Y:S05]  /*1cf50*/  @!P2 BRA `(.L_x_710) ;  /* 0x000000000004a947 */ /* 0x004fea0003800000 */
[----:B------:R-:W-:Y:S01]  /*1cf60*/  BPT.TRAP 0x1 ;  /* 0x000000040000795c */ /* 0x000fe20000300000 */
.L_x_710:
[----:B------:R-:W-:Y:S05]  /*1cf70*/  BSYNC B2 ;  /* 0x0000000000027941 */ /* 0x000fea0003800000 */
.L_x_709:
[----:B------:R-:W-:Y:S01]  /*1cf80*/  MOV R20, RZ ;  /* 0x000000ff00147202 */ /* 0x000fe20000000f00 */
[----:B------:R-:W-:Y:S01]  /*1cf90*/  IMAD R9, R27, 0x9000, R22 ;  /* 0x000090001b097824 */ /* 0x000fe200078e0216 */
[----:B------:R-:W-:Y:S01]  /*1cfa0*/  UIADD3 UR4, UP0, UR36, 0x570, URZ ;  /* 0x0000057024047890 */ /* 0x000fe2000ff1e03f */
[----:B------:R-:W-:Y:S01]  /*1cfb0*/  PLOP3.LUT P2, PT, PT, PT, PT, 0x80, 0x0 ;  /* 0x000000000000781c */ /* 0x000fe20003f4f070 */
[----:B0-----:R-:W-:Y:S01]  /*1cfc0*/  IMAD R8, R12, 0x60, R0 ;  /* 0x000000600c087824 */ /* 0x001fe200078e0200 */
[----:B------:R-:W-:Y:S01]  /*1cfd0*/  R2UR UR10, R20 ;  /* 0x00000000140a72ca */ /* 0x000fe200000e0000 */
[----:B------:R-:W-:Y:S01]  /*1cfe0*/  VIADD R3, R11, 0x30890 ;  /* 0x000308900b037836 */ /* 0x000fe20000000000 */
[----:B------:R-:W-:Y:S01]  /*1cff0*/  UIADD3.X UR5, URZ, UR37, URZ, UP0, !UPT ;  /* 0x000000253f057290 */ /* 0x000fe200087fe43f */
[----:B------:R-:W-:Y:S01]  /*1d000*/  VIADD R13, R9, 0x1e400 ;  /* 0x0001e400090d7836 */ /* 0x000fe20000000000 */
[----:B------:R-:W-:Y:S01]  /*1d010*/  UMOV UR6, 0x0 ;  /* 0x0000000000067882 */ /* 0x000fe20000000000 */
[----:B------:R-:W-:-:S10]  /*1d020*/  UMOV UR7, 0x12f00000 ;  /* 0x12f0000000077882 */ /* 0x000fd40000000000 */
.L_x_711:
        /* <DEDUP_REMOVED lines=16> */
.L_x_712:
        /* <DEDUP_REMOVED lines=16> */
.L_x_713:
        /* <DEDUP_REMOVED lines=13> */
.L_x_844:
[----:B------:R-:W-:Y:S05]  /*1d300*/  BSYNC B2 ;  /* 0x0000000000027941 */ /* 0x000fea0003800000 */
.L_x_714:
[----:B------:R-:W-:Y:S01]  /*1d310*/  BSSY B2, `(.L_x_716) ;  /* 0x000000b000027945 */ /* 0x000fe20003800000 */
[----:B------:R-:W-:Y:S02]  /*1d320*/  IMAD.MOV.U32 R14, RZ, RZ, 0x0 ;  /* 0x00000000ff0e7424 */ /* 0x000fe400078e00ff */
[----:B------:R-:W-:Y:S01]  /*1d330*/  IMAD.MOV.U32 R15, RZ, RZ, 0x12f00000 ;  /* 0x12f00000ff0f7424 */ /* 0x000fe200078e00ff */
[----:B------:R-:W-:Y:S06]  /*1d340*/  @P3 BRA `(.L_x_717) ;  /* 0x00000000001c3947 */ /* 0x000fec0003800000 */
[----:B------:R-:W2:Y:S01]  /*1d350*/  S2R R13, SR_TID.X ;  /* 0x00000000000d7919 */ /* 0x000ea20000002100 */
[----:B------:R-:W-:-:S04]  /*1d360*/  MOV R3, 0x9000 ;  /* 0x0000900000037802 */ /* 0x000fc80000000f00 */
[----:B------:R3:W-:Y:S01]  /*1d370*/  SYNCS.ARRIVE.TRANS64 RZ, [R11+URZ+0x308b0], R3 ;  /* 0x0308b0030bff79a7 */ /* 0x0007e2000800003f */
[----:B--2---:R-:W-:-:S04]  /*1d380*/  LOP3.LUT R13, R13, 0x1f, RZ, 0xc0, !PT ;  /* 0x0000001f0d0d7812 */ /* 0x004fc800078ec0ff */
[----:B------:R-:W-:-:S13]  /*1d390*/  ISETP.NE.AND P2, PT, R13, RZ, PT ;  /* 0x000000ff0d00720c */ /* 0x000fda0003f45270 */
[----:B---3--:R-:W-:Y:S05]  /*1d3a0*/  @!P2 BRA `(.L_x_717) ;  /* 0x000000000004a947 */ /* 0x008fea0003800000 */
[----:B------:R-:W-:Y:S01]  /*1d3b0*/  BPT.TRAP 0x1 ;  /* 0x000000040000795c */ /* 0x000fe20000300000 */
.L_x_717:
[----:B------:R-:W-:Y:S05]  /*1d3c0*/  BSYNC B2 ;  /* 0x0000000000027941 */ /* 0x000fea0003800000 */
.L_x_716:
        /* <DEDUP_REMOVED lines=8> */
.L_x_718:
        /* <DEDUP_REMOVED lines=15> */
.L_x_719:
        /* <DEDUP_REMOVED lines=15> */
.L_x_720:
        /* <DEDUP_REMOVED lines=10> */
.L_x_706:
[----:B------:R-:W-:Y:S05]  /*1d6d0*/  BSYNC B1 ;  /* 0x0000000000017941 */ /* 0x000fea0003800000 */
.L_x_705:
[C---:B------:R-:W-:Y:S01]  /*1d6e0*/  ISETP.GT.AND P3, PT, R12.reuse, R6, PT ;  /* 0x000000060c00720c */ /* 0x040fe20003f64270 */
[----:B------:R-:W-:Y:S01]  /*1d6f0*/  VIADD R27, R27, 0x1 ;  /* 0x000000011b1b7836 */ /* 0x000fe20000000000 */
[----:B------:R-:W-:-:S04]  /*1d700*/  IADD3 R12, R12, -0x1, RZ ;  /* 0xffffffff0c0c7810 */ /* 0x000fc80007ffe0ff */
[----:B------:R-:W-:-:S04]  /*1d710*/  ISETP.NE.AND P2, PT, R27, 0x2, PT ;  /* 0x000000021b00780c */ /* 0x000fc80003f45270 */
[----:B------:R-:W-:Y:S02]  /*1d720*/  SEL R3, RZ, 0x1, P2 ;  /* 0x00000001ff037807 */ /* 0x000fe40001000000 */
[----:B------:R-:W-:Y:S02]  /*1d730*/  SEL R27, R27, RZ, P2 ;  /* 0x000000ff1b1b7207 */ /* 0x000fe40001000000 */
[----:B------:R-:W-:Y:S01]  /*1d740*/  LOP3.LUT R29, R29, R3, RZ, 0x3c, !PT ;  /* 0x000000031d1d7212 */ /* 0x000fe200078e3cff */
[----:B------:R-:W-:Y:S06]  /*1d750*/  @P3 BRA `(.L_x_721) ;  /* 0xfffffff400b03947 */ /* 0x000fec000383ffff */
.L_x_683:
[----:B------:R-:W-:Y:S05]  /*1d760*/  BSYNC B0 ;  /* 0x0000000000007941 */ /* 0x000fea0003800000 */
.L_x_682:
[----:B------:R-:W-:Y:S05]  /*1d770*/  @!P0 WARPSYNC.ALL ;  /* 0x0000000000008948 */ /* 0x000fea0003800000 */
[----:B------:R-:W-:Y:S01]  /*1d780*/  @!P0 BAR.SYNC.DEFER_BLOCKING 0xc, 0x180 ;  /* 0x0306000000008b1d */ /* 0x000fe20000010000 */
[----:B------:R-:W-:-:S05]  /*1d790*/  IMAD.MOV.U32 R0, RZ, RZ, RZ ;  /* 0x000000ffff007224 */ /* 0x000fca00078e00ff */
[----:B------:R-:W-:Y:S04]  /*1d7a0*/  BSSY B0, `(.L_x_722) ;  /* 0x000001e000007945 */ /* 0x000fe80003800000 */
[----:B------:R-:W-:Y:S05]  /*1d7b0*/  @!P1 BRA `(.L_x_723) ;  /* 0x0000000000709947 */ /* 0x000fea0003800000 */
[----:B------:R-:W-:Y:S01]  /*1d7c0*/  ISETP.NE.AND P0, PT, R7, RZ, PT ;  /* 0x000000ff0700720c */ /* 0x000fe20003f05270 */
[----:B------:R-:W-:-:S12]  /*1d7d0*/  IMAD.MOV.U32 R2, RZ, RZ, RZ ;  /* 0x000000ffff027224 */ /* 0x000fd800078e00ff */
[----:B------:R-:W1:Y:S02]  /*1d7e0*/  @!P0 LDC R7, c[0x0][0x9f0] ;  /* 0x00027c00ff078b82 */ /* 0x000e640000000800 */
[-C--:B-1----:R-:W-:Y:S02]  /*1d7f0*/  IABS R0, R7.reuse ;  /* 0x0000000700007213 */ /* 0x082fe40000000000 */
[----:B0-----:R-:W-:Y:S02]  /*1d800*/  IABS R8, R7 ;  /* 0x0000000700087213 */ /* 0x001fe40000000000 */
[----:B------:R-:W0:Y:S03]  /*1d810*/  I2F.RP R9, R0 ;  /* 0x0000000000097306 */ /* 0x000e260000209400 */
[----:B------:R-:W-:-:S05]  /*1d820*/  IMAD.MOV R8, RZ, RZ, -R8 ;  /* 0x000000ffff087224 */ /* 0x000fca00078e0a08 */
[----:B0-----:R-:W0:Y:S02]  /*1d830*/  MUFU.RCP R9, R9 ;  /* 0x0000000900097308 */ /* 0x001e240000001000 */
[----:B0-----:R-:W-:-:S06]  /*1d840*/  VIADD R10, R9, 0xffffffe ;  /* 0x0ffffffe090a7836 */ /* 0x001fcc0000000000 */
[----:B------:R-:W0:Y:S02]  /*1d850*/  F2I.FTZ.U32.TRUNC.NTZ R3, R10 ;  /* 0x0000000a00037305 */ /* 0x000e24000021f000 */
[----:B0-----:R-:W-:-:S05]  /*1d860*/  IADD3 R11, RZ, -R3, RZ ;  /* 0x80000003ff0b7210 */ /* 0x001fca0007ffe0ff */
[----:B------:R-:W-:-:S04]  /*1d870*/  IMAD R11, R11, R0, RZ ;  /* 0x000000000b0b7224 */ /* 0x000fc800078e02ff */
[----:B------:R-:W-:Y:S01]  /*1d880*/  IMAD.HI.U32 R6, R3, R11, R2 ;  /* 0x0000000b03067227 */ /* 0x000fe200078e0002 */
[----:B------:R-:W-:-:S04]  /*1d890*/  IADD3 R3, R4, -0x1, R7 ;  /* 0xffffffff04037810 */ /* 0x000fc80007ffe007 */
[----:B------:R-:W-:Y:S02]  /*1d8a0*/  IABS R2, R3 ;  /* 0x0000000300027213 */ /* 0x000fe40000000000 */
[----:B------:R-:W-:-:S03]  /*1d8b0*/  LOP3.LUT R3, R3, R7, RZ, 0x3c, !PT ;  /* 0x0000000703037212 */ /* 0x000fc600078e3cff */
[----:B------:R-:W-:Y:S01]  /*1d8c0*/  IMAD.HI.U32 R6, R6, R2, RZ ;  /* 0x0000000206067227 */ /* 0x000fe200078e00ff */
[----:B------:R-:W-:-:S03]  /*1d8d0*/  ISETP.GE.AND P2, PT, R3, RZ, PT ;  /* 0x000000ff0300720c */ /* 0x000fc60003f46270 */
        /* <DEDUP_REMOVED lines=10> */
.L_x_723:
[----:B------:R-:W-:Y:S05]  /*1d980*/  BSYNC B0 ;  /* 0x0000000000007941 */ /* 0x000fea0003800000 */
.L_x_722:
[-C--:B------:R-:W-:Y:S01]  /*1d990*/  IMAD R3, R5, R0.reuse, RZ ;  /* 0x0000000005037224 */ /* 0x080fe200078e02ff */
[----:B------:R-:W-:Y:S04]  /*1d9a0*/  BSSY B7, `(.L_x_724) ;  /* 0x0000374000077945 */ /* 0x000fe80003800000 */
[----:B------:R-:W-:Y:S01]  /*1d9b0*/  VIADDMNMX R2, R3, R0, R4, PT ;  /* 0x0000000003027246 */ /* 0x000fe20003800104 */
[----:B------:R1:W-:Y:S03]  /*1d9c0*/  STL [R1+0x8], R3 ;  /* 0x0000080301007387 */ /* 0x0003e60000100800 */
[----:B------:R-:W-:Y:S01]  /*1d9d0*/  ISETP.GT.AND P0, PT, R2, R3, PT ;  /* 0x000000030200720c */ /* 0x000fe20003f04270 */
[----:B------:R1:W-:-:S12]  /*1d9e0*/  STL [R1+0x20], R2 ;  /* 0x0000200201007387 */ /* 0x0003d80000100800 */
[----:B-1----:R-:W-:Y:S05]  /*1d9f0*/  @P0 BRA `(.L_x_725) ;  /* 0x0000000000440947 */ /* 0x002fea0003800000 */
[----:B------:R-:W1:Y:S02]  /*1da00*/  S2R R2, SR_TID.X ;  /* 0x0000000000027919 */ /* 0x000e640000002100 */
[----:B-1----:R-:W-:-:S04]  /*1da10*/  LOP3.LUT R2, R2, 0x7f, RZ, 0xc0, !PT ;  /* 0x0000007f02027812 */ /* 0x002fc800078ec0ff */
[----:B------:R-:W-:-:S13]  /*1da20*/  ISETP.NE.AND P0, PT, R2, RZ, PT ;  /* 0x000000ff0200720c */ /* 0x000fda0003f05270 */
[----:B------:R-:W-:Y:S05]  /*1da30*/  @P0 BRA `(.L_x_726) ;  /* 0x0000003400a80947 */ /* 0x000fea0003800000 */
[----:B------:R-:W1:Y:S01]  /*1da40*/  S2R R5, SR_LANEID ;  /* 0x0000000000057919 */ /* 0x000e620000000000 */
[----:B------:R-:W-:Y:S01]  /*1da50*/  VOTEU.ANY UR4, UPT, PT ;  /* 0x0000000000047886 */ /* 0x000fe200038e0100 */
[----:B------:R-:W2:Y:S01]  /*1da60*/  LDC.64 R2, c[0x0][0xc60] ;  /* 0x00031800ff027b82 */ /* 0x000ea20000000a00 */
[----:B------:R-:W1:Y:S02]  /*1da70*/  FLO.U32 R0, UR4 ;  /* 0x0000000400007d00 */ /* 0x000e6400080e0000 */
[----:B-1----:R-:W-:-:S06]  /*1da80*/  ISETP.EQ.U32.AND P0, PT, R0, R5, PT ;  /* 0x000000050000720c */ /* 0x002fcc0003f02070 */
[----:B------:R-:W2:Y:S07]  /*1da90*/  POPC R5, UR4 ;  /* 0x0000000400057d09 */ /* 0x000eae0008000000 */
[----:B--2---:R-:W2:Y:S01]  /*1daa0*/  @P0 ATOMG.E.ADD.STRONG.GPU PT, R3, desc[UR48][R2.64], R5 ;  /* 0x00000005020309a8 */ /* 0x004ea200081ee1f0 */
[----:B------:R-:W1:Y:S02]  /*1dab0*/  S2R R4, SR_LTMASK ;  /* 0x0000000000047919 */ /* 0x000e640000003900 */
[----:B-1----:R-:W-:-:S04]  /*1dac0*/  LOP3.LUT R4, R4, UR4, RZ, 0xc0, !PT ;  /* 0x0000000404047c12 */ /* 0x002fc8000f8ec0ff */
[----:B------:R-:W1:Y:S01]  /*1dad0*/  POPC R7, R4 ;  /* 0x0000000400077309 */ /* 0x000e620000000000 */
[----:B--2---:R-:W1:Y:S02]  /*1dae0*/  SHFL.IDX PT, R0, R3, R0, 0x1f ;  /* 0x00001f0003007589 */ /* 0x004e6400000e0000 */
[----:B-1----:R-:W-:Y:S01]  /*1daf0*/  IADD3 R16, R0, UR38, R7 ;  /* 0x0000002600107c10 */ /* 0x002fe2000fffe007 */
[----:B------:R-:W-:Y:S06]  /*1db00*/  BRA `(.L_x_726) ;  /* 0x0000003400747947 */ /* 0x000fec0003800000 */
.L_x_725:
        /* <DEDUP_REMOVED lines=8> */
[----:B------:R-:W-:Y:S01]  /*1db90*/  MOV R4, UR6 ;  /* 0x0000000600047c02 */ /* 0x000fe20008000f00 */
[----:B------:R-:W-:Y:S01]  /*1dba0*/  IMAD.U32 R5, RZ, RZ, UR7 ;  /* 0x00000007ff057e24 */ /* 0x000fe2000f8e00ff */
[----:B------:R-:W1:Y:S01]  /*1dbb0*/  LDC.64 R2, c[0x4][R2] ;  /* 0x0100000002027b82 */ /* 0x000e620000000a00 */
[----:B------:R-:W-:Y:S01]  /*1dbc0*/  IMAD.U32 R6, RZ, RZ, UR8 ;  /* 0x00000008ff067e24 */ /* 0x000fe2000f8e00ff */
[----:B------:R-:W-:Y:S01]  /*1dbd0*/  MOV R7, UR9 ;  /* 0x0000000900077c02 */ /* 0x000fe20008000f00 */
[----:B------:R-:W-:Y:S01]  /*1dbe0*/  IMAD.U32 R10, RZ, RZ, UR4 ;  /* 0x00000004ff0a7e24 */ /* 0x000fe2000f8e00ff */
[----:B0-----:R-:W-:Y:S01]  /*1dbf0*/  MOV R8, 0x70 ;  /* 0x0000007000087802 */ /* 0x001fe20000000f00 */
[----:B------:R-:W-:-:S02]  /*1dc00*/  IMAD.U32 R11, RZ, RZ, UR5 ;  /* 0x00000005ff0b7e24 */ /* 0x000fc4000f8e00ff */
[----:B------:R-:W-:Y:S02]  /*1dc10*/  IMAD.MOV.U32 R12, RZ, RZ, 0x1 ;  /* 0x00000001ff0c7424 */ /* 0x000fe400078e00ff */
[----:B------:R-:W-:-:S07]  /*1dc20*/  IMAD.MOV.U32 R13, RZ, RZ, RZ ;  /* 0x000000ffff0d7224 */ /* 0x000fce00078e00ff */
[----:B------:R-:W-:-:S07]  /*1dc30*/  LEPC R20, `(.L_x_728) ;  /* 0x000000001014794e */ /* 0x000fce0000000000 */
[----:B-1----:R-:W-:Y:S05]  /*1dc40*/  CALL.ABS.NOINC R2 ;  /* 0x0000000002007343 */ /* 0x002fea0003c00000 */
.L_x_728:
[----:B------:R-:W-:Y:S05]  /*1dc50*/  BSYNC B6 ;  /* 0x0000000000067941 */ /* 0x000fea0003800000 */
.L_x_727:
[----:B------:R-:W-:Y:S01]  /*1dc60*/  IADD3 R0, R22, 0x400, RZ ;  /* 0x0000040016007810 */ /* 0x000fe20007ffe0ff */
[----:B------:R-:W-:Y:S03]  /*1dc70*/  BSSY B6, `(.L_x_729) ;  /* 0x0000022000067945 */ /* 0x000fe60003800000 */
[----:B------:R-:W-:-:S13]  /*1dc80*/  LOP3.LUT P0, RZ, R0, 0x3ff, RZ, 0xc0, !PT ;  /* 0x000003ff00ff7812 */ /* 0x000fda000780c0ff */
[----:B------:R-:W-:Y:S05]  /*1dc90*/  @!P0 BRA `(.L_x_730) ;  /* 0x00000000007c8947 */ /* 0x000fea0003800000 */
[----:B------:R-:W-:Y:S01]  /*1dca0*/  MOV R25, 0x0 ;  /* 0x0000000000197802 */ /* 0x000fe20000000f00 */
[----:B------:R-:W-:Y:S01]  /*1dcb0*/  ULDC.64 UR6, c[0x4][0x88] ;  /* 0x0100220000067ab9 */ /* 0x000fe20000000a00 */
[----:B------:R-:W-:Y:S01]  /*1dcc0*/  ULDC.64 UR8, c[0x4][0x90] ;  /* 0x0100240000087ab9 */ /* 0x000fe20000000a00 */
[----:B------:R-:W-:Y:S01]  /*1dcd0*/  ULDC.64 UR4, c[0x4][0x10] ;  /* 0x0100040000047ab9 */ /* 0x000fe20000000a00 */
[----:B------:R1:W2:Y:S01]  /*1dce0*/  LDC.64 R2, c[0x4][R25] ;  /* 0x0100000019027b82 */ /* 0x0002a20000000a00 */
[----:B------:R-:W-:Y:S01]  /*1dcf0*/  IMAD.U32 R4, RZ, RZ, UR6 ;  /* 0x00000006ff047e24 */ /* 0x000fe2000f8e00ff */
[----:B------:R-:W-:Y:S01]  /*1dd00*/  MOV R6, UR8 ;  /* 0x0000000800067c02 */ /* 0x000fe20008000f00 */
[----:B------:R-:W-:Y:S01]  /*1dd10*/  IMAD.U32 R5, RZ, RZ, UR7 ;  /* 0x00000007ff057e24 */ /* 0x000fe2000f8e00ff */
[----:B------:R-:W-:Y:S01]  /*1dd20*/  MOV R11, UR5 ;  /* 0x00000005000b7c02 */ /* 0x000fe20008000f00 */
[----:B------:R-:W-:Y:S01]  /*1dd30*/  IMAD.U32 R7, RZ, RZ, UR9 ;  /* 0x00000009ff077e24 */ /* 0x000fe2000f8e00ff */
[----:B------:R-:W-:Y:S01]  /*1dd40*/  MOV R13, RZ ;  /* 0x000000ff000d7202 */ /* 0x000fe20000000f00 */
[----:B------:R-:W-:-:S02]  /*1dd50*/  IMAD.U32 R10, RZ, RZ, UR4 ;  /* 0x00000004ff0a7e24 */ /* 0x000fc4000f8e00ff */
[----:B0-----:R-:W-:Y:S02]  /*1dd60*/  IMAD.MOV.U32 R8, RZ, RZ, 0x70 ;  /* 0x00000070ff087424 */ /* 0x001fe400078e00ff */
[----:B-1----:R-:W-:-:S07]  /*1dd70*/  IMAD.MOV.U32 R12, RZ, RZ, 0x1 ;  /* 0x00000001ff0c7424 */ /* 0x002fce00078e00ff */
[----:B------:R-:W-:-:S07]  /*1dd80*/  LEPC R20, `(.L_x_731) ;  /* 0x000000001014794e */ /* 0x000fce0000000000 */
[----:B--2---:R-:W-:Y:S05]  /*1dd90*/  CALL.ABS.NOINC R2 ;  /* 0x0000000002007343 */ /* 0x004fea0003c00000 */
.L_x_731:
[----:B------:R0:W1:Y:S01]  /*1dda0*/  LDC.64 R2, c[0x4][R25] ;  /* 0x0100000019027b82 */ /* 0x0000620000000a00 */
[----:B------:R-:W-:Y:S01]  /*1ddb0*/  ULDC.64 UR4, c[0x4][0x88] ;  /* 0x0100220000047ab9 */ /* 0x000fe20000000a00 */
[----:B------:R-:W-:Y:S01]  /*1ddc0*/  ULDC.64 UR6, c[0x4][0x90] ;  /* 0x0100240000067ab9 */ /* 0x000fe20000000a00 */
[----:B------:R-:W-:Y:S01]  /*1ddd0*/  ULDC.64 UR8, c[0x4][0x18] ;  /* 0x0100060000087ab9 */ /* 0x000fe20000000a00 */
[----:B------:R-:W-:Y:S01]  /*1dde0*/  IMAD.U32 R4, RZ, RZ, UR4 ;  /* 0x00000004ff047e24 */ /* 0x000fe2000f8e00ff */
[----:B------:R-:W-:Y:S01]  /*1ddf0*/  MOV R6, UR6 ;  /* 0x0000000600067c02 */ /* 0x000fe20008000f00 */
[----:B------:R-:W-:Y:S01]  /*1de00*/  IMAD.U32 R5, RZ, RZ, UR5 ;  /* 0x00000005ff057e24 */ /* 0x000fe2000f8e00ff */
[----:B------:R-:W-:Y:S01]  /*1de10*/  MOV R11, UR9 ;  /* 0x00000009000b7c02 */ /* 0x000fe20008000f00 */
[----:B------:R-:W-:Y:S01]  /*1de20*/  IMAD.U32 R7, RZ, RZ, UR7 ;  /* 0x00000007ff077e24 */ /* 0x000fe2000f8e00ff */
[----:B------:R-:W-:Y:S01]  /*1de30*/  MOV R13, RZ ;  /* 0x000000ff000d7202 */ /* 0x000fe20000000f00 */
[----:B------:R-:W-:-:S02]  /*1de40*/  IMAD.U32 R10, RZ, RZ, UR8 ;  /* 0x00000008ff0a7e24 */ /* 0x000fc4000f8e00ff */
[----:B------:R-:W-:Y:S02]  /*1de50*/  IMAD.MOV.U32 R8, RZ, RZ, 0x70 ;  /* 0x00000070ff087424 */ /* 0x000fe400078e00ff */
[----:B0-----:R-:W-:-:S07]  /*1de60*/  IMAD.MOV.U32 R12, RZ, RZ, 0x1 ;  /* 0x00000001ff0c7424 */ /* 0x001fce00078e00ff */
[----:B------:R-:W-:-:S07]  /*1de70*/  LEPC R20, `(.L_x_730) ;  /* 0x000000001014794e */ /* 0x000fce0000000000 */
[----:B-1----:R-:W-:Y:S05]  /*1de80*/  CALL.ABS.NOINC R2 ;  /* 0x0000000002007343 */ /* 0x002fea0003c00000 */
.L_x_730:
[----:B------:R-:W-:Y:S05]  /*1de90*/  BSYNC B6 ;  /* 0x0000000000067941 */ /* 0x000fea0003800000 */
.L_x_729:
[----:B------:R-:W2:Y:S01]  /*1dea0*/  LDL R25, [R1+0x20] ;  /* 0x0000200001197983 */ /* 0x000ea20000100800 */
[----:B------:R-:W-:Y:S01]  /*1deb0*/  ULDC.64 UR4, c[0x0][0x9f8] ;  /* 0x00027e0000047ab9 */ /* 0x000fe20000000a00 */
[----:B------:R-:W1:Y:S02]  /*1dec0*/  LDC R0, c[0x0][0x430] ;  /* 0x00010c00ff007b82 */ /* 0x000e640000000800 */
[----:B0-----:R-:W3:Y:S01]  /*1ded0*/  LDL R8, [R1+0x4] ;  /* 0x0000040001087983 */ /* 0x001ee20000100800 */
[----:B------:R-:W-:-:S03]  /*1dee0*/  ISETP.NE.U32.AND P0, PT, RZ, UR4, PT ;  /* 0x00000004ff007c0c */ /* 0x000fc6000bf05070 */
[----:B------:R-:W4:Y:S01]  /*1def0*/  LDL R7, [R1+0xc] ;  /* 0x00000c0001077983 */ /* 0x000f220000100800 */
[----:B------:R-:W-:-:S03]  /*1df00*/  ISETP.NE.AND.EX P0, PT, RZ, UR5, PT, P0 ;  /* 0x00000005ff007c0c */ /* 0x000fc6000bf05300 */
[----:B------:R-:W4:Y:S01]  /*1df10*/  LDL.LU R20, [R1] ;  /* 0x0000000001147983 */ /* 0x000f220000300800 */
[----:B------:R-:W0:Y:S09]  /*1df20*/  S2R R21, SR_TID.X ;  /* 0x0000000000157919 */ /* 0x000e320000002100 */
[----:B------:R-:W-:Y:S01]  /*1df30*/  @P0 IADD3 R2, P1, R23, UR4, RZ ;  /* 0x0000000417020c10 */ /* 0x000fe2000ff3e0ff */
[----:B------:R-:W-:-:S03]  /*1df40*/  ULDC UR4, c[0x0][0x2f4] ;  /* 0x0000bd0000047ab9 */ /* 0x000fc60000000800 */
[----:B------:R-:W-:-:S05]  /*1df50*/  @P0 IADD3.X R3, R24, UR5, RZ, P1, !PT ;  /* 0x0000000518030c10 */ /* 0x000fca0008ffe4ff */
[----:B------:R4:W4:Y:S01]  /*1df60*/  @P0 LDG.E R31, desc[UR48][R2.64] ;  /* 0x00000030021f0981 */ /* 0x000922000c1e1900 */
[----:B0-----:R-:W-:-:S04]  /*1df70*/  LOP3.LUT R21, R21, 0x7f, RZ, 0xc0, !PT ;  /* 0x0000007f15157812 */ /* 0x001fc800078ec0ff */
[----:B------:R-:W-:Y:S02]  /*1df80*/  SHF.R.U32.HI R4, RZ, 0x3, R21 ;  /* 0x00000003ff047819 */ /* 0x000fe40000011615 */
[----:B------:R-:W0:Y:S01]  /*1df90*/  S2R R21, SR_TID.X ;  /* 0x0000000000157919 */ /* 0x000e220000002100 */
[----:B-1----:R-:W-:-:S13]  /*1dfa0*/  ISETP.NE.AND P1, PT, R0, 0x1, PT ;  /* 0x000000010000780c */ /* 0x002fda0003f25270 */
[----:B------:R-:W1:Y:S01]  /*1dfb0*/  @P1 LDC R6, c[0x0][0x438] ;  /* 0x00010e00ff061b82 */ /* 0x000e620000000800 */
[----:B0-----:R-:W-:-:S05]  /*1dfc0*/  IMAD.SHL.U32 R21, R21, 0x10, RZ ;  /* 0x0000001015157824 */ /* 0x001fca00078e00ff */
[----:B------:R-:W-:Y:S02]  /*1dfd0*/  LOP3.LUT R21, R4, 0x70, R21, 0xf8, !PT ;  /* 0x0000007004157812 */ /* 0x000fe400078ef815 */
[----:B------:R-:W0:Y:S01]  /*1dfe0*/  @P1 LDC R4, c[0x0][0x434] ;  /* 0x00010d00ff041b82 */ /* 0x000e220000000800 */
[----:B------:R-:W-:Y:S01]  /*1dff0*/  ISETP.GE.AND P3, PT, R32, UR4, PT ;  /* 0x0000000420007c0c */ /* 0x000fe2000bf66270 */
[----:B------:R-:W-:Y:S01]  /*1e000*/  UMOV UR5, 0xffffffff ;  /* 0xffffffff00057882 */ /* 0x000fe20000000000 */
[----:B--2---:R-:W-:-:S04]  /*1e010*/  VIADD R25, R25, 0xffffffff ;  /* 0xffffffff19197836 */ /* 0x004fc80000000000 */
[----:B------:R-:W-:-:S05]  /*1e020*/  IMAD R5, R25, 0x60, R21 ;  /* 0x0000006019057824 */ /* 0x000fca00078e0215 */
[----:B---3--:R-:W-:-:S04]  /*1e030*/  ISETP.GE.AND P0, PT, R5, R8, PT ;  /* 0x000000080500720c */ /* 0x008fc80003f06270 */
[----:B------:R-:W-:Y:S02]  /*1e040*/  ISETP.GT.U32.OR P0, PT, R21, 0x5f, P0 ;  /* 0x0000005f1500780c */ /* 0x000fe40000704470 */
[----:B----4-:R-:W-:-:S11]  /*1e050*/  IADD3 R5, R5, R7, RZ ;  /* 0x0000000705057210 */ /* 0x010fd60007ffe0ff */
[----:B------:R-:W2:Y:S01]  /*1e060*/  @!P0 LDC.64 R2, c[0x0][0x428] ;  /* 0x00010a00ff028b82 */ /* 0x000ea20000000a00 */
[----:B0-----:R-:W-:-:S04]  /*1e070*/  @P1 IMAD.HI.U32 R7, R5, R4, RZ ;  /* 0x0000000405071227 */ /* 0x001fc800078e00ff */
[----:B------:R-:W-:Y:S01]  /*1e080*/  IMAD.MOV.U32 R4, RZ, RZ, R5 ;  /* 0x000000ffff047224 */ /* 0x000fe200078e0005 */
[----:B-1----:R-:W-:Y:S02]  /*1e090*/  @P1 SHF.R.U32.HI R4, RZ, R6, R7 ;  /* 0x00000006ff041219 */ /* 0x002fe40000011607 */
[----:B------:R-:W-:-:S03]  /*1e0a0*/  SHF.R.S32.HI R8, RZ, 0x1f, R31 ;  /* 0x0000001fff087819 */ /* 0x000fc6000001141f */
[----:B------:R-:W-:-:S04]  /*1e0b0*/  IMAD.MOV R6, RZ, RZ, -R4 ;  /* 0x000000ffff067224 */ /* 0x000fc800078e0a04 */
[----:B------:R-:W-:Y:S01]  /*1e0c0*/  IMAD R0, R0, R6, R5 ;  /* 0x0000000600007224 */ /* 0x000fe200078e0205 */
[--C-:B------:R-:W-:Y:S01]  /*1e0d0*/  @!P0 SHF.R.S32.HI R5, RZ, 0x1f, R4.reuse ;  /* 0x0000001fff058819 */ /* 0x100fe20000011404 */
[-C--:B--2---:R-:W-:Y:S02]  /*1e0e0*/  @!P0 IMAD R6, R8, R2.reuse, RZ ;  /* 0x0000000208068224 */ /* 0x084fe400078e02ff */
[----:B------:R-:W-:-:S04]  /*1e0f0*/  @!P0 IMAD.WIDE.U32 R4, R31, R2, R4 ;  /* 0x000000021f048225 */ /* 0x000fc800078e0004 */
[----:B------:R-:W-:Y:S02]  /*1e100*/  @!P0 IMAD R6, R31, R3, R6 ;  /* 0x000000031f068224 */ /* 0x000fe400078e0206 */
[----:B------:R-:W0:Y:S03]  /*1e110*/  @!P0 LDC.64 R2, c[0x0][0x418] ;  /* 0x00010600ff028b82 */ /* 0x000e260000000a00 */
[----:B------:R-:W-:Y:S01]  /*1e120*/  @!P0 IADD3 R6, R5, R6, RZ ;  /* 0x0000000605068210 */ /* 0x000fe20007ffe0ff */
[----:B------:R-:W-:Y:S01]  /*1e130*/  IMAD.U32 R7, RZ, RZ, UR39 ;  /* 0x00000027ff077e24 */ /* 0x000fe2000f8e00ff */
[----:B0-----:R-:W-:-:S04]  /*1e140*/  @!P0 LEA R2, P1, R4, R2, 0x2 ;  /* 0x0000000204028211 */ /* 0x001fc800078210ff */
[----:B------:R-:W-:Y:S01]  /*1e150*/  @!P0 LEA.HI.X R3, R4, R3, R6, 0x2, P1 ;  /* 0x0000000304038211 */ /* 0x000fe200008f1406 */
[----:B------:R-:W-:-:S06]  /*1e160*/  IMAD.MOV.U32 R4, RZ, RZ, RZ ;  /* 0x000000ffff047224 */ /* 0x000fcc00078e00ff */
[----:B------:R0:W5:Y:S01]  /*1e170*/  @!P0 LDG.E R4, desc[UR48][R2.64] ;  /* 0x0000003002048981 */ /* 0x000162000c1e1900 */
[----:B------:R-:W-:Y:S02]  /*1e180*/  ISETP.GT.U32.AND P0, PT, R21, 0x5f, PT ;  /* 0x0000005f1500780c */ /* 0x000fe40003f04070 */
[----:B------:R-:W-:Y:S02]  /*1e190*/  ISETP.NE.AND P2, PT, R7, 0x3, PT ;  /* 0x000000030700780c */ /* 0x000fe40003f45270 */
[----:B------:R-:W-:-:S09]  /*1e1a0*/  LOP3.LUT R20, R20, 0xfffffff7, RZ, 0xc0, !PT ;  /* 0xfffffff714147812 */ /* 0x000fd200078ec0ff */
[----:B------:R-:W-:-:S04]  /*1e1b0*/  @P0 LOP3.LUT R20, R20, 0x8, RZ, 0xfc, !PT ;  /* 0x0000000814140812 */ /* 0x000fc800078efcff */
[----:B------:R-:W-:-:S04]  /*1e1c0*/  LOP3.LUT R20, R20, 0xffffffef, RZ, 0xc0, !PT ;  /* 0xffffffef14147812 */ /* 0x000fc800078ec0ff */
[----:B------:R-:W-:-:S04]  /*1e1d0*/  @P2 LOP3.LUT R20, R20, 0x10, RZ, 0xfc, !PT ;  /* 0x0000001014142812 */ /* 0x000fc800078efcff */
[----:B------:R-:W-:Y:S02]  /*1e1e0*/  LOP3.LUT R20, R20, 0xfffffffb, RZ, 0xc0, !PT ;  /* 0xfffffffb14147812 */ /* 0x000fe400078ec0ff */
[----:B------:R-:W-:Y:S02]  /*1e1f0*/  ISETP.GE.AND P1, PT, R35, UR4, PT ;  /* 0x0000000423007c0c */ /* 0x000fe4000bf26270 */
[----:B------:R-:W-:Y:S02]  /*1e200*/  @P3 LOP3.LUT R20, R20, 0x4, RZ, 0xfc, !PT ;  /* 0x0000000414143812 */ /* 0x000fe400078efcff */
[----:B------:R-:W-:Y:S02]  /*1e210*/  ISETP.GE.AND P0, PT, R33, UR4, PT ;  /* 0x0000000421007c0c */ /* 0x000fe4000bf06270 */
[----:B------:R-:W-:-:S04]  /*1e220*/  LOP3.LUT R20, R20, 0xfffffffe, RZ, 0xc0, !PT ;  /* 0xfffffffe14147812 */ /* 0x000fc800078ec0ff */
[----:B------:R-:W-:-:S04]  /*1e230*/  LOP3.LUT R20, R20, 0xfffffffd, RZ, 0xc0, !PT ;  /* 0xfffffffd14147812 */ /* 0x000fc800078ec0ff */
[----:B------:R-:W-:Y:S01]  /*1e240*/  @P1 LOP3.LUT R20, R20, 0x2, RZ, 0xfc, !PT ;  /* 0x0000000214141812 */ /* 0x000fe200078efcff */
[----:B------:R0:W-:Y:S03]  /*1e250*/  STL [R1+0x10], R8 ;  /* 0x0000100801007387 */ /* 0x0001e60000100800 */
[----:B------:R-:W-:Y:S01]  /*1e260*/  @P0 LOP3.LUT R20, R20, 0x1, RZ, 0xfc, !PT ;  /* 0x0000000114140812 */ /* 0x000fe200078efcff */
[----:B------:R0:W-:Y:S04]  /*1e270*/  STL [R1+0x38], R7 ;  /* 0x0000380701007387 */ /* 0x0001e80000100800 */
[----:B------:R0:W-:Y:S01]  /*1e280*/  STL [R1], R20 ;  /* 0x0000001401007387 */ /* 0x0001e20000100800 */
[----:B------:R-:W-:Y:S05]  /*1e290*/  BRA.DIV UR5, `(.L_x_732) ;  /* 0x0000004e05b87947 */ /* 0x000fea000b800000 */
.L_x_847:
[----:B------:R-:W-:Y:S05]  /*1e2a0*/  @!P2 BRA `(.L_x_733) ;  /* 0x000000000004a947 */ /* 0x000fea0003800000 */
[----:B------:R-:W-:Y:S01]  /*1e2b0*/  BPT.TRAP 0x1 ;  /* 0x000000040000795c */ /* 0x000fe20000300000 */
.L_x_733:
[----:B------:R-:W-:Y:S01]  /*1e2c0*/  SHF.R.S32.HI R5, RZ, 0x1f, R0 ;  /* 0x0000001fff057819 */ /* 0x000fe20000011400 */
[----:B------:R-:W-:Y:S01]  /*1e2d0*/  ULDC.64 UR4, c[0x0][0x328] ;  /* 0x0000ca0000047ab9 */ /* 0x000fe20000000a00 */
[----:B------:R-:W-:Y:S01]  /*1e2e0*/  ULDC.64 UR6, c[0x0][0x318] ;  /* 0x0000c60000067ab9 */ /* 0x000fe20000000a00 */
[----:B------:R-:W-:Y:S02]  /*1e2f0*/  BSSY B0, `(.L_x_734) ;  /* 0x0000014000007945 */ /* 0x000fe40003800000 */
[----:B0-----:R-:W-:-:S04]  /*1e300*/  IMAD R3, R5, UR4, RZ ;  /* 0x0000000405037c24 */ /* 0x001fc8000f8e02ff */
[C---:B------:R-:W-:Y:S02]  /*1e310*/  IMAD R6, R0.reuse, UR5, R3 ;  /* 0x0000000500067c24 */ /* 0x040fe4000f8e0203 */
[----:B------:R-:W-:Y:S01]  /*1e320*/  IMAD.WIDE.U32 R2, R0, UR4, RZ ;  /* 0x0000000400027c25 */ /* 0x000fe2000f8e00ff */
[----:B------:R-:W-:-:S04]  /*1e330*/  ULDC.64 UR4, c[0x0][0x338] ;  /* 0x0000ce0000047ab9 */ /* 0x000fc80000000a00 */
[----:B------:R-:W-:Y:S02]  /*1e340*/  IADD3 R3, R3, R6, RZ ;  /* 0x0000000603037210 */ /* 0x000fe40007ffe0ff */
        /* <DEDUP_REMOVED lines=14> */
.L_x_848:
[----:B------:R-:W-:Y:S05]  /*1e430*/  BSYNC B0 ;  /* 0x0000000000007941 */ /* 0x000fea0003800000 */
.L_x_734:
[----:B------:R-:W2:Y:S01]  /*1e440*/  LDL R3, [R1] ;  /* 0x0000000001037983 */ /* 0x000ea20000100800 */
[----:B------:R-:W-:Y:S01]  /*1e450*/  ULDC.64 UR4, c[0x0][0x300] ;  /* 0x0000c00000047ab9 */ /* 0x000fe20000000a00 */
[----:B------:R-:W-:Y:S02]  /*1e460*/  ULDC.64 UR6, c[0x0][0x2e8] ;  /* 0x0000ba0000067ab9 */ /* 0x000fe40000000a00 */
[----:B------:R-:W3:Y:S01]  /*1e470*/  LDL R9, [R1+0x4] ;  /* 0x0000040001097983 */ /* 0x000ee20000100800 */
[----:B------:R-:W-:Y:S01]  /*1e480*/  IMAD R5, R5, UR4, RZ ;  /* 0x0000000405057c24 */ /* 0x000fe2000f8e02ff */
[----:B------:R-:W1:Y:S03]  /*1e490*/  S2R R8, SR_TID.X ;  /* 0x0000000000087919 */ /* 0x000e660000002100 */
[----:B------:R-:W-:Y:S01]  /*1e4a0*/  IMAD R5, R0, UR5, R5 ;  /* 0x0000000500057c24 */ /* 0x000fe2000f8e0205 */
[----:B-1----:R-:W-:-:S04]  /*1e4b0*/  LOP3.LUT R8, R8, 0x7f, RZ, 0xc0, !PT ;  /* 0x0000007f08087812 */ /* 0x002fc800078ec0ff */
[----:B------:R-:W-:Y:S02]  /*1e4c0*/  SHF.R.U32.HI R8, RZ, 0x3, R8 ;  /* 0x00000003ff087819 */ /* 0x000fe40000011608 */
[C---:B--2---:R-:W-:Y:S02]  /*1e4d0*/  LOP3.LUT P4, RZ, R3.reuse, 0x4, RZ, 0xc0, !PT ;  /* 0x0000000403ff7812 */ /* 0x044fe4000788c0ff */
[C---:B------:R-:W-:Y:S02]  /*1e4e0*/  LOP3.LUT P3, RZ, R3.reuse, 0x2, RZ, 0xc0, !PT ;  /* 0x0000000203ff7812 */ /* 0x040fe4000786c0ff */
[----:B------:R-:W-:Y:S01]  /*1e4f0*/  LOP3.LUT P2, RZ, R3, 0x1, RZ, 0xc0, !PT ;  /* 0x0000000103ff7812 */ /* 0x000fe2000784c0ff */
[----:B0-----:R-:W-:Y:S01]  /*1e500*/  IMAD.WIDE.U32 R2, R0, UR4, RZ ;  /* 0x0000000400027c25 */ /* 0x001fe2000f8e00ff */
[----:B------:R-:W-:-:S03]  /*1e510*/  ULDC.64 UR4, c[0x0][0x310] ;  /* 0x0000c40000047ab9 */ /* 0x000fc60000000a00 */
[----:B------:R-:W-:Y:S01]  /*1e520*/  IMAD R6, R6, UR4, RZ ;  /* 0x0000000406067c24 */ /* 0x000fe2000f8e02ff */
[----:B------:R-:W-:Y:S01]  /*1e530*/  IADD3 R3, R3, R5, RZ ;  /* 0x0000000503037210 */ /* 0x000fe20007ffe0ff */
[----:B------:R-:W-:Y:S02]  /*1e540*/  IMAD R5, R26, 0x4800, R36 ;  /* 0x000048001a057824 */ /* 0x000fe400078e0224 */
[C---:B------:R-:W-:Y:S02]  /*1e550*/  IMAD R6, R4.reuse, UR5, R6 ;  /* 0x0000000504067c24 */ /* 0x040fe4000f8e0206 */
[----:B------:R-:W-:Y:S01]  /*1e560*/  IMAD.WIDE.U32 R2, R4, UR4, R2 ;  /* 0x0000000404027c25 */ /* 0x000fe2000f8e0002 */
[----:B------:R-:W-:-:S03]  /*1e570*/  ULDC.64 UR4, c[0x0][0x308] ;  /* 0x0000c20000047ab9 */ /* 0x000fc60000000a00 */
[----:B------:R-:W-:Y:S02]  /*1e580*/  IMAD.IADD R3, R3, 0x1, R6 ;  /* 0x0000000103037824 */ /* 0x000fe400078e0206 */
[----:B---3--:R-:W-:Y:S02]  /*1e590*/  IMAD R6, R25, -0x60, R9 ;  /* 0xffffffa019067824 */ /* 0x008fe400078e0209 */
[----:B------:R-:W-:Y:S01]  /*1e5a0*/  IMAD.WIDE.U32 R2, R18, UR4, R2 ;  /* 0x0000000412027c25 */ /* 0x000fe2000f8e0002 */
[----:B------:R-:W-:-:S03]  /*1e5b0*/  UMOV UR4, 0xffffffff ;  /* 0xffffffff00047882 */ /* 0x000fc60000000000 */
[----:B------:R-:W-:Y:S01]  /*1e5c0*/  IMAD R0, R18, UR5, R3 ;  /* 0x0000000512007c24 */ /* 0x000fe2000f8e0203 */
[----:B------:R-:W-:Y:S01]  /*1e5d0*/  LEA R4, P0, R2, UR6, 0x1 ;  /* 0x0000000602047c11 */ /* 0x000fe2000f8008ff */
[----:B------:R-:W-:-:S03]  /*1e5e0*/  IMAD.IADD R6, R6, 0x1, -R8 ;  /* 0x0000000106067824 */ /* 0x000fc600078e0a08 */
[----:B------:R-:W-:Y:S02]  /*1e5f0*/  LEA.HI.X R0, R2, UR7, R0, 0x1, P0 ;  /* 0x0000000702007c11 */ /* 0x000fe400080f0c00 */
[----:B------:R-:W-:Y:S01]  /*1e600*/  ISETP.GE.AND P0, PT, R6, 0x1, PT ;  /* 0x000000010600780c */ /* 0x000fe20003f06270 */
[----:B------:R-:W-:-:S12]  /*1e610*/  BRA.DIV UR4, `(.L_x_736) ;  /* 0x0000004e04207947 */ /* 0x000fd8000b800000 */
[----:B------:R-:W0:Y:S01]  /*1e620*/  SHFL.IDX PT, R3, R4, RZ, 0x181f ;  /* 0x00181fff04037589 */ /* 0x000e2200000e0000 */
[----:B------:R-:W-:-:S03]  /*1e630*/  @P0 IMAD R8, R5, 0x2, R22 ;  /* 0x0000000205080824 */ /* 0x000fc600078e0216 */
[----:B------:R-:W1:Y:S01]  /*1e640*/  SHFL.IDX PT, R2, R0, RZ, 0x181f ;  /* 0x00181fff00027589 */ /* 0x000e6200000e0000 */
[----:B0-----:R-:W-:-:S04]  /*1e650*/  @P0 LEA R3, P1, R32, R3, 0x1 ;  /* 0x0000000320030211 */ /* 0x001fc800078208ff */
[----:B-1----:R-:W-:Y:S02]  /*1e660*/  @P0 IADD3.X R2, RZ, R2, RZ, P1, !PT ;  /* 0x00000002ff020210 */ /* 0x002fe40000ffe4ff */
[----:B------:R-:W-:Y:S02]  /*1e670*/  ISETP.GE.AND P1, PT, R6, 0x11, PT ;  /* 0x000000110600780c */ /* 0x000fe40003f26270 */
        /* <DEDUP_REMOVED lines=8> */
[----:B------:R-:W-:-:S03]  /*1e700*/  @P1 LEA R8, R5, R22, 0x1 ;  /* 0x0000001605081211 */ /* 0x000fc600078e08ff */
        /* <DEDUP_REMOVED lines=25> */
[----:B0-----:R-:W-:-:S04]  /*1e8a0*/  @P1 LEA R3, P0, R32, R3, 0x1 ;  /* 0x0000000320031211 */ /* 0x001fc800078008ff */
[----:B-1----:R-:W-:-:S04]  /*1e8b0*/  @P1 IADD3.X R2, RZ, R2, RZ, P0, !PT ;  /* 0x00000002ff021210 */ /* 0x002fc800007fe4ff */
        /* <DEDUP_REMOVED lines=8> */
[----:B------:R-:W-:Y:S01]  /*1e940*/  @P1 LEA R8, R5, R22, 0x1 ;  /* 0x0000001605081211 */ /* 0x000fe200078e08ff */
        /* <DEDUP_REMOVED lines=11> */
.L_x_862:
        /* <DEDUP_REMOVED lines=12> */
.L_x_737:
[----:B------:R-:W-:Y:S02]  /*1eac0*/  PLOP3.LUT P1, PT, P1, P0, PT, 0xa2, 0x0 ;  /* 0x000000000000781c */ /* 0x000fe40000f21472 */
[----:B------:R-:W-:-:S08]  /*1ead0*/  @P0 R2UR P1, UR4, R7 ;  /* 0x00000000070402ca */ /* 0x000fd00000020000 */
[----:B------:R-:W-:-:S05]  /*1eae0*/  @P0 PLOP3.LUT P0, PT, P1, PT, PT, 0x80, 0x0 ;  /* 0x000000000000081c */ /* 0x000fca0000f0f070 */
[----:B------:R-:W-:Y:S01]  /*1eaf0*/  @!P1 SYNCS.ARRIVE.TRANS64.RED.A0T1 RZ, [UR4+0x30830], RZ ;  /* 0x030830ffffff99a7 */ /* 0x000fe20008200404 */
[----:B------:R-:W-:Y:S07]  /*1eb00*/  @!P1 ARRIVES.LDGSTSBAR.64.TRANSCNT [UR4+0x30830] ;  /* 0x03083000ff0099b0 */ /* 0x000fee0008000a84 */
[----:B------:R-:W-:Y:S05]  /*1eb10*/  @P0 BRA.U.ANY `(.L_x_737) ;  /* 0xfffffffd00e80947 */ /* 0x000fea000393ffff */
[----:B------:R-:W-:Y:S01]  /*1eb20*/  NOP ;  /* 0x0000000000007918 */ /* 0x000fe20000000000 */
[----:B------:R-:W2:Y:S02]  /*1eb30*/  LDL R0, [R1+0x38] ;  /* 0x0000380001007983 */ /* 0x000ea40000100800 */
[----:B--2---:R-:W-:-:S13]  /*1eb40*/  ISETP.NE.AND P2, PT, R0, 0x3, PT ;  /* 0x000000030000780c */ /* 0x004fda0003f45270 */
[----:B------:R-:W-:Y:S05]  /*1eb50*/  @!P2 BRA `(.L_x_738) ;  /* 0x000000000004a947 */ /* 0x000fea0003800000 */
[----:B------:R-:W-:Y:S01]  /*1eb60*/  BPT.TRAP 0x1 ;  /* 0x000000040000795c */ /* 0x000fe20000300000 */
.L_x_738:
[----:B-1----:R1:W5:Y:S01]  /*1eb70*/  LDL.LU R3, [R1+0x18] ;  /* 0x0000180001037983 */ /* 0x0023620000300800 */
[----:B------:R1:W-:Y:S02]  /*1eb80*/  SYNCS.ARRIVE.TRANS64.A1T0 RZ, [R7+URZ+0x30830], RZ ;  /* 0x030830ff07ff79a7 */ /* 0x0003e4000810003f */
[----:B------:R-:W-:Y:S05]  /*1eb90*/  WARPSYNC.ALL ;  /* 0x0000000000007948 */ /* 0x000fea0003800000 */
[----:B------:R-:W-:Y:S01]  /*1eba0*/  ULDC.64 UR6, c[0x0][0xa00] ;  /* 0x0002800000067ab9 */ /* 0x000fe20000000a00 */
[----:B------:R-:W-:Y:S01]  /*1ebb0*/  ULDC.64 UR4, c[0x0][0x298] ;  /* 0x0000a60000047ab9 */ /* 0x000fe20000000a00 */
[----:B------:R-:W-:Y:S01]  /*1ebc0*/  BAR.SYNC.DEFER_BLOCKING 0x8, 0x180 ;  /* 0x0206000000007b1d */ /* 0x000fe20000010000 */
[----:B------:R-:W-:Y:S01]  /*1ebd0*/  ISETP.NE.U32.AND P0, PT, RZ, UR6, PT ;  /* 0x00000006ff007c0c */ /* 0x000fe2000bf05070 */
[----:B0-----:R-:W-:Y:S01]  /*1ebe0*/  IMAD.WIDE.U32 R4, R34, UR4, RZ ;  /* 0x0000000422047c25 */ /* 0x001fe2000f8e00ff */
[----:B------:R-:W-:-:S02]  /*1ebf0*/  IADD3 R2, R22, 0x12400, RZ ;  /* 0x0001240016027810 */ /* 0x000fc40007ffe0ff */
[----:B------:R-:W-:Y:S01]  /*1ec00*/  ISETP.NE.AND.EX P0, PT, RZ, UR7, PT, P0 ;  /* 0x00000007ff007c0c */ /* 0x000fe2000bf05300 */
[----:B------:R-:W-:Y:S01]  /*1ec10*/  BSSY B6, `(.L_x_739) ;  /* 0x000001b000067945 */ /* 0x000fe20003800000 */
[----:B------:R-:W-:Y:S02]  /*1ec20*/  SHF.R.S32.HI R0, RZ, 0x1f, R34 ;  /* 0x0000001fff007819 */ /* 0x000fe40000011422 */
[----:B------:R-:W-:-:S03]  /*1ec30*/  SEL R30, R30, RZ, !P0 ;  /* 0x000000ff1e1e7207 */ /* 0x000fc60004000000 */
[----:B------:R-:W-:-:S04]  /*1ec40*/  IMAD R0, R0, UR4, RZ ;  /* 0x0000000400007c24 */ /* 0x000fc8000f8e02ff */
[----:B------:R-:W-:-:S04]  /*1ec50*/  IMAD R0, R34, UR5, R0 ;  /* 0x0000000522007c24 */ /* 0x000fc8000f8e0200 */
[----:B------:R-:W-:Y:S01]  /*1ec60*/  IMAD.IADD R34, R5, 0x1, R0 ;  /* 0x0000000105227824 */ /* 0x000fe200078e0200 */
[----:B-----5:R-:W-:Y:S02]  /*1ec70*/  SEL R3, R3, RZ, !P0 ;  /* 0x000000ff03037207 */ /* 0x020fe40004000000 */
[----:B------:R-:W-:-:S03]  /*1ec80*/  LOP3.LUT P0, RZ, R2, 0x3ff, RZ, 0xc0, !PT ;  /* 0x000003ff02ff7812 */ /* 0x000fc6000780c0ff */
[----:B------:R0:W-:Y:S04]  /*1ec90*/  STL [R1+0x2c], R3 ;  /* 0x00002c0301007387 */ /* 0x0001e80000100800 */
[----:B------:R0:W-:Y:S06]  /*1eca0*/  STL.64 [R1+0x18], R4 ;  /* 0x0000180401007387 */ /* 0x0001ec0000100a00 */
[----:B------:R-:W-:Y:S05]  /*1ecb0*/  @!P0 BRA `(.L_x_740) ;  /* 0x0000000000408947 */ /* 0x000fea0003800000 */
[----:B------:R-:W-:Y:S01]  /*1ecc0*/  MOV R2, 0x0 ;  /* 0x0000000000027802 */ /* 0x000fe20000000f00 */
[----:B------:R-:W-:Y:S01]  /*1ecd0*/  ULDC.64 UR4, c[0x4][0x88] ;  /* 0x0100220000047ab9 */ /* 0x000fe20000000a00 */
[----:B------:R-:W-:Y:S01]  /*1ece0*/  ULDC.64 UR6, c[0x4][0x90] ;  /* 0x0100240000067ab9 */ /* 0x000fe20000000a00 */
[----:B------:R-:W-:Y:S01]  /*1ecf0*/  ULDC.64 UR8, c[0x4][0x20] ;  /* 0x0100080000087ab9 */ /* 0x000fe20000000a00 */
[----:B0-----:R-:W-:Y:S01]  /*1ed00*/  IMAD.U32 R4, RZ, RZ, UR4 ;  /* 0x00000004ff047e24 */ /* 0x001fe2000f8e00ff */
[----:B------:R-:W-:Y:S01]  /*1ed10*/  MOV R5, UR5 ;  /* 0x0000000500057c02 */ /* 0x000fe20008000f00 */
[----:B------:R-:W0:Y:S01]  /*1ed20*/  LDC.64 R2, c[0x4][R2] ;  /* 0x0100000002027b82 */ /* 0x000e220000000a00 */
[----:B------:R-:W-:Y:S01]  /*1ed30*/  IMAD.U32 R6, RZ, RZ, UR6 ;  /* 0x00000006ff067e24 */ /* 0x000fe2000f8e00ff */
[----:B------:R-:W-:Y:S01]  /*1ed40*/  MOV R10, UR8 ;  /* 0x00000008000a7c02 */ /* 0x000fe20008000f00 */
[----:B-1----:R-:W-:Y:S01]  /*1ed50*/  IMAD.U32 R7, RZ, RZ, UR7 ;  /* 0x00000007ff077e24 */ /* 0x002fe2000f8e00ff */
[----:B------:R-:W-:Y:S01]  /*1ed60*/  MOV R12, 0x1 ;  /* 0x00000001000c7802 */ /* 0x000fe20000000f00 */
[----:B------:R-:W-:-:S02]  /*1ed70*/  IMAD.U32 R11, RZ, RZ, UR9 ;  /* 0x00000009ff0b7e24 */ /* 0x000fc4000f8e00ff */
[----:B------:R-:W-:Y:S02]  /*1ed80*/  IMAD.MOV.U32 R8, RZ, RZ, 0x70 ;  /* 0x00000070ff087424 */ /* 0x000fe400078e00ff */
[----:B------:R-:W-:-:S07]  /*1ed90*/  IMAD.MOV.U32 R13, RZ, RZ, RZ ;  /* 0x000000ffff0d7224 */ /* 0x000fce00078e00ff */
[----:B------:R-:W-:-:S07]  /*1eda0*/  LEPC R20, `(.L_x_740) ;  /* 0x000000001014794e */ /* 0x000fce0000000000 */
[----:B0-----:R-:W-:Y:S05]  /*1edb0*/  CALL.ABS.NOINC R2 ;  /* 0x0000000002007343 */ /* 0x001fea0003c00000 */
.L_x_740:
[----:B------:R-:W-:Y:S05]  /*1edc0*/  BSYNC B6 ;  /* 0x0000000000067941 */ /* 0x000fea0003800000 */
.L_x_739:
[----:B------:R-:W2:Y:S01]  /*1edd0*/  LDL.LU R20, [R1+0x2c] ;  /* 0x00002c0001147983 */ /* 0x000ea20000300800 */
[----:B------:R-:W-:Y:S01]  /*1ede0*/  ULDC.64 UR4, c[0x0][0x2d8] ;  /* 0x0000b60000047ab9 */ /* 0x000fe20000000a00 */
[----:B------:R-:W3:Y:S02]  /*1edf0*/  LDC R8, c[0x0][0x448] ;  /* 0x00011200ff087b82 */ /* 0x000ee40000000800 */
[----:B0-----:R-:W4:Y:S04]  /*1ee00*/  LDL.LU.64 R2, [R1+0x18] ;  /* 0x0000180001027983 */ /* 0x001f280000300a00 */
[----:B------:R0:W5:Y:S01]  /*1ee10*/  LDL R10, [R1+0x24] ;  /* 0x00002400010a7983 */ /* 0x0001620000100800 */
[----:B---3--:R-:W-:Y:S01]  /*1ee20*/  ISETP.NE.AND P0, PT, R8, 0x1, PT ;  /* 0x000000010800780c */ /* 0x008fe20003f05270 */
[----:B------:R-:W-:-:S02]  /*1ee30*/  IMAD.SHL.U32 R4, R17, 0x80, RZ ;  /* 0x0000008011047824 */ /* 0x000fc400078e00ff */
[----:B----4-:R-:W-:Y:S02]  /*1ee40*/  IMAD.MOV.U32 R3, RZ, RZ, R34 ;  /* 0x000000ffff037224 */ /* 0x010fe400078e0022 */
[----:B------:R-:W-:-:S04]  /*1ee50*/  IMAD.WIDE.U32 R2, R18, UR4, R2 ;  /* 0x0000000412027c25 */ /* 0x000fc8000f8e0002 */
[----:B------:R-:W-:Y:S01]  /*1ee60*/  IMAD R3, R18, UR5, R3 ;  /* 0x0000000512037c24 */ /* 0x000fe2000f8e0203 */
[----:B------:R-:W-:Y:S02]  /*1ee70*/  ULDC.64 UR4, c[0x0][0x2e0] ;  /* 0x0000b80000047ab9 */ /* 0x000fe40000000a00 */
[----:B--2---:R-:W-:Y:S02]  /*1ee80*/  IMAD R5, R20, UR4, RZ ;  /* 0x0000000414057c24 */ /* 0x004fe4000f8e02ff */
[----:B------:R-:W2:Y:S01]  /*1ee90*/  S2R R20, SR_TID.X ;  /* 0x0000000000147919 */ /* 0x000ea20000002100 */
[----:B------:R-:W-:-:S04]  /*1eea0*/  IMAD.WIDE.U32 R2, R30, UR4, R2 ;  /* 0x000000041e027c25 */ /* 0x000fc8000f8e0002 */
[----:B------:R-:W-:Y:S01]  /*1eeb0*/  IMAD R0, R30, UR5, R5 ;  /* 0x000000051e007c24 */ /* 0x000fe2000f8e0205 */
[----:B------:R-:W-:Y:S01]  /*1eec0*/  ULDC.64 UR4, c[0x0][0x2d0] ;  /* 0x0000b40000047ab9 */ /* 0x000fe20000000a00 */
[----:B------:R-:W1:Y:S01]  /*1eed0*/  @P0 LDC R5, c[0x0][0x44c] ;  /* 0x00011300ff050b82 */ /* 0x000e620000000800 */
[----:B--2---:R-:W-:-:S04]  /*1eee0*/  LOP3.LUT R20, R20, 0x7f, RZ, 0xc0, !PT ;  /* 0x0000007f14147812 */ /* 0x004fc800078ec0ff */
[----:B------:R-:W-:Y:S02]  /*1eef0*/  SHF.R.U32.HI R21, RZ, 0x3, R20 ;  /* 0x00000003ff157819 */ /* 0x000fe40000011614 */
[----:B------:R-:W2:Y:S01]  /*1ef00*/  S2R R20, SR_TID.X ;  /* 0x0000000000147919 */ /* 0x000ea20000002100 */
[----:B------:R-:W-:Y:S02]  /*1ef10*/  IADD3 R3, R3, R0, RZ ;  /* 0x0000000003037210 */ /* 0x000fe40007ffe0ff */
[----:B------:R-:W3:Y:S01]  /*1ef20*/  @P0 LDC R0, c[0x0][0x450] ;  /* 0x00011400ff000b82 */ /* 0x000ee20000000800 */
[----:B--2---:R-:W-:-:S05]  /*1ef30*/  IMAD.SHL.U32 R20, R20, 0x10, RZ ;  /* 0x0000001014147824 */ /* 0x004fca00078e00ff */
[----:B------:R-:W-:-:S04]  /*1ef40*/  LOP3.LUT R20, R21, 0x70, R20, 0xf8, !PT ;  /* 0x0000007015147812 */ /* 0x000fc800078ef814 */
[----:B------:R-:W-:-:S05]  /*1ef50*/  LOP3.LUT R6, R20, R4, RZ, 0xfc, !PT ;  /* 0x0000000414067212 */ /* 0x000fca00078efcff */
[----:B-1----:R-:W-:Y:S01]  /*1ef60*/  @P0 IMAD.HI.U32 R7, R6, R5, RZ ;  /* 0x0000000506070227 */ /* 0x002fe200078e00ff */
[----:B------:R-:W-:-:S04]  /*1ef70*/  MOV R5, R6 ;  /* 0x0000000600057202 */ /* 0x000fc80000000f00 */
[----:B---3--:R-:W-:-:S05]  /*1ef80*/  @P0 SHF.R.U32.HI R5, RZ, R0, R7 ;  /* 0x00000000ff050219 */ /* 0x008fca0000011607 */
[--C-:B------:R-:W-:Y:S01]  /*1ef90*/  IMAD.MOV R0, RZ, RZ, -R5.reuse ;  /* 0x000000ffff007224 */ /* 0x100fe200078e0a05 */
[----:B------:R-:W1:Y:S03]  /*1efa0*/  S2R R20, SR_TID.X ;  /* 0x0000000000147919 */ /* 0x000e660000002100 */
[----:B------:R-:W-:Y:S01]  /*1efb0*/  IMAD R0, R8, R0, R6 ;  /* 0x0000000008007224 */ /* 0x000fe200078e0206 */
[----:B------:R-:W-:Y:S01]  /*1efc0*/  SHF.R.S32.HI R6, RZ, 0x1f, R5 ;  /* 0x0000001fff067819 */ /* 0x000fe20000011405 */
[----:B------:R-:W-:-:S04]  /*1efd0*/  IMAD.WIDE.U32 R2, R5, UR4, R2 ;  /* 0x0000000405027c25 */ /* 0x000fc8000f8e0002 */
[----:B------:R-:W-:-:S04]  /*1efe0*/  IMAD R6, R6, UR4, RZ ;  /* 0x0000000406067c24 */ /* 0x000fc8000f8e02ff */
[----:B------:R-:W-:Y:S01]  /*1eff0*/  IMAD R5, R5, UR5, R6 ;  /* 0x0000000505057c24 */ /* 0x000fe2000f8e0206 */
[----:B------:R-:W-:-:S03]  /*1f000*/  ULDC.64 UR4, c[0x0][0x2c8] ;  /* 0x0000b20000047ab9 */ /* 0x000fc60000000a00 */
[----:B------:R-:W-:Y:S01]  /*1f010*/  IMAD.IADD R3, R3, 0x1, R5 ;  /* 0x0000000103037824 */ /* 0x000fe200078e0205 */
[----:B------:R-:W-:-:S05]  /*1f020*/  SHF.R.S32.HI R5, RZ, 0x1f, R0 ;  /* 0x0000001fff057819 */ /* 0x000fca0000011400 */
[----:B------:R-:W-:Y:S02]  /*1f030*/  IMAD R5, R5, UR4, RZ ;  /* 0x0000000405057c24 */ /* 0x000fe4000f8e02ff */
[----:B------:R-:W-:-:S04]  /*1f040*/  IMAD.WIDE.U32 R2, R0, UR4, R2 ;  /* 0x0000000400027c25 */ /* 0x000fc8000f8e0002 */
[----:B------:R-:W-:Y:S01]  /*1f050*/  IMAD R5, R0, UR5, R5 ;  /* 0x0000000500057c24 */ /* 0x000fe2000f8e0205 */
[----:B------:R-:W-:Y:S02]  /*1f060*/  ULDC.64 UR4, c[0x0][0x280] ;  /* 0x0000a00000047ab9 */ /* 0x000fe40000000a00 */
[----:B------:R-:W-:Y:S01]  /*1f070*/  LEA R0, P0, R2, UR4, 0x1 ;  /* 0x0000000402007c11 */ /* 0x000fe2000f8008ff */
[----:B------:R-:W-:Y:S01]  /*1f080*/  ULDC UR4, c[0x0][0x2b8] ;  /* 0x0000ae0000047ab9 */ /* 0x000fe20000000800 */
[----:B------:R-:W-:Y:S02]  /*1f090*/  IADD3 R5, R3, R5, RZ ;  /* 0x0000000503057210 */ /* 0x000fe40007ffe0ff */
[----:B-1----:R-:W-:Y:S02]  /*1f0a0*/  LOP3.LUT R20, R20, 0x7f, RZ, 0xc0, !PT ;  /* 0x0000007f14147812 */ /* 0x002fe400078ec0ff */
[----:B------:R-:W-:Y:S01]  /*1f0b0*/  LEA.HI.X R5, R2, UR5, R5, 0x1, P0 ;  /* 0x0000000502057c11 */ /* 0x000fe200080f0c05 */
[----:B------:R-:W-:Y:S01]  /*1f0c0*/  UMOV UR5, 0xffffffff ;  /* 0xffffffff00057882 */ /* 0x000fe20000000000 */
[----:B------:R-:W-:-:S02]  /*1f0d0*/  ISETP.GE.AND P3, PT, R32, UR4, PT ;  /* 0x0000000420007c0c */ /* 0x000fc4000bf66270 */
[----:B------:R-:W-:Y:S02]  /*1f0e0*/  ISETP.GE.AND P2, PT, R35, UR4, PT ;  /* 0x0000000423007c0c */ /* 0x000fe4000bf46270 */
[----:B------:R-:W-:Y:S02]  /*1f0f0*/  ISETP.GE.AND P0, PT, R33, UR4, PT ;  /* 0x0000000421007c0c */ /* 0x000fe4000bf06270 */
[----:B------:R-:W-:Y:S01]  /*1f100*/  SHF.R.U32.HI R9, RZ, 0x3, R20 ;  /* 0x00000003ff097819 */ /* 0x000fe20000011614 */
[----:B0-----:R-:W-:Y:S10]  /*1f110*/  BRA.DIV UR5, `(.L_x_741) ;  /* 0x0000004a05947947 */ /* 0x001ff4000b800000 */
[----:B------:R-:W0:Y:S01]  /*1f120*/  SHFL.IDX PT, R14, R0, RZ, 0x181f ;  /* 0x00181fff000e7589 */ /* 0x000e2200000e0000 */
[----:B-----5:R-:W-:Y:S02]  /*1f130*/  IMAD R6, R10, R8, RZ ;  /* 0x000000080a067224 */ /* 0x020fe400078e02ff */
[----:B------:R-:W-:Y:S01]  /*1f140*/  IMAD.IADD R4, R9, 0x1, R4 ;  /* 0x0000000109047824 */ /* 0x000fe200078e0204 */
[----:B------:R-:W1:Y:S03]  /*1f150*/  SHFL.IDX PT, R2, R5, RZ, 0x181f ;  /* 0x00181fff05027589 */ /* 0x000e6600000e0000 */
[C---:B------:R-:W-:Y:S01]  /*1f160*/  VIADD R7, R4.reuse, 0x10 ;  /* 0x0000001004077836 */ /* 0x040fe20000000000 */
[----:B------:R-:W-:-:S13]  /*1f170*/  ISETP.GE.AND P1, PT, R4, R6, PT ;  /* 0x000000060400720c */ /* 0x000fda0003f26270 */
[----:B0-----:R-:W-:-:S05]  /*1f180*/  @!P1 LEA R14, P4, R32, R14, 0x1 ;  /* 0x0000000e200e9211 */ /* 0x001fca00078808ff */
[----:B-1----:R-:W-:Y:S01]  /*1f190*/  @!P1 IMAD.X R3, RZ, RZ, R2, P4 ;  /* 0x000000ffff039224 */ /* 0x002fe200020e0602 */
[----:B------:R-:W-:Y:S02]  /*1f1a0*/  @!P1 MOV R2, R14 ;  /* 0x0000000e00029202 */ /* 0x000fe40000000f00 */
[----:B------:R-:W0:Y:S04]  /*1f1b0*/  SHFL.IDX PT, R14, R0, 0x1, 0x181f ;  /* 0x00381f00000e7f89 */ /* 0x000e2800000e0000 */
        /* <DEDUP_REMOVED lines=16> */
[----:B0-----:R-:W-:-:S04]  /*1f2c0*/  @!P1 LEA R14, P4, R32, R14, 0x1 ;  /* 0x0000000e200e9211 */ /* 0x001fc800078808ff */
[----:B-1----:R-:W-:Y:S01]  /*1f2d0*/  @!P1 IADD3.X R7, RZ, R2, RZ, P4, !PT ;  /* 0x00000002ff079210 */ /* 0x002fe200027fe4ff */
[----:B------:R-:W-:Y:S02]  /*1f2e0*/  @!P1 IMAD.MOV.U32 R2, RZ, RZ, R14 ;  /* 0x000000ffff029224 */ /* 0x000fe400078e000e */
[----:B------:R-:W0:Y:S02]  /*1f2f0*/  SHFL.IDX PT, R14, R0, 0x3, 0x181f ;  /* 0x00781f00000e7f89 */ /* 0x000e2400000e0000 */
[----:B------:R-:W-:Y:S01]  /*1f300*/  @!P1 IMAD.MOV.U32 R3, RZ, RZ, R7 ;  /* 0x000000ffff039224 */ /* 0x000fe200078e0007 */
[----:B------:R-:W-:-:S04]  /*1f310*/  IADD3 R7, R4, 0x30, RZ ;  /* 0x0000003004077810 */ /* 0x000fc80007ffe0ff */
        /* <DEDUP_REMOVED lines=8> */
[----:B------:R-:W0:Y:S01]  /*1f3a0*/  SHFL.IDX PT, R14, R0, 0x4, 0x181f ;  /* 0x00981f00000e7f89 */ /* 0x000e2200000e0000 */
[----:B------:R-:W-:Y:S01]  /*1f3b0*/  @!P1 MOV R3, R7 ;  /* 0x0000000700039202 */ /* 0x000fe20000000f00 */
[----:B------:R-:W-:-:S04]  /*1f3c0*/  VIADD R7, R4, 0x40 ;  /* 0x0000004004077836 */ /* 0x000fc80000000000 */
        /* <DEDUP_REMOVED lines=31> */
[----:B------:R1:W2:Y:S01]  /*1f5c0*/  SHFL.IDX PT, R14, R0, 0x7, 0x181f ;  /* 0x00f81f00000e7f89 */ /* 0x0002a200000e0000 */
[----:B------:R-:W-:-:S05]  /*1f5d0*/  @!P1 MOV R3, R7 ;  /* 0x0000000700039202 */ /* 0x000fca0000000f00 */
[----:B------:R1:W-:Y:S04]  /*1f5e0*/  @!P1 LDGSTS.E.BYPASS.LTC128B.128 [R37+0x15400], desc[UR48][R2.64], !P3 ;  /* 0x1540000002259fae */ /* 0x0003e8000d901d70 */
[----:B------:R1:W-:Y:S04]  /*1f5f0*/  @!P1 LDGSTS.E.BYPASS.LTC128B.128 [R37+0x19400], desc[UR48][R2.64+0x80], !P2 ;  /* 0x1940008002259fae */ /* 0x0003e8000d101d70 */
[----:B0-----:R1:W-:Y:S02]  /*1f600*/  @!P1 LDGSTS.E.BYPASS.LTC128B.128 [R37+0x1d400], desc[UR48][R2.64+0x100], !P0 ;  /* 0x1d40010002259fae */ /* 0x0013e4000c101d70 */
.L_x_879:
        /* <DEDUP_REMOVED lines=12> */
.L_x_743:
[----:B------:R-:W-:Y:S05]  /*1f6d0*/  BSYNC B0 ;  /* 0x0000000000007941 */ /* 0x000fea0003800000 */
.L_x_742:
[----:B------:R-:W-:Y:S01]  /*1f6e0*/  NOP ;  /* 0x0000000000007918 */ /* 0x000fe20000000000 */
[----:B------:R-:W-:-:S13]  /*1f6f0*/  PLOP3.LUT P0, PT, PT, PT, PT, 0x80, 0x0 ;  /* 0x000000000000781c */ /* 0x000fda0003f0f070 */
.L_x_744:
[----:B------:R-:W-:Y:S02]  /*1f700*/  PLOP3.LUT P1, PT, P1, P0, PT, 0xa2, 0x0 ;  /* 0x000000000000781c */ /* 0x000fe40000f21472 */
[----:B------:R-:W-:-:S08]  /*1f710*/  @P0 R2UR P1, UR4, R22 ;  /* 0x00000000160402ca */ /* 0x000fd00000020000 */
[----:B------:R-:W-:-:S05]  /*1f720*/  @P0 PLOP3.LUT P0, PT, P1, PT, PT, 0x80, 0x0 ;  /* 0x000000000000081c */ /* 0x000fca0000f0f070 */
[----:B------:R-:W-:Y:S01]  /*1f730*/  @!P1 SYNCS.ARRIVE.TRANS64.RED.A0T1 RZ, [UR4+0x30800], RZ ;  /* 0x030800ffffff99a7 */ /* 0x000fe20008200404 */
[----:B------:R-:W-:Y:S07]  /*1f740*/  @!P1 ARRIVES.LDGSTSBAR.64.TRANSCNT [UR4+0x30800] ;  /* 0x03080000ff0099b0 */ /* 0x000fee0008000a84 */
[----:B------:R-:W-:Y:S05]  /*1f750*/  @P0 BRA.U.ANY `(.L_x_744) ;  /* 0xfffffffd00e80947 */ /* 0x000fea000393ffff */
[----:B0-----:R-:W3:Y:S02]  /*1f760*/  LDL.LU R2, [R1+0x28] ;  /* 0x0000280001027983 */ /* 0x001ee40000300800 */
[----:B---3--:R-:W-:-:S04]  /*1f770*/  IADD3 R2, R2, 0x1, RZ ;  /* 0x0000000102027810 */ /* 0x008fc80007ffe0ff */
[----:B------:R-:W-:Y:S01]  /*1f780*/  LEA.HI R0, R2, R2, RZ, 0x1 ;  /* 0x0000000202007211 */ /* 0x000fe200078f08ff */
[----:B------:R0:W-:Y:S03]  /*1f790*/  STL [R1+0x28], R2 ;  /* 0x0000280201007387 */ /* 0x0001e60000100800 */
[----:B------:R-:W-:-:S05]  /*1f7a0*/  LOP3.LUT R0, R0, 0xfffffffe, RZ, 0xc0, !PT ;  /* 0xfffffffe00007812 */ /* 0x000fca00078ec0ff */
[----:B------:R-:W-:-:S05]  /*1f7b0*/  IMAD.IADD R0, R2, 0x1, -R0 ;  /* 0x0000000102007824 */ /* 0x000fca00078e0a00 */
[----:B------:R-:W-:Y:S01]  /*1f7c0*/  SHF.L.U32 R3, R0, 0x1f, RZ ;  /* 0x0000001f00037819 */ /* 0x000fe200000006ff */
[----:B------:R-:W-:Y:S01]  /*1f7d0*/  NOP ;  /* 0x0000000000007918 */ /* 0x000fe20000000000 */
[----:B0-----:R-:W3:Y:S01]  /*1f7e0*/  LDL.LU R2, [R1+0x20] ;  /* 0x0000200001027983 */ /* 0x001ee20000300800 */
[----:B------:R0:W-:Y:S01]  /*1f7f0*/  SYNCS.ARRIVE.TRANS64.A1T0 RZ, [R22+URZ+0x30800], RZ ;  /* 0x030800ff16ff79a7 */ /* 0x0001e2000810003f */
[----:B------:R-:W-:Y:S01]  /*1f800*/  BSSY B0, `(.L_x_745) ;  /* 0x0000004000007945 */ /* 0x000fe20003800000 */
[----:B------:R-:W1:Y:S01]  /*1f810*/  SYNCS.PHASECHK.TRANS64.TRYWAIT P0, [R22+URZ+0x30820], R3 ;  /* 0x03082003160075a7 */ /* 0x000e62000800017f */
[----:B---3--:R-:W-:Y:S02]  /*1f820*/  VIADD R6, R2, 0xfffffffe ;  /* 0xfffffffe02067836 */ /* 0x008fe40000000000 */
[----:B01----:R-:W-:Y:S05]  /*1f830*/  @!P0 BRA `(.L_x_746) ;  /* 0x0000004c00688947 */ /* 0x003fea0003800000 */
.L_x_880:
[----:B------:R-:W-:Y:S05]  /*1f840*/  BSYNC B0 ;  /* 0x0000000000007941 */ /* 0x000fea0003800000 */
.L_x_745:
[----:B------:R-:W3:Y:S01]  /*1f850*/  LDL R0, [R1+0x8] ;  /* 0x0000080001007983 */ /* 0x000ee20000100800 */
[----:B------:R-:W-:Y:S01]  /*1f860*/  BSSY B0, `(.L_x_747) ;  /* 0x000010a000007945 */ /* 0x000fe20003800000 */
[----:B---3--:R-:W-:-:S13]  /*1f870*/  ISETP.GE.AND P0, PT, R6, R0, PT ;  /* 0x000000000600720c */ /* 0x008fda0003f06270 */
[----:B------:R-:W-:Y:S05]  /*1f880*/  @!P0 BRA `(.L_x_748) ;  /* 0x00000010001c8947 */ /* 0x000fea0003800000 */
[----:B------:R-:W-:Y:S01]  /*1f890*/  ULDC UR4, c[0x0][0x2f4] ;  /* 0x0000bd0000047ab9 */ /* 0x000fe20000000800 */
[----:B------:R-:W-:Y:S01]  /*1f8a0*/  MOV R10, R26 ;  /* 0x0000001a000a7202 */ /* 0x000fe20000000f00 */
[----:B------:R-:W-:Y:S01]  /*1f8b0*/  IMAD.MOV.U32 R17, RZ, RZ, R28 ;  /* 0x000000ffff117224 */ /* 0x000fe200078e001c */
[----:B------:R-:W-:Y:S01]  /*1f8c0*/  ISETP.GE.AND P3, PT, R32, UR4, PT ;  /* 0x0000000420007c0c */ /* 0x000fe2000bf66270 */
[----:B------:R-:W-:Y:S01]  /*1f8d0*/  IMAD.MOV.U32 R30, RZ, RZ, R25 ;  /* 0x000000ffff1e7224 */ /* 0x000fe200078e0019 */
[----:B------:R-:W-:Y:S02]  /*1f8e0*/  ISETP.GE.AND P2, PT, R35, UR4, PT ;  /* 0x0000000423007c0c */ /* 0x000fe4000bf46270 */
[----:B------:R-:W-:-:S13]  /*1f8f0*/  ISETP.GE.AND P1, PT, R33, UR4, PT ;  /* 0x0000000421007c0c */ /* 0x000fda000bf26270 */
.L_x_761:
[----:B------:R-:W3:Y:S01]  /*1f900*/  LDL R4, [R1+0xc] ;  /* 0x00000c0001047983 */ /* 0x000ee20000100800 */
[----:B------:R-:W1:Y:S03]  /*1f910*/  LDC R7, c[0x0][0x430] ;  /* 0x00010c00ff077b82 */ /* 0x000e660000000800 */
[----:B------:R-:W4:Y:S04]  /*1f920*/  LDL R8, [R1+0x10] ;  /* 0x0000100001087983 */ /* 0x000f280000100800 */
[----:B------:R-:W2:Y:S01]  /*1f930*/  LDL R11, [R1+0x38] ;  /* 0x00003800010b7983 */ /* 0x000ea20000100800 */
[----:B------:R-:W0:Y:S02]  /*1f940*/  S2R R0, SR_TID.X ;  /* 0x0000000000007919 */ /* 0x000e240000002100 */
[----:B0-----:R-:W-:-:S04]  /*1f950*/  LOP3.LUT R0, R0, 0x7f, RZ, 0xc0, !PT ;  /* 0x0000007f00007812 */ /* 0x001fc800078ec0ff */
[----:B------:R-:W-:Y:S02]  /*1f960*/  SHF.R.U32.HI R2, RZ, 0x3, R0 ;  /* 0x00000003ff027819 */ /* 0x000fe40000011600 */
[----:B------:R-:W0:Y:S01]  /*1f970*/  S2R R0, SR_TID.X ;  /* 0x0000000000007919 */ /* 0x000e220000002100 */
[----:B-1----:R-:W-:-:S13]  /*1f980*/  ISETP.NE.AND P0, PT, R7, 0x1, PT ;  /* 0x000000010700780c */ /* 0x002fda0003f05270 */
[----:B------:R-:W1:Y:S01]  /*1f990*/  @P0 LDC R3, c[0x0][0x438] ;  /* 0x00010e00ff030b82 */ /* 0x000e620000000800 */
[----:B0-----:R-:W-:-:S04]  /*1f9a0*/  SHF.L.U32 R0, R0, 0x4, RZ ;  /* 0x0000000400007819 */ /* 0x001fc800000006ff */
[----:B------:R-:W-:-:S03]  /*1f9b0*/  LOP3.LUT R0, R2, 0x70, R0, 0xf8, !PT ;  /* 0x0000007002007812 */ /* 0x000fc600078ef800 */
[----:B------:R-:W0:Y:S01]  /*1f9c0*/  @P0 LDC R2, c[0x0][0x434] ;  /* 0x00010d00ff020b82 */ /* 0x000e220000000800 */
[----:B------:R-:W-:Y:S02]  /*1f9d0*/  ISETP.GT.U32.AND P4, PT, R0, 0x5f, PT ;  /* 0x0000005f0000780c */ /* 0x000fe40003f84070 */
[----:B------:R-:W-:Y:S01]  /*1f9e0*/  IADD3 R26, R10, 0x1, RZ ;  /* 0x000000010a1a7810 */ /* 0x000fe20007ffe0ff */
[----:B------:R-:W-:Y:S05]  /*1f9f0*/  YIELD ;  /* 0x0000000000007946 */ /* 0x000fea0003800000 */
[----:B------:R-:W-:Y:S02]  /*1fa00*/  IMAD.MOV.U32 R25, RZ, RZ, R6 ;  /* 0x000000ffff197224 */ /* 0x000fe400078e0006 */
[----:B---3--:R-:W-:-:S03]  /*1fa10*/  IMAD R9, R6, 0x60, R4 ;  /* 0x0000006006097824 */ /* 0x008fc600078e0204 */
[----:B------:R-:W4:Y:S01]  /*1fa20*/  @!P4 LDC.64 R4, c[0x0][0x428] ;  /* 0x00010a00ff04cb82 */ /* 0x000f220000000a00 */
[----:B------:R-:W-:-:S04]  /*1fa30*/  IMAD.IADD R9, R0, 0x1, R9 ;  /* 0x0000000100097824 */ /* 0x000fc800078e0209 */
[----:B0-----:R-:W-:-:S04]  /*1fa40*/  @P0 IMAD.HI.U32 R2, R9, R2, RZ ;  /* 0x0000000209020227 */ /* 0x001fc800078e00ff */
[----:B------:R-:W-:Y:S01]  /*1fa50*/  IMAD.MOV.U32 R0, RZ, RZ, R9 ;  /* 0x000000ffff007224 */ /* 0x000fe200078e0009 */
[----:B-1----:R-:W-:-:S04]  /*1fa60*/  @P0 SHF.R.U32.HI R0, RZ, R3, R2 ;  /* 0x00000003ff000219 */ /* 0x002fc80000011602 */
[----:B------:R-:W-:Y:S02]  /*1fa70*/  @!P4 SHF.R.S32.HI R3, RZ, 0x1f, R0 ;  /* 0x0000001fff03c819 */ /* 0x000fe40000011400 */
[----:B------:R-:W-:Y:S01]  /*1fa80*/  @!P4 MOV R2, R0 ;  /* 0x000000000002c202 */ /* 0x000fe20000000f00 */
[----:B----4-:R-:W-:-:S04]  /*1fa90*/  @!P4 IMAD R8, R8, R4, RZ ;  /* 0x000000040808c224 */ /* 0x010fc800078e02ff */
[----:B------:R-:W-:-:S04]  /*1faa0*/  @!P4 IMAD.WIDE.U32 R2, R31, R4, R2 ;  /* 0x000000041f02c225 */ /* 0x000fc800078e0002 */
[----:B------:R-:W-:Y:S02]  /*1fab0*/  @!P4 IMAD R8, R31, R5, R8 ;  /* 0x000000051f08c224 */ /* 0x000fe400078e0208 */
[----:B------:R-:W0:Y:S01]  /*1fac0*/  @!P4 LDC.64 R4, c[0x0][0x418] ;  /* 0x00010600ff04cb82 */ /* 0x000e220000000a00 */
[----:B------:R-:W-:Y:S02]  /*1fad0*/  IMAD.MOV R0, RZ, RZ, -R0 ;  /* 0x000000ffff007224 */ /* 0x000fe400078e0a00 */
[----:B------:R-:W-:Y:S02]  /*1fae0*/  @!P4 IMAD.IADD R3, R8, 0x1, R3 ;  /* 0x000000010803c824 */ /* 0x000fe400078e0203 */
[----:B------:R-:W-:Y:S02]  /*1faf0*/  IMAD R9, R7, R0, R9 ;  /* 0x0000000007097224 */ /* 0x000fe400078e0209 */
[----:B------:R-:W-:Y:S01]  /*1fb00*/  IMAD.MOV.U32 R0, RZ, RZ, RZ ;  /* 0x000000ffff007224 */ /* 0x000fe200078e00ff */
[----:B0-----:R-:W-:-:S04]  /*1fb10*/  @!P4 LEA R4, P0, R2, R4, 0x2 ;  /* 0x000000040204c211 */ /* 0x001fc800078010ff */
[----:B------:R-:W-:-:S05]  /*1fb20*/  @!P4 LEA.HI.X R5, R2, R5, R3, 0x2, P0 ;  /* 0x000000050205c211 */ /* 0x000fca00000f1403 */
[----:B------:R0:W5:Y:S01]  /*1fb30*/  @!P4 LDG.E R0, desc[UR48][R4.64] ;  /* 0x000000300400c981 */ /* 0x000162000c1e1900 */
[----:B--2---:R-:W-:Y:S02]  /*1fb40*/  ISETP.NE.AND P4, PT, R11, 0x3, PT ;  /* 0x000000030b00780c */ /* 0x004fe40003f85270 */
[----:B------:R-:W-:-:S04]  /*1fb50*/  ISETP.NE.AND P0, PT, R26, 0x2, PT ;  /* 0x000000021a00780c */ /* 0x000fc80003f05270 */
[----:B------:R-:W-:Y:S02]  /*1fb60*/  SEL R28, RZ, 0x1, P0 ;  /* 0x00000001ff1c7807 */ /* 0x000fe40000000000 */
[----:B------:R-:W-:Y:S02]  /*1fb70*/  SEL R26, R26, RZ, P0 ;  /* 0x000000ff1a1a7207 */ /* 0x000fe40000000000 */
[----:B------:R-:W-:-:S03]  /*1fb80*/  LOP3.LUT R28, R17, R28, RZ, 0x3c, !PT ;  /* 0x0000001c111c7212 */ /* 0x000fc600078e3cff */
[----:B0-----:R-:W-:Y:S05]  /*1fb90*/  @!P4 BRA `(.L_x_749) ;  /* 0x000000000004c947 */ /* 0x001fea0003800000 */
[----:B------:R-:W-:Y:S01]  /*1fba0*/  BPT.TRAP 0x1 ;  /* 0x000000040000795c */ /* 0x000fe20000300000 */
.L_x_749:
[----:B------:R-:W-:Y:S01]  /*1fbb0*/  LEA R7, R26, R22, 0x3 ;  /* 0x000000161a077211 */ /* 0x000fe200078e18ff */
[----:B------:R-:W-:Y:S01]  /*1fbc0*/  BSSY B1, `(.L_x_750) ;  /* 0x0000004000017945 */ /* 0x000fe20003800000 */
[----:B------:R-:W-:-:S04]  /*1fbd0*/  SHF.L.U32 R2, R28, 0x1f, RZ ;  /* 0x0000001f1c027819 */ /* 0x000fc800000006ff */
[----:B------:R-:W0:Y:S02]  /*1fbe0*/  SYNCS.PHASECHK.TRANS64.TRYWAIT P0, [R7+URZ+0x30840], R2 ;  /* 0x03084002070075a7 */ /* 0x000e24000800017f */
[----:B0-----:R-:W-:Y:S05]  /*1fbf0*/  @!P0 BRA `(.L_x_751) ;  /* 0x00000048008c8947 */ /* 0x001fea0003800000 */
.L_x_881:
[----:B------:R-:W-:Y:S05]  /*1fc00*/  BSYNC B1 ;  /* 0x0000000000017941 */ /* 0x000fea0003800000 */
.L_x_750:
[----:B------:R-:W2:Y:S01]  /*1fc10*/  LDL R3, [R1] ;  /* 0x0000000001037983 */ /* 0x000ea20000100800 */
[----:B------:R-:W-:Y:S01]  /*1fc20*/  SHF.R.S32.HI R20, RZ, 0x1f, R9 ;  /* 0x0000001fff147819 */ /* 0x000fe20000011409 */
[----:B------:R-:W-:Y:S01]  /*1fc30*/  ULDC.64 UR4, c[0x0][0x300] ;  /* 0x0000c00000047ab9 */ /* 0x000fe20000000a00 */
[----:B-----5:R-:W-:Y:S01]  /*1fc40*/  SHF.R.S32.HI R21, RZ, 0x1f, R0 ;  /* 0x0000001fff157819 */ /* 0x020fe20000011400 */
[----:B------:R-:W-:Y:S01]  /*1fc50*/  ULDC.64 UR6, c[0x0][0x2e8] ;  /* 0x0000ba0000067ab9 */ /* 0x000fe20000000a00 */
[----:B------:R-:W-:Y:S02]  /*1fc60*/  IMAD R5, R26, 0x4800, R36 ;  /* 0x000048001a057824 */ /* 0x000fe400078e0224 */
[----:B------:R-:W-:-:S04]  /*1fc70*/  IMAD R4, R20, UR4, RZ ;  /* 0x0000000414047c24 */ /* 0x000fc8000f8e02ff */
[----:B------:R-:W-:Y:S01]  /*1fc80*/  IMAD R4, R9, UR5, R4 ;  /* 0x0000000509047c24 */ /* 0x000fe2000f8e0204 */
[C---:B--2---:R-:W-:Y:S02]  /*1fc90*/  LOP3.LUT P5, RZ, R3.reuse, 0x2, RZ, 0xc0, !PT ;  /* 0x0000000203ff7812 */ /* 0x044fe400078ac0ff */
[----:B------:R-:W-:Y:S01]  /*1fca0*/  LOP3.LUT P4, RZ, R3, 0x1, RZ, 0xc0, !PT ;  /* 0x0000000103ff7812 */ /* 0x000fe2000788c0ff */
[----:B0-----:R-:W-:Y:S01]  /*1fcb0*/  IMAD.WIDE.U32 R2, R9, UR4, RZ ;  /* 0x0000000409027c25 */ /* 0x001fe2000f8e00ff */
        /* <DEDUP_REMOVED lines=13> */
[----:B------:R-:W2:Y:S01]  /*1fd90*/  LDL R3, [R1] ;  /* 0x0000000001037983 */ /* 0x000ea20000100800 */
[----:B------:R-:W-:Y:S01]  /*1fda0*/  SHF.L.U32 R4, R32, 0x1, RZ ;  /* 0x0000000120047819 */ /* 0x000fe200000006ff */
[----:B------:R-:W-:Y:S02]  /*1fdb0*/  IMAD R5, R5, 0x2, R22 ;  /* 0x0000000205057824 */ /* 0x000fe400078e0216 */
[----:B------:R-:W0:Y:S04]  /*1fdc0*/  SHFL.IDX PT, R2, R8, RZ, 0x181f ;  /* 0x00181fff08027589 */ /* 0x000e2800000e0000 */
[----:B------:R-:W-:Y:S01]  /*1fdd0*/  SHFL.IDX PT, R34, R6, 0x2, 0x181f ;  /* 0x00581f0006227f89 */ /* 0x000fe200000e0000 */
[----:B0-----:R-:W-:Y:S02]  /*1fde0*/  IADD3 R2, P0, R2, R4, RZ ;  /* 0x0000000402027210 */ /* 0x001fe40007f1e0ff */
[----:B--2---:R-:W-:-:S02]  /*1fdf0*/  LOP3.LUT P6, RZ, R3, 0x4, RZ, 0xc0, !PT ;  /* 0x0000000403ff7812 */ /* 0x004fc400078cc0ff */
[----:B------:R-:W0:Y:S02]  /*1fe00*/  SHFL.IDX PT, R3, R6, RZ, 0x181f ;  /* 0x00181fff06037589 */ /* 0x000e2400000e0000 */
[----:B0-----:R-:W-:-:S09]  /*1fe10*/  IMAD.X R3, RZ, RZ, R3, P0 ;  /* 0x000000ffff037224 */ /* 0x001fd200000e0603 */
[----:B------:R-:W-:Y:S04]  /*1fe20*/  LDGSTS.E.BYPASS.LTC128B.128 [R5+0x1e400], desc[UR48][R2.64], !P6 ;  /* 0x1e40000002057fae */ /* 0x000fe8000f101d70 */
[----:B------:R-:W-:Y:S04]  /*1fe30*/  LDGSTS.E.BYPASS.LTC128B.128 [R5+0x21400], desc[UR48][R2.64+0x80], !P5 ;  /* 0x2140008002057fae */ /* 0x000fe8000e901d70 */
[----:B------:R0:W-:Y:S04]  /*1fe40*/  LDGSTS.E.BYPASS.LTC128B.128 [R5+0x24400], desc[UR48][R2.64+0x100], !P4 ;  /* 0x2440010002057fae */ /* 0x0001e8000e101d70 */
[----:B0-----:R-:W0:Y:S04]  /*1fe50*/  SHFL.IDX PT, R2, R8, 0x1, 0x181f ;  /* 0x00381f0008027f89 */ /* 0x001e2800000e0000 */
[----:B------:R-:W1:Y:S01]  /*1fe60*/  SHFL.IDX PT, R3, R6, 0x1, 0x181f ;  /* 0x00381f0006037f89 */ /* 0x000e6200000e0000 */
[----:B0-----:R-:W-:-:S04]  /*1fe70*/  IADD3 R2, P0, R2, R4, RZ ;  /* 0x0000000402027210 */ /* 0x001fc80007f1e0ff */
[----:B-1----:R-:W-:-:S05]  /*1fe80*/  IADD3.X R3, RZ, R3, RZ, P0, !PT ;  /* 0x00000003ff037210 */ /* 0x002fca00007fe4ff */
        /* <DEDUP_REMOVED lines=18> */
[----:B0-----:R-:W-:-:S04]  /*1ffb0*/  IADD3 R2, P0, R2, R4, RZ ;  /* 0x0000000402027210 */ /* 0x001fc80007f1e0ff */
[----:B------:R-:W-:Y:S02]  /*1ffc0*/  IADD3.X R3, RZ, R34, RZ, P0, !PT ;  /* 0x00000022ff037210 */ /* 0x000fe400007fe4ff */
[----:B------:R0:W1:Y:S04]  /*1ffd0*/  SHFL.IDX PT, R34, R6, 0x5, 0x181f ;  /* 0x00b81f0006227f89 */ /* 0x00006800000e0000 */
[----:B------:R-:W-:Y:S04]  /*1ffe0*/  LDGSTS.E.BYPASS.LTC128B.128 [R5+0x20400], desc[UR48][R2.64], !P6 ;  /* 0x2040000002057fae */ /* 0x000fe8000f101d70 */
[----:B------:R-:W-:Y:S04]  /*1fff0*/  LDGSTS.E.BYPASS.LTC128B.128 [R5+0x23400], desc[UR48][R2.64+0x80], !P5 ;  /* 0x2340008002057fae */ /* 0x000fe8000e901d70 */
[----:B------:R2:W-:Y:S04]  /*20000*/  LDGSTS.E.BYPASS.LTC128B.128 [R5+0x26400], desc[UR48][R2.64+0x100], !P4 ;  /* 0x2640010002057fae */ /* 0x0005e8000e101d70 */
[----:B-12---:R0:W2:Y:S02]  /*20010*/  SHFL.IDX PT, R2, R8, 0x5, 0x181f ;  /* 0x00b81f0008027f89 */ /* 0x0060a400000e0000 */
.L_x_895:
[----:B------:R-:W3:Y:S01]  /*20020*/  LDL R3, [R1] ;  /* 0x0000000001037983 */ /* 0x000ee20000100800 */
[----:B--2---:R-:W-:Y:S02]  /*20030*/  IADD3 R2, P0, R2, R4, RZ ;  /* 0x0000000402027210 */ /* 0x004fe40007f1e0ff */
[----:B---3--:R-:W-:-:S03]  /*20040*/  LOP3.LUT P6, RZ, R3, 0x4, RZ, 0xc0, !PT ;  /* 0x0000000403ff7812 */ /* 0x008fc600078cc0ff */
[----:B------:R-:W-:Y:S01]  /*20050*/  IMAD.X R3, RZ, RZ, R34, P0 ;  /* 0x000000ffff037224 */ /* 0x000fe200000e0622 */
[----:B------:R-:W-:-:S09]  /*20060*/  PLOP3.LUT P0, PT, PT, PT, PT, 0x80, 0x0 ;  /* 0x000000000000781c */ /* 0x000fd20003f0f070 */
[----:B------:R-:W-:Y:S01]  /*20070*/  @!PT LDS RZ, [RZ] ;  /* 0x00000000fffff984 */ /* 0x000fe20000000800 */
[----:B------:R-:W-:Y:S01]  /*20080*/  @!PT LDS RZ, [RZ] ;  /* 0x00000000fffff984 */ /* 0x000fe20000000800 */
[----:B------:R-:W-:Y:S01]  /*20090*/  @!PT LDS RZ, [RZ] ;  /* 0x00000000fffff984 */ /* 0x000fe20000000800 */
[----:B------:R1:W-:Y:S04]  /*200a0*/  LDGSTS.E.BYPASS.LTC128B.128 [R5+0x20c00], desc[UR48][R2.64], !P6 ;  /* 0x20c0000002057fae */ /* 0x0003e8000f101d70 */
[----:B------:R1:W-:Y:S04]  /*200b0*/  LDGSTS.E.BYPASS.LTC128B.128 [R5+0x23c00], desc[UR48][R2.64+0x80], !P5 ;  /* 0x23c0008002057fae */ /* 0x0003e8000e901d70 */
[----:B------:R1:W-:Y:S01]  /*200c0*/  LDGSTS.E.BYPASS.LTC128B.128 [R5+0x26c00], desc[UR48][R2.64+0x100], !P4 ;  /* 0x26c0010002057fae */ /* 0x0003e2000e101d70 */
[----:B------:R-:W-:Y:S01]  /*200d0*/  NOP ;  /* 0x0000000000007918 */ /* 0x000fe20000000000 */
.L_x_753:
[----:B------:R-:W-:Y:S02]  /*200e0*/  PLOP3.LUT P4, PT, P4, P0, PT, 0xa2, 0x0 ;  /* 0x000000000000781c */ /* 0x000fe40002781472 */
[----:B------:R-:W-:-:S08]  /*200f0*/  @P0 R2UR P4, UR4, R7 ;  /* 0x00000000070402ca */ /* 0x000fd00000080000 */
[----:B------:R-:W-:-:S05]  /*20100*/  @P0 PLOP3.LUT P0, PT, P4, PT, PT, 0x80, 0x0 ;  /* 0x000000000000081c */ /* 0x000fca000270f070 */
[----:B------:R-:W-:Y:S01]  /*20110*/  @!P4 SYNCS.ARRIVE.TRANS64.RED.A0T1 RZ, [UR4+0x30830], RZ ;  /* 0x030830ffffffc9a7 */ /* 0x000fe20008200404 */
[----:B------:R-:W-:Y:S07]  /*20120*/  @!P4 ARRIVES.LDGSTSBAR.64.TRANSCNT [UR4+0x30830] ;  /* 0x03083000ff00c9b0 */ /* 0x000fee0008000a84 */
[----:B------:R-:W-:Y:S05]  /*20130*/  @P0 BRA.U.ANY `(.L_x_753) ;  /* 0xfffffffd00e80947 */ /* 0x000fea000393ffff */
[----:B------:R-:W-:Y:S01]  /*20140*/  NOP ;  /* 0x0000000000007918 */ /* 0x000fe20000000000 */
[----:B-1----:R-:W2:Y:S02]  /*20150*/  LDL R2, [R1+0x38] ;  /* 0x0000380001027983 */ /* 0x002ea40000100800 */
[----:B--2---:R-:W-:-:S13]  /*20160*/  ISETP.NE.AND P5, PT, R2, 0x3, PT ;  /* 0x000000030200780c */ /* 0x004fda0003fa5270 */
[----:B------:R-:W-:Y:S05]  /*20170*/  @!P5 BRA `(.L_x_754) ;  /* 0x000000000004d947 */ /* 0x000fea0003800000 */
[----:B------:R-:W-:Y:S01]  /*20180*/  BPT.TRAP 0x1 ;  /* 0x000000040000795c */ /* 0x000fe20000300000 */
.L_x_754:
[----:B------:R1:W-:Y:S01]  /*20190*/  SYNCS.ARRIVE.TRANS64.A1T0 RZ, [R7+URZ+0x30830], RZ ;  /* 0x030830ff07ff79a7 */ /* 0x0003e2000810003f */
[----:B------:R-:W-:Y:S05]  /*201a0*/  @!P5 BRA `(.L_x_755) ;  /* 0x000000000004d947 */ /* 0x000fea0003800000 */
[----:B------:R-:W-:Y:S01]  /*201b0*/  BPT.TRAP 0x1 ;  /* 0x000000040000795c */ /* 0x000fe20000300000 */
.L_x_755:
[----:B------:R-:W-:Y:S01]  /*201c0*/  SHF.L.U32 R2, R17, 0x1f, RZ ;  /* 0x0000001f11027819 */ /* 0x000fe200000006ff */
[----:B0-----:R-:W-:Y:S01]  /*201d0*/  IMAD R6, R10, 0x8, R22 ;  /* 0x000000080a067824 */ /* 0x001fe200078e0216 */
[----:B------:R-:W-:Y:S03]  /*201e0*/  BSSY B1, `(.L_x_756) ;  /* 0x0000003000017945 */ /* 0x000fe60003800000 */
[----:B------:R-:W0:Y:S02]  /*201f0*/  SYNCS.PHASECHK.TRANS64.TRYWAIT P0, [R6+URZ+0x30860], R2 ;  /* 0x03086002060075a7 */ /* 0x000e24000800017f */
[----:B0-----:R-:W-:Y:S05]  /*20200*/  @!P0 BRA `(.L_x_757) ;  /* 0x0000004c00188947 */ /* 0x001fea0003800000 */
.L_x_896:
[----:B------:R-:W-:Y:S05]  /*20210*/  BSYNC B1 ;  /* 0x0000000000017941 */ /* 0x000fea0003800000 */
.L_x_756:
[----:B------:R-:W1:Y:S01]  /*20220*/  LDL R5, [R1+0x4] ;  /* 0x0000040001057983 */ /* 0x000e620000100800 */
[----:B------:R-:W2:Y:S01]  /*20230*/  S2R R3, SR_TID.X ;  /* 0x0000000000037919 */ /* 0x000ea20000002100 */
[----:B------:R-:W-:Y:S01]  /*20240*/  UMOV UR4, 0xffffffff ;  /* 0xffffffff00047882 */ /* 0x000fe20000000000 */
[----:B--2---:R-:W-:-:S04]  /*20250*/  LOP3.LUT R3, R3, 0x7f, RZ, 0xc0, !PT ;  /* 0x0000007f03037812 */ /* 0x004fc800078ec0ff */
[----:B------:R-:W-:Y:S01]  /*20260*/  SHF.R.U32.HI R3, RZ, 0x3, R3 ;  /* 0x00000003ff037819 */ /* 0x000fe20000011603 */
[----:B-1----:R-:W-:Y:S02]  /*20270*/  IMAD R7, R30, -0x60, R5 ;  /* 0xffffffa01e077824 */ /* 0x002fe400078e0205 */
[----:B------:R-:W-:-:S03]  /*20280*/  IMAD R5, R10, 0x4800, R36 ;  /* 0x000048000a057824 */ /* 0x000fc600078e0224 */
[----:B------:R-:W-:Y:S01]  /*20290*/  IADD3 R7, -R3, R7, RZ ;  /* 0x0000000703077210 */ /* 0x000fe20007ffe1ff */
        /* <DEDUP_REMOVED lines=15> */
[----:B0-----:R-:W-:-:S04]  /*20390*/  IADD3 R2, P0, R2, R4, RZ ;  /* 0x0000000402027210 */ /* 0x001fc80007f1e0ff */
[----:B-1----:R-:W-:Y:S02]  /*203a0*/  IADD3.X R3, RZ, R3, RZ, P0, !PT ;  /* 0x00000003ff037210 */ /* 0x002fe400007fe4ff */
        /* <DEDUP_REMOVED lines=29> */
[----:B0-----:R-:W-:-:S04]  /*20580*/  IADD3 R2, P0, R2, R4, RZ ;  /* 0x0000000402027210 */ /* 0x001fc80007f1e0ff */
[----:B-1----:R-:W-:Y:S02]  /*20590*/  IADD3.X R3, RZ, R3, RZ, P0, !PT ;  /* 0x00000003ff037210 */ /* 0x002fe400007fe4ff */
[----:B------:R-:W-:-:S13]  /*205a0*/  ISETP.LT.OR P0, PT, R7, 0x41, P3 ;  /* 0x000000410700780c */ /* 0x000fda0001f01670 */
[----:B------:R1:W-:Y:S01]  /*205b0*/  LDGSTS.E.BYPASS.LTC128B.128 [R5+0x2400], desc[UR48][R2.64], !P0 ;  /* 0x0240000002057fae */ /* 0x0003e2000c101d70 */
[----:B------:R-:W-:-:S13]  /*205c0*/  ISETP.LT.OR P0, PT, R7, 0x41, P2 ;  /* 0x000000410700780c */ /* 0x000fda0001701670 */
[----:B------:R1:W-:Y:S01]  /*205d0*/  LDGSTS.E.BYPASS.LTC128B.128 [R5+0x5400], desc[UR48][R2.64+0x80], !P0 ;  /* 0x0540008002057fae */ /* 0x0003e2000c101d70 */
[----:B------:R-:W-:-:S13]  /*205e0*/  ISETP.LT.OR P0, PT, R7, 0x41, P1 ;  /* 0x000000410700780c */ /* 0x000fda0000f01670 */
[----:B--2---:R1:W-:Y:S02]  /*205f0*/  LDGSTS.E.BYPASS.LTC128B.128 [R5+0x8400], desc[UR48][R2.64+0x100], !P0 ;  /* 0x0840010002057fae */ /* 0x0043e4000c101d70 */
.L_x_910:
        /* <DEDUP_REMOVED lines=22> */
[----:B------:R-:W-:-:S03]  /*20760*/  NOP ;  /* 0x0000000000007918 */ /* 0x000fc60000000000 */
[----:B------:R-:W-:-:S03]  /*20770*/  IADD3 R3, R3, R21, RZ ;  /* 0x0000001503037210 */ /* 0x000fc60007ffe0ff */
[----:B------:R-:W-:-:S04]  /*20780*/  IMAD.WIDE.U32 R2, R18, UR4, R2 ;  /* 0x0000000412027c25 */ /* 0x000fc8000f8e0002 */
[----:B------:R-:W-:Y:S01]  /*20790*/  IMAD R3, R18, UR5, R3 ;  /* 0x0000000512037c24 */ /* 0x000fe2000f8e0203 */
[----:B------:R-:W-:-:S04]  /*207a0*/  LEA R23, P0, R2, UR6, 0x1 ;  /* 0x0000000602177c11 */ /* 0x000fc8000f8008ff */
[----:B------:R-:W-:Y:S02]  /*207b0*/  LEA.HI.X R24, R2, UR7, R3, 0x1, P0 ;  /* 0x0000000702187c11 */ /* 0x000fe400080f0c03 */
[----:B------:R-:W-:-:S13]  /*207c0*/  PLOP3.LUT P0, PT, PT, PT, PT, 0x80, 0x0 ;  /* 0x000000000000781c */ /* 0x000fda0003f0f070 */
.L_x_759:
        /* <DEDUP_REMOVED lines=11> */
.L_x_760:
[----:B------:R-:W2:Y:S01]  /*20880*/  LDL R0, [R1+0x8] ;  /* 0x0000080001007983 */ /* 0x000ea20000100800 */
[----:B------:R0:W-:Y:S01]  /*20890*/  SYNCS.ARRIVE.TRANS64.A1T0 RZ, [R6+URZ+0x30850], RZ ;  /* 0x030850ff06ff79a7 */ /* 0x0001e2000810003f */
[----:B------:R-:W-:Y:S01]  /*208a0*/  IMAD.MOV.U32 R10, RZ, RZ, R26 ;  /* 0x000000ffff0a7224 */ /* 0x000fe200078e001a */
[----:B------:R-:W-:Y:S01]  /*208b0*/  MOV R17, R28 ;  /* 0x0000001c00117202 */ /* 0x000fe20000000f00 */
[----:B------:R-:W-:Y:S02]  /*208c0*/  IMAD.MOV.U32 R30, RZ, RZ, R25 ;  /* 0x000000ffff1e7224 */ /* 0x000fe400078e0019 */
[C---:B0-----:R-:W-:Y:S01]  /*208d0*/  VIADD R6, R25.reuse, 0xffffffff ;  /* 0xffffffff19067836 */ /* 0x041fe20000000000 */
[----:B--2---:R-:W-:-:S13]  /*208e0*/  ISETP.GT.AND P0, PT, R25, R0, PT ;  /* 0x000000001900720c */ /* 0x004fda0003f04270 */
[----:B------:R-:W-:Y:S05]  /*208f0*/  @P0 BRA `(.L_x_761) ;  /* 0xfffffff000000947 */ /* 0x000fea000383ffff */
.L_x_748:
[----:B------:R-:W-:Y:S05]  /*20900*/  BSYNC B0 ;  /* 0x0000000000007941 */ /* 0x000fea0003800000 */
.L_x_747:
        /* <DEDUP_REMOVED lines=17> */
.L_x_763:
[----:B------:R-:W-:Y:S05]  /*20a20*/  BSYNC B0 ;  /* 0x0000000000007941 */ /* 0x000fea0003800000 */
.L_x_762:
[----:B------:R-:W3:Y:S02]  /*20a30*/  LDL R0, [R1+0x38] ;  /* 0x0000380001007983 */ /* 0x000ee40000100800 */
[----:B---3--:R-:W-:-:S13]  /*20a40*/  ISETP.NE.AND P0, PT, R0, 0x3, PT ;  /* 0x000000030000780c */ /* 0x008fda0003f05270 */
[----:B------:R-:W-:Y:S05]  /*20a50*/  @!P0 BRA `(.L_x_764) ;  /* 0x0000000000048947 */ /* 0x000fea0003800000 */
[----:B------:R-:W-:Y:S01]  /*20a60*/  BPT.TRAP 0x1 ;  /* 0x000000040000795c */ /* 0x000fe20000300000 */
.L_x_764:
[----:B------:R-:W3:Y:S01]  /*20a70*/  LDL.LU R2, [R1+0x4] ;  /* 0x0000040001027983 */ /* 0x000ee20000300800 */
[----:B------:R-:W-:Y:S01]  /*20a80*/  IMAD R0, R26, 0x8, R22 ;  /* 0x000000081a007824 */ /* 0x000fe200078e0216 */
[----:B0-----:R-:W-:Y:S01]  /*20a90*/  SHF.L.U32 R3, R28, 0x1f, RZ ;  /* 0x0000001f1c037819 */ /* 0x001fe200000006ff */
[----:B------:R-:W-:Y:S03]  /*20aa0*/  BSSY B0, `(.L_x_765) ;  /* 0x0000004000007945 */ /* 0x000fe60003800000 */
[----:B------:R-:W0:Y:S01]  /*20ab0*/  SYNCS.PHASECHK.TRANS64.TRYWAIT P0, [R0+URZ+0x30860], R3 ;  /* 0x03086003000075a7 */ /* 0x000e22000800017f */
[----:B---3--:R-:W-:Y:S01]  /*20ac0*/  IMAD R6, R25, -0x60, R2 ;  /* 0xffffffa019067824 */ /* 0x008fe200078e0202 */
[----:B0-----:R-:W-:Y:S06]  /*20ad0*/  @!P0 BRA `(.L_x_766) ;  /* 0x0000004c00088947 */ /* 0x001fec0003800000 */
.L_x_911:
[----:B------:R-:W-:Y:S05]  /*20ae0*/  BSYNC B0 ;  /* 0x0000000000007941 */ /* 0x000fea0003800000 */
.L_x_765:
[----:B------:R-:W1:Y:S01]  /*20af0*/  S2R R2, SR_TID.X ;  /* 0x0000000000027919 */ /* 0x000e620000002100 */
[----:B------:R-:W-:Y:S01]  /*20b00*/  UMOV UR4, 0xffffffff ;  /* 0xffffffff00047882 */ /* 0x000fe20000000000 */
[----:B------:R-:W-:Y:S01]  /*20b10*/  IMAD R7, R26, 0x4800, R36 ;  /* 0x000048001a077824 */ /* 0x000fe200078e0224 */
[----:B-1----:R-:W-:-:S04]  /*20b20*/  LOP3.LUT R2, R2, 0x7f, RZ, 0xc0, !PT ;  /* 0x0000007f02027812 */ /* 0x002fc800078ec0ff */
[----:B------:R-:W-:-:S04]  /*20b30*/  SHF.R.U32.HI R2, RZ, 0x3, R2 ;  /* 0x00000003ff027819 */ /* 0x000fc80000011602 */
[----:B------:R-:W-:Y:S01]  /*20b40*/  IADD3 R6, -R2, R6, RZ ;  /* 0x0000000602067210 */ /* 0x000fe20007ffe1ff */
        /* <DEDUP_REMOVED lines=12> */
[----:B------:R-:W1:Y:S02]  /*20c10*/  SHFL.IDX PT, R14, R23, 0x1, 0x181f ;  /* 0x00381f00170e7f89 */ /* 0x000e6400000e0000 */
[----:B0-----:R-:W-:Y:S02]  /*20c20*/  IADD3.X R3, RZ, R3, RZ, P0, !PT ;  /* 0x00000003ff037210 */ /* 0x001fe400007fe4ff */
[----:B------:R-:W-:-:S03]  /*20c30*/  ISETP.GE.AND P0, PT, R33, UR4, PT ;  /* 0x0000000421007c0c */ /* 0x000fc6000bf06270 */
        /* <DEDUP_REMOVED lines=26> */
[----:B------:R-:W0:Y:S02]  /*20de0*/  SHFL.IDX PT, R14, R23, 0x4, 0x181f ;  /* 0x00981f00170e7f89 */ /* 0x000e2400000e0000 */
[----:B-1----:R-:W-:-:S02]  /*20df0*/  IADD3.X R3, RZ, R7, RZ, P3, !PT ;  /* 0x00000007ff037210 */ /* 0x002fc40001ffe4ff */
[----:B------:R-:W1:Y:S01]  /*20e00*/  SHFL.IDX PT, R7, R24, 0x4, 0x181f ;  /* 0x00981f0018077f89 */ /* 0x000e6200000e0000 */
[----:B------:R-:W-:-:S04]  /*20e10*/  ISETP.LT.OR P3, PT, R6, 0x31, P1 ;  /* 0x000000310600780c */ /* 0x000fc80000f61670 */
[----:B------:R-:W-:Y:S01]  /*20e20*/  LDGSTS.E.BYPASS.LTC128B.128 [R4+0x1c00], desc[UR48][R2.64], !P4 ;  /* 0x01c0000002047fae */ /* 0x000fe2000e101d70 */
[----:B------:R-:W-:-:S03]  /*20e30*/  ISETP.LT.OR P4, PT, R6, 0x31, P0 ;  /* 0x000000310600780c */ /* 0x000fc60000781670 */
[----:B------:R-:W2:Y:S05]  /*20e40*/  SHFL.IDX PT, R24, R24, 0x5, 0x181f ;  /* 0x00b81f0018187f89 */ /* 0x000eaa00000e0000 */
[----:B------:R-:W-:Y:S05]  /*20e50*/  LDGSTS.E.BYPASS.LTC128B.128 [R4+0x4c00], desc[UR48][R2.64+0x80], !P3 ;  /* 0x04c0008002047fae */ /* 0x000fea000d901d70 */
        /* <DEDUP_REMOVED lines=10> */
.L_x_925:
        /* <DEDUP_REMOVED lines=13> */
.L_x_768:
[----:B------:R-:W-:Y:S02]  /*20fd0*/  PLOP3.LUT P1, PT, P1, P0, PT, 0xa2, 0x0 ;  /* 0x000000000000781c */ /* 0x000fe40000f21472 */
[----:B------:R-:W-:-:S08]  /*20fe0*/  @P0 R2UR P1, UR4, R0 ;  /* 0x00000000000402ca */ /* 0x000fd00000020000 */
[----:B------:R-:W-:-:S05]  /*20ff0*/  @P0 PLOP3.LUT P0, PT, P1, PT, PT, 0x80, 0x0 ;  /* 0x000000000000081c */ /* 0x000fca0000f0f070 */
[----:B------:R-:W-:Y:S01]  /*21000*/  @!P1 SYNCS.ARRIVE.TRANS64.RED.A0T1 RZ, [UR4+0x30850], RZ ;  /* 0x030850ffffff99a7 */ /* 0x000fe20008200404 */
[----:B------:R-:W-:Y:S07]  /*21010*/  @!P1 ARRIVES.LDGSTSBAR.64.TRANSCNT [UR4+0x30850] ;  /* 0x03085000ff0099b0 */ /* 0x000fee0008000a84 */
[----:B------:R-:W-:Y:S05]  /*21020*/  @P0 BRA.U.ANY `(.L_x_768) ;  /* 0xfffffffd00e80947 */ /* 0x000fea000393ffff */
[----:B------:R-:W-:Y:S01]  /*21030*/  NOP ;  /* 0x0000000000007918 */ /* 0x000fe20000000000 */
[----:B0-----:R-:W2:Y:S02]  /*21040*/  LDL.LU R2, [R1+0x38] ;  /* 0x0000380001027983 */ /* 0x001ea40000300800 */
[----:B--2---:R-:W-:-:S13]  /*21050*/  ISETP.NE.AND P2, PT, R2, 0x3, PT ;  /* 0x000000030200780c */ /* 0x004fda0003f45270 */
[----:B------:R-:W-:Y:S05]  /*21060*/  @!P2 BRA `(.L_x_769) ;  /* 0x000000000004a947 */ /* 0x000fea0003800000 */
[----:B------:R-:W-:Y:S01]  /*21070*/  BPT.TRAP 0x1 ;  /* 0x000000040000795c */ /* 0x000fe20000300000 */
.L_x_769:
[----:B------:R1:W-:Y:S01]  /*21080*/  SYNCS.ARRIVE.TRANS64.A1T0 RZ, [R0+URZ+0x30850], RZ ;  /* 0x030850ff00ff79a7 */ /* 0x0003e2000810003f */
[----:B------:R-:W-:-:S04]  /*21090*/  IADD3 R26, R26, 0x1, RZ ;  /* 0x000000011a1a7810 */ /* 0x000fc80007ffe0ff */
[----:B------:R-:W-:-:S04]  /*210a0*/  ISETP.NE.AND P0, PT, R26, 0x2, PT ;  /* 0x000000021a00780c */ /* 0x000fc80003f05270 */
[----:B------:R-:W-:Y:S02]  /*210b0*/  SEL R3, RZ, 0x1, P0 ;  /* 0x00000001ff037807 */ /* 0x000fe40000000000 */
[----:B------:R-:W-:Y:S02]  /*210c0*/  SEL R26, R26, RZ, P0 ;  /* 0x000000ff1a1a7207 */ /* 0x000fe40000000000 */
[----:B-1----:R-:W-:-:S07]  /*210d0*/  LOP3.LUT R28, R28, R3, RZ, 0x3c, !PT ;  /* 0x000000031c1c7212 */ /* 0x002fce00078e3cff */
.L_x_726:
[----:B------:R-:W-:Y:S05]  /*210e0*/  BSYNC B7 ;  /* 0x0000000000077941 */ /* 0x000fea0003800000 */
.L_x_724:
[----:B------:R-:W2:Y:S02]  /*210f0*/  LDL R0, [R1] ;  /* 0x0000000001007983 */ /* 0x000ea40000100800 */
[----:B--2---:R-:W-:-:S13]  /*21100*/  LOP3.LUT P0, RZ, R0, 0x20, RZ, 0xc0, !PT ;  /* 0x0000002000ff7812 */ /* 0x004fda000780c0ff */
[----:B------:R-:W-:Y:S05]  /*21110*/  @!P0 BRA `(.L_x_770) ;  /* 0x0000000000248947 */ /* 0x000fea0003800000 */
[----:B------:R-:W-:Y:S05]  /*21120*/  WARPSYNC.ALL ;  /* 0x0000000000007948 */ /* 0x000fea0003800000 */
[----:B------:R-:W1:Y:S08]  /*21130*/  S2UR UR5, SR_CgaCtaId ;  /* 0x00000000000579c3 */ /* 0x000e700000008800 */
[----:B------:R-:W-:Y:S06]  /*21140*/  BAR.SYNC.DEFER_BLOCKING 0x5, 0x180 ;  /* 0x0146000000007b1d */ /* 0x000fec0000010000 */
[----:B------:R-:W-:-:S02]  /*21150*/  UMOV UR4, 0x400 ;  /* 0x0000040000047882 */ /* 0x000fc40000000000 */
[----:B-1----:R-:W-:-:S06]  /*21160*/  ULEA UR4, UR5, UR4, 0x18 ;  /* 0x0000000405047291 */ /* 0x002fcc000f8ec03f */
[----:B0-----:R-:W-:-:S05]  /*21170*/  IMAD.U32 R22, RZ, RZ, UR4 ;  /* 0x00000004ff167e24 */ /* 0x001fca000f8e00ff */
[----:B------:R0:W1:Y:S01]  /*21180*/  LDS.128 R16, [R22+0x308d0] ;  /* 0x0308d00016107984 */ /* 0x0000620000000c00 */
[----:B------:R-:W-:Y:S06]  /*21190*/  BAR.ARV 0x4, 0x180 ;  /* 0x0106000000007b1d */ /* 0x000fec0000002000 */
[----:B------:R-:W-:Y:S05]  /*211a0*/  BRA `(.L_x_771) ;  /* 0x0000000800d07947 */ /* 0x000fea0003800000 */
.L_x_770:
[----:B------:R-:W1:Y:S01]  /*211b0*/  S2R R9, SR_TID.X ;  /* 0x0000000000097919 */ /* 0x000e620000002100 */
[----:B------:R-:W-:Y:S01]  /*211c0*/  UMOV UR4, 0xffffffff ;  /* 0xffffffff00047882 */ /* 0x000fe20000000000 */
[----:B-1----:R-:W-:-:S04]  /*211d0*/  LOP3.LUT R9, R9, 0x1f, RZ, 0xc0, !PT ;  /* 0x0000001f09097812 */ /* 0x002fc800078ec0ff */
[----:B------:R-:W-:Y:S01]  /*211e0*/  ISETP.NE.AND P0, PT, R9, 0x1f, PT ;  /* 0x0000001f0900780c */ /* 0x000fe20003f05270 */
[----:B------:R-:W-:-:S12]  /*211f0*/  BRA.DIV UR4, `(.L_x_772) ;  /* 0x0000004e04587947 */ /* 0x000fd8000b800000 */
[----:B------:R-:W-:Y:S01]  /*21200*/  IMAD.IADD R7, R19, 0x1, R9 ;  /* 0x0000000113077824 */ /* 0x000fe200078e0209 */
[----:B------:R-:W-:-:S04]  /*21210*/  ULDC UR4, c[0x0][0xc3c] ;  /* 0x00030f0000047ab9 */ /* 0x000fc80000000800 */
[----:B------:R-:W-:-:S13]  /*21220*/  ISETP.GE.OR P1, PT, R7, UR4, !P0 ;  /* 0x0000000407007c0c */ /* 0x000fda000c726670 */
[----:B------:R-:W1:Y:S08]  /*21230*/  @!P1 LDC.64 R2, c[0x0][0xc80] ;  /* 0x00032000ff029b82 */ /* 0x000e700000000a00 */
[----:B------:R-:W2:Y:S01]  /*21240*/  @!P1 LDC.64 R4, c[0x0][0xc78] ;  /* 0x00031e00ff049b82 */ /* 0x000ea20000000a00 */
[----:B-1----:R-:W-:-:S05]  /*21250*/  @!P1 IMAD.WIDE R2, R7, 0x4, R2 ;  /* 0x0000000407029825 */ /* 0x002fca00078e0202 */
[----:B------:R2:W3:Y:S02]  /*21260*/  @!P1 LDG.E R6, desc[UR48][R2.64] ;  /* 0x0000003002069981 */ /* 0x0004e4000c1e1900 */
[----:B--2---:R-:W-:-:S05]  /*21270*/  @!P1 IMAD.WIDE R2, R7, 0x4, R4 ;  /* 0x0000000407029825 */ /* 0x004fca00078e0204 */
[----:B------:R-:W2:Y:S01]  /*21280*/  @!P1 LDG.E R5, desc[UR48][R2.64] ;  /* 0x0000003002059981 */ /* 0x000ea2000c1e1900 */
[----:B------:R-:W-:Y:S01]  /*21290*/  IMAD.MOV.U32 R4, RZ, RZ, RZ ;  /* 0x000000ffff047224 */ /* 0x000fe200078e00ff */
[----:B------:R-:W-:Y:S02]  /*212a0*/  MOV R7, RZ ;  /* 0x000000ff00077202 */ /* 0x000fe40000000f00 */
[C---:B------:R-:W-:Y:S01]  /*212b0*/  ISETP.GE.U32.AND P2, PT, R9.reuse, 0x2, PT ;  /* 0x000000020900780c */ /* 0x040fe20003f46070 */
[----:B------:R-:W-:Y:S01]  /*212c0*/  SHFL.IDX PT, R0, R16, RZ, 0x1f ;  /* 0x00001fff10007589 */ /* 0x000fe200000e0000 */
[C---:B------:R-:W-:Y:S02]  /*212d0*/  ISETP.GE.U32.AND P3, PT, R9.reuse, 0x4, PT ;  /* 0x000000040900780c */ /* 0x040fe40003f66070 */
[C---:B------:R-:W-:Y:S01]  /*212e0*/  ISETP.GE.U32.AND P4, PT, R9.reuse, 0x8, PT ;  /* 0x000000080900780c */ /* 0x040fe20003f86070 */
[----:B0-----:R-:W-:Y:S01]  /*212f0*/  SHFL.IDX PT, R8, R16, 0x1, 0x1f ;  /* 0x00201f0010087f89 */ /* 0x001fe200000e0000 */
[----:B------:R-:W-:Y:S01]  /*21300*/  ISETP.GE.U32.AND P5, PT, R9, 0x10, PT ;  /* 0x000000100900780c */ /* 0x000fe20003fa6070 */
[----:B---3--:R-:W-:Y:S01]  /*21310*/  @!P1 IMAD.MOV.U32 R7, RZ, RZ, R6 ;  /* 0x000000ffff079224 */ /* 0x008fe200078e0006 */
[----:B------:R-:W-:-:S02]  /*21320*/  MOV R6, RZ ;  /* 0x000000ff00067202 */ /* 0x000fc40000000f00 */
[----:B--2---:R-:W-:Y:S02]  /*21330*/  @!P1 MOV R4, R5 ;  /* 0x0000000500049202 */ /* 0x004fe40000000f00 */
[----:B------:R-:W-:-:S03]  /*21340*/  ISETP.NE.AND P1, PT, R9, RZ, PT ;  /* 0x000000ff0900720c */ /* 0x000fc60003f25270 */
[----:B------:R-:W-:-:S05]  /*21350*/  IMAD R13, R4, R7, RZ ;  /* 0x00000007040d7224 */ /* 0x000fca00078e02ff */
        /* <DEDUP_REMOVED lines=15> */
[----:B------:R0:W1:Y:S02]  /*21450*/  SHFL.IDX PT, R14, R2, 0x1f, 0x1f ;  /* 0x03e01f00020e7f89 */ /* 0x00006400000e0000 */
.L_x_935:
[----:B------:R-:W-:Y:S02]  /*21460*/  ULDC UR4, c[0x0][0xc38] ;  /* 0x00030e0000047ab9 */ /* 0x000fe40000000800 */
[----:B------:R-:W-:-:S04]  /*21470*/  IMAD.U32 R5, RZ, RZ, UR4 ;  /* 0x00000004ff057e24 */ /* 0x000fc8000f8e00ff */
[----:B-1----:R-:W-:-:S04]  /*21480*/  IMAD R14, R14, R5, RZ ;  /* 0x000000050e0e7224 */ /* 0x002fc800078e02ff */
[----:B------:R-:W-:-:S05]  /*21490*/  IMAD.IADD R9, R8, 0x1, R14 ;  /* 0x0000000108097824 */ /* 0x000fca00078e020e */
[----:B------:R-:W-:-:S13]  /*214a0*/  ISETP.GT.AND P6, PT, R9, R0, PT ;  /* 0x000000000900720c */ /* 0x000fda0003fc4270 */
[----:B------:R-:W-:Y:S05]  /*214b0*/  @P6 BRA `(.L_x_773) ;  /* 0x0000000000a46947 */ /* 0x000fea0003800000 */
.L_x_776:
[----:B0-----:R-:W0:Y:S01]  /*214c0*/  LDC R2, c[0x0][0xc3c] ;  /* 0x00030f00ff027b82 */ /* 0x001e220000000800 */
[----:B------:R-:W-:-:S04]  /*214d0*/  IADD3 R19, R19, 0x1f, RZ ;  /* 0x0000001f13137810 */ /* 0x000fc80007ffe0ff */
        /* <DEDUP_REMOVED lines=9> */
[----:B0-----:R-:W-:-:S05]  /*21570*/  @!P6 IMAD.WIDE R2, R11, 0x4, R2 ;  /* 0x000000040b02e825 */ /* 0x001fca00078e0202 */
[----:B------:R1:W2:Y:S02]  /*21580*/  @!P6 LDG.E R7, desc[UR48][R2.64] ;  /* 0x000000300207e981 */ /* 0x0002a4000c1e1900 */
[----:B-1----:R-:W-:Y:S01]  /*21590*/  @!P6 IMAD.WIDE R2, R11, 0x4, R4 ;  /* 0x000000040b02e825 */ /* 0x002fe200078e0204 */
[----:B------:R-:W-:-:S06]  /*215a0*/  MOV R4, RZ ;  /* 0x000000ff00047202 */ /* 0x000fcc0000000f00 */
        /* <DEDUP_REMOVED lines=20> */
.L_x_943:
[----:B------:R-:W-:Y:S02]  /*216f0*/  ULDC UR4, c[0x0][0xc38] ;  /* 0x00030e0000047ab9 */ /* 0x000fe40000000800 */
[----:B------:R-:W-:-:S05]  /*21700*/  MOV R5, UR4 ;  /* 0x0000000400057c02 */ /* 0x000fca0008000f00 */
[----:B-1----:R-:W-:-:S04]  /*21710*/  IMAD R14, R14, R5, RZ ;  /* 0x000000050e0e7224 */ /* 0x002fc800078e02ff */
[----:B------:R-:W-:-:S05]  /*21720*/  IMAD.IADD R9, R14, 0x1, R9 ;  /* 0x000000010e097824 */ /* 0x000fca00078e0209 */
[----:B------:R-:W-:-:S13]  /*21730*/  ISETP.GT.AND P6, PT, R9, R0, PT ;  /* 0x000000000900720c */ /* 0x000fda0003fc4270 */
[----:B------:R-:W-:Y:S05]  /*21740*/  @!P6 BRA `(.L_x_776) ;  /* 0xfffffffc005ce947 */ /* 0x000fea000383ffff */
.L_x_773:
        /* <DEDUP_REMOVED lines=9> */
.L_x_948:
[----:B------:R-:W-:-:S13]  /*217e0*/  ISETP.NE.AND P0, PT, R3, RZ, PT ;  /* 0x000000ff0300720c */ /* 0x000fda0003f05270 */
[----:B------:R-:W-:Y:S05]  /*217f0*/  @!P0 BRA `(.L_x_778) ;  /* 0x0000000000108947 */ /* 0x000fea0003800000 */
[----:B------:R-:W-:Y:S01]  /*21800*/  UMOV UR4, 0xffffffff ;  /* 0xffffffff00047882 */ /* 0x000fe20000000000 */
[----:B------:R-:W-:Y:S02]  /*21810*/  IADD3 R12, R8, -0x1, RZ ;  /* 0xffffffff080c7810 */ /* 0x000fe40007ffe0ff */
[----:B------:R-:W-:Y:S05]  /*21820*/  BRA.DIV UR4, `(.L_x_779) ;  /* 0x00000052041c7947 */ /* 0x000fea000b800000 */
[----:B------:R4:W0:Y:S02]  /*21830*/  SHFL.IDX PT, R6, R2, R12, 0x1f ;  /* 0x00001f0c02067589 */ /* 0x00082400000e0000 */
.L_x_778:
        /* <DEDUP_REMOVED lines=11> */
[----:B0-----:R-:W-:Y:S01]  /*218f0*/  MOV R2, RZ ;  /* 0x000000ff00027202 */ /* 0x001fe20000000f00 */
[----:B--2---:R-:W-:-:S04]  /*21900*/  IMAD.MOV R9, RZ, RZ, -R3 ;  /* 0x000000ffff097224 */ /* 0x004fc800078e0a03 */
[----:B------:R-:W-:-:S04]  /*21910*/  IMAD R9, R9, R10, RZ ;  /* 0x0000000a09097224 */ /* 0x000fc800078e02ff */
[----:B------:R-:W-:Y:S01]  /*21920*/  IMAD.HI.U32 R3, R3, R9, R2 ;  /* 0x0000000903037227 */ /* 0x000fe200078e0002 */
[----:B------:R-:W-:Y:S02]  /*21930*/  IABS R2, R7 ;  /* 0x0000000700027213 */ /* 0x000fe40000000000 */
[----:B------:R-:W-:-:S03]  /*21940*/  IABS R9, R0 ;  /* 0x0000000000097213 */ /* 0x000fc60000000000 */
[----:B------:R-:W-:Y:S02]  /*21950*/  IMAD.MOV R2, RZ, RZ, -R2 ;  /* 0x000000ffff027224 */ /* 0x000fe400078e0a02 */
[----:B------:R-:W-:Y:S01]  /*21960*/  IMAD.HI.U32 R6, R3, R9, RZ ;  /* 0x0000000903067227 */ /* 0x000fe200078e00ff */
[----:B------:R-:W-:-:S03]  /*21970*/  IADD3 R3, R12, 0xffffffe, RZ ;  /* 0x0ffffffe0c037810 */ /* 0x000fc60007ffe0ff */
[----:B------:R-:W-:-:S03]  /*21980*/  IMAD R9, R6, R2, R9 ;  /* 0x0000000206097224 */ /* 0x000fc600078e0209 */
[----:B------:R-:W0:Y:S02]  /*21990*/  F2I.FTZ.U32.TRUNC.NTZ R3, R3 ;  /* 0x0000000300037305 */ /* 0x000e24000021f000 */
[----:B------:R-:W-:-:S13]  /*219a0*/  ISETP.GT.U32.AND P1, PT, R10, R9, PT ;  /* 0x000000090a00720c */ /* 0x000fda0003f24070 */
[----:B------:R-:W-:Y:S02]  /*219b0*/  @!P1 IMAD.IADD R9, R9, 0x1, -R10 ;  /* 0x0000000109099824 */ /* 0x000fe400078e0a0a */
[----:B0-----:R-:W-:Y:S02]  /*219c0*/  IMAD.MOV R2, RZ, RZ, -R3 ;  /* 0x000000ffff027224 */ /* 0x001fe400078e0a03 */
[----:B------:R-:W-:Y:S01]  /*219d0*/  @!P1 VIADD R6, R6, 0x1 ;  /* 0x0000000106069836 */ /* 0x000fe20000000000 */
[----:B------:R-:W-:Y:S01]  /*219e0*/  ISETP.GE.U32.AND P0, PT, R9, R10, PT ;  /* 0x0000000a0900720c */ /* 0x000fe20003f06070 */
[----:B------:R-:W-:Y:S01]  /*219f0*/  IMAD R9, R2, R5, RZ ;  /* 0x0000000502097224 */ /* 0x000fe200078e02ff */
[----:B------:R-:W-:Y:S02]  /*21a00*/  MOV R2, RZ ;  /* 0x000000ff00027202 */ /* 0x000fe40000000f00 */
[----:B------:R-:W-:-:S03]  /*21a10*/  ISETP.NE.AND P1, PT, R7, RZ, PT ;  /* 0x000000ff0700720c */ /* 0x000fc60003f25270 */
[----:B------:R-:W-:Y:S01]  /*21a20*/  IMAD.HI.U32 R9, R3, R9, R2 ;  /* 0x0000000903097227 */ /* 0x000fe200078e0002 */
[----:B------:R-:W-:Y:S02]  /*21a30*/  LOP3.LUT R2, R0, R7, RZ, 0x3c, !PT ;  /* 0x0000000700027212 */ /* 0x000fe400078e3cff */
[----:B------:R-:W-:Y:S02]  /*21a40*/  IABS R3, R4 ;  /* 0x0000000400037213 */ /* 0x000fe40000000000 */
[----:B------:R-:W-:Y:S01]  /*21a50*/  ISETP.GE.AND P2, PT, R2, RZ, PT ;  /* 0x000000ff0200720c */ /* 0x000fe20003f46270 */
[----:B------:R-:W-:Y:S02]  /*21a60*/  @P0 VIADD R6, R6, 0x1 ;  /* 0x0000000106060836 */ /* 0x000fe40000000000 */
[----:B------:R-:W-:-:S10]  /*21a70*/  IMAD.MOV R3, RZ, RZ, -R3 ;  /* 0x000000ffff037224 */ /* 0x000fd400078e0a03 */
[----:B------:R-:W-:Y:S02]  /*21a80*/  @!P2 IADD3 R6, -R6, RZ, RZ ;  /* 0x000000ff0606a210 */ /* 0x000fe40007ffe1ff */
[----:B------:R-:W-:-:S04]  /*21a90*/  @!P1 LOP3.LUT R6, RZ, R7, RZ, 0x33, !PT ;  /* 0x00000007ff069212 */ /* 0x000fc800078e33ff */
[-C--:B------:R-:W-:Y:S01]  /*21aa0*/  IABS R2, R6.reuse ;  /* 0x0000000600027213 */ /* 0x080fe20000000000 */
[----:B------:R-:W-:-:S04]  /*21ab0*/  IMAD R7, R7, R6, RZ ;  /* 0x0000000607077224 */ /* 0x000fc800078e02ff */
[----:B------:R-:W-:Y:S01]  /*21ac0*/  IMAD.HI.U32 R9, R9, R2, RZ ;  /* 0x0000000209097227 */ /* 0x000fe200078e00ff */
[----:B------:R-:W-:-:S03]  /*21ad0*/  IADD3 R17, R0, -R7, RZ ;  /* 0x8000000700117210 */ /* 0x000fc60007ffe0ff */
[----:B------:R-:W-:-:S05]  /*21ae0*/  IMAD R2, R9, R3, R2 ;  /* 0x0000000309027224 */ /* 0x000fca00078e0202 */
[----:B------:R-:W-:-:S13]  /*21af0*/  ISETP.GT.U32.AND P1, PT, R5, R2, PT ;  /* 0x000000020500720c */ /* 0x000fda0003f24070 */
[----:B------:R-:W-:Y:S01]  /*21b00*/  @!P1 IMAD.IADD R2, R2, 0x1, -R5 ;  /* 0x0000000102029824 */ /* 0x000fe200078e0a05 */
[----:B------:R-:W-:Y:S02]  /*21b10*/  @!P1 IADD3 R9, R9, 0x1, RZ ;  /* 0x0000000109099810 */ /* 0x000fe40007ffe0ff */
[----:B------:R-:W-:Y:S02]  /*21b20*/  ISETP.NE.AND P1, PT, R4, RZ, PT ;  /* 0x000000ff0400720c */ /* 0x000fe40003f25270 */
[----:B------:R-:W-:Y:S02]  /*21b30*/  ISETP.GE.U32.AND P0, PT, R2, R5, PT ;  /* 0x000000050200720c */ /* 0x000fe40003f06070 */
[----:B------:R-:W-:-:S04]  /*21b40*/  LOP3.LUT R2, R6, R4, RZ, 0x3c, !PT ;  /* 0x0000000406027212 */ /* 0x000fc800078e3cff */
[----:B------:R-:W-:-:S07]  /*21b50*/  ISETP.GE.AND P2, PT, R2, RZ, PT ;  /* 0x000000ff0200720c */ /* 0x000fce0003f46270 */
[----:B------:R-:W-:-:S06]  /*21b60*/  @P0 VIADD R9, R9, 0x1 ;  /* 0x0000000109090836 */ /* 0x000fcc0000000000 */
[----:B------:R-:W-:Y:S01]  /*21b70*/  @!P2 IMAD.MOV R9, RZ, RZ, -R9 ;  /* 0x000000ffff09a224 */ /* 0x000fe200078e0a09 */
[----:B------:R-:W-:-:S04]  /*21b80*/  @!P1 LOP3.LUT R9, RZ, R4, RZ, 0x33, !PT ;  /* 0x00000004ff099212 */ /* 0x000fc800078e33ff */
[----:B------:R-:W-:Y:S01]  /*21b90*/  IADD3 R3, -R9, RZ, RZ ;  /* 0x000000ff09037210 */ /* 0x000fe20007ffe1ff */
[----:B------:R-:W-:-:S04]  /*21ba0*/  IMAD R9, R4, 0x1000000, R9 ;  /* 0x0100000004097824 */ /* 0x000fc800078e0209 */
[----:B------:R-:W-:-:S04]  /*21bb0*/  IMAD R18, R4, R3, R6 ;  /* 0x0000000304127224 */ /* 0x000fc800078e0206 */
[----:B------:R-:W-:Y:S01]  /*21bc0*/  IMAD R18, R18, 0x10000, R9 ;  /* 0x0001000012127824 */ /* 0x000fe200078e0209 */
[----:B------:R-:W-:Y:S06]  /*21bd0*/  BRA `(.L_x_780) ;  /* 0x00000000001c7947 */ /* 0x000fec0003800000 */
.L_x_774:
[----:B------:R-:W-:Y:S01]  /*21be0*/  UMOV UR4, URZ ;  /* 0x0000003f00047c82 */ /* 0x000fe20008000000 */
[----:B------:R-:W-:Y:S01]  /*21bf0*/  UMOV UR5, URZ ;  /* 0x0000003f00057c82 */ /* 0x000fe20008000000 */
[----:B------:R-:W-:Y:S01]  /*21c00*/  ULDC UR6, c[0x0][0xc3c] ;  /* 0x00030f0000067ab9 */ /* 0x000fe20000000800 */
[----:B------:R-:W-:Y:S01]  /*21c10*/  IMAD.MOV.U32 R16, RZ, RZ, R0 ;  /* 0x000000ffff107224 */ /* 0x000fe200078e0000 */
[----:B------:R-:W-:Y:S01]  /*21c20*/  MOV R17, UR4 ;  /* 0x0000000400117c02 */ /* 0x000fe20008000f00 */
[----:B------:R-:W-:Y:S02]  /*21c30*/  IMAD.U32 R18, RZ, RZ, UR5 ;  /* 0x00000005ff127e24 */ /* 0x000fe4000f8e00ff */
[----:B------:R-:W-:-:S07]  /*21c40*/  IMAD.U32 R19, RZ, RZ, UR6 ;  /* 0x00000006ff137e24 */ /* 0x000fce000f8e00ff */
.L_x_780:
        /* <DEDUP_REMOVED lines=10> */
.L_x_771:
[----:B------:R-:W-:Y:S02]  /*21cf0*/  ULDC UR4, c[0x0][0xc3c] ;  /* 0x00030f0000047ab9 */ /* 0x000fe40000000800 */
[----:B-1----:R-:W-:-:S13]  /*21d00*/  ISETP.GE.AND P0, PT, R19, UR4, PT ;  /* 0x0000000413007c0c */ /* 0x002fda000bf06270 */
[----:B------:R-:W-:Y:S05]  /*21d10*/  @!P0 BRA `(.L_x_781) ;  /* 0xffffff9c00588947 */ /* 0x000fea000383ffff */
[----:B------:R-:W-:Y:S05]  /*21d20*/  BSYNC B8 ;  /* 0x0000000000087941 */ /* 0x000fea0003800000 */
.L_x_676:
[----:B------:R-:W3:Y:S01]  /*21d30*/  LDL.LU R0, [R1+0x28] ;  /* 0x0000280001007983 */ /* 0x000ee20000300800 */
[----:B------:R-:W-:Y:S01]  /*21d40*/  BSSY B0, `(.L_x_782) ;  /* 0x000000b000007945 */ /* 0x000fe20003800000 */
[----:B------:R-:W1:Y:S01]  /*21d50*/  S2R R5, SR_CgaCtaId ;  /* 0x0000000000057919 */ /* 0x000e620000008800 */
[----:B---3--:R-:W-:-:S04]  /*21d60*/  IADD3 R0, R0, 0x1, RZ ;  /* 0x0000000100007810 */ /* 0x008fc80007ffe0ff */
[----:B0-----:R-:W-:-:S04]  /*21d70*/  LEA.HI R2, R0, R0, RZ, 0x1 ;  /* 0x0000000000027211 */ /* 0x001fc800078f08ff */
[----:B------:R-:W-:Y:S02]  /*21d80*/  LOP3.LUT R3, R2, 0xfffffffe, RZ, 0xc0, !PT ;  /* 0xfffffffe02037812 */ /* 0x000fe400078ec0ff */
[----:B------:R-:W-:-:S03]  /*21d90*/  MOV R2, 0x400 ;  /* 0x0000040000027802 */ /* 0x000fc60000000f00 */
[----:B------:R-:W-:Y:S01]  /*21da0*/  IMAD.IADD R0, R0, 0x1, -R3 ;  /* 0x0000000100007824 */ /* 0x000fe200078e0a03 */
[----:B-1----:R-:W-:-:S04]  /*21db0*/  LEA R7, R5, R2, 0x18 ;  /* 0x0000000205077211 */ /* 0x002fc800078ec0ff */
[----:B------:R-:W-:-:S04]  /*21dc0*/  SHF.L.U32 R0, R0, 0x1f, RZ ;  /* 0x0000001f00007819 */ /* 0x000fc800000006ff */
[----:B------:R-:W0:Y:S02]  /*21dd0*/  SYNCS.PHASECHK.TRANS64.TRYWAIT P0, [R7+URZ+0x30820], R0 ;  /* 0x03082000070075a7 */ /* 0x000e24000800017f */
[----:B0-----:R-:W-:Y:S05]  /*21de0*/  @!P0 BRA `(.L_x_783) ;  /* 0x0000004800d48947 */ /* 0x001fea0003800000 */
.L_x_951:
[----:B------:R-:W-:Y:S05]  /*21df0*/  BSYNC B0 ;  /* 0x0000000000007941 */ /* 0x000fea0003800000 */
.L_x_782:
[----:B------:R-:W-:-:S03]  /*21e00*/  UMOV UR4, 0xffffffff ;  /* 0xffffffff00047882 */ /* 0x000fc60000000000 */
[----:B------:R-:W-:Y:S05]  /*21e10*/  BRA.DIV UR4, `(.L_x_784) ;  /* 0x0000004a04dc7947 */ /* 0x000fea000b800000 */
[----:B0-----:R-:W0:Y:S02]  /*21e20*/  S2R R0, SR_TID.X ;  /* 0x0000000000007919 */ /* 0x001e240000002100 */
[----:B0-----:R-:W-:-:S04]  /*21e30*/  SHF.R.U32.HI R0, RZ, 0x5, R0 ;  /* 0x00000005ff007819 */ /* 0x001fc80000011600 */
[----:B------:R-:W-:-:S05]  /*21e40*/  LOP3.LUT R0, R0, 0x3, RZ, 0xc0, !PT ;  /* 0x0000000300007812 */ /* 0x000fca00078ec0ff */
[----:B------:R0:W1:Y:S02]  /*21e50*/  SHFL.IDX PT, R14, R0, RZ, 0x1f ;  /* 0x00001fff000e7589 */ /* 0x00006400000e0000 */
.L_x_954:
[----:B-1----:R-:W-:-:S13]  /*21e60*/  ISETP.NE.AND P0, PT, R14, RZ, PT ;  /* 0x000000ff0e00720c */ /* 0x002fda0003f05270 */
[----:B------:R-:W-:Y:S05]  /*21e70*/  @P0 BRA `(.L_x_446) ;  /* 0x0000000000880947 */ /* 0x000fea0003800000 */
[----:B------:R-:W-:-:S03]  /*21e80*/  UMOV UR4, 0xffffffff ;  /* 0xffffffff00047882 */ /* 0x000fc60000000000 */
[----:B------:R-:W-:Y:S05]  /*21e90*/  BRA.DIV UR4, `(.L_x_785) ;  /* 0x0000004a04f07947 */ /* 0x000fea000b800000 */
[----:B------:R-:W-:-:S13]  /*21ea0*/  ELECT P6, URZ, PT ;  /* 0x00000000003f782f */ /* 0x000fda00038c0000 */
.L_x_957:
[----:B------:R-:W-:Y:S05]  /*21eb0*/  @!P6 BRA `(.L_x_446) ;  /* 0x000000000078e947 */ /* 0x000fea0003800000 */
[----:B------:R-:W-:-:S06]  /*21ec0*/  ULOP3.LUT UR4, UR61, 0x2, URZ, 0xfc, !UPT ;  /* 0x000000023d047892 */ /* 0x000fcc000f8efc3f */
[----:B0-----:R-:W-:-:S05]  /*21ed0*/  IMAD.U32 R0, RZ, RZ, UR4 ;  /* 0x00000004ff007e24 */ /* 0x001fca000f8e00ff */
[----:B------:R-:W-:-:S13]  /*21ee0*/  ISETP.NE.AND P0, PT, R0, 0x3, PT ;  /* 0x000000030000780c */ /* 0x000fda0003f05270 */
[----:B------:R-:W-:Y:S05]  /*21ef0*/  @!P0 BRA `(.L_x_786) ;  /* 0x0000000000048947 */ /* 0x000fea0003800000 */
[----:B------:R-:W-:Y:S01]  /*21f00*/  BPT.TRAP 0x1 ;  /* 0x000000040000795c */ /* 0x000fe20000300000 */
.L_x_786:
[C---:B------:R-:W-:Y:S01]  /*21f10*/  LEA R5, R26.reuse, R7, 0x3 ;  /* 0x000000071a057211 */ /* 0x040fe200078e18ff */
[----:B------:R-:W-:Y:S01]  /*21f20*/  VIADD R26, R26, 0x1 ;  /* 0x000000011a1a7836 */ /* 0x000fe20000000000 */
[----:B------:R-:W-:-:S04]  /*21f30*/  SHF.L.U32 R0, R28, 0x1f, RZ ;  /* 0x0000001f1c007819 */ /* 0x000fc800000006ff */
[----:B------:R-:W0:Y:S01]  /*21f40*/  SYNCS.PHASECHK.TRANS64.TRYWAIT P1, [R5+URZ+0x30840], R0 ;  /* 0x03084000050075a7 */ /* 0x000e22000802017f */
[----:B------:R-:W-:-:S04]  /*21f50*/  ISETP.NE.AND P2, PT, R26, 0x2, PT ;  /* 0x000000021a00780c */ /* 0x000fc80003f45270 */
[----:B------:R-:W-:Y:S01]  /*21f60*/  SEL R3, RZ, 0x1, P2 ;  /* 0x00000001ff037807 */ /* 0x000fe20001000000 */
[----:B0-----:R-:W-:Y:S08]  /*21f70*/  @!P1 BRA `(.L_x_787) ;  /* 0x0000004800d89947 */ /* 0x001ff00003800000 */
.L_x_958:
[----:B------:R-:W-:Y:S02]  /*21f80*/  SEL R26, R26, RZ, P2 ;  /* 0x000000ff1a1a7207 */ /* 0x000fe40001000000 */
[----:B------:R-:W-:Y:S01]  /*21f90*/  LOP3.LUT R2, R28, R3, RZ, 0x3c, !PT ;  /* 0x000000031c027212 */ /* 0x000fe200078e3cff */
[----:B------:R-:W-:Y:S06]  /*21fa0*/  @!P0 BRA `(.L_x_788) ;  /* 0x0000000000048947 */ /* 0x000fec0003800000 */
[----:B------:R-:W-:Y:S01]  /*21fb0*/  BPT.TRAP 0x1 ;  /* 0x000000040000795c */ /* 0x000fe20000300000 */
.L_x_788:
[----:B------:R-:W-:Y:S01]  /*21fc0*/  IMAD R3, R26, 0x8, R7 ;  /* 0x000000081a037824 */ /* 0x000fe200078e0207 */
[----:B------:R-:W-:-:S04]  /*21fd0*/  SHF.L.U32 R2, R2, 0x1f, RZ ;  /* 0x0000001f02027819 */ /* 0x000fc800000006ff */
[----:B------:R-:W1:Y:S02]  /*21fe0*/  SYNCS.PHASECHK.TRANS64.TRYWAIT P1, [R3+URZ+0x30840], R2 ;  /* 0x03084002030075a7 */ /* 0x000e64000802017f */
[----:B-1----:R-:W-:Y:S05]  /*21ff0*/  @!P1 BRA `(.L_x_789) ;  /* 0x0000004800cc9947 */ /* 0x002fea0003800000 */
.L_x_959:
[----:B------:R-:W-:Y:S05]  /*22000*/  @!P0 BRA `(.L_x_790) ;  /* 0x0000000000048947 */ /* 0x000fea0003800000 */
[----:B------:R-:W-:Y:S01]  /*22010*/  BPT.TRAP 0x1 ;  /* 0x000000040000795c */ /* 0x000fe20000300000 */
.L_x_790:
[----:B------:R-:W3:Y:S02]  /*22020*/  SYNCS.PHASECHK.TRANS64.TRYWAIT P1, [R5+URZ+0x30860], R0 ;  /* 0x03086000050075a7 */ /* 0x000ee4000802017f */
[----:B---3--:R-:W-:Y:S05]  /*22030*/  @!P1 BRA `(.L_x_791) ;  /* 0x0000004800d09947 */ /* 0x008fea0003800000 */
.L_x_960:
[----:B------:R-:W-:Y:S05]  /*22040*/  @!P0 BRA `(.L_x_792) ;  /* 0x0000000000048947 */ /* 0x000fea0003800000 */
[----:B------:R-:W-:Y:S01]  /*22050*/  BPT.TRAP 0x1 ;  /* 0x000000040000795c */ /* 0x000fe20000300000 */
.L_x_792:
[----:B----4-:R4:W0:Y:S02]  /*22060*/  SYNCS.PHASECHK.TRANS64.TRYWAIT P0, [R3+URZ+0x30860], R2 ;  /* 0x03086002030075a7 */ /* 0x010824000800017f */
[----:B0-----:R-:W-:Y:S05]  /*22070*/  @!P0 NANOSLEEP.SYNCS 0x989680 ;  /* 0x009896800000895d */ /* 0x001fea0003900000 */
[----:B------:R-:W0:Y:S02]  /*22080*/  @!P0 SYNCS.PHASECHK.TRANS64 P0, [R3+URZ+0x30860], R2 ;  /* 0x03086002030085a7 */ /* 0x000e24000800007f */
[----:B0-----:R-:W-:Y:S05]  /*22090*/  @!P0 BRA `(.L_x_792) ;  /* 0xfffffffc00f08947 */ /* 0x001fea000383ffff */
.L_x_446:
[----:B------:R-:W-:Y:S05]  /*220a0*/  BSYNC B9 ;  /* 0x0000000000097941 */ /* 0x000fea0003800000 */
.L_x_443:
[----:B------:R-:W-:Y:S05]  /*220b0*/  EXIT ;  /* 0x000000000000794d */ /* 0x000fea0003800000 */
.L_x_466:
[----:B0-----:R0:W1:Y:S02]  /*220c0*/  SYNCS.PHASECHK.TRANS64.TRYWAIT P5, [R83+URZ+0x30890], R84 ;  /* 0x03089054530075a7 */ /* 0x00106400080a017f */
[----:B-1----:R-:W-:Y:S05]  /*220d0*/  @!P5 NANOSLEEP.SYNCS 0x989680 ;  /* 0x009896800000d95d */ /* 0x002fea0003900000 */
[----:B------:R-:W1:Y:S02]  /*220e0*/  @!P5 SYNCS.PHASECHK.TRANS64 P5, [R83+URZ+0x30890], R84 ;  /* 0x030890545300d5a7 */ /* 0x000e6400080a007f */
[----:B-1----:R-:W-:Y:S05]  /*220f0*/  @!P5 BRA `(.L_x_466) ;  /* 0xfffffffc00f0d947 */ /* 0x002fea000383ffff */
[----:B------:R-:W-:Y:S05]  /*22100*/  BRA `(.L_x_793) ;  /* 0xfffffe1c00047947 */ /* 0x000fea000383ffff */
.L_x_467:
[----:B------:R-:W-:Y:S01]  /*22110*/  BSSY B1, `(.L_x_794) ;  /* 0x0000008000017945 */ /* 0x000fe20003800000 */
[----:B------:R-:W-:Y:S01]  /*22120*/  MOV R13, R113 ;  /* 0x00000071000d7202 */ /* 0x000fe20000000f00 */
[----:B------:R-:W-:Y:S01]  /*22130*/  IMAD.MOV.U32 R12, RZ, RZ, RZ ;  /* 0x000000ffff0c7224 */ /* 0x000fe200078e00ff */
[----:B------:R-:W-:Y:S01]  /*22140*/  MOV R15, 0xffffffff ;  /* 0xffffffff000f7802 */ /* 0x000fe20000000f00 */
[----:B------:R-:W-:-:S07]  /*22150*/  IMAD.MOV.U32 R11, RZ, RZ, 0x1c1f ;  /* 0x00001c1fff0b7424 */ /* 0x000fce00078e00ff */
[----:B0-----:R-:W-:Y:S05]  /*22160*/  WARPSYNC.COLLECTIVE R15, `(.L_x_795) ;  /* 0x000000000f087348 */ /* 0x001fea0003c00000 */
[----:B------:R1:W2:Y:S02]  /*22170*/  SHFL.IDX P6, R14, R13, R12, R11 ;  /* 0x0000000c0d0e7389 */ /* 0x0002a400000c000b */
[----:B012---:R-:W-:Y:S01]  /*22180*/  ENDCOLLECTIVE ;  /* 0x000000000000791b */ /* 0x007fe20003800000 */
.L_x_795:
[----:B------:R-:W-:Y:S05]  /*22190*/  BSYNC B1 ;  /* 0x0000000000017941 */ /* 0x000fea0003800000 */
.L_x_794:
[----:B------:R-:W-:Y:S01]  /*221a0*/  IMAD.MOV.U32 R13, RZ, RZ, R116 ;  /* 0x000000ffff0d7224 */ /* 0x000fe200078e0074 */
[----:B------:R-:W-:Y:S01]  /*221b0*/  MOV R12, RZ ;  /* 0x000000ff000c7202 */ /* 0x000fe20000000f00 */
[----:B------:R-:W-:Y:S02]  /*221c0*/  IMAD.MOV.U32 R11, RZ, RZ, 0x1c1f ;  /* 0x00001c1fff0b7424 */ /* 0x000fe400078e00ff */
[----:B------:R-:W-:Y:S02]  /*221d0*/  IMAD.MOV.U32 R15, RZ, RZ, -0x1 ;  /* 0xffffffffff0f7424 */ /* 0x000fe400078e00ff */
[----:B------:R-:W-:-:S07]  /*221e0*/  IMAD.MOV.U32 R76, RZ, RZ, R14 ;  /* 0x000000ffff4c7224 */ /* 0x000fce00078e000e */
[----:B------:R-:W-:Y:S05]  /*221f0*/  WARPSYNC.COLLECTIVE R15, `(.L_x_796) ;  /* 0x000000000f087348 */ /* 0x000fea0003c00000 */
[----:B------:R0:W1:Y:S02]  /*22200*/  SHFL.IDX P6, R14, R13, R12, R11 ;  /* 0x0000000c0d0e7389 */ /* 0x00006400000c000b */
[----:B01----:R-:W-:Y:S01]  /*22210*/  ENDCOLLECTIVE ;  /* 0x000000000000791b */ /* 0x003fe20003800000 */
.L_x_796:
[----:B------:R-:W-:Y:S01]  /*22220*/  MOV R11, R14 ;  /* 0x0000000e000b7202 */ /* 0x000fe20000000f00 */
[----:B------:R-:W-:Y:S06]  /*22230*/  BRA `(.L_x_797) ;  /* 0xfffffe1800cc7947 */ /* 0x000fec000383ffff */
.L_x_492:
[----:B------:R-:W-:Y:S01]  /*22240*/  BSSY B1, `(.L_x_798) ;  /* 0x0000008000017945 */ /* 0x000fe20003800000 */
[----:B0---4-:R-:W-:Y:S01]  /*22250*/  IMAD.MOV.U32 R13, RZ, RZ, R113 ;  /* 0x000000ffff0d7224 */ /* 0x011fe200078e0071 */
[----:B---3--:R-:W-:Y:S01]  /*22260*/  MOV R11, 0x1c1f ;  /* 0x00001c1f000b7802 */ /* 0x008fe20000000f00 */
[----:B------:R-:W-:Y:S02]  /*22270*/  IMAD.MOV.U32 R12, RZ, RZ, 0x1 ;  /* 0x00000001ff0c7424 */ /* 0x000fe400078e00ff */
[----:B------:R-:W-:-:S07]  /*22280*/  IMAD.MOV.U32 R15, RZ, RZ, -0x1 ;  /* 0xffffffffff0f7424 */ /* 0x000fce00078e00ff */
[----:B-12---:R-:W-:Y:S05]  /*22290*/  WARPSYNC.COLLECTIVE R15, `(.L_x_799) ;  /* 0x000000000f087348 */ /* 0x006fea0003c00000 */
[----:B------:R0:W3:Y:S02]  /*222a0*/  SHFL.IDX P6, R14, R13, R12, R11 ;  /* 0x0000000c0d0e7389 */ /* 0x0000e400000c000b */
[----:B0123--:R-:W-:Y:S01]  /*222b0*/  ENDCOLLECTIVE ;  /* 0x000000000000791b */ /* 0x00ffe20003800000 */
.L_x_799:
[----:B------:R-:W-:Y:S05]  /*222c0*/  BSYNC B1 ;  /* 0x0000000000017941 */ /* 0x000fea0003800000 */
.L_x_798:
[----:B------:R-:W-:Y:S01]  /*222d0*/  MOV R13, R116 ;  /* 0x00000074000d7202 */ /* 0x000fe20000000f00 */
[----:B------:R-:W-:Y:S01]  /*222e0*/  IMAD.MOV.U32 R12, RZ, RZ, 0x1 ;  /* 0x00000001ff0c7424 */ /* 0x000fe200078e00ff */
[----:B------:R-:W-:Y:S01]  /*222f0*/  MOV R15, 0xffffffff ;  /* 0xffffffff000f7802 */ /* 0x000fe20000000f00 */
[----:B------:R-:W-:Y:S02]  /*22300*/  IMAD.MOV.U32 R11, RZ, RZ, 0x1c1f ;  /* 0x00001c1fff0b7424 */ /* 0x000fe400078e00ff */
[----:B------:R-:W-:-:S07]  /*22310*/  IMAD.MOV.U32 R113, RZ, RZ, R14 ;  /* 0x000000ffff717224 */ /* 0x000fce00078e000e */
[----:B------:R-:W-:Y:S05]  /*22320*/  WARPSYNC.COLLECTIVE R15, `(.L_x_800) ;  /* 0x000000000f087348 */ /* 0x000fea0003c00000 */
[----:B------:R0:W1:Y:S02]  /*22330*/  SHFL.IDX P6, R14, R13, R12, R11 ;  /* 0x0000000c0d0e7389 */ /* 0x00006400000c000b */
[----:B01----:R-:W-:Y:S01]  /*22340*/  ENDCOLLECTIVE ;  /* 0x000000000000791b */ /* 0x003fe20003800000 */
.L_x_800:
[----:B------:R-:W-:Y:S01]  /*22350*/  IMAD.MOV.U32 R116, RZ, RZ, R14 ;  /* 0x000000ffff747224 */ /* 0x000fe200078e000e */
[----:B------:R-:W-:Y:S06]  /*22360*/  BRA `(.L_x_801) ;  /* 0xfffffe2c00dc7947 */ /* 0x000fec000383ffff */
.L_x_522:
[----:B0-----:R0:W1:Y:S02]  /*22370*/  SYNCS.PHASECHK.TRANS64.TRYWAIT P5, [R83+URZ+0x30890], R84 ;  /* 0x03089054530075a7 */ /* 0x00106400080a017f */
[----:B-1----:R-:W-:Y:S05]  /*22380*/  @!P5 NANOSLEEP.SYNCS 0x989680 ;  /* 0x009896800000d95d */ /* 0x002fea0003900000 */
[----:B------:R-:W1:Y:S02]  /*22390*/  @!P5 SYNCS.PHASECHK.TRANS64 P5, [R83+URZ+0x30890], R84 ;  /* 0x030890545300d5a7 */ /* 0x000e6400080a007f */
[----:B-1----:R-:W-:Y:S05]  /*223a0*/  @!P5 BRA `(.L_x_522) ;  /* 0xfffffffc00f0d947 */ /* 0x002fea000383ffff */
[----:B------:R-:W-:Y:S05]  /*223b0*/  BRA `(.L_x_802) ;  /* 0xfffffe4c00cc7947 */ /* 0x000fea000383ffff */
.L_x_523:
[----:B------:R-:W-:Y:S01]  /*223c0*/  BSSY B1, `(.L_x_803) ;  /* 0x0000008000017945 */ /* 0x000fe20003800000 */
[----:B------:R-:W-:Y:S01]  /*223d0*/  IMAD.MOV.U32 R13, RZ, RZ, R113 ;  /* 0x000000ffff0d7224 */ /* 0x000fe200078e0071 */
[----:B------:R-:W-:Y:S01]  /*223e0*/  MOV R12, RZ ;  /* 0x000000ff000c7202 */ /* 0x000fe20000000f00 */
[----:B------:R-:W-:Y:S02]  /*223f0*/  IMAD.MOV.U32 R11, RZ, RZ, 0x1c1f ;  /* 0x00001c1fff0b7424 */ /* 0x000fe400078e00ff */
[----:B------:R-:W-:-:S07]  /*22400*/  IMAD.MOV.U32 R15, RZ, RZ, -0x1 ;  /* 0xffffffffff0f7424 */ /* 0x000fce00078e00ff */
[----:B0-----:R-:W-:Y:S05]  /*22410*/  WARPSYNC.COLLECTIVE R15, `(.L_x_804) ;  /* 0x000000000f087348 */ /* 0x001fea0003c00000 */
[----:B------:R1:W2:Y:S02]  /*22420*/  SHFL.IDX P6, R14, R13, R12, R11 ;  /* 0x0000000c0d0e7389 */ /* 0x0002a400000c000b */
[----:B012---:R-:W-:Y:S01]  /*22430*/  ENDCOLLECTIVE ;  /* 0x000000000000791b */ /* 0x007fe20003800000 */
.L_x_804:
[----:B------:R-:W-:Y:S05]  /*22440*/  BSYNC B1 ;  /* 0x0000000000017941 */ /* 0x000fea0003800000 */
.L_x_803:
[----:B------:R-:W-:Y:S01]  /*22450*/  IMAD.MOV.U32 R13, RZ, RZ, R116 ;  /* 0x000000ffff0d7224 */ /* 0x000fe200078e0074 */
[----:B------:R-:W-:Y:S01]  /*22460*/  MOV R11, 0x1c1f ;  /* 0x00001c1f000b7802 */ /* 0x000fe20000000f00 */
[----:B------:R-:W-:Y:S01]  /*22470*/  IMAD.MOV.U32 R12, RZ, RZ, RZ ;  /* 0x000000ffff0c7224 */ /* 0x000fe200078e00ff */
[----:B------:R-:W-:Y:S01]  /*22480*/  MOV R115, R14 ;  /* 0x0000000e00737202 */ /* 0x000fe20000000f00 */
[----:B------:R-:W-:-:S07]  /*22490*/  IMAD.MOV.U32 R15, RZ, RZ, -0x1 ;  /* 0xffffffffff0f7424 */ /* 0x000fce00078e00ff */
[----:B------:R-:W-:Y:S05]  /*224a0*/  WARPSYNC.COLLECTIVE R15, `(.L_x_805) ;  /* 0x000000000f087348 */ /* 0x000fea0003c00000 */
[----:B------:R0:W1:Y:S02]  /*224b0*/  SHFL.IDX P6, R14, R13, R12, R11 ;  /* 0x0000000c0d0e7389 */ /* 0x00006400000c000b */
[----:B01----:R-:W-:Y:S01]  /*224c0*/  ENDCOLLECTIVE ;  /* 0x000000000000791b */ /* 0x003fe20003800000 */
.L_x_805:
[----:B------:R-:W-:Y:S01]  /*224d0*/  IMAD.MOV.U32 R11, RZ, RZ, R14 ;  /* 0x000000ffff0b7224 */ /* 0x000fe200078e000e */
[----:B------:R-:W-:Y:S06]  /*224e0*/  BRA `(.L_x_806) ;  /* 0xfffffe4c009c7947 */ /* 0x000fec000383ffff */
.L_x_536:
[----:B------:R-:W-:Y:S01]  /*224f0*/  BSSY B1, `(.L_x_807) ;  /* 0x0000008000017945 */ /* 0x000fe20003800000 */
[----:B--234-:R-:W-:Y:S01]  /*22500*/  MOV R13, R113 ;  /* 0x00000071000d7202 */ /* 0x01cfe20000000f00 */
[----:B------:R-:W-:Y:S01]  /*22510*/  IMAD.MOV.U32 R12, RZ, RZ, 0x1 ;  /* 0x00000001ff0c7424 */ /* 0x000fe200078e00ff */
[----:B------:R-:W-:Y:S01]  /*22520*/  MOV R15, 0xffffffff ;  /* 0xffffffff000f7802 */ /* 0x000fe20000000f00 */
[----:B------:R-:W-:-:S07]  /*22530*/  IMAD.MOV.U32 R11, RZ, RZ, 0x1c1f ;  /* 0x00001c1fff0b7424 */ /* 0x000fce00078e00ff */
[----:B01----:R-:W-:Y:S05]  /*22540*/  WARPSYNC.COLLECTIVE R15, `(.L_x_808) ;  /* 0x000000000f087348 */ /* 0x003fea0003c00000 */
[----:B------:R2:W3:Y:S02]  /*22550*/  SHFL.IDX P6, R14, R13, R12, R11 ;  /* 0x0000000c0d0e7389 */ /* 0x0004e400000c000b */
[----:B0123--:R-:W-:Y:S01]  /*22560*/  ENDCOLLECTIVE ;  /* 0x000000000000791b */ /* 0x00ffe20003800000 */
.L_x_808:
[----:B------:R-:W-:Y:S05]  /*22570*/  BSYNC B1 ;  /* 0x0000000000017941 */ /* 0x000fea0003800000 */
.L_x_807:
[----:B------:R-:W-:Y:S01]  /*22580*/  IMAD.MOV.U32 R13, RZ, RZ, R116 ;  /* 0x000000ffff0d7224 */ /* 0x000fe200078e0074 */
[----:B------:R-:W-:Y:S01]  /*22590*/  MOV R12, 0x1 ;  /* 0x00000001000c7802 */ /* 0x000fe20000000f00 */
[----:B------:R-:W-:Y:S02]  /*225a0*/  IMAD.MOV.U32 R11, RZ, RZ, 0x1c1f ;  /* 0x00001c1fff0b7424 */ /* 0x000fe400078e00ff */
[----:B------:R-:W-:Y:S02]  /*225b0*/  IMAD.MOV.U32 R15, RZ, RZ, -0x1 ;  /* 0xffffffffff0f7424 */ /* 0x000fe400078e00ff */
[----:B------:R-:W-:-:S07]  /*225c0*/  IMAD.MOV.U32 R113, RZ, RZ, R14 ;  /* 0x000000ffff717224 */ /* 0x000fce00078e000e */
[----:B------:R-:W-:Y:S05]  /*225d0*/  WARPSYNC.COLLECTIVE R15, `(.L_x_809) ;  /* 0x000000000f087348 */ /* 0x000fea0003c00000 */
[----:B------:R0:W1:Y:S02]  /*225e0*/  SHFL.IDX P6, R14, R13, R12, R11 ;  /* 0x0000000c0d0e7389 */ /* 0x00006400000c000b */
[----:B01----:R-:W-:Y:S01]  /*225f0*/  ENDCOLLECTIVE ;  /* 0x000000000000791b */ /* 0x003fe20003800000 */
.L_x_809:
[----:B------:R-:W-:Y:S01]  /*22600*/  MOV R116, R14 ;  /* 0x0000000e00747202 */ /* 0x000fe20000000f00 */
[----:B------:R-:W-:Y:S06]  /*22610*/  BRA `(.L_x_810) ;  /* 0xfffffe6400187947 */ /* 0x000fec000383ffff */
.L_x_549:
[----:B0-----:R0:W1:Y:S02]  /*22620*/  SYNCS.PHASECHK.TRANS64.TRYWAIT P3, [R83+URZ+0x30890], R84 ;  /* 0x03089054530075a7 */ /* 0x001064000806017f */
[----:B-1----:R-:W-:Y:S05]  /*22630*/  @!P3 NANOSLEEP.SYNCS 0x989680 ;  /* 0x009896800000b95d */ /* 0x002fea0003900000 */
[----:B------:R-:W1:Y:S02]  /*22640*/  @!P3 SYNCS.PHASECHK.TRANS64 P3, [R83+URZ+0x30890], R84 ;  /* 0x030890545300b5a7 */ /* 0x000e64000806007f */
[----:B-1----:R-:W-:Y:S05]  /*22650*/  @!P3 BRA `(.L_x_549) ;  /* 0xfffffffc00f0b947 */ /* 0x002fea000383ffff */
[----:B------:R-:W-:Y:S05]  /*22660*/  BRA `(.L_x_811) ;  /* 0xfffffe7800c87947 */ /* 0x000fea000383ffff */
.L_x_550:
        /* <DEDUP_REMOVED lines=8> */
.L_x_813:
[----:B------:R-:W-:Y:S05]  /*226f0*/  BSYNC B1 ;  /* 0x0000000000017941 */ /* 0x000fea0003800000 */
.L_x_812:
[----:B------:R-:W-:Y:S01]  /*22700*/  MOV R13, R34 ;  /* 0x00000022000d7202 */ /* 0x000fe20000000f00 */
[----:B------:R-:W-:Y:S01]  /*22710*/  IMAD.MOV.U32 R12, RZ, RZ, RZ ;  /* 0x000000ffff0c7224 */ /* 0x000fe200078e00ff */
[----:B------:R-:W-:Y:S01]  /*22720*/  MOV R15, 0xffffffff ;  /* 0xffffffff000f7802 */ /* 0x000fe20000000f00 */
[----:B------:R-:W-:Y:S02]  /*22730*/  IMAD.MOV.U32 R11, RZ, RZ, 0x1c1f ;  /* 0x00001c1fff0b7424 */ /* 0x000fe400078e00ff */
[----:B------:R-:W-:-:S07]  /*22740*/  IMAD.MOV.U32 R37, RZ, RZ, R14 ;  /* 0x000000ffff257224 */ /* 0x000fce00078e000e */
[----:B------:R-:W-:Y:S05]  /*22750*/  WARPSYNC.COLLECTIVE R15, `(.L_x_814) ;  /* 0x000000000f087348 */ /* 0x000fea0003c00000 */
[----:B------:R0:W1:Y:S02]  /*22760*/  SHFL.IDX P6, R14, R13, R12, R11 ;  /* 0x0000000c0d0e7389 */ /* 0x00006400000c000b */
[----:B01----:R-:W-:Y:S01]  /*22770*/  ENDCOLLECTIVE ;  /* 0x000000000000791b */ /* 0x003fe20003800000 */
.L_x_814:
[----:B------:R-:W-:Y:S01]  /*22780*/  IMAD.MOV.U32 R38, RZ, RZ, R14 ;  /* 0x000000ffff267224 */ /* 0x000fe200078e000e */
[----:B------:R-:W-:Y:S06]  /*22790*/  BRA `(.L_x_815) ;  /* 0xfffffe7800e47947 */ /* 0x000fec000383ffff */
.L_x_553:
[----:B------:R-:W-:Y:S01]  /*227a0*/  BSSY B1, `(.L_x_816) ;  /* 0x0000008000017945 */ /* 0x000fe20003800000 */
[----:B----4-:R-:W-:Y:S01]  /*227b0*/  IMAD.MOV.U32 R13, RZ, RZ, R35 ;  /* 0x000000ffff0d7224 */ /* 0x010fe200078e0023 */
[----:B------:R-:W-:Y:S01]  /*227c0*/  MOV R12, 0x1 ;  /* 0x00000001000c7802 */ /* 0x000fe20000000f00 */
[----:B------:R-:W-:Y:S02]  /*227d0*/  IMAD.MOV.U32 R11, RZ, RZ, 0x1c1f ;  /* 0x00001c1fff0b7424 */ /* 0x000fe400078e00ff */
[----:B------:R-:W-:-:S07]  /*227e0*/  IMAD.MOV.U32 R15, RZ, RZ, -0x1 ;  /* 0xffffffffff0f7424 */ /* 0x000fce00078e00ff */
[----:B0123--:R-:W-:Y:S05]  /*227f0*/  WARPSYNC.COLLECTIVE R15, `(.L_x_817) ;  /* 0x000000000f087348 */ /* 0x00ffea0003c00000 */
[----:B------:R4:W0:Y:S02]  /*22800*/  SHFL.IDX P6, R14, R13, R12, R11 ;  /* 0x0000000c0d0e7389 */ /* 0x00082400000c000b */
[----:B01234-:R-:W-:Y:S01]  /*22810*/  ENDCOLLECTIVE ;  /* 0x000000000000791b */ /* 0x01ffe20003800000 */
.L_x_817:
[----:B------:R-:W-:Y:S05]  /*22820*/  BSYNC B1 ;  /* 0x0000000000017941 */ /* 0x000fea0003800000 */
.L_x_816:
[----:B------:R-:W-:Y:S01]  /*22830*/  IMAD.MOV.U32 R13, RZ, RZ, R34 ;  /* 0x000000ffff0d7224 */ /* 0x000fe200078e0022 */
[----:B------:R-:W-:Y:S01]  /*22840*/  MOV R11, 0x1c1f ;  /* 0x00001c1f000b7802 */ /* 0x000fe20000000f00 */
[----:B------:R-:W-:Y:S01]  /*22850*/  IMAD.MOV.U32 R12, RZ, RZ, 0x1 ;  /* 0x00000001ff0c7424 */ /* 0x000fe200078e00ff */
[----:B------:R-:W-:Y:S01]  /*22860*/  MOV R35, R14 ;  /* 0x0000000e00237202 */ /* 0x000fe20000000f00 */
[----:B------:R-:W-:-:S07]  /*22870*/  IMAD.MOV.U32 R15, RZ, RZ, -0x1 ;  /* 0xffffffffff0f7424 */ /* 0x000fce00078e00ff */
[----:B------:R-:W-:Y:S05]  /*22880*/  WARPSYNC.COLLECTIVE R15, `(.L_x_818) ;  /* 0x000000000f087348 */ /* 0x000fea0003c00000 */
[----:B------:R0:W1:Y:S02]  /*22890*/  SHFL.IDX P6, R14, R13, R12, R11 ;  /* 0x0000000c0d0e7389 */ /* 0x00006400000c000b */
[----:B01----:R-:W-:Y:S01]  /*228a0*/  ENDCOLLECTIVE ;  /* 0x000000000000791b */ /* 0x003fe20003800000 */
.L_x_818:
[----:B------:R-:W-:Y:S01]  /*228b0*/  IMAD.MOV.U32 R34, RZ, RZ, R14 ;  /* 0x000000ffff227224 */ /* 0x000fe200078e000e */
[----:B------:R-:W-:Y:S06]  /*228c0*/  BRA `(.L_x_819) ;  /* 0xfffffe7c00407947 */ /* 0x000fec000383ffff */
.L_x_557:
[----:B---3--:R3:W0:Y:S02]  /*228d0*/  SYNCS.PHASECHK.TRANS64.TRYWAIT P2, [R83+URZ+0x308b0], R84 ;  /* 0x0308b054530075a7 */ /* 0x008624000804017f */
[----:B0-----:R-:W-:Y:S05]  /*228e0*/  @!P2 NANOSLEEP.SYNCS 0x989680 ;  /* 0x009896800000a95d */ /* 0x001fea0003900000 */
[----:B------:R-:W0:Y:S02]  /*228f0*/  @!P2 SYNCS.PHASECHK.TRANS64 P2, [R83+URZ+0x308b0], R84 ;  /* 0x0308b0545300a5a7 */ /* 0x000e24000804007f */
[----:B0-----:R-:W-:Y:S05]  /*22900*/  @!P2 BRA `(.L_x_557) ;  /* 0xfffffffc00f0a947 */ /* 0x001fea000383ffff */
[----:B------:R-:W-:Y:S05]  /*22910*/  BRA `(.L_x_820) ;  /* 0xfffffe80001c7947 */ /* 0x000fea000383ffff */
.L_x_577:
[----:B------:R-:W-:Y:S01]  /*22920*/  BSSY B1, `(.L_x_821) ;  /* 0x0000008000017945 */ /* 0x000fe20003800000 */
[----:B------:R-:W-:Y:S01]  /*22930*/  MOV R13, R24 ;  /* 0x00000018000d7202 */ /* 0x000fe20000000f00 */
[----:B------:R-:W-:Y:S01]  /*22940*/  IMAD.MOV.U32 R12, RZ, RZ, RZ ;  /* 0x000000ffff0c7224 */ /* 0x000fe200078e00ff */
[----:B------:R-:W-:Y:S01]  /*22950*/  MOV R15, 0xffffffff ;  /* 0xffffffff000f7802 */ /* 0x000fe20000000f00 */
[----:B------:R-:W-:-:S07]  /*22960*/  IMAD.MOV.U32 R11, RZ, RZ, 0x1c1f ;  /* 0x00001c1fff0b7424 */ /* 0x000fce00078e00ff */
[----:B------:R-:W-:Y:S05]  /*22970*/  WARPSYNC.COLLECTIVE R15, `(.L_x_822) ;  /* 0x000000000f087348 */ /* 0x000fea0003c00000 */
[----:B------:R0:W1:Y:S02]  /*22980*/  SHFL.IDX P6, R14, R13, R12, R11 ;  /* 0x0000000c0d0e7389 */ /* 0x00006400000c000b */
[----:B01----:R-:W-:Y:S01]  /*22990*/  ENDCOLLECTIVE ;  /* 0x000000000000791b */ /* 0x003fe20003800000 */
.L_x_822:
[----:B------:R-:W-:Y:S05]  /*229a0*/  BSYNC B1 ;  /* 0x0000000000017941 */ /* 0x000fea0003800000 */
.L_x_821:
        /* <DEDUP_REMOVED lines=8> */
.L_x_823:
[----:B------:R-:W-:Y:S01]  /*22a30*/  IMAD.MOV.U32 R13, RZ, RZ, R41 ;  /* 0x000000ffff0d7224 */ /* 0x000fe200078e0029 */
[----:B------:R-:W-:-:S07]  /*22a40*/  MOV R38, R14 ;  /* 0x0000000e00267202 */ /* 0x000fce0000000f00 */
[----:B------:R-:W-:Y:S05]  /*22a50*/  WARPSYNC.COLLECTIVE R15, `(.L_x_824) ;  /* 0x000000000f087348 */ /* 0x000fea0003c00000 */
[----:B------:R0:W1:Y:S02]  /*22a60*/  SHFL.IDX P6, R14, R13, R12, R11 ;  /* 0x0000000c0d0e7389 */ /* 0x00006400000c000b */
[----:B01----:R-:W-:Y:S01]  /*22a70*/  ENDCOLLECTIVE ;  /* 0x000000000000791b */ /* 0x003fe20003800000 */
.L_x_824:
[----:B------:R-:W-:Y:S01]  /*22a80*/  MOV R13, R40 ;  /* 0x00000028000d7202 */ /* 0x000fe20000000f00 */
[----:B------:R-:W-:-:S07]  /*22a90*/  IMAD.MOV.U32 R41, RZ, RZ, R14 ;  /* 0x000000ffff297224 */ /* 0x000fce00078e000e */
[----:B------:R-:W-:Y:S05]  /*22aa0*/  WARPSYNC.COLLECTIVE R15, `(.L_x_825) ;  /* 0x000000000f087348 */ /* 0x000fea0003c00000 */
[----:B------:R0:W1:Y:S02]  /*22ab0*/  SHFL.IDX P6, R14, R13, R12, R11 ;  /* 0x0000000c0d0e7389 */ /* 0x00006400000c000b */
[----:B01----:R-:W-:Y:S01]  /*22ac0*/  ENDCOLLECTIVE ;  /* 0x000000000000791b */ /* 0x003fe20003800000 */
.L_x_825:
[----:B------:R-:W-:Y:S01]  /*22ad0*/  IMAD.MOV.U32 R40, RZ, RZ, R14 ;  /* 0x000000ffff287224 */ /* 0x000fe200078e000e */
[----:B------:R-:W-:Y:S06]  /*22ae0*/  BRA `(.L_x_826) ;  /* 0xfffffe90006c7947 */ /* 0x000fec000383ffff */
.L_x_581:
[----:B0-----:R0:W1:Y:S02]  /*22af0*/  SYNCS.PHASECHK.TRANS64.TRYWAIT P0, [R18+URZ+0x30800], R5 ;  /* 0x03080005120075a7 */ /* 0x001064000800017f */
[----:B-1----:R-:W-:Y:S05]  /*22b00*/  @!P0 NANOSLEEP.SYNCS 0x989680 ;  /* 0x009896800000895d */ /* 0x002fea0003900000 */
[----:B------:R-:W1:Y:S02]  /*22b10*/  @!P0 SYNCS.PHASECHK.TRANS64 P0, [R18+URZ+0x30800], R5 ;  /* 0x03080005120085a7 */ /* 0x000e64000800007f */
[----:B-1----:R-:W-:Y:S05]  /*22b20*/  @!P0 BRA `(.L_x_581) ;  /* 0xfffffffc00f08947 */ /* 0x002fea000383ffff */
[----:B------:R-:W-:Y:S05]  /*22b30*/  BRA `(.L_x_827) ;  /* 0xfffffe9c00247947 */ /* 0x000fea000383ffff */
.L_x_605:
[----:B------:R-:W-:Y:S01]  /*22b40*/  BSSY B1, `(.L_x_828) ;  /* 0x0000008000017945 */ /* 0x000fe20003800000 */
[----:B------:R-:W-:Y:S01]  /*22b50*/  IMAD.MOV.U32 R13, RZ, RZ, R24 ;  /* 0x000000ffff0d7224 */ /* 0x000fe200078e0018 */
[----:B------:R-:W-:Y:S01]  /*22b60*/  MOV R12, RZ ;  /* 0x000000ff000c7202 */ /* 0x000fe20000000f00 */
[----:B------:R-:W-:Y:S02]  /*22b70*/  IMAD.MOV.U32 R11, RZ, RZ, 0x1c1f ;  /* 0x00001c1fff0b7424 */ /* 0x000fe400078e00ff */
[----:B------:R-:W-:-:S07]  /*22b80*/  IMAD.MOV.U32 R15, RZ, RZ, -0x1 ;  /* 0xffffffffff0f7424 */ /* 0x000fce00078e00ff */
[----:B------:R-:W-:Y:S05]  /*22b90*/  WARPSYNC.COLLECTIVE R15, `(.L_x_829) ;  /* 0x000000000f087348 */ /* 0x000fea0003c00000 */
[----:B------:R0:W1:Y:S02]  /*22ba0*/  SHFL.IDX P6, R14, R13, R12, R11 ;  /* 0x0000000c0d0e7389 */ /* 0x00006400000c000b */
[----:B01----:R-:W-:Y:S01]  /*22bb0*/  ENDCOLLECTIVE ;  /* 0x000000000000791b */ /* 0x003fe20003800000 */
.L_x_829:
[----:B------:R-:W-:Y:S05]  /*22bc0*/  BSYNC B1 ;  /* 0x0000000000017941 */ /* 0x000fea0003800000 */
.L_x_828:
        /* <DEDUP_REMOVED lines=8> */
.L_x_830:
[----:B------:R-:W-:Y:S01]  /*22c50*/  MOV R13, R41 ;  /* 0x00000029000d7202 */ /* 0x000fe20000000f00 */
[----:B------:R-:W-:-:S07]  /*22c60*/  IMAD.MOV.U32 R3, RZ, RZ, R14 ;  /* 0x000000ffff037224 */ /* 0x000fce00078e000e */
[----:B------:R-:W-:Y:S05]  /*22c70*/  WARPSYNC.COLLECTIVE R15, `(.L_x_831) ;  /* 0x000000000f087348 */ /* 0x000fea0003c00000 */
[----:B------:R0:W1:Y:S02]  /*22c80*/  SHFL.IDX P6, R14, R13, R12, R11 ;  /* 0x0000000c0d0e7389 */ /* 0x00006400000c000b */
[----:B01----:R-:W-:Y:S01]  /*22c90*/  ENDCOLLECTIVE ;  /* 0x000000000000791b */ /* 0x003fe20003800000 */
.L_x_831:
[----:B------:R-:W-:Y:S02]  /*22ca0*/  IMAD.MOV.U32 R13, RZ, RZ, R40 ;  /* 0x000000ffff0d7224 */ /* 0x000fe400078e0028 */
[----:B------:R-:W-:-:S07]  /*22cb0*/  IMAD.MOV.U32 R37, RZ, RZ, R14 ;  /* 0x000000ffff257224 */ /* 0x000fce00078e000e */
[----:B------:R-:W-:Y:S05]  /*22cc0*/  WARPSYNC.COLLECTIVE R15, `(.L_x_832) ;  /* 0x000000000f087348 */ /* 0x000fea0003c00000 */
[----:B------:R0:W1:Y:S02]  /*22cd0*/  SHFL.IDX P6, R14, R13, R12, R11 ;  /* 0x0000000c0d0e7389 */ /* 0x00006400000c000b */
[----:B01----:R-:W-:Y:S01]  /*22ce0*/  ENDCOLLECTIVE ;  /* 0x000000000000791b */ /* 0x003fe20003800000 */
.L_x_832:
[----:B------:R-:W-:Y:S01]  /*22cf0*/  MOV R40, R14 ;  /* 0x0000000e00287202 */ /* 0x000fe20000000f00 */
[----:B------:R-:W-:Y:S06]  /*22d00*/  BRA `(.L_x_833) ;  /* 0xfffffeb800c47947 */ /* 0x000fec000383ffff */
.L_x_609:
[----:B0-----:R0:W1:Y:S02]  /*22d10*/  SYNCS.PHASECHK.TRANS64.TRYWAIT P0, [R18+URZ+0x30800], R3 ;  /* 0x03080003120075a7 */ /* 0x001064000800017f */
[----:B-1----:R-:W-:Y:S05]  /*22d20*/  @!P0 NANOSLEEP.SYNCS 0x989680 ;  /* 0x009896800000895d */ /* 0x002fea0003900000 */
[----:B------:R-:W1:Y:S02]  /*22d30*/  @!P0 SYNCS.PHASECHK.TRANS64 P0, [R18+URZ+0x30800], R3 ;  /* 0x03080003120085a7 */ /* 0x000e64000800007f */
[----:B-1----:R-:W-:Y:S05]  /*22d40*/  @!P0 BRA `(.L_x_609) ;  /* 0xfffffffc00f08947 */ /* 0x002fea000383ffff */
[----:B------:R-:W-:Y:S05]  /*22d50*/  BRA `(.L_x_834) ;  /* 0xfffffec000d47947 */ /* 0x000fea000383ffff */
.L_x_623:
[----:B-1----:R1:W2:Y:S02]  /*22d60*/  SYNCS.PHASECHK.TRANS64.TRYWAIT P1, [R3+URZ+0x30830], R0 ;  /* 0x03083000030075a7 */ /* 0x0022a4000802017f */
[----:B--2---:R-:W-:Y:S05]  /*22d70*/  @!P1 NANOSLEEP.SYNCS 0x989680 ;  /* 0x009896800000995d */ /* 0x004fea0003900000 */
[----:B------:R-:W2:Y:S02]  /*22d80*/  @!P1 SYNCS.PHASECHK.TRANS64 P1, [R3+URZ+0x30830], R0 ;  /* 0x03083000030095a7 */ /* 0x000ea4000802007f */
[----:B--2---:R-:W-:Y:S05]  /*22d90*/  @!P1 BRA `(.L_x_623) ;  /* 0xfffffffc00f09947 */ /* 0x004fea000383ffff */
[----:B------:R-:W-:Y:S05]  /*22da0*/  BRA `(.L_x_622) ;  /* 0xfffffee800107947 */ /* 0x000fea000383ffff */
.L_x_631:
[----:B-1----:R1:W2:Y:S02]  /*22db0*/  SYNCS.PHASECHK.TRANS64.TRYWAIT P1, [R0+URZ+0x30830], R4 ;  /* 0x03083004000075a7 */ /* 0x0022a4000802017f */
[----:B--2---:R-:W-:Y:S05]  /*22dc0*/  @!P1 NANOSLEEP.SYNCS 0x989680 ;  /* 0x009896800000995d */ /* 0x004fea0003900000 */
[----:B------:R-:W2:Y:S02]  /*22dd0*/  @!P1 SYNCS.PHASECHK.TRANS64 P1, [R0+URZ+0x30830], R4 ;  /* 0x03083004000095a7 */ /* 0x000ea4000802007f */
[----:B--2---:R-:W-:Y:S05]  /*22de0*/  @!P1 BRA `(.L_x_631) ;  /* 0xfffffffc00f09947 */ /* 0x004fea000383ffff */
[----:B------:R-:W-:Y:S05]  /*22df0*/  BRA `(.L_x_630) ;  /* 0xffffff0c00c87947 */ /* 0x000fea000383ffff */
.L_x_636:
[----:B-1----:R1:W2:Y:S02]  /*22e00*/  SYNCS.PHASECHK.TRANS64.TRYWAIT P1, [R9+URZ+0x30850], R2 ;  /* 0x03085002090075a7 */ /* 0x0022a4000802017f */
[----:B--2---:R-:W-:Y:S05]  /*22e10*/  @!P1 NANOSLEEP.SYNCS 0x989680 ;  /* 0x009896800000995d */ /* 0x004fea0003900000 */
[----:B------:R-:W2:Y:S02]  /*22e20*/  @!P1 SYNCS.PHASECHK.TRANS64 P1, [R9+URZ+0x30850], R2 ;  /* 0x03085002090095a7 */ /* 0x000ea4000802007f */
[----:B--2---:R-:W-:Y:S05]  /*22e30*/  @!P1 BRA `(.L_x_636) ;  /* 0xfffffffc00f09947 */ /* 0x004fea000383ffff */
[----:B------:R-:W-:Y:S05]  /*22e40*/  BRA `(.L_x_635) ;  /* 0xffffff1c006c7947 */ /* 0x000fea000383ffff */
.L_x_644:
[----:B-1----:R1:W2:Y:S02]  /*22e50*/  SYNCS.PHASECHK.TRANS64.TRYWAIT P1, [R6+URZ+0x30850], R2 ;  /* 0x03085002060075a7 */ /* 0x0022a4000802017f */
[----:B--2---:R-:W-:Y:S05]  /*22e60*/  @!P1 NANOSLEEP.SYNCS 0x989680 ;  /* 0x009896800000995d */ /* 0x004fea0003900000 */
[----:B------:R-:W2:Y:S02]  /*22e70*/  @!P1 SYNCS.PHASECHK.TRANS64 P1, [R6+URZ+0x30850], R2 ;  /* 0x03085002060095a7 */ /* 0x000ea4000802007f */
[----:B--2---:R-:W-:Y:S05]  /*22e80*/  @!P1 BRA `(.L_x_644) ;  /* 0xfffffffc00f09947 */ /* 0x004fea000383ffff */
[----:B------:R-:W-:Y:S05]  /*22e90*/  BRA `(.L_x_643) ;  /* 0xffffff3400c47947 */ /* 0x000fea000383ffff */
.L_x_684:
[----:B------:R-:W0:Y:S01]  /*22ea0*/  S2R R9, SR_TID.X ;  /* 0x0000000000097919 */ /* 0x000e220000002100 */
[----:B------:R-:W-:Y:S01]  /*22eb0*/  BSSY B1, `(.L_x_835) ;  /* 0x000000a000017945 */ /* 0x000fe20003800000 */
[----:B------:R-:W-:Y:S01]  /*22ec0*/  IMAD.MOV.U32 R12, RZ, RZ, RZ ;  /* 0x000000ffff0c7224 */ /* 0x000fe200078e00ff */
[----:B------:R-:W-:Y:S01]  /*22ed0*/  MOV R11, 0x1f ;  /* 0x0000001f000b7802 */ /* 0x000fe20000000f00 */
[----:B------:R-:W-:Y:S01]  /*22ee0*/  IMAD.MOV.U32 R15, RZ, RZ, -0x1 ;  /* 0xffffffffff0f7424 */ /* 0x000fe200078e00ff */
[----:B0-----:R-:W-:-:S04]  /*22ef0*/  SHF.R.U32.HI R9, RZ, 0x5, R9 ;  /* 0x00000005ff097819 */ /* 0x001fc80000011609 */
[----:B------:R-:W-:-:S05]  /*22f00*/  LOP3.LUT R9, R9, 0x3, RZ, 0xc0, !PT ;  /* 0x0000000309097812 */ /* 0x000fca00078ec0ff */
[----:B------:R-:W-:-:S07]  /*22f10*/  IMAD.MOV.U32 R13, RZ, RZ, R9 ;  /* 0x000000ffff0d7224 */ /* 0x000fce00078e0009 */
[----:B------:R-:W-:Y:S05]  /*22f20*/  WARPSYNC.COLLECTIVE R15, `(.L_x_836) ;  /* 0x000000000f087348 */ /* 0x000fea0003c00000 */
[----:B------:R0:W1:Y:S02]  /*22f30*/  SHFL.IDX P6, R14, R13, R12, R11 ;  /* 0x0000000c0d0e7389 */ /* 0x00006400000c000b */
[----:B01----:R-:W-:Y:S01]  /*22f40*/  ENDCOLLECTIVE ;  /* 0x000000000000791b */ /* 0x003fe20003800000 */
.L_x_836:
[----:B------:R-:W-:Y:S05]  /*22f50*/  BSYNC B1 ;  /* 0x0000000000017941 */ /* 0x000fea0003800000 */
.L_x_835:
[----:B------:R-:W-:Y:S05]  /*22f60*/  BRA `(.L_x_837) ;  /* 0xffffff9400187947 */ /* 0x000fea000383ffff */
.L_x_686:
[----:B------:R-:W-:Y:S01]  /*22f70*/  BSSY B1, `(.L_x_838) ;  /* 0x0000006000017945 */ /* 0x000fe20003800000 */
[----:B------:R-:W-:-:S07]  /*22f80*/  IMAD.MOV.U32 R15, RZ, RZ, -0x1 ;  /* 0xffffffffff0f7424 */ /* 0x000fce00078e00ff */
[----:B0-----:R-:W-:Y:S05]  /*22f90*/  WARPSYNC.COLLECTIVE R15, `(.L_x_839) ;  /* 0x000000000f0c7348 */ /* 0x001fea0003c00000 */
[----:B------:R-:W-:Y:S02]  /*22fa0*/  ELECT P6, UR62, PT ;  /* 0x00000000003e782f */ /* 0x000fe400038c0000 */
[----:B------:R-:W-:Y:S01]  /*22fb0*/  MOV R14, UR62 ;  /* 0x0000003e000e7c02 */ /* 0x000fe20008000f00 */
[----:B0-----:R-:W-:Y:S10]  /*22fc0*/  ENDCOLLECTIVE ;  /* 0x000000000000791b */ /* 0x001ff40003800000 */
.L_x_839:
[----:B------:R-:W-:Y:S05]  /*22fd0*/  BSYNC B1 ;  /* 0x0000000000017941 */ /* 0x000fea0003800000 */
.L_x_838:
[----:B------:R-:W-:Y:S05]  /*22fe0*/  BRA `(.L_x_685) ;  /* 0xffffff9400107947 */ /* 0x000fea000383ffff */
.L_x_688:
[----:B0-----:R0:W1:Y:S02]  /*22ff0*/  SYNCS.PHASECHK.TRANS64.TRYWAIT P0, [R22+URZ+0x30820], R8 ;  /* 0x03082008160075a7 */ /* 0x001064000800017f */
[----:B-1----:R-:W-:Y:S05]  /*23000*/  @!P0 NANOSLEEP.SYNCS 0x989680 ;  /* 0x009896800000895d */ /* 0x002fea0003900000 */
[----:B------:R-:W1:Y:S02]  /*23010*/  @!P0 SYNCS.PHASECHK.TRANS64 P0, [R22+URZ+0x30820], R8 ;  /* 0x03082008160085a7 */ /* 0x000e64000800007f */
[----:B-1----:R-:W-:Y:S05]  /*23020*/  @!P0 BRA `(.L_x_688) ;  /* 0xfffffffc00f08947 */ /* 0x002fea000383ffff */
[----:B------:R-:W-:Y:S05]  /*23030*/  BRA `(.L_x_840) ;  /* 0xffffff9400207947 */ /* 0x000fea000383ffff */
.L_x_692:
[----:B-1----:R1:W2:Y:S02]  /*23040*/  SYNCS.PHASECHK.TRANS64.TRYWAIT P0, [R12+URZ+0x308a0], R11 ;  /* 0x0308a00b0c0075a7 */ /* 0x0022a4000800017f */
[----:B--2---:R-:W-:Y:S05]  /*23050*/  @!P0 NANOSLEEP.SYNCS 0x989680 ;  /* 0x009896800000895d */ /* 0x004fea0003900000 */
[----:B------:R-:W2:Y:S02]  /*23060*/  @!P0 SYNCS.PHASECHK.TRANS64 P0, [R12+URZ+0x308a0], R11 ;  /* 0x0308a00b0c0085a7 */ /* 0x000ea4000800007f */
[----:B--2---:R-:W-:Y:S05]  /*23070*/  @!P0 BRA `(.L_x_692) ;  /* 0xfffffffc00f08947 */ /* 0x004fea000383ffff */
[----:B------:R-:W-:Y:S05]  /*23080*/  BRA `(.L_x_841) ;  /* 0xffffff9400387947 */ /* 0x000fea000383ffff */
.L_x_699:
[----:B0-----:R0:W2:Y:S02]  /*23090*/  SYNCS.PHASECHK.TRANS64.TRYWAIT P0, [R12+URZ+0x308c0], R11 ;  /* 0x0308c00b0c0075a7 */ /* 0x0010a4000800017f */
[----:B--2---:R-:W-:Y:S05]  /*230a0*/  @!P0 NANOSLEEP.SYNCS 0x989680 ;  /* 0x009896800000895d */ /* 0x004fea0003900000 */
[----:B------:R-:W2:Y:S02]  /*230b0*/  @!P0 SYNCS.PHASECHK.TRANS64 P0, [R12+URZ+0x308c0], R11 ;  /* 0x0308c00b0c0085a7 */ /* 0x000ea4000800007f */
[----:B--2---:R-:W-:Y:S05]  /*230c0*/  @!P0 BRA `(.L_x_699) ;  /* 0xfffffffc00f08947 */ /* 0x004fea000383ffff */
[----:B------:R-:W-:Y:S05]  /*230d0*/  BRA `(.L_x_842) ;  /* 0xffffff9800347947 */ /* 0x000fea000383ffff */
.L_x_708:
[----:B-1----:R1:W2:Y:S02]  /*230e0*/  SYNCS.PHASECHK.TRANS64.TRYWAIT P2, [R11+URZ+0x308a0], R10 ;  /* 0x0308a00a0b0075a7 */ /* 0x0022a4000804017f */
[----:B--2---:R-:W-:Y:S05]  /*230f0*/  @!P2 NANOSLEEP.SYNCS 0x989680 ;  /* 0x009896800000a95d */ /* 0x004fea0003900000 */
[----:B------:R-:W2:Y:S02]  /*23100*/  @!P2 SYNCS.PHASECHK.TRANS64 P2, [R11+URZ+0x308a0], R10 ;  /* 0x0308a00a0b00a5a7 */ /* 0x000ea4000804007f */
[----:B--2---:R-:W-:Y:S05]  /*23110*/  @!P2 BRA `(.L_x_708) ;  /* 0xfffffffc00f0a947 */ /* 0x004fea000383ffff */
[----:B------:R-:W-:Y:S05]  /*23120*/  BRA `(.L_x_843) ;  /* 0xffffff9c00687947 */ /* 0x000fea000383ffff */
.L_x_715:
[----:B0-----:R0:W2:Y:S02]  /*23130*/  SYNCS.PHASECHK.TRANS64.TRYWAIT P2, [R11+URZ+0x308c0], R10 ;  /* 0x0308c00a0b0075a7 */ /* 0x0010a4000804017f */
[----:B--2---:R-:W-:Y:S05]  /*23140*/  @!P2 NANOSLEEP.SYNCS 0x989680 ;  /* 0x009896800000a95d */ /* 0x004fea0003900000 */
[----:B------:R-:W2:Y:S02]  /*23150*/  @!P2 SYNCS.PHASECHK.TRANS64 P2, [R11+URZ+0x308c0], R10 ;  /* 0x0308c00a0b00a5a7 */ /* 0x000ea4000804007f */
[----:B--2---:R-:W-:Y:S05]  /*23160*/  @!P2 BRA `(.L_x_715) ;  /* 0xfffffffc00f0a947 */ /* 0x004fea000383ffff */
[----:B------:R-:W-:Y:S05]  /*23170*/  BRA `(.L_x_844) ;  /* 0xffffffa000607947 */ /* 0x000fea000383ffff */
.L_x_732:
[----:B0-----:R-:W0:Y:S01]  /*23180*/  S2R R8, SR_TID.X ;  /* 0x0000000000087919 */ /* 0x001e220000002100 */
[----:B------:R-:W-:Y:S01]  /*23190*/  BSSY B0, `(.L_x_845) ;  /* 0x000000a000007945 */ /* 0x000fe20003800000 */
[----:B------:R-:W-:Y:S01]  /*231a0*/  IMAD.MOV.U32 R12, RZ, RZ, RZ ;  /* 0x000000ffff0c7224 */ /* 0x000fe200078e00ff */
[----:B------:R-:W-:Y:S01]  /*231b0*/  MOV R15, 0xffffffff ;  /* 0xffffffff000f7802 */ /* 0x000fe20000000f00 */
[----:B------:R-:W-:Y:S01]  /*231c0*/  IMAD.MOV.U32 R11, RZ, RZ, 0x1f ;  /* 0x0000001fff0b7424 */ /* 0x000fe200078e00ff */
[----:B0-----:R-:W-:-:S04]  /*231d0*/  SHF.R.U32.HI R8, RZ, 0x5, R8 ;  /* 0x00000005ff087819 */ /* 0x001fc80000011608 */
[----:B------:R-:W-:-:S04]  /*231e0*/  LOP3.LUT R8, R8, 0x3, RZ, 0xc0, !PT ;  /* 0x0000000308087812 */ /* 0x000fc800078ec0ff */
[----:B------:R-:W-:-:S07]  /*231f0*/  MOV R13, R8 ;  /* 0x00000008000d7202 */ /* 0x000fce0000000f00 */
[----:B-----5:R-:W-:Y:S05]  /*23200*/  WARPSYNC.COLLECTIVE R15, `(.L_x_846) ;  /* 0x000000000f087348 */ /* 0x020fea0003c00000 */
[----:B------:R0:W1:Y:S02]  /*23210*/  SHFL.IDX P6, R14, R13, R12, R11 ;  /* 0x0000000c0d0e7389 */ /* 0x00006400000c000b */
[----:B01---5:R-:W-:Y:S01]  /*23220*/  ENDCOLLECTIVE ;  /* 0x000000000000791b */ /* 0x023fe20003800000 */
.L_x_846:
[----:B------:R-:W-:Y:S05]  /*23230*/  BSYNC B0 ;  /* 0x0000000000007941 */ /* 0x000fea0003800000 */
.L_x_845:
[----:B------:R-:W-:Y:S05]  /*23240*/  BRA `(.L_x_847) ;  /* 0xffffffb000147947 */ /* 0x000fea000383ffff */
.L_x_735:
[----:B0-----:R0:W1:Y:S02]  /*23250*/  SYNCS.PHASECHK.TRANS64.TRYWAIT P0, [R7+URZ+0x30840], R2 ;  /* 0x03084002070075a7 */ /* 0x001064000800017f */
[----:B-1----:R-:W-:Y:S05]  /*23260*/  @!P0 NANOSLEEP.SYNCS 0x989680 ;  /* 0x009896800000895d */ /* 0x002fea0003900000 */
[----:B------:R-:W1:Y:S02]  /*23270*/  @!P0 SYNCS.PHASECHK.TRANS64 P0, [R7+URZ+0x30840], R2 ;  /* 0x03084002070085a7 */ /* 0x000e64000800007f */
[----:B-1----:R-:W-:Y:S05]  /*23280*/  @!P0 BRA `(.L_x_735) ;  /* 0xfffffffc00f08947 */ /* 0x002fea000383ffff */
[----:B------:R-:W-:Y:S05]  /*23290*/  BRA `(.L_x_848) ;  /* 0xffffffb000647947 */ /* 0x000fea000383ffff */
.L_x_736:
        /* <DEDUP_REMOVED lines=8> */
.L_x_850:
[----:B------:R-:W-:Y:S05]  /*23320*/  BSYNC B0 ;  /* 0x0000000000007941 */ /* 0x000fea0003800000 */
.L_x_849:
[----:B------:R-:W-:Y:S01]  /*23330*/  MOV R13, R4 ;  /* 0x00000004000d7202 */ /* 0x000fe20000000f00 */
[----:B------:R-:W-:Y:S01]  /*23340*/  IMAD.MOV.U32 R12, RZ, RZ, RZ ;  /* 0x000000ffff0c7224 */ /* 0x000fe200078e00ff */
[----:B------:R-:W-:Y:S01]  /*23350*/  MOV R15, 0xffffffff ;  /* 0xffffffff000f7802 */ /* 0x000fe20000000f00 */
[----:B------:R-:W-:Y:S01]  /*23360*/  IMAD.MOV.U32 R11, RZ, RZ, 0x181f ;  /* 0x0000181fff0b7424 */ /* 0x000fe200078e00ff */
[----:B------:R-:W-:Y:S01]  /*23370*/  @P0 LEA R8, R5, R22, 0x1 ;  /* 0x0000001605080211 */ /* 0x000fe200078e08ff */
[----:B------:R-:W-:-:S07]  /*23380*/  IMAD.MOV.U32 R2, RZ, RZ, R14 ;  /* 0x000000ffff027224 */ /* 0x000fce00078e000e */
[----:B------:R-:W-:Y:S05]  /*23390*/  WARPSYNC.COLLECTIVE R15, `(.L_x_851) ;  /* 0x000000000f087348 */ /* 0x000fea0003c00000 */
[----:B------:R0:W1:Y:S02]  /*233a0*/  SHFL.IDX P6, R14, R13, R12, R11 ;  /* 0x0000000c0d0e7389 */ /* 0x00006400000c000b */
[----:B01----:R-:W-:Y:S01]  /*233b0*/  ENDCOLLECTIVE ;  /* 0x000000000000791b */ /* 0x003fe20003800000 */
.L_x_851:
[----:B------:R-:W-:Y:S02]  /*233c0*/  IMAD.MOV.U32 R13, RZ, RZ, R0 ;  /* 0x000000ffff0d7224 */ /* 0x000fe400078e0000 */
[----:B------:R-:W-:Y:S02]  /*233d0*/  IMAD.MOV.U32 R12, RZ, RZ, 0x1 ;  /* 0x00000001ff0c7424 */ /* 0x000fe400078e00ff */
[----:B------:R-:W-:-:S07]  /*233e0*/  IMAD.MOV.U32 R3, RZ, RZ, R14 ;  /* 0x000000ffff037224 */ /* 0x000fce00078e000e */
[----:B------:R-:W-:Y:S05]  /*233f0*/  WARPSYNC.COLLECTIVE R15, `(.L_x_852) ;  /* 0x000000000f087348 */ /* 0x000fea0003c00000 */
[----:B------:R0:W1:Y:S02]  /*23400*/  SHFL.IDX P6, R14, R13, R12, R11 ;  /* 0x0000000c0d0e7389 */ /* 0x00006400000c000b */
[----:B01----:R-:W-:Y:S01]  /*23410*/  ENDCOLLECTIVE ;  /* 0x000000000000791b */ /* 0x003fe20003800000 */
.L_x_852:
        /* <DEDUP_REMOVED lines=13> */
[----:B0-----:R-:W-:Y:S01]  /*234f0*/  MOV R2, R14 ;  /* 0x0000000e00027202 */ /* 0x001fe20000000f00 */
[----:B------:R-:W-:-:S07]  /*23500*/  @P1 IMAD R8, R5, 0x2, R22 ;  /* 0x0000000205081824 */ /* 0x000fce00078e0216 */
[----:B------:R-:W-:Y:S05]  /*23510*/  WARPSYNC.COLLECTIVE R15, `(.L_x_853) ;  /* 0x000000000f087348 */ /* 0x000fea0003c00000 */
[----:B------:R0:W1:Y:S02]  /*23520*/  SHFL.IDX P6, R14, R13, R12, R11 ;  /* 0x0000000c0d0e7389 */ /* 0x00006400000c000b */
[----:B01----:R-:W-:Y:S01]  /*23530*/  ENDCOLLECTIVE ;  /* 0x000000000000791b */ /* 0x003fe20003800000 */
.L_x_853:
[----:B------:R-:W-:Y:S01]  /*23540*/  IMAD.MOV.U32 R13, RZ, RZ, R0 ;  /* 0x000000ffff0d7224 */ /* 0x000fe200078e0000 */
[----:B------:R-:W-:Y:S01]  /*23550*/  MOV R12, 0x2 ;  /* 0x00000002000c7802 */ /* 0x000fe20000000f00 */
[----:B------:R-:W-:-:S07]  /*23560*/  IMAD.MOV.U32 R3, RZ, RZ, R14 ;  /* 0x000000ffff037224 */ /* 0x000fce00078e000e */
[----:B------:R-:W-:Y:S05]  /*23570*/  WARPSYNC.COLLECTIVE R15, `(.L_x_854) ;  /* 0x000000000f087348 */ /* 0x000fea0003c00000 */
[----:B------:R0:W1:Y:S02]  /*23580*/  SHFL.IDX P6, R14, R13, R12, R11 ;  /* 0x0000000c0d0e7389 */ /* 0x00006400000c000b */
[----:B01----:R-:W-:Y:S01]  /*23590*/  ENDCOLLECTIVE ;  /* 0x000000000000791b */ /* 0x003fe20003800000 */
.L_x_854:
        /* <DEDUP_REMOVED lines=17> */
.L_x_855:
[----:B------:R-:W-:Y:S01]  /*236b0*/  @P1 IMAD R8, R5, 0x2, R22 ;  /* 0x0000000205081824 */ /* 0x000fe200078e0216 */
[----:B------:R-:W-:Y:S01]  /*236c0*/  MOV R13, R0 ;  /* 0x00000000000d7202 */ /* 0x000fe20000000f00 */
[----:B------:R-:W-:Y:S01]  /*236d0*/  IMAD.MOV.U32 R12, RZ, RZ, 0x3 ;  /* 0x00000003ff0c7424 */ /* 0x000fe200078e00ff */
[----:B------:R-:W-:-:S07]  /*236e0*/  MOV R3, R14 ;  /* 0x0000000e00037202 */ /* 0x000fce0000000f00 */
[----:B------:R-:W-:Y:S05]  /*236f0*/  WARPSYNC.COLLECTIVE R15, `(.L_x_856) ;  /* 0x000000000f087348 */ /* 0x000fea0003c00000 */
[----:B------:R0:W1:Y:S02]  /*23700*/  SHFL.IDX P6, R14, R13, R12, R11 ;  /* 0x0000000c0d0e7389 */ /* 0x00006400000c000b */
[----:B01----:R-:W-:Y:S01]  /*23710*/  ENDCOLLECTIVE ;  /* 0x000000000000791b */ /* 0x003fe20003800000 */
.L_x_856:
[----:B------:R-:W-:-:S05]  /*23720*/  @P1 LEA R3, P0, R32, R3, 0x1 ;  /* 0x0000000320031211 */ /* 0x000fca00078008ff */
[----:B------:R-:W-:-:S05]  /*23730*/  @P1 IMAD.X R2, RZ, RZ, R2, P0 ;  /* 0x000000ffff021224 */ /* 0x000fca00000e0602 */
[----:B------:R-:W-:Y:S02]  /*23740*/  @P1 LOP3.LUT R3, R3, R2, RZ, 0x3c, !PT ;  /* 0x0000000203031212 */ /* 0x000fe400078e3cff */
[----:B------:R-:W-:Y:S02]  /*23750*/  MOV R13, R4 ;  /* 0x00000004000d7202 */ /* 0x000fe40000000f00 */
        /* <DEDUP_REMOVED lines=13> */
.L_x_857:
[----:B------:R-:W-:Y:S01]  /*23830*/  @P1 LEA R8, R5, R22, 0x1 ;  /* 0x0000001605081211 */ /* 0x000fe200078e08ff */
[----:B------:R-:W-:Y:S02]  /*23840*/  IMAD.MOV.U32 R13, RZ, RZ, R0 ;  /* 0x000000ffff0d7224 */ /* 0x000fe400078e0000 */
[----:B------:R-:W-:Y:S02]  /*23850*/  IMAD.MOV.U32 R12, RZ, RZ, 0x4 ;  /* 0x00000004ff0c7424 */ /* 0x000fe400078e00ff */
[----:B------:R-:W-:-:S07]  /*23860*/  IMAD.MOV.U32 R3, RZ, RZ, R14 ;  /* 0x000000ffff037224 */ /* 0x000fce00078e000e */
[----:B------:R-:W-:Y:S05]  /*23870*/  WARPSYNC.COLLECTIVE R15, `(.L_x_858) ;  /* 0x000000000f087348 */ /* 0x000fea0003c00000 */
[----:B------:R0:W1:Y:S02]  /*23880*/  SHFL.IDX P6, R14, R13, R12, R11 ;  /* 0x0000000c0d0e7389 */ /* 0x00006400000c000b */
[----:B01----:R-:W-:Y:S01]  /*23890*/  ENDCOLLECTIVE ;  /* 0x000000000000791b */ /* 0x003fe20003800000 */
.L_x_858:
        /* <DEDUP_REMOVED lines=12> */
[----:B------:R-:W-:Y:S02]  /*23960*/  ISETP.GE.AND P1, PT, R6, 0x41, PT ;  /* 0x000000410600780c */ /* 0x000fe40003f26270 */
[----:B0-----:R-:W-:-:S11]  /*23970*/  MOV R2, R14 ;  /* 0x0000000e00027202 */ /* 0x001fd60000000f00 */
[----:B------:R-:W-:Y:S05]  /*23980*/  WARPSYNC.COLLECTIVE R15, `(.L_x_859) ;  /* 0x000000000f087348 */ /* 0x000fea0003c00000 */
[----:B------:R0:W1:Y:S02]  /*23990*/  SHFL.IDX P6, R14, R13, R12, R11 ;  /* 0x0000000c0d0e7389 */ /* 0x00006400000c000b */
[----:B01----:R-:W-:Y:S01]  /*239a0*/  ENDCOLLECTIVE ;  /* 0x000000000000791b */ /* 0x003fe20003800000 */
.L_x_859:
[----:B------:R-:W-:Y:S02]  /*239b0*/  @P1 IMAD R8, R5, 0x2, R22 ;  /* 0x0000000205081824 */ /* 0x000fe400078e0216 */
[----:B------:R-:W-:Y:S01]  /*239c0*/  IMAD.MOV.U32 R13, RZ, RZ, R0 ;  /* 0x000000ffff0d7224 */ /* 0x000fe200078e0000 */
[----:B------:R-:W-:Y:S01]  /*239d0*/  MOV R12, 0x5 ;  /* 0x00000005000c7802 */ /* 0x000fe20000000f00 */
[----:B------:R-:W-:-:S07]  /*239e0*/  IMAD.MOV.U32 R3, RZ, RZ, R14 ;  /* 0x000000ffff037224 */ /* 0x000fce00078e000e */
[----:B------:R-:W-:Y:S05]  /*239f0*/  WARPSYNC.COLLECTIVE R15, `(.L_x_860) ;  /* 0x000000000f087348 */ /* 0x000fea0003c00000 */
[----:B------:R0:W1:Y:S02]  /*23a00*/  SHFL.IDX P6, R14, R13, R12, R11 ;  /* 0x0000000c0d0e7389 */ /* 0x00006400000c000b */
[----:B01----:R-:W-:Y:S01]  /*23a10*/  ENDCOLLECTIVE ;  /* 0x000000000000791b */ /* 0x003fe20003800000 */
.L_x_860:
[----:B------:R-:W-:-:S04]  /*23a20*/  @P1 LEA R3, P0, R32, R3, 0x1 ;  /* 0x0000000320031211 */ /* 0x000fc800078008ff */
[----:B------:R-:W-:-:S04]  /*23a30*/  @P1 IADD3.X R2, RZ, R2, RZ, P0, !PT ;  /* 0x00000002ff021210 */ /* 0x000fc800007fe4ff */
[----:B------:R-:W-:Y:S01]  /*23a40*/  @P1 LOP3.LUT R3, R3, R2, RZ, 0x3c, !PT ;  /* 0x0000000203031212 */ /* 0x000fe200078e3cff */
[----:B------:R-:W-:-:S03]  /*23a50*/  IMAD.MOV.U32 R13, RZ, RZ, R4 ;  /* 0x000000ffff0d7224 */ /* 0x000fc600078e0004 */
[----:B------:R-:W-:-:S04]  /*23a60*/  @P1 LOP3.LUT R2, R3, R2, RZ, 0x3c, !PT ;  /* 0x0000000203021212 */ /* 0x000fc800078e3cff */
[----:B------:R-:W-:Y:S01]  /*23a70*/  @P1 LOP3.LUT R3, R3, R2, RZ, 0x3c, !PT ;  /* 0x0000000203031212 */ /* 0x000fe200078e3cff */
[----:B------:R-:W-:-:S04]  /*23a80*/  IMAD.MOV.U32 R0, RZ, RZ, R14 ;  /* 0x000000ffff007224 */ /* 0x000fc800078e000e */
[----:B------:R-:W-:Y:S01]  /*23a90*/  @!PT LDS RZ, [RZ] ;  /* 0x00000000fffff984 */ /* 0x000fe20000000800 */
[----:B------:R-:W-:Y:S01]  /*23aa0*/  @!PT LDS RZ, [RZ] ;  /* 0x00000000fffff984 */ /* 0x000fe20000000800 */
[----:B------:R-:W-:Y:S01]  /*23ab0*/  @!PT LDS RZ, [RZ] ;  /* 0x00000000fffff984 */ /* 0x000fe20000000800 */
[----:B------:R0:W-:Y:S03]  /*23ac0*/  @P1 LDGSTS.E.BYPASS.LTC128B.128 [R8+0x20400], desc[UR48][R2.64], !P4 ;  /* 0x2040000002081fae */ /* 0x0001e6000e101d70 */
[----:B0-----:R-:W-:Y:S05]  /*23ad0*/  WARPSYNC.COLLECTIVE R15, `(.L_x_861) ;  /* 0x000000000f087348 */ /* 0x001fea0003c00000 */
[----:B------:R1:W2:Y:S02]  /*23ae0*/  SHFL.IDX P6, R14, R13, R12, R11 ;  /* 0x0000000c0d0e7389 */ /* 0x0002a400000c000b */
[----:B012---:R-:W-:Y:S01]  /*23af0*/  ENDCOLLECTIVE ;  /* 0x000000000000791b */ /* 0x007fe20003800000 */
.L_x_861:
[----:B------:R-:W-:Y:S01]  /*23b00*/  @!PT LDS RZ, [RZ] ;  /* 0x00000000fffff984 */ /* 0x000fe20000000800 */
[----:B------:R-:W-:Y:S01]  /*23b10*/  @!PT LDS RZ, [RZ] ;  /* 0x00000000fffff984 */ /* 0x000fe20000000800 */
[----:B------:R-:W-:Y:S01]  /*23b20*/  @!PT LDS RZ, [RZ] ;  /* 0x00000000fffff984 */ /* 0x000fe20000000800 */
[----:B------:R-:W-:Y:S04]  /*23b30*/  @P1 LDGSTS.E.BYPASS.LTC128B.128 [R8+0x23400], desc[UR48][R2.64+0x80], !P3 ;  /* 0x2340008002081fae */ /* 0x000fe8000d901d70 */
[----:B------:R0:W-:Y:S02]  /*23b40*/  @P1 LDGSTS.E.BYPASS.LTC128B.128 [R8+0x26400], desc[UR48][R2.64+0x100], !P2 ;  /* 0x2640010002081fae */ /* 0x0001e4000d101d70 */
[----:B0-----:R-:W-:Y:S01]  /*23b50*/  MOV R2, R14 ;  /* 0x0000000e00027202 */ /* 0x001fe20000000f00 */
[----:B------:R-:W-:Y:S06]  /*23b60*/  BRA `(.L_x_862) ;  /* 0xffffffac00a47947 */ /* 0x000fec000383ffff */
.L_x_741:
[----:B------:R-:W-:Y:S01]  /*23b70*/  IMAD.MOV.U32 R13, RZ, RZ, R5 ;  /* 0x000000ffff0d7224 */ /* 0x000fe200078e0005 */
[----:B------:R-:W-:Y:S01]  /*23b80*/  MOV R11, 0x181f ;  /* 0x0000181f000b7802 */ /* 0x000fe20000000f00 */
[----:B------:R-:W-:Y:S02]  /*23b90*/  IMAD.MOV.U32 R12, RZ, RZ, RZ ;  /* 0x000000ffff0c7224 */ /* 0x000fe400078e00ff */
[----:B------:R-:W-:Y:S02]  /*23ba0*/  IMAD.MOV.U32 R15, RZ, RZ, -0x1 ;  /* 0xffffffffff0f7424 */ /* 0x000fe400078e00ff */
[----:B-----5:R-:W-:Y:S02]  /*23bb0*/  IMAD R6, R10, R8, RZ ;  /* 0x000000080a067224 */ /* 0x020fe400078e02ff */
[----:B------:R-:W-:-:S07]  /*23bc0*/  IMAD.IADD R4, R9, 0x1, R4 ;  /* 0x0000000109047824 */ /* 0x000fce00078e0204 */
[----:B------:R-:W-:Y:S05]  /*23bd0*/  WARPSYNC.COLLECTIVE R15, `(.L_x_863) ;  /* 0x000000000f087348 */ /* 0x000fea0003c00000 */
[----:B------:R0:W1:Y:S02]  /*23be0*/  SHFL.IDX P6, R14, R13, R12, R11 ;  /* 0x0000000c0d0e7389 */ /* 0x00006400000c000b */
[----:B01----:R-:W-:Y:S01]  /*23bf0*/  ENDCOLLECTIVE ;  /* 0x000000000000791b */ /* 0x003fe20003800000 */
.L_x_863:
[C---:B------:R-:W-:Y:S01]  /*23c00*/  VIADD R7, R4.reuse, 0x10 ;  /* 0x0000001004077836 */ /* 0x040fe20000000000 */
[----:B------:R-:W-:Y:S02]  /*23c10*/  ISETP.GE.AND P1, PT, R4, R6, PT ;  /* 0x000000060400720c */ /* 0x000fe40003f26270 */
[----:B------:R-:W-:Y:S01]  /*23c20*/  MOV R13, R0 ;  /* 0x00000000000d7202 */ /* 0x000fe20000000f00 */
[----:B------:R-:W-:-:S10]  /*23c30*/  IMAD.MOV.U32 R2, RZ, RZ, R14 ;  /* 0x000000ffff027224 */ /* 0x000fd400078e000e */
[----:B------:R-:W-:Y:S05]  /*23c40*/  WARPSYNC.COLLECTIVE R15, `(.L_x_864) ;  /* 0x000000000f087348 */ /* 0x000fea0003c00000 */
[----:B------:R0:W1:Y:S02]  /*23c50*/  SHFL.IDX P6, R14, R13, R12, R11 ;  /* 0x0000000c0d0e7389 */ /* 0x00006400000c000b */
[----:B01----:R-:W-:Y:S01]  /*23c60*/  ENDCOLLECTIVE ;  /* 0x000000000000791b */ /* 0x003fe20003800000 */
.L_x_864:
[----:B------:R-:W-:Y:S01]  /*23c70*/  IMAD.MOV.U32 R13, RZ, RZ, R5 ;  /* 0x000000ffff0d7224 */ /* 0x000fe200078e0005 */
[----:B------:R-:W-:Y:S02]  /*23c80*/  MOV R12, 0x1 ;  /* 0x00000001000c7802 */ /* 0x000fe40000000f00 */
[----:B------:R-:W-:-:S05]  /*23c90*/  @!P1 LEA R14, P4, R32, R14, 0x1 ;  /* 0x0000000e200e9211 */ /* 0x000fca00078808ff */
[----:B------:R-:W-:Y:S01]  /*23ca0*/  @!P1 IMAD.X R3, RZ, RZ, R2, P4 ;  /* 0x000000ffff039224 */ /* 0x000fe200020e0602 */
[----:B------:R-:W-:-:S07]  /*23cb0*/  @!P1 MOV R2, R14 ;  /* 0x0000000e00029202 */ /* 0x000fce0000000f00 */
[----:B------:R-:W-:Y:S05]  /*23cc0*/  WARPSYNC.COLLECTIVE R15, `(.L_x_865) ;  /* 0x000000000f087348 */ /* 0x000fea0003c00000 */
[----:B------:R0:W1:Y:S02]  /*23cd0*/  SHFL.IDX P6, R14, R13, R12, R11 ;  /* 0x0000000c0d0e7389 */ /* 0x00006400000c000b */
[----:B01----:R-:W-:Y:S01]  /*23ce0*/  ENDCOLLECTIVE ;  /* 0x000000000000791b */ /* 0x003fe20003800000 */
.L_x_865:
[----:B------:R-:W-:Y:S01]  /*23cf0*/  @!PT LDS RZ, [RZ] ;  /* 0x00000000fffff984 */ /* 0x000fe20000000800 */
[----:B------:R-:W-:Y:S01]  /*23d00*/  @!PT LDS RZ, [RZ] ;  /* 0x00000000fffff984 */ /* 0x000fe20000000800 */
[----:B------:R-:W-:Y:S01]  /*23d10*/  @!PT LDS RZ, [RZ] ;  /* 0x00000000fffff984 */ /* 0x000fe20000000800 */
[----:B------:R-:W-:Y:S04]  /*23d20*/  @!P1 LDGSTS.E.BYPASS.LTC128B.128 [R37+0x12400], desc[UR48][R2.64], !P3 ;  /* 0x1240000002259fae */ /* 0x000fe8000d901d70 */
[----:B------:R-:W-:Y:S04]  /*23d30*/  @!P1 LDGSTS.E.BYPASS.LTC128B.128 [R37+0x16400], desc[UR48][R2.64+0x80], !P2 ;  /* 0x1640008002259fae */ /* 0x000fe8000d101d70 */
[----:B------:R0:W-:Y:S01]  /*23d40*/  @!P1 LDGSTS.E.BYPASS.LTC128B.128 [R37+0x1a400], desc[UR48][R2.64+0x100], !P0 ;  /* 0x1a40010002259fae */ /* 0x0001e2000c101d70 */
[----:B------:R-:W-:Y:S01]  /*23d50*/  ISETP.GE.AND P1, PT, R7, R6, PT ;  /* 0x000000060700720c */ /* 0x000fe20003f26270 */
[----:B------:R-:W-:-:S02]  /*23d60*/  IMAD.MOV.U32 R13, RZ, RZ, R0 ;  /* 0x000000ffff0d7224 */ /* 0x000fc400078e0000 */
[----:B0-----:R-:W-:-:S10]  /*23d70*/  IMAD.MOV.U32 R2, RZ, RZ, R14 ;  /* 0x000000ffff027224 */ /* 0x001fd400078e000e */
[----:B------:R-:W-:Y:S05]  /*23d80*/  WARPSYNC.COLLECTIVE R15, `(.L_x_866) ;  /* 0x000000000f087348 */ /* 0x000fea0003c00000 */
[----:B------:R0:W1:Y:S02]  /*23d90*/  SHFL.IDX P6, R14, R13, R12, R11 ;  /* 0x0000000c0d0e7389 */ /* 0x00006400000c000b */
[----:B01----:R-:W-:Y:S01]  /*23da0*/  ENDCOLLECTIVE ;  /* 0x000000000000791b */ /* 0x003fe20003800000 */
.L_x_866:
        /* <DEDUP_REMOVED lines=8> */
.L_x_867:
[----:B------:R-:W-:Y:S01]  /*23e30*/  @!P1 IMAD.MOV.U32 R3, RZ, RZ, R7 ;  /* 0x000000ffff039224 */ /* 0x000fe200078e0007 */
[----:B------:R-:W-:-:S04]  /*23e40*/  IADD3 R7, R4, 0x20, RZ ;  /* 0x0000002004077810 */ /* 0x000fc80007ffe0ff */
[----:B------:R-:W-:Y:S01]  /*23e50*/  @!PT LDS RZ, [RZ] ;  /* 0x00000000fffff984 */ /* 0x000fe20000000800 */
[----:B------:R-:W-:Y:S01]  /*23e60*/  @!PT LDS RZ, [RZ] ;  /* 0x00000000fffff984 */ /* 0x000fe20000000800 */
[----:B------:R-:W-:Y:S01]  /*23e70*/  @!PT LDS RZ, [RZ] ;  /* 0x00000000fffff984 */ /* 0x000fe20000000800 */
[----:B------:R-:W-:Y:S04]  /*23e80*/  @!P1 LDGSTS.E.BYPASS.LTC128B.128 [R37+0x12c00], desc[UR48][R2.64], !P3 ;  /* 0x12c0000002259fae */ /* 0x000fe8000d901d70 */
[----:B------:R-:W-:Y:S01]  /*23e90*/  @!P1 LDGSTS.E.BYPASS.LTC128B.128 [R37+0x16c00], desc[UR48][R2.64+0x80], !P2 ;  /* 0x16c0008002259fae */ /* 0x000fe2000d101d70 */
[----:B------:R-:W-:-:S03]  /*23ea0*/  IMAD.MOV.U32 R13, RZ, RZ, R0 ;  /* 0x000000ffff0d7224 */ /* 0x000fc600078e0000 */
[----:B------:R0:W-:Y:S01]  /*23eb0*/  @!P1 LDGSTS.E.BYPASS.LTC128B.128 [R37+0x1ac00], desc[UR48][R2.64+0x100], !P0 ;  /* 0x1ac0010002259fae */ /* 0x0001e2000c101d70 */
[----:B------:R-:W-:Y:S02]  /*23ec0*/  ISETP.GE.AND P1, PT, R7, R6, PT ;  /* 0x000000060700720c */ /* 0x000fe40003f26270 */
[----:B0-----:R-:W-:-:S11]  /*23ed0*/  MOV R2, R14 ;  /* 0x0000000e00027202 */ /* 0x001fd60000000f00 */
[----:B------:R-:W-:Y:S05]  /*23ee0*/  WARPSYNC.COLLECTIVE R15, `(.L_x_868) ;  /* 0x000000000f087348 */ /* 0x000fea0003c00000 */
[----:B------:R0:W1:Y:S02]  /*23ef0*/  SHFL.IDX P6, R14, R13, R12, R11 ;  /* 0x0000000c0d0e7389 */ /* 0x00006400000c000b */
[----:B01----:R-:W-:Y:S01]  /*23f00*/  ENDCOLLECTIVE ;  /* 0x000000000000791b */ /* 0x003fe20003800000 */
.L_x_868:
[----:B------:R-:W-:Y:S01]  /*23f10*/  MOV R13, R5 ;  /* 0x00000005000d7202 */ /* 0x000fe20000000f00 */
[----:B------:R-:W-:Y:S01]  /*23f20*/  IMAD.MOV.U32 R12, RZ, RZ, 0x3 ;  /* 0x00000003ff0c7424 */ /* 0x000fe200078e00ff */
[----:B------:R-:W-:-:S05]  /*23f30*/  @!P1 LEA R14, P4, R32, R14, 0x1 ;  /* 0x0000000e200e9211 */ /* 0x000fca00078808ff */
[----:B------:R-:W-:Y:S01]  /*23f40*/  @!P1 IMAD.X R7, RZ, RZ, R2, P4 ;  /* 0x000000ffff079224 */ /* 0x000fe200020e0602 */
[----:B------:R-:W-:-:S07]  /*23f50*/  @!P1 MOV R2, R14 ;  /* 0x0000000e00029202 */ /* 0x000fce0000000f00 */
[----:B------:R-:W-:Y:S05]  /*23f60*/  WARPSYNC.COLLECTIVE R15, `(.L_x_869) ;  /* 0x000000000f087348 */ /* 0x000fea0003c00000 */
[----:B------:R0:W1:Y:S02]  /*23f70*/  SHFL.IDX P6, R14, R13, R12, R11 ;  /* 0x0000000c0d0e7389 */ /* 0x00006400000c000b */
[----:B01----:R-:W-:Y:S01]  /*23f80*/  ENDCOLLECTIVE ;  /* 0x000000000000791b */ /* 0x003fe20003800000 */
.L_x_869:
[----:B------:R-:W-:Y:S02]  /*23f90*/  @!P1 IMAD.MOV.U32 R3, RZ, RZ, R7 ;  /* 0x000000ffff039224 */ /* 0x000fe400078e0007 */
[----:B------:R-:W-:-:S03]  /*23fa0*/  VIADD R7, R4, 0x30 ;  /* 0x0000003004077836 */ /* 0x000fc60000000000 */
[----:B------:R-:W-:Y:S01]  /*23fb0*/  @!PT LDS RZ, [RZ] ;  /* 0x00000000fffff984 */ /* 0x000fe20000000800 */
[----:B------:R-:W-:Y:S01]  /*23fc0*/  @!PT LDS RZ, [RZ] ;  /* 0x00000000fffff984 */ /* 0x000fe20000000800 */
[----:B------:R-:W-:Y:S01]  /*23fd0*/  @!PT LDS RZ, [RZ] ;  /* 0x00000000fffff984 */ /* 0x000fe20000000800 */
[----:B------:R-:W-:Y:S04]  /*23fe0*/  @!P1 LDGSTS.E.BYPASS.LTC128B.128 [R37+0x13400], desc[UR48][R2.64], !P3 ;  /* 0x1340000002259fae */ /* 0x000fe8000d901d70 */
[----:B------:R-:W-:Y:S01]  /*23ff0*/  @!P1 LDGSTS.E.BYPASS.LTC128B.128 [R37+0x17400], desc[UR48][R2.64+0x80], !P2 ;  /* 0x1740008002259fae */ /* 0x000fe2000d101d70 */
[----:B------:R-:W-:-:S03]  /*24000*/  MOV R13, R0 ;  /* 0x00000000000d7202 */ /* 0x000fc60000000f00 */
[----:B------:R0:W-:Y:S01]  /*24010*/  @!P1 LDGSTS.E.BYPASS.LTC128B.128 [R37+0x1b400], desc[UR48][R2.64+0x100], !P0 ;  /* 0x1b40010002259fae */ /* 0x0001e2000c101d70 */
[----:B------:R-:W-:Y:S01]  /*24020*/  ISETP.GE.AND P1, PT, R7, R6, PT ;  /* 0x000000060700720c */ /* 0x000fe20003f26270 */
[----:B0-----:R-:W-:-:S12]  /*24030*/  IMAD.MOV.U32 R2, RZ, RZ, R14 ;  /* 0x000000ffff027224 */ /* 0x001fd800078e000e */
[----:B------:R-:W-:Y:S05]  /*24040*/  WARPSYNC.COLLECTIVE R15, `(.L_x_870) ;  /* 0x000000000f087348 */ /* 0x000fea0003c00000 */
[----:B------:R0:W1:Y:S02]  /*24050*/  SHFL.IDX P6, R14, R13, R12, R11 ;  /* 0x0000000c0d0e7389 */ /* 0x00006400000c000b */
[----:B01----:R-:W-:Y:S01]  /*24060*/  ENDCOLLECTIVE ;  /* 0x000000000000791b */ /* 0x003fe20003800000 */
.L_x_870:
[----:B------:R-:W-:Y:S01]  /*24070*/  IMAD.MOV.U32 R13, RZ, RZ, R5 ;  /* 0x000000ffff0d7224 */ /* 0x000fe200078e0005 */
[----:B------:R-:W-:Y:S02]  /*24080*/  MOV R12, 0x4 ;  /* 0x00000004000c7802 */ /* 0x000fe40000000f00 */
[----:B------:R-:W-:-:S05]  /*24090*/  @!P1 LEA R14, P4, R32, R14, 0x1 ;  /* 0x0000000e200e9211 */ /* 0x000fca00078808ff */
[----:B------:R-:W-:Y:S02]  /*240a0*/  @!P1 IMAD.X R7, RZ, RZ, R2, P4 ;  /* 0x000000ffff079224 */ /* 0x000fe400020e0602 */
[----:B------:R-:W-:-:S07]  /*240b0*/  @!P1 IMAD.MOV.U32 R2, RZ, RZ, R14 ;  /* 0x000000ffff029224 */ /* 0x000fce00078e000e */
[----:B------:R-:W-:Y:S05]  /*240c0*/  WARPSYNC.COLLECTIVE R15, `(.L_x_871) ;  /* 0x000000000f087348 */ /* 0x000fea0003c00000 */
[----:B------:R0:W1:Y:S02]  /*240d0*/  SHFL.IDX P6, R14, R13, R12, R11 ;  /* 0x0000000c0d0e7389 */ /* 0x00006400000c000b */
[----:B01----:R-:W-:Y:S01]  /*240e0*/  ENDCOLLECTIVE ;  /* 0x000000000000791b */ /* 0x003fe20003800000 */
.L_x_871:
[----:B------:R-:W-:Y:S01]  /*240f0*/  @!P1 MOV R3, R7 ;  /* 0x0000000700039202 */ /* 0x000fe20000000f00 */
[----:B------:R-:W-:-:S04]  /*24100*/  VIADD R7, R4, 0x40 ;  /* 0x0000004004077836 */ /* 0x000fc80000000000 */
        /* <DEDUP_REMOVED lines=12> */
.L_x_872:
        /* <DEDUP_REMOVED lines=8> */
.L_x_873:
        /* <DEDUP_REMOVED lines=14> */
.L_x_874:
        /* <DEDUP_REMOVED lines=8> */
.L_x_875:
        /* <DEDUP_REMOVED lines=14> */
.L_x_876:
        /* <DEDUP_REMOVED lines=8> */
.L_x_877:
[----:B------:R-:W-:-:S05]  /*24510*/  @!P1 MOV R3, R7 ;  /* 0x0000000700039202 */ /* 0x000fca0000000f00 */
[----:B------:R-:W-:Y:S01]  /*24520*/  @!PT LDS RZ, [RZ] ;  /* 0x00000000fffff984 */ /* 0x000fe20000000800 */
[----:B------:R-:W-:Y:S01]  /*24530*/  @!PT LDS RZ, [RZ] ;  /* 0x00000000fffff984 */ /* 0x000fe20000000800 */
[----:B------:R-:W-:Y:S01]  /*24540*/  @!PT LDS RZ, [RZ] ;  /* 0x00000000fffff984 */ /* 0x000fe20000000800 */
[----:B------:R0:W-:Y:S04]  /*24550*/  @!P1 LDGSTS.E.BYPASS.LTC128B.128 [R37+0x15400], desc[UR48][R2.64], !P3 ;  /* 0x1540000002259fae */ /* 0x0001e8000d901d70 */
[----:B------:R0:W-:Y:S01]  /*24560*/  @!P1 LDGSTS.E.BYPASS.LTC128B.128 [R37+0x19400], desc[UR48][R2.64+0x80], !P2 ;  /* 0x1940008002259fae */ /* 0x0001e2000d101d70 */
[----:B------:R-:W-:-:S03]  /*24570*/  IMAD.MOV.U32 R13, RZ, RZ, R0 ;  /* 0x000000ffff0d7224 */ /* 0x000fc600078e0000 */
[----:B------:R0:W-:Y:S01]  /*24580*/  @!P1 LDGSTS.E.BYPASS.LTC128B.128 [R37+0x1d400], desc[UR48][R2.64+0x100], !P0 ;  /* 0x1d40010002259fae */ /* 0x0001e2000c101d70 */
[----:B------:R-:W-:-:S07]  /*24590*/  MOV R5, R14 ;  /* 0x0000000e00057202 */ /* 0x000fce0000000f00 */
[----:B0-----:R-:W-:Y:S05]  /*245a0*/  WARPSYNC.COLLECTIVE R15, `(.L_x_878) ;  /* 0x000000000f087348 */ /* 0x001fea0003c00000 */
[----:B------:R1:W2:Y:S02]  /*245b0*/  SHFL.IDX P6, R14, R13, R12, R11 ;  /* 0x0000000c0d0e7389 */ /* 0x0002a400000c000b */
[----:B012---:R-:W-:Y:S01]  /*245c0*/  ENDCOLLECTIVE ;  /* 0x000000000000791b */ /* 0x007fe20003800000 */
.L_x_878:
[----:B------:R-:W-:Y:S05]  /*245d0*/  BRA `(.L_x_879) ;  /* 0xffffffb0000c7947 */ /* 0x000fea000383ffff */
.L_x_746:
[----:B0-----:R0:W1:Y:S02]  /*245e0*/  SYNCS.PHASECHK.TRANS64.TRYWAIT P0, [R22+URZ+0x30820], R3 ;  /* 0x03082003160075a7 */ /* 0x001064000800017f */
[----:B-1----:R-:W-:Y:S05]  /*245f0*/  @!P0 NANOSLEEP.SYNCS 0x989680 ;  /* 0x009896800000895d */ /* 0x002fea0003900000 */
[----:B------:R-:W1:Y:S02]  /*24600*/  @!P0 SYNCS.PHASECHK.TRANS64 P0, [R22+URZ+0x30820], R3 ;  /* 0x03082003160085a7 */ /* 0x000e64000800007f */
[----:B-1----:R-:W-:Y:S05]  /*24610*/  @!P0 BRA `(.L_x_746) ;  /* 0xfffffffc00f08947 */ /* 0x002fea000383ffff */
[----:B------:R-:W-:Y:S05]  /*24620*/  BRA `(.L_x_880) ;  /* 0xffffffb000847947 */ /* 0x000fea000383ffff */
.L_x_751:
[----:B0-----:R0:W1:Y:S02]  /*24630*/  SYNCS.PHASECHK.TRANS64.TRYWAIT P0, [R7+URZ+0x30840], R2 ;  /* 0x03084002070075a7 */ /* 0x001064000800017f */
[----:B-1----:R-:W-:Y:S05]  /*24640*/  @!P0 NANOSLEEP.SYNCS 0x989680 ;  /* 0x009896800000895d */ /* 0x002fea0003900000 */
[----:B------:R-:W1:Y:S02]  /*24650*/  @!P0 SYNCS.PHASECHK.TRANS64 P0, [R7+URZ+0x30840], R2 ;  /* 0x03084002070085a7 */ /* 0x000e64000800007f */
[----:B-1----:R-:W-:Y:S05]  /*24660*/  @!P0 BRA `(.L_x_751) ;  /* 0xfffffffc00f08947 */ /* 0x002fea000383ffff */
[----:B------:R-:W-:Y:S05]  /*24670*/  BRA `(.L_x_881) ;  /* 0xffffffb400607947 */ /* 0x000fea000383ffff */
.L_x_752:
        /* <DEDUP_REMOVED lines=8> */
.L_x_883:
[----:B------:R-:W-:Y:S05]  /*24700*/  BSYNC B1 ;  /* 0x0000000000017941 */ /* 0x000fea0003800000 */
.L_x_882:
[----:B------:R0:W-:Y:S04]  /*24710*/  STL [R1+0x128], R0 ;  /* 0x0001280001007387 */ /* 0x0001e80000100800 */
[----:B0-----:R0:W5:Y:S01]  /*24720*/  LDL.LU R0, [R1] ;  /* 0x0000000001007983 */ /* 0x0011620000300800 */
[----:B------:R-:W-:Y:S01]  /*24730*/  IMAD.MOV.U32 R13, RZ, RZ, R8 ;  /* 0x000000ffff0d7224 */ /* 0x000fe200078e0008 */
[----:B------:R-:W-:Y:S01]  /*24740*/  MOV R11, 0x181f ;  /* 0x0000181f000b7802 */ /* 0x000fe20000000f00 */
[----:B------:R-:W-:Y:S01]  /*24750*/  IMAD.MOV.U32 R12, RZ, RZ, RZ ;  /* 0x000000ffff0c7224 */ /* 0x000fe200078e00ff */
[----:B------:R-:W-:Y:S01]  /*24760*/  MOV R3, R14 ;  /* 0x0000000e00037202 */ /* 0x000fe20000000f00 */
[----:B------:R-:W-:Y:S01]  /*24770*/  IMAD.MOV.U32 R15, RZ, RZ, -0x1 ;  /* 0xffffffffff0f7424 */ /* 0x000fe200078e00ff */
[----:B------:R-:W-:Y:S01]  /*24780*/  SHF.L.U32 R4, R32, 0x1, RZ ;  /* 0x0000000120047819 */ /* 0x000fe200000006ff */
[----:B------:R-:W-:-:S07]  /*24790*/  IMAD R5, R5, 0x2, R22 ;  /* 0x0000000205057824 */ /* 0x000fce00078e0216 */
[----:B0----5:R-:W-:Y:S05]  /*247a0*/  WARPSYNC.COLLECTIVE R15, `(.L_x_884) ;  /* 0x000000000f087348 */ /* 0x021fea0003c00000 */
[----:B------:R1:W2:Y:S02]  /*247b0*/  SHFL.IDX P6, R14, R13, R12, R11 ;  /* 0x0000000c0d0e7389 */ /* 0x0002a400000c000b */
[----:B012--5:R-:W-:Y:S01]  /*247c0*/  ENDCOLLECTIVE ;  /* 0x000000000000791b */ /* 0x027fe20003800000 */
.L_x_884:
[----:B------:R-:W-:Y:S01]  /*247d0*/  MOV R13, R6 ;  /* 0x00000006000d7202 */ /* 0x000fe20000000f00 */
[----:B------:R-:W-:Y:S02]  /*247e0*/  IMAD.MOV.U32 R12, RZ, RZ, 0x1 ;  /* 0x00000001ff0c7424 */ /* 0x000fe400078e00ff */
[----:B------:R-:W-:-:S07]  /*247f0*/  IMAD.MOV.U32 R2, RZ, RZ, R14 ;  /* 0x000000ffff027224 */ /* 0x000fce00078e000e */
[----:B------:R-:W-:Y:S05]  /*24800*/  WARPSYNC.COLLECTIVE R15, `(.L_x_885) ;  /* 0x000000000f087348 */ /* 0x000fea0003c00000 */
[----:B------:R0:W1:Y:S02]  /*24810*/  SHFL.IDX P6, R14, R13, R12, R11 ;  /* 0x0000000c0d0e7389 */ /* 0x00006400000c000b */
[----:B01----:R-:W-:Y:S01]  /*24820*/  ENDCOLLECTIVE ;  /* 0x000000000000791b */ /* 0x003fe20003800000 */
.L_x_885:
[----:B------:R-:W-:-:S05]  /*24830*/  IADD3 R2, P0, R2, R4, RZ ;  /* 0x0000000402027210 */ /* 0x000fca0007f1e0ff */
[----:B------:R-:W-:Y:S01]  /*24840*/  IMAD.X R3, RZ, RZ, R3, P0 ;  /* 0x000000ffff037224 */ /* 0x000fe200000e0603 */
[----:B------:R-:W-:Y:S02]  /*24850*/  MOV R13, R8 ;  /* 0x00000008000d7202 */ /* 0x000fe40000000f00 */
[----:B------:R-:W-:-:S04]  /*24860*/  LOP3.LUT R0, R0, 0xffffffbf, RZ, 0xc0, !PT ;  /* 0xffffffbf00007812 */ /* 0x000fc800078ec0ff */
[----:B------:R-:W-:-:S04]  /*24870*/  @P1 LOP3.LUT R0, R0, 0x40, RZ, 0xfc, !PT ;  /* 0x0000004000001812 */ /* 0x000fc800078efcff */
[----:B------:R-:W-:Y:S01]  /*24880*/  LOP3.LUT P1, RZ, R0, 0x4, RZ, 0xc0, !PT ;  /* 0x0000000400ff7812 */ /* 0x000fe2000782c0ff */
[----:B------:R0:W-:-:S12]  /*24890*/  STL [R1], R0 ;  /* 0x0000000001007387 */ /* 0x0001d80000100800 */
[----:B------:R-:W-:Y:S01]  /*248a0*/  @!PT LDS RZ, [RZ] ;  /* 0x00000000fffff984 */ /* 0x000fe20000000800 */
[----:B------:R-:W-:Y:S01]  /*248b0*/  @!PT LDS RZ, [RZ] ;  /* 0x00000000fffff984 */ /* 0x000fe20000000800 */
[----:B------:R-:W-:Y:S01]  /*248c0*/  @!PT LDS RZ, [RZ] ;  /* 0x00000000fffff984 */ /* 0x000fe20000000800 */
[----:B------:R-:W-:Y:S04]  /*248d0*/  LDGSTS.E.BYPASS.LTC128B.128 [R5+0x1e400], desc[UR48][R2.64], !P1 ;  /* 0x1e40000002057fae */ /* 0x000fe8000c901d70 */
[----:B------:R-:W-:Y:S04]  /*248e0*/  LDGSTS.E.BYPASS.LTC128B.128 [R5+0x21400], desc[UR48][R2.64+0x80], !P5 ;  /* 0x2140008002057fae */ /* 0x000fe8000e901d70 */
[----:B------:R1:W-:Y:S02]  /*248f0*/  LDGSTS.E.BYPASS.LTC128B.128 [R5+0x24400], desc[UR48][R2.64+0x100], !P4 ;  /* 0x2440010002057fae */ /* 0x0003e4000e101d70 */
[----:B01----:R-:W-:-:S07]  /*24900*/  IMAD.MOV.U32 R3, RZ, RZ, R14 ;  /* 0x000000ffff037224 */ /* 0x003fce00078e000e */
[----:B------:R-:W-:Y:S05]  /*24910*/  WARPSYNC.COLLECTIVE R15, `(.L_x_886) ;  /* 0x000000000f087348 */ /* 0x000fea0003c00000 */
[----:B------:R0:W1:Y:S02]  /*24920*/  SHFL.IDX P6, R14, R13, R12, R11 ;  /* 0x0000000c0d0e7389 */ /* 0x00006400000c000b */
[----:B01----:R-:W-:Y:S01]  /*24930*/  ENDCOLLECTIVE ;  /* 0x000000000000791b */ /* 0x003fe20003800000 */
.L_x_886:
[----:B------:R-:W-:Y:S01]  /*24940*/  MOV R13, R6 ;  /* 0x00000006000d7202 */ /* 0x000fe20000000f00 */
[----:B------:R-:W-:Y:S02]  /*24950*/  IMAD.MOV.U32 R12, RZ, RZ, 0x2 ;  /* 0x00000002ff0c7424 */ /* 0x000fe400078e00ff */
[----:B------:R-:W-:-:S07]  /*24960*/  IMAD.MOV.U32 R2, RZ, RZ, R14 ;  /* 0x000000ffff027224 */ /* 0x000fce00078e000e */
[----:B------:R-:W-:Y:S05]  /*24970*/  WARPSYNC.COLLECTIVE R15, `(.L_x_887) ;  /* 0x000000000f087348 */ /* 0x000fea0003c00000 */
[----:B------:R0:W1:Y:S02]  /*24980*/  SHFL.IDX P6, R14, R13, R12, R11 ;  /* 0x0000000c0d0e7389 */ /* 0x00006400000c000b */
[----:B01----:R-:W-:Y:S01]  /*24990*/  ENDCOLLECTIVE ;  /* 0x000000000000791b */ /* 0x003fe20003800000 */
.L_x_887:
[----:B------:R-:W-:-:S05]  /*249a0*/  IADD3 R2, P0, R2, R4, RZ ;  /* 0x0000000402027210 */ /* 0x000fca0007f1e0ff */
[----:B------:R-:W-:-:S05]  /*249b0*/  IMAD.X R3, RZ, RZ, R3, P0 ;  /* 0x000000ffff037224 */ /* 0x000fca00000e0603 */
[----:B------:R-:W-:Y:S01]  /*249c0*/  @!PT LDS RZ, [RZ] ;  /* 0x00000000fffff984 */ /* 0x000fe20000000800 */
[----:B------:R-:W-:Y:S01]  /*249d0*/  @!PT LDS RZ, [RZ] ;  /* 0x00000000fffff984 */ /* 0x000fe20000000800 */
[----:B------:R-:W-:Y:S01]  /*249e0*/  @!PT LDS RZ, [RZ] ;  /* 0x00000000fffff984 */ /* 0x000fe20000000800 */
[----:B------:R0:W-:Y:S01]  /*249f0*/  LDGSTS.E.BYPASS.LTC128B.128 [R5+0x1ec00], desc[UR48][R2.64], !P1 ;  /* 0x1ec0000002057fae */ /* 0x0001e2000c901d70 */
[----:B------:R-:W-:-:S03]  /*24a00*/  MOV R13, R8 ;  /* 0x00000008000d7202 */ /* 0x000fc60000000f00 */
[----:B------:R0:W-:Y:S04]  /*24a10*/  LDGSTS.E.BYPASS.LTC128B.128 [R5+0x21c00], desc[UR48][R2.64+0x80], !P5 ;  /* 0x21c0008002057fae */ /* 0x0001e8000e901d70 */
[----:B------:R0:W-:Y:S01]  /*24a20*/  LDGSTS.E.BYPASS.LTC128B.128 [R5+0x24c00], desc[UR48][R2.64+0x100], !P4 ;  /* 0x24c0010002057fae */ /* 0x0001e2000e101d70 */
[----:B------:R-:W-:-:S07]  /*24a30*/  IMAD.MOV.U32 R34, RZ, RZ, R14 ;  /* 0x000000ffff227224 */ /* 0x000fce00078e000e */
[----:B0-----:R-:W-:Y:S05]  /*24a40*/  WARPSYNC.COLLECTIVE R15, `(.L_x_888) ;  /* 0x000000000f087348 */ /* 0x001fea0003c00000 */
[----:B------:R1:W2:Y:S02]  /*24a50*/  SHFL.IDX P6, R14, R13, R12, R11 ;  /* 0x0000000c0d0e7389 */ /* 0x0002a400000c000b */
[----:B012---:R-:W-:Y:S01]  /*24a60*/  ENDCOLLECTIVE ;  /* 0x000000000000791b */ /* 0x007fe20003800000 */
.L_x_888:
[----:B------:R-:W-:Y:S01]  /*24a70*/  MOV R13, R6 ;  /* 0x00000006000d7202 */ /* 0x000fe20000000f00 */
[----:B------:R-:W-:Y:S02]  /*24a80*/  IMAD.MOV.U32 R12, RZ, RZ, 0x3 ;  /* 0x00000003ff0c7424 */ /* 0x000fe400078e00ff */
[----:B------:R-:W-:-:S07]  /*24a90*/  IMAD.MOV.U32 R2, RZ, RZ, R14 ;  /* 0x000000ffff027224 */ /* 0x000fce00078e000e */
[----:B------:R-:W-:Y:S05]  /*24aa0*/  WARPSYNC.COLLECTIVE R15, `(.L_x_889) ;  /* 0x000000000f087348 */ /* 0x000fea0003c00000 */
[----:B------:R0:W1:Y:S02]  /*24ab0*/  SHFL.IDX P6, R14, R13, R12, R11 ;  /* 0x0000000c0d0e7389 */ /* 0x00006400000c000b */
[----:B01----:R-:W-:Y:S01]  /*24ac0*/  ENDCOLLECTIVE ;  /* 0x000000000000791b */ /* 0x003fe20003800000 */
.L_x_889:
        /* <DEDUP_REMOVED lines=13> */
.L_x_890:
[----:B------:R-:W-:Y:S01]  /*24ba0*/  MOV R13, R6 ;  /* 0x00000006000d7202 */ /* 0x000fe20000000f00 */
[----:B------:R-:W-:Y:S02]  /*24bb0*/  IMAD.MOV.U32 R12, RZ, RZ, 0x4 ;  /* 0x00000004ff0c7424 */ /* 0x000fe400078e00ff */
[----:B------:R-:W-:-:S07]  /*24bc0*/  IMAD.MOV.U32 R2, RZ, RZ, R14 ;  /* 0x000000ffff027224 */ /* 0x000fce00078e000e */
[----:B------:R-:W-:Y:S05]  /*24bd0*/  WARPSYNC.COLLECTIVE R15, `(.L_x_891) ;  /* 0x000000000f087348 */ /* 0x000fea0003c00000 */
[----:B------:R0:W1:Y:S02]  /*24be0*/  SHFL.IDX P6, R14, R13, R12, R11 ;  /* 0x0000000c0d0e7389 */ /* 0x00006400000c000b */
[----:B01----:R-:W-:Y:S01]  /*24bf0*/  ENDCOLLECTIVE ;  /* 0x000000000000791b */ /* 0x003fe20003800000 */
.L_x_891:
        /* <DEDUP_REMOVED lines=13> */
.L_x_892:
[----:B------:R-:W-:-:S05]  /*24cd0*/  IMAD.MOV.U32 R2, RZ, RZ, R14 ;  /* 0x000000ffff027224 */ /* 0x000fca00078e000e */
[----:B------:R-:W-:-:S05]  /*24ce0*/  IADD3 R2, P0, R2, R4, RZ ;  /* 0x0000000402027210 */ /* 0x000fca0007f1e0ff */
[----:B------:R-:W-:-:S05]  /*24cf0*/  IMAD.X R3, RZ, RZ, R34, P0 ;  /* 0x000000ffff037224 */ /* 0x000fca00000e0622 */
[----:B------:R-:W-:Y:S01]  /*24d00*/  @!PT LDS RZ, [RZ] ;  /* 0x00000000fffff984 */ /* 0x000fe20000000800 */
[----:B------:R-:W-:Y:S01]  /*24d10*/  @!PT LDS RZ, [RZ] ;  /* 0x00000000fffff984 */ /* 0x000fe20000000800 */
[----:B------:R-:W-:Y:S01]  /*24d20*/  @!PT LDS RZ, [RZ] ;  /* 0x00000000fffff984 */ /* 0x000fe20000000800 */
[----:B------:R0:W-:Y:S01]  /*24d30*/  LDGSTS.E.BYPASS.LTC128B.128 [R5+0x20400], desc[UR48][R2.64], !P1 ;  /* 0x2040000002057fae */ /* 0x0001e2000c901d70 */
[----:B------:R-:W-:-:S03]  /*24d40*/  LOP3.LUT P1, RZ, R0, 0x40, RZ, 0xc0, !PT ;  /* 0x0000004000ff7812 */ /* 0x000fc6000782c0ff */
[----:B------:R0:W5:Y:S01]  /*24d50*/  LDL.LU R0, [R1+0x128] ;  /* 0x0001280001007983 */ /* 0x0001620000300800 */
[----:B------:R-:W-:Y:S01]  /*24d60*/  MOV R13, R6 ;  /* 0x00000006000d7202 */ /* 0x000fe20000000f00 */
[----:B------:R-:W-:Y:S02]  /*24d70*/  IMAD.MOV.U32 R12, RZ, RZ, 0x5 ;  /* 0x00000005ff0c7424 */ /* 0x000fe400078e00ff */
[----:B------:R0:W-:Y:S06]  /*24d80*/  LDGSTS.E.BYPASS.LTC128B.128 [R5+0x23400], desc[UR48][R2.64+0x80], !P5 ;  /* 0x2340008002057fae */ /* 0x0001ec000e901d70 */
[----:B0----5:R-:W-:Y:S05]  /*24d90*/  WARPSYNC.COLLECTIVE R15, `(.L_x_893) ;  /* 0x000000000f087348 */ /* 0x021fea0003c00000 */
[----:B------:R1:W2:Y:S02]  /*24da0*/  SHFL.IDX P6, R14, R13, R12, R11 ;  /* 0x0000000c0d0e7389 */ /* 0x0002a400000c000b */
[----:B012--5:R-:W-:Y:S01]  /*24db0*/  ENDCOLLECTIVE ;  /* 0x000000000000791b */ /* 0x027fe20003800000 */
.L_x_893:
[----:B------:R-:W-:Y:S01]  /*24dc0*/  @!PT LDS RZ, [RZ] ;  /* 0x00000000fffff984 */ /* 0x000fe20000000800 */
[----:B------:R-:W-:Y:S01]  /*24dd0*/  @!PT LDS RZ, [RZ] ;  /* 0x00000000fffff984 */ /* 0x000fe20000000800 */
[----:B------:R-:W-:Y:S01]  /*24de0*/  @!PT LDS RZ, [RZ] ;  /* 0x00000000fffff984 */ /* 0x000fe20000000800 */
[----:B------:R0:W-:Y:S01]  /*24df0*/  LDGSTS.E.BYPASS.LTC128B.128 [R5+0x26400], desc[UR48][R2.64+0x100], !P4 ;  /* 0x2640010002057fae */ /* 0x0001e2000e101d70 */
[----:B------:R-:W-:Y:S01]  /*24e00*/  MOV R13, R8 ;  /* 0x00000008000d7202 */ /* 0x000fe20000000f00 */
[----:B------:R-:W-:-:S07]  /*24e10*/  IMAD.MOV.U32 R34, RZ, RZ, R14 ;  /* 0x000000ffff227224 */ /* 0x000fce00078e000e */
[----:B0-----:R-:W-:Y:S05]  /*24e20*/  WARPSYNC.COLLECTIVE R15, `(.L_x_894) ;  /* 0x000000000f087348 */ /* 0x001fea0003c00000 */
[----:B------:R1:W2:Y:S02]  /*24e30*/  SHFL.IDX P6, R14, R13, R12, R11 ;  /* 0x0000000c0d0e7389 */ /* 0x0002a400000c000b */
[----:B012---:R-:W-:Y:S01]  /*24e40*/  ENDCOLLECTIVE ;  /* 0x000000000000791b */ /* 0x007fe20003800000 */
.L_x_894:
[----:B------:R-:W-:Y:S01]  /*24e50*/  IMAD.MOV.U32 R2, RZ, RZ, R14 ;  /* 0x000000ffff027224 */ /* 0x000fe200078e000e */
[----:B------:R-:W-:Y:S06]  /*24e60*/  BRA `(.L_x_895) ;  /* 0xffffffb0006c7947 */ /* 0x000fec000383ffff */
.L_x_757:
[----:B0-----:R0:W2:Y:S02]  /*24e70*/  SYNCS.PHASECHK.TRANS64.TRYWAIT P0, [R6+URZ+0x30860], R2 ;  /* 0x03086002060075a7 */ /* 0x0010a4000800017f */
[----:B--2---:R-:W-:Y:S05]  /*24e80*/  @!P0 NANOSLEEP.SYNCS 0x989680 ;  /* 0x009896800000895d */ /* 0x004fea0003900000 */
[----:B------:R-:W2:Y:S02]  /*24e90*/  @!P0 SYNCS.PHASECHK.TRANS64 P0, [R6+URZ+0x30860], R2 ;  /* 0x03086002060085a7 */ /* 0x000ea4000800007f */
[----:B--2---:R-:W-:Y:S05]  /*24ea0*/  @!P0 BRA `(.L_x_757) ;  /* 0xfffffffc00f08947 */ /* 0x004fea000383ffff */
[----:B------:R-:W-:Y:S05]  /*24eb0*/  BRA `(.L_x_896) ;  /* 0xffffffb000d47947 */ /* 0x000fea000383ffff */
.L_x_758:
        /* <DEDUP_REMOVED lines=8> */
.L_x_898:
[----:B------:R-:W-:Y:S05]  /*24f40*/  BSYNC B1 ;  /* 0x0000000000017941 */ /* 0x000fea0003800000 */
.L_x_897:
[----:B------:R-:W-:Y:S01]  /*24f50*/  IMAD.MOV.U32 R13, RZ, RZ, R23 ;  /* 0x000000ffff0d7224 */ /* 0x000fe200078e0017 */
[----:B------:R-:W-:Y:S01]  /*24f60*/  MOV R11, 0x181f ;  /* 0x0000181f000b7802 */ /* 0x000fe20000000f00 */
[----:B------:R-:W-:Y:S01]  /*24f70*/  IMAD.MOV.U32 R12, RZ, RZ, RZ ;  /* 0x000000ffff0c7224 */ /* 0x000fe200078e00ff */
[----:B------:R-:W-:Y:S01]  /*24f80*/  MOV R3, R14 ;  /* 0x0000000e00037202 */ /* 0x000fe20000000f00 */
[----:B------:R-:W-:Y:S02]  /*24f90*/  IMAD.MOV.U32 R15, RZ, RZ, -0x1 ;  /* 0xffffffffff0f7424 */ /* 0x000fe400078e00ff */
[----:B------:R-:W-:-:S07]  /*24fa0*/  IMAD R5, R5, 0x2, R22 ;  /* 0x0000000205057824 */ /* 0x000fce00078e0216 */
[----:B------:R-:W-:Y:S05]  /*24fb0*/  WARPSYNC.COLLECTIVE R15, `(.L_x_899) ;  /* 0x000000000f087348 */ /* 0x000fea0003c00000 */
[----:B------:R0:W1:Y:S02]  /*24fc0*/  SHFL.IDX P6, R14, R13, R12, R11 ;  /* 0x0000000c0d0e7389 */ /* 0x00006400000c000b */
[----:B01----:R-:W-:Y:S01]  /*24fd0*/  ENDCOLLECTIVE ;  /* 0x000000000000791b */ /* 0x003fe20003800000 */
.L_x_899:
[----:B------:R-:W-:Y:S01]  /*24fe0*/  IMAD.MOV.U32 R13, RZ, RZ, R24 ;  /* 0x000000ffff0d7224 */ /* 0x000fe200078e0018 */
[----:B------:R-:W-:Y:S01]  /*24ff0*/  MOV R12, 0x1 ;  /* 0x00000001000c7802 */ /* 0x000fe20000000f00 */
[----:B------:R-:W-:-:S07]  /*25000*/  IMAD.MOV.U32 R2, RZ, RZ, R14 ;  /* 0x000000ffff027224 */ /* 0x000fce00078e000e */
[----:B------:R-:W-:Y:S05]  /*25010*/  WARPSYNC.COLLECTIVE R15, `(.L_x_900) ;  /* 0x000000000f087348 */ /* 0x000fea0003c00000 */
[----:B------:R0:W1:Y:S02]  /*25020*/  SHFL.IDX P6, R14, R13, R12, R11 ;  /* 0x0000000c0d0e7389 */ /* 0x00006400000c000b */
[----:B01----:R-:W-:Y:S01]  /*25030*/  ENDCOLLECTIVE ;  /* 0x000000000000791b */ /* 0x003fe20003800000 */
.L_x_900:
        /* <DEDUP_REMOVED lines=16> */
.L_x_901:
[----:B------:R-:W-:Y:S01]  /*25140*/  IMAD.MOV.U32 R13, RZ, RZ, R24 ;  /* 0x000000ffff0d7224 */ /* 0x000fe200078e0018 */
[----:B------:R-:W-:Y:S02]  /*25150*/  MOV R12, 0x2 ;  /* 0x00000002000c7802 */ /* 0x000fe40000000f00 */
[----:B------:R-:W-:-:S07]  /*25160*/  MOV R2, R14 ;  /* 0x0000000e00027202 */ /* 0x000fce0000000f00 */
[----:B------:R-:W-:Y:S05]  /*25170*/  WARPSYNC.COLLECTIVE R15, `(.L_x_902) ;  /* 0x000000000f087348 */ /* 0x000fea0003c00000 */
[----:B------:R0:W1:Y:S02]  /*25180*/  SHFL.IDX P6, R14, R13, R12, R11 ;  /* 0x0000000c0d0e7389 */ /* 0x00006400000c000b */
[----:B01----:R-:W-:Y:S01]  /*25190*/  ENDCOLLECTIVE ;  /* 0x000000000000791b */ /* 0x003fe20003800000 */
.L_x_902:
        /* <DEDUP_REMOVED lines=16> */
.L_x_903:
[----:B------:R-:W-:Y:S01]  /*252a0*/  IMAD.MOV.U32 R13, RZ, RZ, R24 ;  /* 0x000000ffff0d7224 */ /* 0x000fe200078e0018 */
[----:B------:R-:W-:Y:S02]  /*252b0*/  MOV R12, 0x3 ;  /* 0x00000003000c7802 */ /* 0x000fe40000000f00 */
[----:B------:R-:W-:-:S07]  /*252c0*/  MOV R2, R14 ;  /* 0x0000000e00027202 */ /* 0x000fce0000000f00 */
[----:B------:R-:W-:Y:S05]  /*252d0*/  WARPSYNC.COLLECTIVE R15, `(.L_x_904) ;  /* 0x000000000f087348 */ /* 0x000fea0003c00000 */
[----:B------:R0:W1:Y:S02]  /*252e0*/  SHFL.IDX P6, R14, R13, R12, R11 ;  /* 0x0000000c0d0e7389 */ /* 0x00006400000c000b */
[----:B01----:R-:W-:Y:S01]  /*252f0*/  ENDCOLLECTIVE ;  /* 0x000000000000791b */ /* 0x003fe20003800000 */
.L_x_904:
        /* <DEDUP_REMOVED lines=16> */
.L_x_905:
[----:B------:R-:W-:Y:S01]  /*25400*/  IMAD.MOV.U32 R13, RZ, RZ, R24 ;  /* 0x000000ffff0d7224 */ /* 0x000fe200078e0018 */
[----:B------:R-:W-:Y:S02]  /*25410*/  MOV R12, 0x4 ;  /* 0x00000004000c7802 */ /* 0x000fe40000000f00 */
[----:B------:R-:W-:-:S07]  /*25420*/  MOV R2, R14 ;  /* 0x0000000e00027202 */ /* 0x000fce0000000f00 */
[----:B------:R-:W-:Y:S05]  /*25430*/  WARPSYNC.COLLECTIVE R15, `(.L_x_906) ;  /* 0x000000000f087348 */ /* 0x000fea0003c00000 */
[----:B------:R0:W1:Y:S02]  /*25440*/  SHFL.IDX P6, R14, R13, R12, R11 ;  /* 0x0000000c0d0e7389 */ /* 0x00006400000c000b */
[----:B01----:R-:W-:Y:S01]  /*25450*/  ENDCOLLECTIVE ;  /* 0x000000000000791b */ /* 0x003fe20003800000 */
.L_x_906:
        /* <DEDUP_REMOVED lines=16> */
.L_x_907:
[----:B------:R-:W-:Y:S01]  /*25560*/  IMAD.MOV.U32 R13, RZ, RZ, R24 ;  /* 0x000000ffff0d7224 */ /* 0x000fe200078e0018 */
[----:B------:R-:W-:Y:S02]  /*25570*/  MOV R12, 0x5 ;  /* 0x00000005000c7802 */ /* 0x000fe40000000f00 */
[----:B------:R-:W-:-:S07]  /*25580*/  MOV R2, R14 ;  /* 0x0000000e00027202 */ /* 0x000fce0000000f00 */
[----:B------:R-:W-:Y:S05]  /*25590*/  WARPSYNC.COLLECTIVE R15, `(.L_x_908) ;  /* 0x000000000f087348 */ /* 0x000fea0003c00000 */
[----:B------:R0:W1:Y:S02]  /*255a0*/  SHFL.IDX P6, R14, R13, R12, R11 ;  /* 0x0000000c0d0e7389 */ /* 0x00006400000c000b */
[----:B01----:R-:W-:Y:S01]  /*255b0*/  ENDCOLLECTIVE ;  /* 0x000000000000791b */ /* 0x003fe20003800000 */
.L_x_908:
        /* <DEDUP_REMOVED lines=13> */
.L_x_909:
[----:B------:R-:W-:Y:S01]  /*25690*/  @!PT LDS RZ, [RZ] ;  /* 0x00000000fffff984 */ /* 0x000fe20000000800 */
[----:B------:R-:W-:Y:S01]  /*256a0*/  @!PT LDS RZ, [RZ] ;  /* 0x00000000fffff984 */ /* 0x000fe20000000800 */
[----:B------:R-:W-:Y:S01]  /*256b0*/  @!PT LDS RZ, [RZ] ;  /* 0x00000000fffff984 */ /* 0x000fe20000000800 */
[----:B------:R0:W-:Y:S01]  /*256c0*/  LDGSTS.E.BYPASS.LTC128B.128 [R5+0x5400], desc[UR48][R2.64+0x80], !P0 ;  /* 0x0540008002057fae */ /* 0x0001e2000c101d70 */
[----:B------:R-:W-:-:S13]  /*256d0*/  ISETP.LT.OR P0, PT, R7, 0x41, P1 ;  /* 0x000000410700780c */ /* 0x000fda0000f01670 */
[----:B------:R0:W-:Y:S01]  /*256e0*/  LDGSTS.E.BYPASS.LTC128B.128 [R5+0x8400], desc[UR48][R2.64+0x100], !P0 ;  /* 0x0840010002057fae */ /* 0x0001e2000c101d70 */
[----:B------:R-:W-:Y:S05]  /*256f0*/  BRA `(.L_x_910) ;  /* 0xffffffac00c07947 */ /* 0x000fea000383ffff */
.L_x_766:
[----:B0-----:R0:W1:Y:S02]  /*25700*/  SYNCS.PHASECHK.TRANS64.TRYWAIT P0, [R0+URZ+0x30860], R3 ;  /* 0x03086003000075a7 */ /* 0x001064000800017f */
[----:B-1----:R-:W-:Y:S05]  /*25710*/  @!P0 NANOSLEEP.SYNCS 0x989680 ;  /* 0x009896800000895d */ /* 0x002fea0003900000 */
[----:B------:R-:W1:Y:S02]  /*25720*/  @!P0 SYNCS.PHASECHK.TRANS64 P0, [R0+URZ+0x30860], R3 ;  /* 0x03086003000085a7 */ /* 0x000e64000800007f */
[----:B-1----:R-:W-:Y:S05]  /*25730*/  @!P0 BRA `(.L_x_766) ;  /* 0xfffffffc00f08947 */ /* 0x002fea000383ffff */
[----:B------:R-:W-:Y:S05]  /*25740*/  BRA `(.L_x_911) ;  /* 0xffffffb000e47947 */ /* 0x000fea000383ffff */
.L_x_767:
[----:B------:R-:W-:Y:S01]  /*25750*/  BSSY B0, `(.L_x_912) ;  /* 0x0000008000007945 */ /* 0x000fe20003800000 */
[----:B------:R-:W-:Y:S01]  /*25760*/  MOV R13, R24 ;  /* 0x00000018000d7202 */ /* 0x000fe20000000f00 */
[----:B------:R-:W-:Y:S01]  /*25770*/  IMAD.MOV.U32 R12, RZ, RZ, RZ ;  /* 0x000000ffff0c7224 */ /* 0x000fe200078e00ff */
[----:B------:R-:W-:Y:S01]  /*25780*/  MOV R15, 0xffffffff ;  /* 0xffffffff000f7802 */ /* 0x000fe20000000f00 */
[----:B------:R-:W-:-:S07]  /*25790*/  IMAD.MOV.U32 R11, RZ, RZ, 0x181f ;  /* 0x0000181fff0b7424 */ /* 0x000fce00078e00ff */
[----:B0-2---:R-:W-:Y:S05]  /*257a0*/  WARPSYNC.COLLECTIVE R15, `(.L_x_913) ;  /* 0x000000000f087348 */ /* 0x005fea0003c00000 */
[----:B--2---:R1:W2:Y:S02]  /*257b0*/  SHFL.IDX P6, R14, R13, R12, R11 ;  /* 0x0000000c0d0e7389 */ /* 0x0042a400000c000b */
[----:B012---:R-:W-:Y:S01]  /*257c0*/  ENDCOLLECTIVE ;  /* 0x000000000000791b */ /* 0x007fe20003800000 */
.L_x_913:
[----:B------:R-:W-:Y:S05]  /*257d0*/  BSYNC B0 ;  /* 0x0000000000007941 */ /* 0x000fea0003800000 */
.L_x_912:
[----:B------:R-:W-:Y:S01]  /*257e0*/  IMAD.MOV.U32 R13, RZ, RZ, R23 ;  /* 0x000000ffff0d7224 */ /* 0x000fe200078e0017 */
[----:B------:R-:W-:Y:S01]  /*257f0*/  MOV R12, RZ ;  /* 0x000000ff000c7202 */ /* 0x000fe20000000f00 */
[----:B------:R-:W-:Y:S01]  /*25800*/  IMAD.MOV.U32 R11, RZ, RZ, 0x181f ;  /* 0x0000181fff0b7424 */ /* 0x000fe200078e00ff */
[----:B------:R-:W-:Y:S01]  /*25810*/  SHF.L.U32 R5, R32, 0x1, RZ ;  /* 0x0000000120057819 */ /* 0x000fe200000006ff */
[----:B------:R-:W-:Y:S02]  /*25820*/  IMAD.MOV.U32 R15, RZ, RZ, -0x1 ;  /* 0xffffffffff0f7424 */ /* 0x000fe400078e00ff */
[----:B------:R-:W-:Y:S02]  /*25830*/  IMAD.MOV.U32 R3, RZ, RZ, R14 ;  /* 0x000000ffff037224 */ /* 0x000fe400078e000e */
[----:B------:R-:W-:-:S07]  /*25840*/  IMAD R4, R7, 0x2, R22 ;  /* 0x0000000207047824 */ /* 0x000fce00078e0216 */
[----:B------:R-:W-:Y:S05]  /*25850*/  WARPSYNC.COLLECTIVE R15, `(.L_x_914) ;  /* 0x000000000f087348 */ /* 0x000fea0003c00000 */
[----:B------:R0:W1:Y:S02]  /*25860*/  SHFL.IDX P6, R14, R13, R12, R11 ;  /* 0x0000000c0d0e7389 */ /* 0x00006400000c000b */
[----:B01----:R-:W-:Y:S01]  /*25870*/  ENDCOLLECTIVE ;  /* 0x000000000000791b */ /* 0x003fe20003800000 */
.L_x_914:
[----:B------:R-:W-:Y:S02]  /*25880*/  ULDC UR4, c[0x0][0x2f4] ;  /* 0x0000bd0000047ab9 */ /* 0x000fe40000000800 */
[----:B------:R-:W-:Y:S02]  /*25890*/  ISETP.GE.AND P2, PT, R32, UR4, PT ;  /* 0x0000000420007c0c */ /* 0x000fe4000bf46270 */
[----:B------:R-:W-:Y:S02]  /*258a0*/  ISETP.GE.AND P1, PT, R35, UR4, PT ;  /* 0x0000000423007c0c */ /* 0x000fe4000bf26270 */
[C---:B------:R-:W-:Y:S02]  /*258b0*/  ISETP.LT.OR P3, PT, R6.reuse, 0x1, P2 ;  /* 0x000000010600780c */ /* 0x040fe40001761670 */
[----:B------:R-:W-:Y:S02]  /*258c0*/  ISETP.LT.OR P4, PT, R6, 0x1, P1 ;  /* 0x000000010600780c */ /* 0x000fe40000f81670 */
[----:B------:R-:W-:Y:S01]  /*258d0*/  MOV R13, R24 ;  /* 0x00000018000d7202 */ /* 0x000fe20000000f00 */
[----:B------:R-:W-:Y:S01]  /*258e0*/  IMAD.MOV.U32 R12, RZ, RZ, 0x1 ;  /* 0x00000001ff0c7424 */ /* 0x000fe200078e00ff */
[----:B------:R-:W-:-:S05]  /*258f0*/  IADD3 R2, P0, R14, R5, RZ ;  /* 0x000000050e027210 */ /* 0x000fca0007f1e0ff */
[----:B------:R-:W-:Y:S01]  /*25900*/  IMAD.X R3, RZ, RZ, R3, P0 ;  /* 0x000000ffff037224 */ /* 0x000fe200000e0603 */
[----:B------:R-:W-:-:S13]  /*25910*/  ISETP.GE.AND P0, PT, R33, UR4, PT ;  /* 0x0000000421007c0c */ /* 0x000fda000bf06270 */
[----:B------:R-:W-:Y:S05]  /*25920*/  WARPSYNC.COLLECTIVE R15, `(.L_x_915) ;  /* 0x000000000f087348 */ /* 0x000fea0003c00000 */
[----:B------:R0:W1:Y:S02]  /*25930*/  SHFL.IDX P6, R14, R13, R12, R11 ;  /* 0x0000000c0d0e7389 */ /* 0x00006400000c000b */
[----:B01----:R-:W-:Y:S01]  /*25940*/  ENDCOLLECTIVE ;  /* 0x000000000000791b */ /* 0x003fe20003800000 */
.L_x_915:
[----:B------:R-:W-:Y:S01]  /*25950*/  @!PT LDS RZ, [RZ] ;  /* 0x00000000fffff984 */ /* 0x000fe20000000800 */
[----:B------:R-:W-:Y:S01]  /*25960*/  @!PT LDS RZ, [RZ] ;  /* 0x00000000fffff984 */ /* 0x000fe20000000800 */
[----:B------:R-:W-:Y:S01]  /*25970*/  @!PT LDS RZ, [RZ] ;  /* 0x00000000fffff984 */ /* 0x000fe20000000800 */
[----:B------:R0:W-:Y:S01]  /*25980*/  LDGSTS.E.BYPASS.LTC128B.128 [R4+0x400], desc[UR48][R2.64], !P3 ;  /* 0x0040000002047fae */ /* 0x0001e2000d901d70 */
[----:B------:R-:W-:-:S03]  /*25990*/  ISETP.LT.OR P3, PT, R6, 0x1, P0 ;  /* 0x000000010600780c */ /* 0x000fc60000761670 */
[----:B------:R0:W-:Y:S01]  /*259a0*/  LDGSTS.E.BYPASS.LTC128B.128 [R4+0x3400], desc[UR48][R2.64+0x80], !P4 ;  /* 0x0340008002047fae */ /* 0x0001e2000e101d70 */
[----:B------:R-:W-:-:S09]  /*259b0*/  MOV R13, R23 ;  /* 0x00000017000d7202 */ /* 0x000fd20000000f00 */
[----:B------:R0:W-:Y:S01]  /*259c0*/  LDGSTS.E.BYPASS.LTC128B.128 [R4+0x6400], desc[UR48][R2.64+0x100], !P3 ;  /* 0x0640010002047fae */ /* 0x0001e2000d901d70 */
[----:B------:R-:W-:Y:S01]  /*259d0*/  ISETP.LT.OR P3, PT, R6, 0x11, P2 ;  /* 0x000000110600780c */ /* 0x000fe20001761670 */
[----:B------:R-:W-:-:S12]  /*259e0*/  IMAD.MOV.U32 R7, RZ, RZ, R14 ;  /* 0x000000ffff077224 */ /* 0x000fd800078e000e */
[----:B0-----:R-:W-:Y:S05]  /*259f0*/  WARPSYNC.COLLECTIVE R15, `(.L_x_916) ;  /* 0x000000000f087348 */ /* 0x001fea0003c00000 */
[----:B------:R1:W2:Y:S02]  /*25a00*/  SHFL.IDX P6, R14, R13, R12, R11 ;  /* 0x0000000c0d0e7389 */ /* 0x0002a400000c000b */
[----:B012---:R-:W-:Y:S01]  /*25a10*/  ENDCOLLECTIVE ;  /* 0x000000000000791b */ /* 0x007fe20003800000 */
.L_x_916:
[----:B------:R-:W-:Y:S01]  /*25a20*/  IMAD.MOV.U32 R13, RZ, RZ, R24 ;  /* 0x000000ffff0d7224 */ /* 0x000fe200078e0018 */
[----:B------:R-:W-:Y:S02]  /*25a30*/  MOV R12, 0x2 ;  /* 0x00000002000c7802 */ /* 0x000fe40000000f00 */
[----:B------:R-:W-:-:S13]  /*25a40*/  IADD3 R2, P4, R14, R5, RZ ;  /* 0x000000050e027210 */ /* 0x000fda0007f9e0ff */
[----:B------:R-:W-:Y:S05]  /*25a50*/  WARPSYNC.COLLECTIVE R15, `(.L_x_917) ;  /* 0x000000000f087348 */ /* 0x000fea0003c00000 */
[----:B------:R0:W1:Y:S02]  /*25a60*/  SHFL.IDX P6, R14, R13, R12, R11 ;  /* 0x0000000c0d0e7389 */ /* 0x00006400000c000b */
[----:B01----:R-:W-:Y:S01]  /*25a70*/  ENDCOLLECTIVE ;  /* 0x000000000000791b */ /* 0x003fe20003800000 */
.L_x_917:
        /* <DEDUP_REMOVED lines=15> */
.L_x_918:
[----:B------:R-:W-:Y:S02]  /*25b70*/  IMAD.MOV.U32 R13, RZ, RZ, R24 ;  /* 0x000000ffff0d7224 */ /* 0x000fe400078e0018 */
[----:B------:R-:W-:Y:S01]  /*25b80*/  IMAD.MOV.U32 R12, RZ, RZ, 0x3 ;  /* 0x00000003ff0c7424 */ /* 0x000fe200078e00ff */
[----:B------:R-:W-:-:S13]  /*25b90*/  IADD3 R2, P4, R14, R5, RZ ;  /* 0x000000050e027210 */ /* 0x000fda0007f9e0ff */
[----:B------:R-:W-:Y:S05]  /*25ba0*/  WARPSYNC.COLLECTIVE R15, `(.L_x_919) ;  /* 0x000000000f087348 */ /* 0x000fea0003c00000 */
[----:B------:R0:W1:Y:S02]  /*25bb0*/  SHFL.IDX P6, R14, R13, R12, R11 ;  /* 0x0000000c0d0e7389 */ /* 0x00006400000c000b */
[----:B01----:R-:W-:Y:S01]  /*25bc0*/  ENDCOLLECTIVE ;  /* 0x000000000000791b */ /* 0x003fe20003800000 */
.L_x_919:
[----:B------:R-:W-:Y:S02]  /*25bd0*/  IADD3.X R3, RZ, R7, RZ, P4, !PT ;  /* 0x00000007ff037210 */ /* 0x000fe400027fe4ff */
[----:B------:R-:W-:-:S03]  /*25be0*/  ISETP.LT.OR P4, PT, R6, 0x21, P1 ;  /* 0x000000210600780c */ /* 0x000fc60000f81670 */
[----:B------:R-:W-:Y:S01]  /*25bf0*/  @!PT LDS RZ, [RZ] ;  /* 0x00000000fffff984 */ /* 0x000fe20000000800 */
[----:B------:R-:W-:Y:S01]  /*25c00*/  @!PT LDS RZ, [RZ] ;  /* 0x00000000fffff984 */ /* 0x000fe20000000800 */
[----:B------:R-:W-:Y:S01]  /*25c10*/  @!PT LDS RZ, [RZ] ;  /* 0x00000000fffff984 */ /* 0x000fe20000000800 */
[----:B------:R0:W-:Y:S01]  /*25c20*/  LDGSTS.E.BYPASS.LTC128B.128 [R4+0x1400], desc[UR48][R2.64], !P3 ;  /* 0x0140000002047fae */ /* 0x0001e2000d901d70 */
[----:B------:R-:W-:Y:S01]  /*25c30*/  ISETP.LT.OR P3, PT, R6, 0x21, P0 ;  /* 0x000000210600780c */ /* 0x000fe20000761670 */
[----:B------:R-:W-:-:S08]  /*25c40*/  IMAD.MOV.U32 R13, RZ, RZ, R23 ;  /* 0x000000ffff0d7224 */ /* 0x000fd000078e0017 */
[----:B------:R0:W-:Y:S04]  /*25c50*/  LDGSTS.E.BYPASS.LTC128B.128 [R4+0x4400], desc[UR48][R2.64+0x80], !P4 ;  /* 0x0440008002047fae */ /* 0x0001e8000e101d70 */
[----:B------:R0:W-:Y:S01]  /*25c60*/  LDGSTS.E.BYPASS.LTC128B.128 [R4+0x7400], desc[UR48][R2.64+0x100], !P3 ;  /* 0x0740010002047fae */ /* 0x0001e2000d901d70 */
[----:B------:R-:W-:Y:S02]  /*25c70*/  ISETP.LT.OR P3, PT, R6, 0x31, P2 ;  /* 0x000000310600780c */ /* 0x000fe40001761670 */
[----:B------:R-:W-:-:S11]  /*25c80*/  MOV R7, R14 ;  /* 0x0000000e00077202 */ /* 0x000fd60000000f00 */
[----:B0-----:R-:W-:Y:S05]  /*25c90*/  WARPSYNC.COLLECTIVE R15, `(.L_x_920) ;  /* 0x000000000f087348 */ /* 0x001fea0003c00000 */
[----:B------:R1:W2:Y:S02]  /*25ca0*/  SHFL.IDX P6, R14, R13, R12, R11 ;  /* 0x0000000c0d0e7389 */ /* 0x0002a400000c000b */
[----:B012---:R-:W-:Y:S01]  /*25cb0*/  ENDCOLLECTIVE ;  /* 0x000000000000791b */ /* 0x007fe20003800000 */
.L_x_920:
[----:B------:R-:W-:Y:S01]  /*25cc0*/  MOV R13, R24 ;  /* 0x00000018000d7202 */ /* 0x000fe20000000f00 */
[----:B------:R-:W-:Y:S01]  /*25cd0*/  IMAD.MOV.U32 R12, RZ, RZ, 0x4 ;  /* 0x00000004ff0c7424 */ /* 0x000fe200078e00ff */
[----:B------:R-:W-:-:S13]  /*25ce0*/  IADD3 R2, P4, R14, R5, RZ ;  /* 0x000000050e027210 */ /* 0x000fda0007f9e0ff */
[----:B------:R-:W-:Y:S05]  /*25cf0*/  WARPSYNC.COLLECTIVE R15, `(.L_x_921) ;  /* 0x000000000f087348 */ /* 0x000fea0003c00000 */
[----:B------:R0:W1:Y:S02]  /*25d00*/  SHFL.IDX P6, R14, R13, R12, R11 ;  /* 0x0000000c0d0e7389 */ /* 0x00006400000c000b */
[----:B01----:R-:W-:Y:S01]  /*25d10*/  ENDCOLLECTIVE ;  /* 0x000000000000791b */ /* 0x003fe20003800000 */
.L_x_921:
[----:B------:R-:W-:Y:S01]  /*25d20*/  IMAD.X R3, RZ, RZ, R7, P4 ;  /* 0x000000ffff037224 */ /* 0x000fe200020e0607 */
[----:B------:R-:W-:-:S04]  /*25d30*/  ISETP.LT.OR P4, PT, R6, 0x31, P1 ;  /* 0x000000310600780c */ /* 0x000fc80000f81670 */
[----:B------:R-:W-:Y:S01]  /*25d40*/  @!PT LDS RZ, [RZ] ;  /* 0x00000000fffff984 */ /* 0x000fe20000000800 */
[----:B------:R-:W-:Y:S01]  /*25d50*/  @!PT LDS RZ, [RZ] ;  /* 0x00000000fffff984 */ /* 0x000fe20000000800 */
[----:B------:R-:W-:Y:S01]  /*25d60*/  @!PT LDS RZ, [RZ] ;  /* 0x00000000fffff984 */ /* 0x000fe20000000800 */
[----:B------:R0:W-:Y:S01]  /*25d70*/  LDGSTS.E.BYPASS.LTC128B.128 [R4+0x1c00], desc[UR48][R2.64], !P3 ;  /* 0x01c0000002047fae */ /* 0x0001e2000d901d70 */
[----:B------:R-:W-:Y:S02]  /*25d80*/  ISETP.LT.OR P3, PT, R6, 0x31, P0 ;  /* 0x000000310600780c */ /* 0x000fe40000761670 */
[----:B------:R-:W-:-:S06]  /*25d90*/  MOV R13, R23 ;  /* 0x00000017000d7202 */ /* 0x000fcc0000000f00 */
[----:B------:R0:W-:Y:S05]  /*25da0*/  LDGSTS.E.BYPASS.LTC128B.128 [R4+0x4c00], desc[UR48][R2.64+0x80], !P4 ;  /* 0x04c0008002047fae */ /* 0x0001ea000e101d70 */
[----:B------:R0:W-:Y:S01]  /*25db0*/  LDGSTS.E.BYPASS.LTC128B.128 [R4+0x7c00], desc[UR48][R2.64+0x100], !P3 ;  /* 0x07c0010002047fae */ /* 0x0001e2000d901d70 */
[----:B------:R-:W-:Y:S01]  /*25dc0*/  ISETP.LT.OR P3, PT, R6, 0x41, P2 ;  /* 0x000000410600780c */ /* 0x000fe20001761670 */
[----:B------:R-:W-:-:S12]  /*25dd0*/  IMAD.MOV.U32 R7, RZ, RZ, R14 ;  /* 0x000000ffff077224 */ /* 0x000fd800078e000e */
[----:B0-----:R-:W-:Y:S05]  /*25de0*/  WARPSYNC.COLLECTIVE R15, `(.L_x_922) ;  /* 0x000000000f087348 */ /* 0x001fea0003c00000 */
[----:B------:R1:W2:Y:S02]  /*25df0*/  SHFL.IDX P6, R14, R13, R12, R11 ;  /* 0x0000000c0d0e7389 */ /* 0x0002a400000c000b */
[----:B012---:R-:W-:Y:S01]  /*25e00*/  ENDCOLLECTIVE ;  /* 0x000000000000791b */ /* 0x007fe20003800000 */
.L_x_922:
[----:B------:R-:W-:Y:S01]  /*25e10*/  IMAD.MOV.U32 R13, RZ, RZ, R24 ;  /* 0x000000ffff0d7224 */ /* 0x000fe200078e0018 */
[----:B------:R-:W-:Y:S02]  /*25e20*/  MOV R12, 0x5 ;  /* 0x00000005000c7802 */ /* 0x000fe40000000f00 */
[----:B------:R-:W-:-:S13]  /*25e30*/  IADD3 R2, P4, R14, R5, RZ ;  /* 0x000000050e027210 */ /* 0x000fda0007f9e0ff */
[----:B------:R-:W-:Y:S05]  /*25e40*/  WARPSYNC.COLLECTIVE R15, `(.L_x_923) ;  /* 0x000000000f087348 */ /* 0x000fea0003c00000 */
[----:B------:R0:W1:Y:S02]  /*25e50*/  SHFL.IDX P6, R14, R13, R12, R11 ;  /* 0x0000000c0d0e7389 */ /* 0x00006400000c000b */
[----:B01----:R-:W-:Y:S01]  /*25e60*/  ENDCOLLECTIVE ;  /* 0x000000000000791b */ /* 0x003fe20003800000 */
.L_x_923:
        /* <DEDUP_REMOVED lines=14> */
.L_x_924:
[----:B------:R-:W-:Y:S05]  /*25f50*/  BRA `(.L_x_925) ;  /* 0xffffffac00e87947 */ /* 0x000fea000383ffff */
.L_x_772:
        /* <DEDUP_REMOVED lines=8> */
.L_x_927:
[----:B------:R-:W-:Y:S05]  /*25fe0*/  BSYNC B0 ;  /* 0x0000000000007941 */ /* 0x000fea0003800000 */
.L_x_926:
[----:B------:R-:W-:Y:S01]  /*25ff0*/  IMAD.MOV.U32 R13, RZ, RZ, R16 ;  /* 0x000000ffff0d7224 */ /* 0x000fe200078e0010 */
[----:B------:R-:W-:Y:S01]  /*26000*/  MOV R12, 0x1 ;  /* 0x00000001000c7802 */ /* 0x000fe20000000f00 */
[----:B------:R-:W-:Y:S02]  /*26010*/  IMAD.MOV.U32 R11, RZ, RZ, 0x1f ;  /* 0x0000001fff0b7424 */ /* 0x000fe400078e00ff */
[----:B------:R-:W-:Y:S02]  /*26020*/  IMAD.MOV.U32 R15, RZ, RZ, -0x1 ;  /* 0xffffffffff0f7424 */ /* 0x000fe400078e00ff */
[----:B------:R-:W-:Y:S02]  /*26030*/  IMAD.IADD R7, R19, 0x1, R9 ;  /* 0x0000000113077824 */ /* 0x000fe400078e0209 */
[----:B------:R-:W-:-:S07]  /*26040*/  IMAD.MOV.U32 R0, RZ, RZ, R14 ;  /* 0x000000ffff007224 */ /* 0x000fce00078e000e */
[----:B------:R-:W-:Y:S05]  /*26050*/  WARPSYNC.COLLECTIVE R15, `(.L_x_928) ;  /* 0x000000000f087348 */ /* 0x000fea0003c00000 */
[----:B------:R0:W1:Y:S02]  /*26060*/  SHFL.IDX P6, R14, R13, R12, R11 ;  /* 0x0000000c0d0e7389 */ /* 0x00006400000c000b */
[----:B01----:R-:W-:Y:S01]  /*26070*/  ENDCOLLECTIVE ;  /* 0x000000000000791b */ /* 0x003fe20003800000 */
.L_x_928:
[----:B------:R-:W-:Y:S02]  /*26080*/  ULDC UR4, c[0x0][0xc3c] ;  /* 0x00030f0000047ab9 */ /* 0x000fe40000000800 */
[----:B------:R-:W-:-:S13]  /*26090*/  ISETP.GE.OR P1, PT, R7, UR4, !P0 ;  /* 0x0000000407007c0c */ /* 0x000fda000c726670 */
[----:B------:R-:W0:Y:S08]  /*260a0*/  @!P1 LDC.64 R2, c[0x0][0xc80] ;  /* 0x00032000ff029b82 */ /* 0x000e300000000a00 */
[----:B------:R-:W1:Y:S01]  /*260b0*/  @!P1 LDC.64 R4, c[0x0][0xc78] ;  /* 0x00031e00ff049b82 */ /* 0x000e620000000a00 */
[----:B------:R-:W-:Y:S02]  /*260c0*/  MOV R11, RZ ;  /* 0x000000ff000b7202 */ /* 0x000fe40000000f00 */
[----:B------:R-:W-:Y:S01]  /*260d0*/  MOV R8, R14 ;  /* 0x0000000e00087202 */ /* 0x000fe20000000f00 */
[----:B0-----:R-:W-:-:S05]  /*260e0*/  @!P1 IMAD.WIDE R2, R7, 0x4, R2 ;  /* 0x0000000407029825 */ /* 0x001fca00078e0202 */
[----:B------:R1:W2:Y:S02]  /*260f0*/  @!P1 LDG.E R6, desc[UR48][R2.64] ;  /* 0x0000003002069981 */ /* 0x0002a4000c1e1900 */
[----:B-1----:R-:W-:-:S05]  /*26100*/  @!P1 IMAD.WIDE R2, R7, 0x4, R4 ;  /* 0x0000000407029825 */ /* 0x002fca00078e0204 */
[----:B------:R-:W3:Y:S01]  /*26110*/  @!P1 LDG.E R5, desc[UR48][R2.64] ;  /* 0x0000003002059981 */ /* 0x000ee2000c1e1900 */
[----:B------:R-:W-:Y:S01]  /*26120*/  IMAD.MOV.U32 R7, RZ, RZ, RZ ;  /* 0x000000ffff077224 */ /* 0x000fe200078e00ff */
[C---:B------:R-:W-:Y:S01]  /*26130*/  ISETP.GE.U32.AND P2, PT, R9.reuse, 0x2, PT ;  /* 0x000000020900780c */ /* 0x040fe20003f46070 */
[----:B------:R-:W-:Y:S01]  /*26140*/  IMAD.MOV.U32 R4, RZ, RZ, RZ ;  /* 0x000000ffff047224 */ /* 0x000fe200078e00ff */
[C---:B------:R-:W-:Y:S02]  /*26150*/  ISETP.GE.U32.AND P3, PT, R9.reuse, 0x4, PT ;  /* 0x000000040900780c */ /* 0x040fe40003f66070 */
[C---:B------:R-:W-:Y:S02]  /*26160*/  ISETP.GE.U32.AND P4, PT, R9.reuse, 0x8, PT ;  /* 0x000000080900780c */ /* 0x040fe40003f86070 */
[----:B------:R-:W-:Y:S02]  /*26170*/  ISETP.GE.U32.AND P5, PT, R9, 0x10, PT ;  /* 0x000000100900780c */ /* 0x000fe40003fa6070 */
[----:B--2---:R-:W-:Y:S01]  /*26180*/  @!P1 MOV R7, R6 ;  /* 0x0000000600079202 */ /* 0x004fe20000000f00 */
[----:B------:R-:W-:-:S02]  /*26190*/  IMAD.MOV.U32 R6, RZ, RZ, RZ ;  /* 0x000000ffff067224 */ /* 0x000fc400078e00ff */
[----:B---3--:R-:W-:Y:S01]  /*261a0*/  @!P1 IMAD.MOV.U32 R4, RZ, RZ, R5 ;  /* 0x000000ffff049224 */ /* 0x008fe200078e0005 */
[----:B------:R-:W-:-:S03]  /*261b0*/  ISETP.NE.AND P1, PT, R9, RZ, PT ;  /* 0x000000ff0900720c */ /* 0x000fc60003f25270 */
[----:B------:R-:W-:-:S10]  /*261c0*/  IMAD R13, R4, R7, RZ ;  /* 0x00000007040d7224 */ /* 0x000fd400078e02ff */
[----:B------:R-:W-:Y:S05]  /*261d0*/  WARPSYNC.COLLECTIVE R15, `(.L_x_929) ;  /* 0x000000000f087348 */ /* 0x000fea0003c00000 */
[----:B------:R0:W1:Y:S02]  /*261e0*/  SHFL.UP P6, R14, R13, R12, R11 ;  /* 0x0400000c0d0e7389 */ /* 0x00006400000c000b */
[----:B01----:R-:W-:Y:S01]  /*261f0*/  ENDCOLLECTIVE ;  /* 0x000000000000791b */ /* 0x003fe20003800000 */
.L_x_929:
[----:B------:R-:W-:Y:S02]  /*26200*/  MOV R12, 0x2 ;  /* 0x00000002000c7802 */ /* 0x000fe40000000f00 */
[----:B------:R-:W-:-:S05]  /*26210*/  SEL R14, R14, RZ, P1 ;  /* 0x000000ff0e0e7207 */ /* 0x000fca0000800000 */
[----:B------:R-:W-:-:S04]  /*26220*/  IMAD.IADD R5, R13, 0x1, R14 ;  /* 0x000000010d057824 */ /* 0x000fc800078e020e */
[----:B------:R-:W-:-:S07]  /*26230*/  IMAD.MOV.U32 R13, RZ, RZ, R5 ;  /* 0x000000ffff0d7224 */ /* 0x000fce00078e0005 */
[----:B------:R-:W-:Y:S05]  /*26240*/  WARPSYNC.COLLECTIVE R15, `(.L_x_930) ;  /* 0x000000000f087348 */ /* 0x000fea0003c00000 */
[----:B------:R0:W1:Y:S02]  /*26250*/  SHFL.UP P6, R14, R13, R12, R11 ;  /* 0x0400000c0d0e7389 */ /* 0x00006400000c000b */
[----:B01----:R-:W-:Y:S01]  /*26260*/  ENDCOLLECTIVE ;  /* 0x000000000000791b */ /* 0x003fe20003800000 */
.L_x_930:
[----:B------:R-:W-:Y:S02]  /*26270*/  MOV R12, 0x4 ;  /* 0x00000004000c7802 */ /* 0x000fe40000000f00 */
[----:B------:R-:W-:-:S05]  /*26280*/  SEL R2, R14, RZ, P2 ;  /* 0x000000ff0e027207 */ /* 0x000fca0001000000 */
[----:B------:R-:W-:-:S04]  /*26290*/  IMAD.IADD R2, R5, 0x1, R2 ;  /* 0x0000000105027824 */ /* 0x000fc800078e0202 */
[----:B------:R-:W-:-:S07]  /*262a0*/  IMAD.MOV.U32 R13, RZ, RZ, R2 ;  /* 0x000000ffff0d7224 */ /* 0x000fce00078e0002 */
[----:B------:R-:W-:Y:S05]  /*262b0*/  WARPSYNC.COLLECTIVE R15, `(.L_x_931) ;  /* 0x000000000f087348 */ /* 0x000fea0003c00000 */
[----:B------:R0:W1:Y:S02]  /*262c0*/  SHFL.UP P6, R14, R13, R12, R11 ;  /* 0x0400000c0d0e7389 */ /* 0x00006400000c000b */
[----:B01----:R-:W-:Y:S01]  /*262d0*/  ENDCOLLECTIVE ;  /* 0x000000000000791b */ /* 0x003fe20003800000 */
.L_x_931:
[----:B------:R-:W-:Y:S02]  /*262e0*/  MOV R12, 0x8 ;  /* 0x00000008000c7802 */ /* 0x000fe40000000f00 */
[----:B------:R-:W-:-:S05]  /*262f0*/  SEL R3, R14, RZ, P3 ;  /* 0x000000ff0e037207 */ /* 0x000fca0001800000 */
[----:B------:R-:W-:-:S04]  /*26300*/  IMAD.IADD R3, R2, 0x1, R3 ;  /* 0x0000000102037824 */ /* 0x000fc800078e0203 */
[----:B------:R-:W-:-:S07]  /*26310*/  IMAD.MOV.U32 R13, RZ, RZ, R3 ;  /* 0x000000ffff0d7224 */ /* 0x000fce00078e0003 */
[----:B------:R-:W-:Y:S05]  /*26320*/  WARPSYNC.COLLECTIVE R15, `(.L_x_932) ;  /* 0x000000000f087348 */ /* 0x000fea0003c00000 */
[----:B------:R0:W1:Y:S02]  /*26330*/  SHFL.UP P6, R14, R13, R12, R11 ;  /* 0x0400000c0d0e7389 */ /* 0x00006400000c000b */
[----:B01----:R-:W-:Y:S01]  /*26340*/  ENDCOLLECTIVE ;  /* 0x000000000000791b */ /* 0x003fe20003800000 */
.L_x_932:
[----:B------:R-:W-:Y:S02]  /*26350*/  MOV R12, 0x10 ;  /* 0x00000010000c7802 */ /* 0x000fe40000000f00 */
[----:B------:R-:W-:-:S05]  /*26360*/  SEL R14, R14, RZ, P4 ;  /* 0x000000ff0e0e7207 */ /* 0x000fca0002000000 */
[----:B------:R-:W-:-:S04]  /*26370*/  IMAD.IADD R5, R3, 0x1, R14 ;  /* 0x0000000103057824 */ /* 0x000fc800078e020e */
[----:B------:R-:W-:-:S07]  /*26380*/  IMAD.MOV.U32 R13, RZ, RZ, R5 ;  /* 0x000000ffff0d7224 */ /* 0x000fce00078e0005 */
[----:B------:R-:W-:Y:S05]  /*26390*/  WARPSYNC.COLLECTIVE R15, `(.L_x_933) ;  /* 0x000000000f087348 */ /* 0x000fea0003c00000 */
[----:B------:R0:W1:Y:S02]  /*263a0*/  SHFL.UP P6, R14, R13, R12, R11 ;  /* 0x0400000c0d0e7389 */ /* 0x00006400000c000b */
[----:B01----:R-:W-:Y:S01]  /*263b0*/  ENDCOLLECTIVE ;  /* 0x000000000000791b */ /* 0x003fe20003800000 */
.L_x_933:
[----:B------:R-:W-:Y:S01]  /*263c0*/  MOV R12, 0x1f ;  /* 0x0000001f000c7802 */ /* 0x000fe20000000f00 */
[----:B------:R-:W-:Y:S01]  /*263d0*/  IMAD.MOV.U32 R11, RZ, RZ, 0x1f ;  /* 0x0000001fff0b7424 */ /* 0x000fe200078e00ff */
[----:B------:R-:W-:-:S05]  /*263e0*/  SEL R2, R14, RZ, P5 ;  /* 0x000000ff0e027207 */ /* 0x000fca0002800000 */
[----:B------:R-:W-:-:S04]  /*263f0*/  IMAD.IADD R2, R5, 0x1, R2 ;  /* 0x0000000105027824 */ /* 0x000fc800078e0202 */
[----:B------:R-:W-:-:S07]  /*26400*/  IMAD.MOV.U32 R13, RZ, RZ, R2 ;  /* 0x000000ffff0d7224 */ /* 0x000fce00078e0002 */
[----:B------:R-:W-:Y:S05]  /*26410*/  WARPSYNC.COLLECTIVE R15, `(.L_x_934) ;  /* 0x000000000f087348 */ /* 0x000fea0003c00000 */
[----:B------:R0:W1:Y:S02]  /*26420*/  SHFL.IDX P6, R14, R13, R12, R11 ;  /* 0x0000000c0d0e7389 */ /* 0x00006400000c000b */
[----:B01----:R-:W-:Y:S01]  /*26430*/  ENDCOLLECTIVE ;  /* 0x000000000000791b */ /* 0x003fe20003800000 */
.L_x_934:
[----:B------:R-:W-:Y:S05]  /*26440*/  BRA `(.L_x_935) ;  /* 0xffffffb000047947 */ /* 0x000fea000383ffff */
.L_x_775:
[----:B------:R-:W-:Y:S01]  /*26450*/  BSSY B0, `(.L_x_936) ;  /* 0x0000007000007945 */ /* 0x000fe20003800000 */
[----:B------:R-:W-:Y:S01]  /*26460*/  MOV R12, 0x1 ;  /* 0x00000001000c7802 */ /* 0x000fe20000000f00 */
[----:B------:R-:W-:Y:S02]  /*26470*/  IMAD.MOV.U32 R11, RZ, RZ, RZ ;  /* 0x000000ffff0b7224 */ /* 0x000fe400078e00ff */
[----:B------:R-:W-:-:S07]  /*26480*/  IMAD.MOV.U32 R15, RZ, RZ, -0x1 ;  /* 0xffffffffff0f7424 */ /* 0x000fce00078e00ff */
[----:B------:R-:W-:Y:S05]  /*26490*/  WARPSYNC.COLLECTIVE R15, `(.L_x_937) ;  /* 0x000000000f087348 */ /* 0x000fea0003c00000 */
[----:B------:R0:W1:Y:S02]  /*264a0*/  SHFL.UP P6, R14, R13, R12, R11 ;  /* 0x0400000c0d0e7389 */ /* 0x00006400000c000b */
[----:B01----:R-:W-:Y:S01]  /*264b0*/  ENDCOLLECTIVE ;  /* 0x000000000000791b */ /* 0x003fe20003800000 */
.L_x_937:
[----:B------:R-:W-:Y:S05]  /*264c0*/  BSYNC B0 ;  /* 0x0000000000007941 */ /* 0x000fea0003800000 */
.L_x_936:
[----:B------:R-:W-:Y:S01]  /*264d0*/  SEL R14, R14, RZ, P1 ;  /* 0x000000ff0e0e7207 */ /* 0x000fe20000800000 */
[----:B------:R-:W-:Y:S01]  /*264e0*/  IMAD.MOV.U32 R12, RZ, RZ, 0x2 ;  /* 0x00000002ff0c7424 */ /* 0x000fe200078e00ff */
[----:B------:R-:W-:Y:S01]  /*264f0*/  MOV R15, 0xffffffff ;  /* 0xffffffff000f7802 */ /* 0x000fe20000000f00 */
[----:B------:R-:W-:Y:S01]  /*26500*/  IMAD.MOV.U32 R11, RZ, RZ, RZ ;  /* 0x000000ffff0b7224 */ /* 0x000fe200078e00ff */
[----:B------:R-:W-:-:S07]  /*26510*/  IADD3 R13, R13, R14, RZ ;  /* 0x0000000e0d0d7210 */ /* 0x000fce0007ffe0ff */
[----:B------:R-:W-:Y:S05]  /*26520*/  WARPSYNC.COLLECTIVE R15, `(.L_x_938) ;  /* 0x000000000f087348 */ /* 0x000fea0003c00000 */
[----:B------:R0:W1:Y:S02]  /*26530*/  SHFL.UP P6, R14, R13, R12, R11 ;  /* 0x0400000c0d0e7389 */ /* 0x00006400000c000b */
[----:B01----:R-:W-:Y:S01]  /*26540*/  ENDCOLLECTIVE ;  /* 0x000000000000791b */ /* 0x003fe20003800000 */
.L_x_938:
[----:B------:R-:W-:Y:S02]  /*26550*/  MOV R12, 0x4 ;  /* 0x00000004000c7802 */ /* 0x000fe40000000f00 */
[----:B------:R-:W-:-:S05]  /*26560*/  SEL R2, R14, RZ, P2 ;  /* 0x000000ff0e027207 */ /* 0x000fca0001000000 */
[----:B------:R-:W-:-:S04]  /*26570*/  IMAD.IADD R2, R13, 0x1, R2 ;  /* 0x000000010d027824 */ /* 0x000fc800078e0202 */
[----:B------:R-:W-:-:S07]  /*26580*/  IMAD.MOV.U32 R13, RZ, RZ, R2 ;  /* 0x000000ffff0d7224 */ /* 0x000fce00078e0002 */
[----:B------:R-:W-:Y:S05]  /*26590*/  WARPSYNC.COLLECTIVE R15, `(.L_x_939) ;  /* 0x000000000f087348 */ /* 0x000fea0003c00000 */
[----:B------:R0:W1:Y:S02]  /*265a0*/  SHFL.UP P6, R14, R13, R12, R11 ;  /* 0x0400000c0d0e7389 */ /* 0x00006400000c000b */
[----:B01----:R-:W-:Y:S01]  /*265b0*/  ENDCOLLECTIVE ;  /* 0x000000000000791b */ /* 0x003fe20003800000 */
.L_x_939:
[----:B------:R-:W-:Y:S02]  /*265c0*/  MOV R12, 0x8 ;  /* 0x00000008000c7802 */ /* 0x000fe40000000f00 */
[----:B------:R-:W-:-:S05]  /*265d0*/  SEL R3, R14, RZ, P3 ;  /* 0x000000ff0e037207 */ /* 0x000fca0001800000 */
[----:B------:R-:W-:-:S04]  /*265e0*/  IMAD.IADD R3, R2, 0x1, R3 ;  /* 0x0000000102037824 */ /* 0x000fc800078e0203 */
[----:B------:R-:W-:-:S07]  /*265f0*/  IMAD.MOV.U32 R13, RZ, RZ, R3 ;  /* 0x000000ffff0d7224 */ /* 0x000fce00078e0003 */
[----:B------:R-:W-:Y:S05]  /*26600*/  WARPSYNC.COLLECTIVE R15, `(.L_x_940) ;  /* 0x000000000f087348 */ /* 0x000fea0003c00000 */
[----:B------:R0:W1:Y:S02]  /*26610*/  SHFL.UP P6, R14, R13, R12, R11 ;  /* 0x0400000c0d0e7389 */ /* 0x00006400000c000b */
[----:B01----:R-:W-:Y:S01]  /*26620*/  ENDCOLLECTIVE ;  /* 0x000000000000791b */ /* 0x003fe20003800000 */
.L_x_940:
[----:B------:R-:W-:Y:S02]  /*26630*/  MOV R12, 0x10 ;  /* 0x00000010000c7802 */ /* 0x000fe40000000f00 */
[----:B------:R-:W-:-:S05]  /*26640*/  SEL R14, R14, RZ, P4 ;  /* 0x000000ff0e0e7207 */ /* 0x000fca0002000000 */
[----:B------:R-:W-:-:S04]  /*26650*/  IMAD.IADD R5, R3, 0x1, R14 ;  /* 0x0000000103057824 */ /* 0x000fc800078e020e */
[----:B------:R-:W-:-:S07]  /*26660*/  IMAD.MOV.U32 R13, RZ, RZ, R5 ;  /* 0x000000ffff0d7224 */ /* 0x000fce00078e0005 */
[----:B------:R-:W-:Y:S05]  /*26670*/  WARPSYNC.COLLECTIVE R15, `(.L_x_941) ;  /* 0x000000000f087348 */ /* 0x000fea0003c00000 */
[----:B------:R0:W1:Y:S02]  /*26680*/  SHFL.UP P6, R14, R13, R12, R11 ;  /* 0x0400000c0d0e7389 */ /* 0x00006400000c000b */
[----:B01----:R-:W-:Y:S01]  /*26690*/  ENDCOLLECTIVE ;  /* 0x000000000000791b */ /* 0x003fe20003800000 */
.L_x_941:
        /* <DEDUP_REMOVED lines=8> */
.L_x_942:
[----:B------:R-:W-:Y:S05]  /*26720*/  BRA `(.L_x_943) ;  /* 0xffffffac00f07947 */ /* 0x000fea000383ffff */
.L_x_777:
[----:B------:R-:W-:Y:S01]  /*26730*/  BSSY B0, `(.L_x_944) ;  /* 0x0000006000007945 */ /* 0x000fe20003800000 */
[----:B------:R-:W-:Y:S01]  /*26740*/  PLOP3.LUT P6, PT, P6, PT, PT, 0x8, 0x0 ;  /* 0x000000000000781c */ /* 0x000fe200037ce170 */
[----:B------:R-:W-:-:S12]  /*26750*/  IMAD.MOV.U32 R15, RZ, RZ, -0x1 ;  /* 0xffffffffff0f7424 */ /* 0x000fd800078e00ff */
[----:B0-----:R-:W-:Y:S05]  /*26760*/  WARPSYNC.COLLECTIVE R15, `(.L_x_945) ;  /* 0x000000000f087348 */ /* 0x001fea0003c00000 */
[----:B------:R-:W-:Y:S01]  /*26770*/  VOTE.ANY R14, PT, P6 ;  /* 0x00000000000e7806 */ /* 0x000fe200030e0100 */
[----:B0-----:R-:W-:Y:S06]  /*26780*/  ENDCOLLECTIVE ;  /* 0x000000000000791b */ /* 0x001fec0003800000 */
.L_x_945:
[----:B------:R-:W-:Y:S05]  /*26790*/  BSYNC B0 ;  /* 0x0000000000007941 */ /* 0x000fea0003800000 */
.L_x_944:
[----:B------:R-:W-:Y:S01]  /*267a0*/  MOV R3, R14 ;  /* 0x0000000e00037202 */ /* 0x000fe20000000f00 */
[----:B------:R-:W-:Y:S01]  /*267b0*/  IMAD.MOV.U32 R13, RZ, RZ, R7 ;  /* 0x000000ffff0d7224 */ /* 0x000fe200078e0007 */
[----:B------:R-:W-:Y:S01]  /*267c0*/  MOV R11, 0x1f ;  /* 0x0000001f000b7802 */ /* 0x000fe20000000f00 */
[----:B------:R-:W-:Y:S01]  /*267d0*/  IMAD.MOV.U32 R15, RZ, RZ, -0x1 ;  /* 0xffffffffff0f7424 */ /* 0x000fe200078e00ff */
[----:B------:R-:W0:Y:S02]  /*267e0*/  POPC R8, R3 ;  /* 0x0000000300087309 */ /* 0x000e240000000000 */
[----:B0-----:R-:W-:-:S07]  /*267f0*/  IMAD.MOV.U32 R12, RZ, RZ, R8 ;  /* 0x000000ffff0c7224 */ /* 0x001fce00078e0008 */
[----:B------:R-:W-:Y:S05]  /*26800*/  WARPSYNC.COLLECTIVE R15, `(.L_x_946) ;  /* 0x000000000f087348 */ /* 0x000fea0003c00000 */
[----:B------:R0:W1:Y:S02]  /*26810*/  SHFL.IDX P6, R14, R13, R12, R11 ;  /* 0x0000000c0d0e7389 */ /* 0x00006400000c000b */
[----:B01----:R-:W-:Y:S01]  /*26820*/  ENDCOLLECTIVE ;  /* 0x000000000000791b */ /* 0x003fe20003800000 */
.L_x_946:
[----:B------:R-:W-:Y:S01]  /*26830*/  MOV R13, R4 ;  /* 0x00000004000d7202 */ /* 0x000fe20000000f00 */
[----:B------:R-:W-:-:S07]  /*26840*/  IMAD.MOV.U32 R7, RZ, RZ, R14 ;  /* 0x000000ffff077224 */ /* 0x000fce00078e000e */
[----:B------:R-:W-:Y:S05]  /*26850*/  WARPSYNC.COLLECTIVE R15, `(.L_x_947) ;  /* 0x000000000f087348 */ /* 0x000fea0003c00000 */
[----:B------:R0:W1:Y:S02]  /*26860*/  SHFL.IDX P6, R14, R13, R12, R11 ;  /* 0x0000000c0d0e7389 */ /* 0x00006400000c000b */
[----:B01----:R-:W-:Y:S01]  /*26870*/  ENDCOLLECTIVE ;  /* 0x000000000000791b */ /* 0x003fe20003800000 */
.L_x_947:
[----:B------:R-:W-:Y:S01]  /*26880*/  IMAD.MOV.U32 R4, RZ, RZ, R14 ;  /* 0x000000ffff047224 */ /* 0x000fe200078e000e */
[----:B------:R-:W-:Y:S06]  /*26890*/  BRA `(.L_x_948) ;  /* 0xffffffac00d07947 */ /* 0x000fec000383ffff */
.L_x_779:
[----:B------:R-:W-:Y:S01]  /*268a0*/  BSSY B0, `(.L_x_949) ;  /* 0x0000007000007945 */ /* 0x000fe20003800000 */
[----:B------:R-:W-:Y:S01]  /*268b0*/  IMAD.MOV.U32 R13, RZ, RZ, R2 ;  /* 0x000000ffff0d7224 */ /* 0x000fe200078e0002 */
[----:B------:R-:W-:Y:S01]  /*268c0*/  MOV R11, 0x1f ;  /* 0x0000001f000b7802 */ /* 0x000fe20000000f00 */
[----:B------:R-:W-:-:S07]  /*268d0*/  IMAD.MOV.U32 R15, RZ, RZ, -0x1 ;  /* 0xffffffffff0f7424 */ /* 0x000fce00078e00ff */
[----:B0123--:R-:W-:Y:S05]  /*268e0*/  WARPSYNC.COLLECTIVE R15, `(.L_x_950) ;  /* 0x000000000f087348 */ /* 0x00ffea0003c00000 */
[----:B------:R4:W0:Y:S02]  /*268f0*/  SHFL.IDX P6, R14, R13, R12, R11 ;  /* 0x0000000c0d0e7389 */ /* 0x00082400000c000b */
[----:B01234-:R-:W-:Y:S01]  /*26900*/  ENDCOLLECTIVE ;  /* 0x000000000000791b */ /* 0x01ffe20003800000 */
.L_x_950:
[----:B------:R-:W-:Y:S05]  /*26910*/  BSYNC B0 ;  /* 0x0000000000007941 */ /* 0x000fea0003800000 */
.L_x_949:
[----:B------:R-:W-:Y:S01]  /*26920*/  IMAD.MOV.U32 R6, RZ, RZ, R14 ;  /* 0x000000ffff067224 */ /* 0x000fe200078e000e */
[----:B------:R-:W-:Y:S06]  /*26930*/  BRA `(.L_x_778) ;  /* 0xffffffac00c07947 */ /* 0x000fec000383ffff */
.L_x_783:
[----:B0-----:R0:W1:Y:S02]  /*26940*/  SYNCS.PHASECHK.TRANS64.TRYWAIT P0, [R7+URZ+0x30820], R0 ;  /* 0x03082000070075a7 */ /* 0x001064000800017f */
[----:B-1----:R-:W-:Y:S05]  /*26950*/  @!P0 NANOSLEEP.SYNCS 0x989680 ;  /* 0x009896800000895d */ /* 0x002fea0003900000 */
[----:B------:R-:W1:Y:S02]  /*26960*/  @!P0 SYNCS.PHASECHK.TRANS64 P0, [R7+URZ+0x30820], R0 ;  /* 0x03082000070085a7 */ /* 0x000e64000800007f */
[----:B-1----:R-:W-:Y:S05]  /*26970*/  @!P0 BRA `(.L_x_783) ;  /* 0xfffffffc00f08947 */ /* 0x002fea000383ffff */
[----:B------:R-:W-:Y:S05]  /*26980*/  BRA `(.L_x_951) ;  /* 0xffffffb400187947 */ /* 0x000fea000383ffff */
.L_x_784:
        /* <DEDUP_REMOVED lines=8> */
[----:B0-2---:R-:W-:Y:S05]  /*26a10*/  WARPSYNC.COLLECTIVE R15, `(.L_x_953) ;  /* 0x000000000f087348 */ /* 0x005fea0003c00000 */
[----:B------:R1:W3:Y:S02]  /*26a20*/  SHFL.IDX P6, R14, R13, R12, R11 ;  /* 0x0000000c0d0e7389 */ /* 0x0002e400000c000b */
[----:B0123--:R-:W-:Y:S01]  /*26a30*/  ENDCOLLECTIVE ;  /* 0x000000000000791b */ /* 0x00ffe20003800000 */
.L_x_953:
[----:B------:R-:W-:Y:S05]  /*26a40*/  BSYNC B0 ;  /* 0x0000000000007941 */ /* 0x000fea0003800000 */
.L_x_952:
[----:B------:R-:W-:Y:S05]  /*26a50*/  BRA `(.L_x_954) ;  /* 0xffffffb400007947 */ /* 0x000fea000383ffff */
.L_x_785:
[----:B------:R-:W-:Y:S01]  /*26a60*/  BSSY B0, `(.L_x_955) ;  /* 0x0000006000007945 */ /* 0x000fe20003800000 */
[----:B------:R-:W-:-:S07]  /*26a70*/  IMAD.MOV.U32 R15, RZ, RZ, -0x1 ;  /* 0xffffffffff0f7424 */ /* 0x000fce00078e00ff */
[----:B0-2---:R-:W-:Y:S05]  /*26a80*/  WARPSYNC.COLLECTIVE R15, `(.L_x_956) ;  /* 0x000000000f0c7348 */ /* 0x005fea0003c00000 */
[----:B------:R-:W-:Y:S02]  /*26a90*/  ELECT P6, UR62, PT ;  /* 0x00000000003e782f */ /* 0x000fe400038c0000 */
[----:B------:R-:W-:Y:S01]  /*26aa0*/  MOV R14, UR62 ;  /* 0x0000003e000e7c02 */ /* 0x000fe20008000f00 */
[----:B0-2---:R-:W-:Y:S10]  /*26ab0*/  ENDCOLLECTIVE ;  /* 0x000000000000791b */ /* 0x005ff40003800000 */
.L_x_956:
[----:B------:R-:W-:Y:S05]  /*26ac0*/  BSYNC B0 ;  /* 0x0000000000007941 */ /* 0x000fea0003800000 */
.L_x_955:
[----:B------:R-:W-:Y:S05]  /*26ad0*/  BRA `(.L_x_957) ;  /* 0xffffffb000f47947 */ /* 0x000fea000383ffff */
.L_x_787:
[----:B0-----:R0:W1:Y:S02]  /*26ae0*/  SYNCS.PHASECHK.TRANS64.TRYWAIT P1, [R5+URZ+0x30840], R0 ;  /* 0x03084000050075a7 */ /* 0x001064000802017f */
[----:B-1----:R-:W-:Y:S05]  /*26af0*/  @!P1 NANOSLEEP.SYNCS 0x989680 ;  /* 0x009896800000995d */ /* 0x002fea0003900000 */
[----:B------:R-:W1:Y:S02]  /*26b00*/  @!P1 SYNCS.PHASECHK.TRANS64 P1, [R5+URZ+0x30840], R0 ;  /* 0x03084000050095a7 */ /* 0x000e64000802007f */
[----:B-1----:R-:W-:Y:S05]  /*26b10*/  @!P1 BRA `(.L_x_787) ;  /* 0xfffffffc00f09947 */ /* 0x002fea000383ffff */
[----:B------:R-:W-:Y:S05]  /*26b20*/  BRA `(.L_x_958) ;  /* 0xffffffb400147947 */ /* 0x000fea000383ffff */
.L_x_789:
[----:B-1----:R1:W3:Y:S02]  /*26b30*/  SYNCS.PHASECHK.TRANS64.TRYWAIT P1, [R3+URZ+0x30840], R2 ;  /* 0x03084002030075a7 */ /* 0x0022e4000802017f */
[----:B---3--:R-:W-:Y:S05]  /*26b40*/  @!P1 NANOSLEEP.SYNCS 0x989680 ;  /* 0x009896800000995d */ /* 0x008fea0003900000 */
[----:B------:R-:W3:Y:S02]  /*26b50*/  @!P1 SYNCS.PHASECHK.TRANS64 P1, [R3+URZ+0x30840], R2 ;  /* 0x03084002030095a7 */ /* 0x000ee4000802007f */
[----:B---3--:R-:W-:Y:S05]  /*26b60*/  @!P1 BRA `(.L_x_789) ;  /* 0xfffffffc00f09947 */ /* 0x008fea000383ffff */
[----:B------:R-:W-:Y:S05]  /*26b70*/  BRA `(.L_x_959) ;  /* 0xffffffb400207947 */ /* 0x000fea000383ffff */
.L_x_791:
[----:B---3--:R3:W4:Y:S02]  /*26b80*/  SYNCS.PHASECHK.TRANS64.TRYWAIT P1, [R5+URZ+0x30860], R0 ;  /* 0x03086000050075a7 */ /* 0x008724000802017f */
[----:B----4-:R-:W-:Y:S05]  /*26b90*/  @!P1 NANOSLEEP.SYNCS 0x989680 ;  /* 0x009896800000995d */ /* 0x010fea0003900000 */
[----:B------:R-:W4:Y:S02]  /*26ba0*/  @!P1 SYNCS.PHASECHK.TRANS64 P1, [R5+URZ+0x30860], R0 ;  /* 0x03086000050095a7 */ /* 0x000f24000802007f */
[----:B----4-:R-:W-:Y:S05]  /*26bb0*/  @!P1 BRA `(.L_x_791) ;  /* 0xfffffffc00f09947 */ /* 0x010fea000383ffff */
[----:B------:R-:W-:Y:S05]  /*26bc0*/  BRA `(.L_x_960) ;  /* 0xffffffb4001c7947 */ /* 0x000fea000383ffff */
.L_x_961:
        /* <DEDUP_REMOVED lines=11> */
.L_x_3212:


//--------------------- .text._ZN7cutlass13device_kernelIN5flash11enable_sm90INS1_16FlashAttnFwdSm90INS1_25CollectiveMainloopFwdSm90ILi2EN4cute5tupleIJNS5_1CILi1EEES8_S8_EEENS6_IJNS7_ILi128EEENS7_ILi96EEENS7_ILi192EEEEEELi192ENS_6half_tEfNS_4arch4Sm90ELb0ELb1ELb0ELb0ELb1ELb0ELb0ELb1ELb1ELb1ELb1ELb0EEENS1_21CollectiveEpilogueFwdINS6_IJSA_SC_SB_EEES9_SE_SG_Li256ELb0ELb1ELb1ELb0EEENS1_19SingleTileSchedulerILb0ELb1ELb1ELi128EEEEEEEEEvNT_6ParamsE --------------------------
	.section	.text._ZN7cutlass13device_kernelIN5flash11enable_sm90INS1_16FlashAttnFwdSm90INS1_25CollectiveMainloopFwdSm90ILi2EN4cute5tupleIJNS5_1CILi1EEES8_S8_EEENS6_IJNS7_ILi128EEENS7_ILi96EEENS7_ILi192EEEEEELi192ENS_6half_tEfNS_4arch4Sm90ELb0ELb1ELb0ELb0ELb1ELb0ELb0ELb1ELb1ELb1ELb1ELb0EEENS1_21CollectiveEpilogueFwdINS6_IJSA_SC_SB_EEES9_SE_SG_Li256ELb0ELb1ELb1ELb0EEENS1_19SingleTileSchedulerILb0ELb1ELb1ELi128EEEEEEEEEvNT_6ParamsE,"ax",@progbits
	.align	128
.text._ZN7cutlass13device_kernelIN5flash11enable_sm90INS1_16FlashAttnFwdSm90INS1_25CollectiveMainloopFwdSm90ILi2EN4cute5tupleIJNS5_1CILi1EEES8_S8_EEENS6_IJNS7_ILi128EEENS7_ILi96EEENS7_ILi192EEEEEELi192ENS_6half_tEfNS_4arch4Sm90ELb0ELb1ELb0ELb0ELb1ELb0ELb0ELb1ELb1ELb1ELb1ELb0EEENS1_21CollectiveEpilogueFwdINS6_IJSA_SC_SB_EEES9_SE_SG_Li256ELb0ELb1ELb1ELb0EEENS1_19SingleTileSchedulerILb0ELb1ELb1ELi128EEEEEEEEEvNT_6ParamsE:
        .type           _ZN7cutlass13device_kernelIN5flash11enable_sm90INS1_16FlashAttnFwdSm90INS1_25CollectiveMainloopFwdSm90ILi2EN4cute5tupleIJNS5_1CILi1EEES8_S8_EEENS6_IJNS7_ILi128EEENS7_ILi96EEENS7_ILi192EEEEEELi192ENS_6half_tEfNS_4arch4Sm90ELb0ELb1ELb0ELb0ELb1ELb0ELb0ELb1ELb1ELb1ELb1ELb0EEENS1_21CollectiveEpilogueFwdINS6_IJSA_SC_SB_EEES9_SE_SG_Li256ELb0ELb1ELb1ELb0EEENS1_19SingleTileSchedulerILb0ELb1ELb1ELi128EEEEEEEEEvNT_6ParamsE,@function
        .size           _ZN7cutlass13device_kernelIN5flash11enable_sm90INS1_16FlashAttnFwdSm90INS1_25CollectiveMainloopFwdSm90ILi2EN4cute5tupleIJNS5_1CILi1EEES8_S8_EEENS6_IJNS7_ILi128EEENS7_ILi96EEENS7_ILi192EEEEEELi192ENS_6half_tEfNS_4arch4Sm90ELb0ELb1ELb0ELb0ELb1ELb0ELb0ELb1ELb1ELb1ELb1ELb0EEENS1_21CollectiveEpilogueFwdINS6_IJSA_SC_SB_EEES9_SE_SG_Li256ELb0ELb1ELb1ELb0EEENS1_19SingleTileSchedulerILb0ELb1ELb1ELi128EEEEEEEEEvNT_6ParamsE,(.L_x_3213 - _ZN7cutlass13device_kernelIN5flash11enable_sm90INS1_16FlashAttnFwdSm90INS1_25CollectiveMainloopFwdSm90ILi2EN4cute5tupleIJNS5_1CILi1EEES8_S8_EEENS6_IJNS7_ILi128EEENS7_ILi96EEENS7_ILi192EEEEEELi192ENS_6half_tEfNS_4arch4Sm90ELb0ELb1ELb0ELb0ELb1ELb0ELb0ELb1ELb1ELb1ELb1ELb0EEENS1_21CollectiveEpilogueFwdINS6_IJSA_SC_SB_EEES9_SE_SG_Li256ELb0ELb1ELb1ELb0EEENS1_19SingleTileSchedulerILb0ELb1ELb1ELi128EEEEEEEEEvNT_6ParamsE)
        .other          _ZN7cutlass13device_kernelIN5flash11enable_sm90INS1_16FlashAttnFwdSm90INS1_25CollectiveMainloopFwdSm90ILi2EN4cute5tupleIJNS5_1CILi1EEES8_S8_EEENS6_IJNS7_ILi128EEENS7_ILi96EEENS7_ILi192EEEEEELi192ENS_6half_tEfNS_4arch4Sm90ELb0ELb1ELb0ELb0ELb1ELb0ELb0ELb1ELb1ELb1ELb1ELb0EEENS1_21CollectiveEpilogueFwdINS6_IJSA_SC_SB_EEES9_SE_SG_Li256ELb0ELb1ELb1ELb0EEENS1_19SingleTileSchedulerILb0ELb1ELb1ELi128EEEEEEEEEvNT_6ParamsE,@"STO_CUDA_ENTRY STV_DEFAULT"
_ZN7cutlass13device_kernelIN5flash11enable_sm90INS1_16FlashAttnFwdSm90INS1_25CollectiveMainloopFwdSm90ILi2EN4cute5tupleIJNS5_1CILi1EEES8_S8_EEENS6_IJNS7_ILi128EEENS7_ILi96EEENS7_ILi192EEEEEELi192ENS_6half_tEfNS_4arch4Sm90ELb0ELb1ELb0ELb0ELb1ELb0ELb0ELb1ELb1ELb1ELb1ELb0EEENS1_21CollectiveEpilogueFwdINS6_IJSA_SC_SB_EEES9_SE_SG_Li256ELb0ELb1ELb1ELb0EEENS1_19SingleTileSchedulerILb0ELb1ELb1ELi128EEEEEEEEEvNT_6ParamsE:
        /* <DEDUP_REMOVED lines=45> */
.L_x_962:
        /* <DEDUP_REMOVED lines=22> */
.L_x_963:
        /* <DEDUP_REMOVED lines=18> */
.L_x_964:
        /* <DEDUP_REMOVED lines=22> */
.L_x_965:
        /* <DEDUP_REMOVED lines=23> */
.L_x_966:
        /* <DEDUP_REMOVED lines=11> */
.L_x_969:
        /* <DEDUP_REMOVED lines=14> */
[----:B------:R-:W-:Y:S01]  /*09b0*/  IMAD.U32 R0, RZ, RZ, UR10 ;  /* 0x0000000aff007e24 */ /* 0x000fe2000f8e00ff */
[----:B--2---:R-:W-:Y:S01]  /*09c0*/  ISETP.LE.AND P0, PT, RZ, UR8, PT ;  /* 0x00000008ff007c0c */ /* 0x004fe2000bf03270 */
[----:B------:R-:W-:-:S03]  /*09d0*/  UIADD3 UR4, -UR10, URZ, URZ ;  /* 0x0000003f0a047290 */ /* 0x000fc6000fffe13f */
[----:B------:R4:W-:Y:S01]  /*09e0*/  STL [R1], R0 ;  /* 0x0000000001007387 */ /* 0x0009e20000100800 */
[----:B------:R-:W-:-:S08]  /*09f0*/  UIMAD UR6, UR7, UR4, UR6 ;  /* 0x00000004070672a4 */ /* 0x000fd0000f8e0206 */
[----:B------:R-:W-:Y:S05]  /*0a00*/  @!P0 BRA `(.L_x_970) ;  /* 0x0000013000b48947 */ /* 0x000fea0003800000 */
[----:B0-----:R-:W0:Y:S01]  /*0a10*/  LDC.64 R2, c[0x0][0x418] ;  /* 0x00010600ff027b82 */ /* 0x001e220000000a00 */
[----:B------:R-:W-:Y:S01]  /*0a20*/  ULDC UR4, c[0x0][0x448] ;  /* 0x0001120000047ab9 */ /* 0x000fe20000000800 */
[----:B------:R-:W-:Y:S01]  /*0a30*/  VIADD R121, R25, 0xffffff80 ;  /* 0xffffff8019797836 */ /* 0x000fe20000000000 */
[----:B------:R-:W-:-:S04]  /*0a40*/  UISETP.NE.AND UP0, UPT, UR4, 0x1, UPT ;  /* 0x000000010400788c */ /* 0x000fc8000bf05270 */
[----:B------:R-:W-:Y:S01]  /*0a50*/  UP2UR UR4, UPR, URZ, 0x1 ;  /* 0x000000013f047883 */ /* 0x000fe20008000000 */
[----:B------:R-:W4:Y:S05]  /*0a60*/  LDC R120, c[0x0][0x288] ;  /* 0x0000a200ff787b82 */ /* 0x000f2a0000000800 */
[----:B------:R-:W-:Y:S01]  /*0a70*/  IMAD.U32 R19, RZ, RZ, UR4 ;  /* 0x00000004ff137e24 */ /* 0x000fe2000f8e00ff */
[----:B------:R-:W-:Y:S01]  /*0a80*/  @UP0 ULDC UR9, c[0x0][0x44c] ;  /* 0x0001130000090ab9 */ /* 0x000fe20000000800 */
[----:B------:R-:W-:Y:S01]  /*0a90*/  @UP0 ULDC UR11, c[0x0][0x450] ;  /* 0x00011400000b0ab9 */ /* 0x000fe20000000800 */
[----:B------:R-:W1:Y:S01]  /*0aa0*/  LDC R17, c[0x0][0x424] ;  /* 0x00010900ff117b82 */ /* 0x000e620000000800 */
[----:B------:R-:W-:-:S07]  /*0ab0*/  ULDC.64 UR4, c[0x0][0x9e0] ;  /* 0x0002780000047ab9 */ /* 0x000fce0000000a00 */
[----:B------:R-:W2:Y:S01]  /*0ac0*/  S2UR UR39, SR_CTAID.X ;  /* 0x00000000002779c3 */ /* 0x000ea20000002500 */
[----:B0-----:R-:W-:-:S04]  /*0ad0*/  ISETP.NE.U32.AND P0, PT, R2, RZ, PT ;  /* 0x000000ff0200720c */ /* 0x001fc80003f05070 */
[----:B------:R-:W-:-:S03]  /*0ae0*/  ISETP.NE.AND.EX P0, PT, R3, RZ, PT, P0 ;  /* 0x000000ff0300720c */ /* 0x000fc60003f05300 */
[----:B------:R-:W0:Y:S01]  /*0af0*/  LDC R4, c[0x0][0x2f0] ;  /* 0x0000bc00ff047b82 */ /* 0x000e220000000800 */
[----:B----4-:R-:W-:Y:S02]  /*0b00*/  IADD3 R0, -R120, 0x1, RZ ;  /* 0x0000000178007810 */ /* 0x010fe40007ffe1ff */
[----:B-1----:R-:W-:Y:S01]  /*0b10*/  SEL R17, R17, 0x1, P0 ;  /* 0x0000000111117807 */ /* 0x002fe20000000000 */
[----:B--2---:R-:W-:-:S04]  /*0b20*/  USHF.L.U32 UR39, UR39, 0x7, URZ ;  /* 0x0000000727277899 */ /* 0x004fc8000800063f */
[----:B------:R-:W-:Y:S02]  /*0b30*/  @UP0 UIADD3 UR8, UR39, 0x7f, URZ ;  /* 0x0000007f27080890 */ /* 0x000fe4000fffe03f */
[----:B------:R-:W-:Y:S01]  /*0b40*/  UIADD3 UR7, UR39, 0x7f, URZ ;  /* 0x0000007f27077890 */ /* 0x000fe2000fffe03f */
[CC--:B0-----:R-:W-:Y:S01]  /*0b50*/  IMAD R0, R17.reuse, R4.reuse, R0 ;  /* 0x0000000411007224 */ /* 0x0c1fe200078e0200 */
[----:B------:R-:W-:Y:S01]  /*0b60*/  UIMAD.WIDE.U32 UR8, UR8, UR9, URZ ;  /* 0x00000009080872a5 */ /* 0x000fe2000f8e003f */
[----:B------:R-:W-:-:S03]  /*0b70*/  IMAD R23, R17, R4, RZ ;  /* 0x0000000411177224 */ /* 0x000fc600078e02ff */
[----:B------:R-:W-:Y:S01]  /*0b80*/  R2UR UR10, R0 ;  /* 0x00000000000a72ca */ /* 0x000fe200000e0000 */
[----:B------:R-:W-:Y:S02]  /*0b90*/  @UP0 USHF.R.U32.HI UR7, URZ, UR11, UR9 ;  /* 0x0000000b3f070299 */ /* 0x000fe40008011609 */
[----:B------:R-:W-:-:S04]  /*0ba0*/  UISETP.GE.AND UP0, UPT, UR5, 0x1, UPT ;  /* 0x000000010500788c */ /* 0x000fc8000bf06270 */
[----:B------:R-:W-:Y:S02]  /*0bb0*/  UP2UR UR8, UPR, URZ, 0x1 ;  /* 0x000000013f087883 */ /* 0x000fe40008000000 */
[----:B------:R-:W-:-:S04]  /*0bc0*/  PLOP3.LUT P0, PT, PT, PT, UP0, 0x40, 0x0 ;  /* 0x000000000000781c */ /* 0x000fc80003f0e808 */
[----:B------:R-:W-:Y:S01]  /*0bd0*/  UIADD3 UR7, UR10, UR7, URZ ;  /* 0x000000070a077290 */ /* 0x000fe2000fffe03f */
[----:B------:R-:W-:-:S03]  /*0be0*/  IMAD.U32 R18, RZ, RZ, UR8 ;  /* 0x00000008ff127e24 */ /* 0x000fc6000f8e00ff */
[----:B------:R-:W-:-:S06]  /*0bf0*/  UIADD3 UR4, UR7, UR4, URZ ;  /* 0x0000000407047290 */ /* 0x000fcc000fffe03f */
[----:B------:R-:W-:Y:S01]  /*0c00*/  IMAD.U32 R0, RZ, RZ, UR4 ;  /* 0x00000004ff007e24 */ /* 0x000fe2000f8e00ff */
[----:B------:R-:W-:Y:S06]  /*0c10*/  @P0 BRA `(.L_x_971) ;  /* 0x0000000000400947 */ /* 0x000fec0003800000 */
[----:B------:R-:W-:Y:S01]  /*0c20*/  ISETP.LT.AND P0, PT, RZ, UR7, PT ;  /* 0x00000007ff007c0c */ /* 0x000fe2000bf01270 */
[----:B------:R-:W-:-:S12]  /*0c30*/  UIADD3 UR4, UR7, -0x1, URZ ;  /* 0xffffffff07047890 */ /* 0x000fd8000fffe03f */
[----:B------:R-:W-:Y:S05]  /*0c40*/  @P0 BRA `(.L_x_972) ;  /* 0x00000000001c0947 */ /* 0x000fea0003800000 */
[----:B------:R-:W-:Y:S02]  /*0c50*/  UISETP.NE.AND UP0, UPT, UR5, 0x1, UPT ;  /* 0x000000010500788c */ /* 0x000fe4000bf05270 */
[----:B------:R-:W-:-:S09]  /*0c60*/  UIADD3 UR4, -UR7, URZ, URZ ;  /* 0x0000003f07047290 */ /* 0x000fd2000fffe13f */
[----:B------:R-:W-:Y:S02]  /*0c70*/  @UP0 ULDC.64 UR10, c[0x0][0x9e8] ;  /* 0x00027a00000a0ab9 */ /* 0x000fe40000000a00 */
[----:B------:R-:W-:-:S04]  /*0c80*/  UIMAD.WIDE.U32 UR8, UR4, UR10, URZ ;  /* 0x0000000a040872a5 */ /* 0x000fc8000f8e003f */
[----:B------:R-:W-:-:S04]  /*0c90*/  @UP0 USHF.R.U32.HI UR4, URZ, UR11, UR9 ;  /* 0x0000000b3f040299 */ /* 0x000fc80008011609 */
[----:B------:R-:W-:Y:S01]  /*0ca0*/  ULOP3.LUT UR4, URZ, UR4, URZ, 0x33, !UPT ;  /* 0x000000043f047292 */ /* 0x000fe2000f8e333f */
[----:B------:R-:W-:Y:S11]  /*0cb0*/  BRA `(.L_x_973) ;  /* 0x0000000000107947 */ /* 0x000ff60003800000 */
.L_x_972:
[----:B------:R-:W-:-:S11]  /*0cc0*/  UISETP.NE.AND UP0, UPT, UR5, 0x1, UPT ;  /* 0x000000010500788c */ /* 0x000fd6000bf05270 */
[----:B------:R-:W-:Y:S02]  /*0cd0*/  @UP0 ULDC.64 UR10, c[0x0][0x9e8] ;  /* 0x00027a00000a0ab9 */ /* 0x000fe40000000a00 */
[----:B------:R-:W-:-:S04]  /*0ce0*/  UIMAD.WIDE.U32 UR8, UR4, UR10, URZ ;  /* 0x0000000a040872a5 */ /* 0x000fc8000f8e003f */
[----:B------:R-:W-:-:S12]  /*0cf0*/  @UP0 USHF.R.U32.HI UR4, URZ, UR11, UR9 ;  /* 0x0000000b3f040299 */ /* 0x000fd80008011609 */
.L_x_973:
[----:B------:R-:W-:-:S06]  /*0d00*/  UIMAD UR4, UR4, UR5, UR5 ;  /* 0x00000005040472a4 */ /* 0x000fcc000f8e0205 */
[----:B------:R-:W-:-:S07]  /*0d10*/  VIMNMX R0, R0, UR4, PT ;  /* 0x0000000400007c48 */ /* 0x000fce000bfe0100 */
.L_x_971:
[----:B------:R-:W-:Y:S01]  /*0d20*/  R2UR UR4, R19 ;  /* 0x00000000130472ca */ /* 0x000fe200000e0000 */
[CC--:B------:R-:W-:Y:S02]  /*0d30*/  IMAD R120, R17.reuse, R4.reuse, -R120 ;  /* 0x0000000411787224 */ /* 0x0c0fe400078e0a78 */
[----:B------:R-:W-:Y:S02]  /*0d40*/  VIADD R2, R0, 0x5f ;  /* 0x0000005f00027836 */ /* 0x000fe40000000000 */
[----:B------:R-:W-:Y:S01]  /*0d50*/  IMAD R0, R17, R4, 0x5f ;  /* 0x0000005f11007424 */ /* 0x000fe200078e0204 */
[----:B------:R-:W-:Y:S01]  /*0d60*/  R2UR UR7, R120 ;  /* 0x00000000780772ca */ /* 0x000fe200000e0000 */
[----:B------:R-:W-:-:S04]  /*0d70*/  IMAD.HI R2, R2, 0x2aaaaaab, RZ ;  /* 0x2aaaaaab02027827 */ /* 0x000fc800078e02ff */
[----:B------:R-:W-:Y:S01]  /*0d80*/  IMAD.HI R0, R0, 0x2aaaaaab, RZ ;  /* 0x2aaaaaab00007827 */ /* 0x000fe200078e02ff */
[----:B------:R-:W-:Y:S01]  /*0d90*/  SHF.R.U32.HI R5, RZ, 0x1f, R2 ;  /* 0x0000001fff057819 */ /* 0x000fe20000011602 */
[----:B------:R-:W-:-:S03]  /*0da0*/  UISETP.NE.AND UP0, UPT, UR4, URZ, UPT ;  /* 0x0000003f0400728c */ /* 0x000fc6000bf05270 */
[----:B------:R-:W-:Y:S01]  /*0db0*/  UMOV UR4, UR39 ;  /* 0x0000002700047c82 */ /* 0x000fe20008000000 */
[----:B------:R-:W-:Y:S02]  /*0dc0*/  SHF.R.U32.HI R3, RZ, 0x1f, R0 ;  /* 0x0000001fff037819 */ /* 0x000fe40000011600 */
[----:B------:R-:W-:Y:S02]  /*0dd0*/  LEA.HI.SX32 R2, R2, R5, 0x1c ;  /* 0x0000000502027211 */ /* 0x000fe400078fe2ff */
[----:B------:R-:W-:-:S03]  /*0de0*/  LEA.HI.SX32 R3, R0, R3, 0x1c ;  /* 0x0000000300037211 */ /* 0x000fc600078fe2ff */
[----:B------:R-:W-:Y:S01]  /*0df0*/  @UP0 ULDC UR8, c[0x0][0x44c] ;  /* 0x0001130000080ab9 */ /* 0x000fe20000000800 */
[----:B------:R-:W-:Y:S01]  /*0e00*/  @UP0 ULDC UR10, c[0x0][0x450] ;  /* 0x00011400000a0ab9 */ /* 0x000fe20000000800 */
[----:B------:R-:W-:Y:S01]  /*0e10*/  UIMAD.WIDE.U32 UR8, UR39, UR8, URZ ;  /* 0x00000008270872a5 */ /* 0x000fe2000f8e003f */
[----:B------:R-:W-:-:S03]  /*0e20*/  VIMNMX R16, R3, R2, PT ;  /* 0x0000000203107248 */ /* 0x000fc60003fe0100 */
[----:B------:R-:W-:Y:S02]  /*0e30*/  @UP0 USHF.R.U32.HI UR4, URZ, UR10, UR9 ;  /* 0x0000000a3f040299 */ /* 0x000fe40008011609 */
[----:B------:R-:W-:Y:S02]  /*0e40*/  UISETP.GE.AND UP0, UPT, UR5, 0x1, UPT ;  /* 0x000000010500788c */ /* 0x000fe4000bf06270 */
[----:B------:R-:W-:-:S03]  /*0e50*/  UIADD3 UR4, UR7, UR4, URZ ;  /* 0x0000000407047290 */ /* 0x000fc6000fffe03f */
[----:B------:R-:W-:Y:S01]  /*0e60*/  ULDC UR7, c[0x0][0x9dc] ;  /* 0x0002770000077ab9 */ /* 0x000fe20000000800 */
[----:B------:R-:W-:Y:S01]  /*0e70*/  PLOP3.LUT P0, PT, PT, PT, UP0, 0x40, 0x0 ;  /* 0x000000000000781c */ /* 0x000fe20003f0e808 */
[----:B------:R-:W-:-:S12]  /*0e80*/  UIADD3 UR7, UR4, -UR7, URZ ;  /* 0x8000000704077290 */ /* 0x000fd8000fffe03f */
[----:B------:R-:W-:Y:S05]  /*0e90*/  @P0 BRA `(.L_x_974) ;  /* 0x0000000000440947 */ /* 0x000fea0003800000 */
[----:B------:R-:W-:-:S06]  /*0ea0*/  UISETP.GT.AND UP0, UPT, UR4, -0x1, UPT ;  /* 0xffffffff0400788c */ /* 0x000fcc000bf04270 */
[----:B------:R-:W-:-:S13]  /*0eb0*/  PLOP3.LUT P0, PT, PT, PT, UP0, 0x80, 0x0 ;  /* 0x000000000000781c */ /* 0x000fda0003f0f008 */
[----:B------:R-:W-:Y:S05]  /*0ec0*/  @P0 BRA `(.L_x_975) ;  /* 0x00000000001c0947 */ /* 0x000fea0003800000 */
[----:B------:R-:W-:Y:S02]  /*0ed0*/  UISETP.NE.AND UP0, UPT, UR5, 0x1, UPT ;  /* 0x000000010500788c */ /* 0x000fe4000bf05270 */
[----:B------:R-:W-:-:S09]  /*0ee0*/  ULOP3.LUT UR4, URZ, UR4, URZ, 0x33, !UPT ;  /* 0x000000043f047292 */ /* 0x000fd2000f8e333f */
[----:B------:R-:W-:Y:S02]  /*0ef0*/  @UP0 ULDC.64 UR10, c[0x0][0x9e8] ;  /* 0x00027a00000a0ab9 */ /* 0x000fe40000000a00 */
[----:B------:R-:W-:-:S04]  /*0f00*/  UIMAD.WIDE.U32 UR8, UR4, UR10, URZ ;  /* 0x0000000a040872a5 */ /* 0x000fc8000f8e003f */
[----:B------:R-:W-:-:S04]  /*0f10*/  @UP0 USHF.R.U32.HI UR4, URZ, UR11, UR9 ;  /* 0x0000000b3f040299 */ /* 0x000fc80008011609 */
[----:B------:R-:W-:Y:S01]  /*0f20*/  ULOP3.LUT UR4, URZ, UR4, URZ, 0x33, !UPT ;  /* 0x000000043f047292 */ /* 0x000fe2000f8e333f */
[----:B------:R-:W-:Y:S11]  /*0f30*/  BRA `(.L_x_976) ;  /* 0x0000000000107947 */ /* 0x000ff60003800000 */
.L_x_975:
[----:B------:R-:W-:-:S11]  /*0f40*/  UISETP.NE.AND UP0, UPT, UR5, 0x1, UPT ;  /* 0x000000010500788c */ /* 0x000fd6000bf05270 */
[----:B------:R-:W-:Y:S02]  /*0f50*/  @UP0 ULDC.64 UR10, c[0x0][0x9e8] ;  /* 0x00027a00000a0ab9 */ /* 0x000fe40000000a00 */
[----:B------:R-:W-:-:S04]  /*0f60*/  UIMAD.WIDE.U32 UR8, UR4, UR10, URZ ;  /* 0x0000000a040872a5 */ /* 0x000fc8000f8e003f */
[----:B------:R-:W-:-:S12]  /*0f70*/  @UP0 USHF.R.U32.HI UR4, URZ, UR11, UR9 ;  /* 0x0000000b3f040299 */ /* 0x000fd80008011609 */
.L_x_976:
[----:B------:R-:W-:-:S04]  /*0f80*/  UIMAD UR4, UR4, UR5, URZ ;  /* 0x00000005040472a4 */ /* 0x000fc8000f8e023f */
[----:B------:R-:W-:-:S04]  /*0f90*/  UISETP.LT.AND UP0, UPT, UR7, UR4, UPT ;  /* 0x000000040700728c */ /* 0x000fc8000bf01270 */
[----:B------:R-:W-:-:S12]  /*0fa0*/  USEL UR7, UR7, UR4, !UP0 ;  /* 0x0000000407077287 */ /* 0x000fd8000c000000 */
.L_x_974:
[----:B------:R-:W-:Y:S02]  /*0fb0*/  UIMAD.WIDE UR4, UR7, 0x2aaaaaab, URZ ;  /* 0x2aaaaaab070478a5 */ /* 0x000fe4000f8e023f */
[----:B------:R-:W-:Y:S02]  /*0fc0*/  USHF.R.U32.HI UR11, URZ, 0x10, UR6 ;  /* 0x000000103f0b7899 */ /* 0x000fe40008011606 */
[----:B------:R-:W-:Y:S02]  /*0fd0*/  USHF.R.U32.HI UR4, URZ, 0x1f, UR5 ;  /* 0x0000001f3f047899 */ /* 0x000fe40008011605 */
[----:B------:R-:W-:Y:S02]  /*0fe0*/  ULOP3.LUT UR7, UR6, 0xffff, URZ, 0xc0, !UPT ;  /* 0x0000ffff06077892 */ /* 0x000fe4000f8ec03f */
[----:B------:R-:W-:-:S04]  /*0ff0*/  ULEA.HI.SX32 UR4, UR5, UR4, 0x1c ;  /* 0x0000000405047291 */ /* 0x000fc8000f8fe23f */
[----:B------:R-:W-:-:S04]  /*1000*/  UISETP.LT.AND UP0, UPT, URZ, UR4, UPT ;  /* 0x000000043f00728c */ /* 0x000fc8000bf01270 */
[----:B------:R-:W-:Y:S02]  /*1010*/  USEL UR10, URZ, UR4, !UP0 ;  /* 0x000000043f0a7287 */ /* 0x000fe4000c000000 */
[----:B------:R-:W-:Y:S01]  /*1020*/  UISETP.NE.AND UP0, UPT, UR11, URZ, UPT ;  /* 0x0000003f0b00728c */ /* 0x000fe2000bf05270 */
[----:B------:R-:W-:-:S03]  /*1030*/  UMOV UR4, URZ ;  /* 0x0000003f00047c82 */ /* 0x000fc60008000000 */
[----:B------:R-:W-:-:S07]  /*1040*/  ISETP.GT.AND P0, PT, R16, UR10, PT ;  /* 0x0000000a10007c0c */ /* 0x000fce000bf04270 */
[----:B------:R-:W-:-:S06]  /*1050*/  @!UP0 ULDC UR11, c[0x0][0x9f0] ;  /* 0x00027c00000b8ab9 */ /* 0x000fcc0000000800 */
[----:B------:R-:W-:Y:S05]  /*1060*/  @!P0 BRA `(.L_x_977) ;  /* 0x00000000008c8947 */ /* 0x000fea0003800000 */
[----:B------:R-:W-:Y:S01]  /*1070*/  IMAD.U32 R5, RZ, RZ, UR11 ;  /* 0x0000000bff057e24 */ /* 0x000fe2000f8e00ff */
[----:B------:R-:W-:-:S04]  /*1080*/  UMOV UR4, URZ ;  /* 0x0000003f00047c82 */ /* 0x000fc80008000000 */
[----:B------:R-:W-:-:S04]  /*1090*/  IABS R0, R5 ;  /* 0x0000000500007213 */ /* 0x000fc80000000000 */
[----:B------:R-:W-:Y:S02]  /*10a0*/  R2UR UR12, R0 ;  /* 0x00000000000c72ca */ /* 0x000fe400000e0000 */
[----:B------:R-:W-:Y:S02]  /*10b0*/  IADD3 R0, R5, -0x1, R16 ;  /* 0xffffffff05007810 */ /* 0x000fe40007ffe010 */
[----:B------:R-:W-:Y:S02]  /*10c0*/  IABS R5, R5 ;  /* 0x0000000500057213 */ /* 0x000fe40000000000 */
[----:B------:R-:W-:-:S03]  /*10d0*/  R2UR UR6, R0 ;  /* 0x00000000000672ca */ /* 0x000fc600000e0000 */
[----:B------:R-:W-:-:S04]  /*10e0*/  IMAD.MOV R5, RZ, RZ, -R5 ;  /* 0x000000ffff057224 */ /* 0x000fc800078e0a05 */
[----:B------:R-:W0:Y:S06]  /*10f0*/  I2F.RP R2, UR12 ;  /* 0x0000000c00027d06 */ /* 0x000e2c0008209400 */
[----:B------:R-:W-:-:S06]  /*1100*/  UIADD3 UR6, -UR10, UR6, URZ ;  /* 0x000000060a067290 */ /* 0x000fcc000fffe13f */
[----:B------:R-:W-:Y:S01]  /*1110*/  IMAD.U32 R0, RZ, RZ, UR6 ;  /* 0x00000006ff007e24 */ /* 0x000fe2000f8e00ff */
[----:B------:R-:W-:Y:S01]  /*1120*/  ULOP3.LUT UR6, UR6, UR11, URZ, 0x3c, !UPT ;  /* 0x0000000b06067292 */ /* 0x000fe2000f8e3c3f */
[----:B0-----:R-:W0:Y:S03]  /*1130*/  MUFU.RCP R2, R2 ;  /* 0x0000000200027308 */ /* 0x001e260000001000 */
[----:B------:R-:W-:-:S04]  /*1140*/  IABS R0, R0 ;  /* 0x0000000000007213 */ /* 0x000fc80000000000 */
[----:B------:R-:W-:Y:S01]  /*1150*/  R2UR UR9, R0 ;  /* 0x00000000000972ca */ /* 0x000fe200000e0000 */
[----:B------:R-:W-:Y:S02]  /*1160*/  IMAD.MOV.U32 R0, RZ, RZ, R5 ;  /* 0x000000ffff007224 */ /* 0x000fe400078e0005 */
[----:B0-----:R-:W-:-:S06]  /*1170*/  VIADD R3, R2, 0xffffffe ;  /* 0x0ffffffe02037836 */ /* 0x001fcc0000000000 */
        /* <DEDUP_REMOVED lines=18> */
.L_x_977:
[----:B------:R-:W-:Y:S02]  /*12a0*/  UIMAD UR5, UR7, UR4, UR10 ;  /* 0x00000004070572a4 */ /* 0x000fe4000f8e020a */
[----:B------:R-:W-:Y:S01]  /*12b0*/  IMAD.U32 R3, RZ, RZ, UR4 ;  /* 0x00000004ff037e24 */ /* 0x000fe2000f8e00ff */
[----:B------:R-:W-:Y:S02]  /*12c0*/  PLOP3.LUT P0, PT, PT, PT, PT, 0x80, 0x0 ;  /* 0x000000000000781c */ /* 0x000fe40003f0f070 */
[----:B------:R-:W-:Y:S02]  /*12d0*/  CS2R R118, SRZ ;  /* 0x0000000000767805 */ /* 0x000fe4000001ff00 */
[----:B------:R-:W-:Y:S02]  /*12e0*/  CS2R R116, SRZ ;  /* 0x0000000000747805 */ /* 0x000fe4000001ff00 */
[----:B------:R-:W-:Y:S02]  /*12f0*/  CS2R R114, SRZ ;  /* 0x0000000000727805 */ /* 0x000fe4000001ff00 */
[----:B------:R-:W-:Y:S01]  /*1300*/  VIADDMNMX R16, R3, UR5, R16, PT ;  /* 0x0000000503107c46 */ /* 0x000fe2000b800110 */
[----:B------:R-:W-:Y:S01]  /*1310*/  IMAD.U32 R22, RZ, RZ, UR5 ;  /* 0x00000005ff167e24 */ /* 0x000fe2000f8e00ff */
[----:B------:R-:W-:-:S02]  /*1320*/  CS2R R2, SRZ ;  /* 0x0000000000027805 */ /* 0x000fc4000001ff00 */
[----:B------:R-:W-:Y:S02]  /*1330*/  CS2R R112, SRZ ;  /* 0x0000000000707805 */ /* 0x000fe4000001ff00 */
[----:B------:R-:W-:Y:S02]  /*1340*/  ISETP.GT.AND P1, PT, R16, UR5, PT ;  /* 0x0000000510007c0c */ /* 0x000fe4000bf24270 */
        /* <DEDUP_REMOVED lines=49> */
[----:B------:R-:W-:-:S05]  /*1660*/  SHF.R.S32.HI R74, RZ, 0x7, R73 ;  /* 0x00000007ff4a7819 */ /* 0x000fca0000011449 */
        /* <DEDUP_REMOVED lines=29> */
.L_x_979:
[----:B------:R-:W-:-:S04]  /*1840*/  SHF.L.U32 R0, RZ, 0x1f, RZ ;  /* 0x0000001fff007819 */ /* 0x000fc800000006ff */
[----:B------:R-:W0:Y:S02]  /*1850*/  SYNCS.PHASECHK.TRANS64.TRYWAIT P0, [UR38+0x30800], R0 ;  /* 0x03080000ff0075a7 */ /* 0x000e240008000166 */
[----:B0-----:R-:W-:Y:S05]  /*1860*/  @!P0 BRA `(.L_x_980) ;  /* 0x0000012400248947 */ /* 0x001fea0003800000 */
.L_x_1113:
[----:B------:R-:W2:Y:S02]  /*1870*/  LDL R2, [R1+0x4] ;  /* 0x0000040001027983 */ /* 0x000ea40000100800 */
[----:B--2---:R-:W-:-:S13]  /*1880*/  R2UR UR4, R2 ;  /* 0x00000000020472ca */ /* 0x004fda00000e0000 */
[----:B------:R-:W-:-:S06]  /*1890*/  ULOP3.LUT UR4, UR4, 0x1, URZ, 0xfc, !UPT ;  /* 0x0000000104047892 */ /* 0x000fcc000f8efc3f */
[----:B------:R-:W-:-:S05]  /*18a0*/  IMAD.U32 R2, RZ, RZ, UR4 ;  /* 0x00000004ff027e24 */ /* 0x000fca000f8e00ff */
[----:B------:R-:W-:-:S13]  /*18b0*/  ISETP.NE.AND P0, PT, R2, 0x3, PT ;  /* 0x000000030200780c */ /* 0x000fda0003f05270 */
[----:B------:R-:W-:Y:S05]  /*18c0*/  @!P0 BRA `(.L_x_981) ;  /* 0x0000000000048947 */ /* 0x000fea0003800000 */
[----:B------:R-:W-:Y:S01]  /*18d0*/  BPT.TRAP 0x1 ;  /* 0x000000040000795c */ /* 0x000fe20000300000 */
.L_x_981:
[----:B------:R1:W2:Y:S01]  /*18e0*/  SYNCS.PHASECHK.TRANS64.TRYWAIT P1, [UR38+0x30830], R0 ;  /* 0x03083000ff0075a7 */ /* 0x0002a20008020166 */
[----:B------:R-:W-:Y:S05]  /*18f0*/  @!P0 BRA `(.L_x_982) ;  /* 0x0000000000048947 */ /* 0x000fea0003800000 */
[----:B------:R-:W-:Y:S01]  /*1900*/  BPT.TRAP 0x1 ;  /* 0x000000040000795c */ /* 0x000fe20000300000 */
.L_x_982:
[----:B------:R-:W-:-:S05]  /*1910*/  IMAD.U32 R6, RZ, RZ, UR40 ;  /* 0x00000028ff067e24 */ /* 0x000fca000f8e00ff */
[----:B------:R-:W-:Y:S01]  /*1920*/  LOP3.LUT R6, R6, 0x10000, RZ, 0xfc, !PT ;  /* 0x0001000006067812 */ /* 0x000fe200078efcff */
[----:B--2---:R-:W-:Y:S06]  /*1930*/  @P1 BRA `(.L_x_983) ;  /* 0x0000000000081947 */ /* 0x004fec0003800000 */
[----:B------:R-:W2:Y:S02]  /*1940*/  SYNCS.PHASECHK.TRANS64.TRYWAIT P1, [UR38+0x30830], R0 ;  /* 0x03083000ff0075a7 */ /* 0x000ea40008020166 */
[----:B--2---:R-:W-:Y:S05]  /*1950*/  @!P1 BRA `(.L_x_984) ;  /* 0x0000012400009947 */ /* 0x004fea0003800000 */
.L_x_983:
[----:B------:R-:W-:Y:S05]  /*1960*/  WARPSYNC.ALL ;  /* 0x0000000000007948 */ /* 0x000fea0003800000 */
[----:B------:R-:W-:Y:S01]  /*1970*/  IMAD.MOV.U32 R7, RZ, RZ, 0x40000040 ;  /* 0x40000040ff077424 */ /* 0x000fe200078e00ff */
[----:B------:R-:W-:Y:S01]  /*1980*/  UIADD3 UR4, UR38, 0x1e400, URZ ;  /* 0x0001e40026047890 */ /* 0x000fe2000fffe03f */
[----:B------:R-:W-:Y:S01]  /*1990*/  R2UR UR8, R6 ;  /* 0x00000000060872ca */ /* 0x000fe200000e0000 */
[----:B------:R-:W-:Y:S02]  /*19a0*/  WARPGROUP.ARRIVE ;  /* 0x00000000000079c5 */ /* 0x000fe40000000000 */
        /* <DEDUP_REMOVED lines=24> */
[----:B------:R-:W-:Y:S01]  /*1b30*/  UMOV UR29, 0x40000040 ;  /* 0x40000040001d7882 */ /* 0x000fe20000000000 */
[----:B------:R-:W-:-:S03]  /*1b40*/  UMOV UR33, 0x40000040 ;  /* 0x4000004000217882 */ /* 0x000fc60000000000 */
[----:B------:R-:W-:Y:S02]  /*1b50*/  UIADD3 UR8, UR10, 0x2, URZ ;  /* 0x000000020a087890 */ /* 0x000fe4000fffe03f */
[----:B------:R-:W-:Y:S02]  /*1b60*/  UIADD3 UR12, UR10, 0x4, URZ ;  /* 0x000000040a0c7890 */ /* 0x000fe4000fffe03f */
[----:B------:R-:W-:Y:S02]  /*1b70*/  UIADD3 UR16, UR10, 0x6, URZ ;  /* 0x000000060a107890 */ /* 0x000fe4000fffe03f */
[----:B------:R-:W-:Y:S01]  /*1b80*/  UIADD3 UR20, UR10, 0x400, URZ ;  /* 0x000004000a147890 */ /* 0x000fe2000fffe03f */
[----:B------:R-:W-:Y:S01]  /*1b90*/  UMOV UR4, UR8 ;  /* 0x0000000800047c82 */ /* 0x000fe20008000000 */
[----:B------:R-:W-:Y:S02]  /*1ba0*/  UIADD3 UR24, UR10, 0x402, URZ ;  /* 0x000004020a187890 */ /* 0x000fe4000fffe03f */
[----:B------:R-:W-:-:S02]  /*1bb0*/  UIADD3 UR28, UR10, 0x404, URZ ;  /* 0x000004040a1c7890 */ /* 0x000fc4000fffe03f */
[----:B------:R-:W-:Y:S02]  /*1bc0*/  UIADD3 UR32, UR10, 0x406, URZ ;  /* 0x000004060a207890 */ /* 0x000fe4000fffe03f */
        /* <DEDUP_REMOVED lines=68> */
.L_x_985:
[----:B01----:R-:W-:Y:S01]  /*2010*/  LOP3.LUT R0, R73, 0xffffff80, RZ, 0xc0, !PT ;  /* 0xffffff8049007812 */ /* 0x003fe200078ec0ff */
[----:B------:R-:W0:Y:S01]  /*2020*/  S2UR UR6, SR_CgaCtaId ;  /* 0x00000000000679c3 */ /* 0x000e220000008800 */
[----:B------:R-:W-:Y:S01]  /*2030*/  R2UR UR5, R19 ;  /* 0x00000000130572ca */ /* 0x000fe200000e0000 */
[----:B------:R-:W-:Y:S01]  /*2040*/  ULDC UR10, c[0x0][0x288] ;  /* 0x0000a200000a7ab9 */ /* 0x000fe20000000800 */
[----:B------:R-:W-:Y:S01]  /*2050*/  LEA.HI R72, R72, R121, RZ, 0x2 ;  /* 0x0000007948487211 */ /* 0x000fe200078f10ff */
[----:B------:R-:W-:Y:S01]  /*2060*/  IMAD.IADD R0, R121, 0x1, -R0 ;  /* 0x0000000179007824 */ /* 0x000fe200078e0a00 */
[----:B------:R-:W-:Y:S02]  /*2070*/  LEA.HI R5, R74, R74, RZ, 0x1 ;  /* 0x0000004a4a057211 */ /* 0x000fe400078f08ff */
[----:B------:R-:W-:Y:S02]  /*2080*/  LOP3.LUT R72, R72, 0xfffffffc, RZ, 0xc0, !PT ;  /* 0xfffffffc48487812 */ /* 0x000fe400078ec0ff */
[----:B------:R-:W-:-:S02]  /*2090*/  SHF.R.S32.HI R3, RZ, 0x1f, R0 ;  /* 0x0000001fff037819 */ /* 0x000fc40000011400 */
[----:B------:R-:W-:Y:S01]  /*20a0*/  LOP3.LUT R5, R5, 0x3fffffe, RZ, 0xc0, !PT ;  /* 0x03fffffe05057812 */ /* 0x000fe200078ec0ff */
[----:B------:R-:W-:Y:S01]  /*20b0*/  IMAD.IADD R72, R121, 0x1, -R72 ;  /* 0x0000000179487824 */ /* 0x000fe200078e0a48 */
[CC--:B------:R-:W-:Y:S01]  /*20c0*/  LEA.HI R2, R3.reuse, R0.reuse, RZ, 0x2 ;  /* 0x0000000003027211 */ /* 0x0c0fe200078f10ff */
[----:B------:R-:W-:Y:S01]  /*20d0*/  UISETP.NE.AND UP1, UPT, UR5, URZ, UPT ;  /* 0x0000003f0500728c */ /* 0x000fe2000bf25270 */
[----:B------:R-:W-:Y:S01]  /*20e0*/  LEA.HI R4, R3, R0, RZ, 0x5 ;  /* 0x0000000003047211 */ /* 0x000fe200078f28ff */
[----:B------:R-:W-:Y:S01]  /*20f0*/  IMAD.IADD R5, R74, 0x1, -R5 ;  /* 0x000000014a057824 */ /* 0x000fe200078e0a05 */
[--C-:B------:R-:W-:Y:S02]  /*2100*/  SHF.R.S32.HI R3, RZ, 0x2, R2.reuse ;  /* 0x00000002ff037819 */ /* 0x100fe40000011402 */
[----:B------:R-:W-:Y:S02]  /*2110*/  SHF.R.S32.HI R8, RZ, 0x1f, R2 ;  /* 0x0000001fff087819 */ /* 0x000fe40000011402 */
[----:B------:R-:W-:-:S02]  /*2120*/  SHF.R.S32.HI R4, RZ, 0x5, R4 ;  /* 0x00000005ff047819 */ /* 0x000fc40000011404 */
[----:B------:R-:W-:Y:S02]  /*2130*/  LEA.HI R8, R8, R3, RZ, 0x3 ;  /* 0x0000000308087211 */ /* 0x000fe400078f18ff */
[----:B------:R-:W-:Y:S01]  /*2140*/  LEA.HI R9, R72, R72, RZ, 0x1 ;  /* 0x0000004848097211 */ /* 0x000fe200078f08ff */
[----:B------:R-:W-:Y:S01]  /*2150*/  @UP1 ULDC UR5, c[0x0][0x450] ;  /* 0x0001140000051ab9 */ /* 0x000fe20000000800 */
[----:B------:R-:W-:Y:S02]  /*2160*/  LEA R4, R4, UR39, 0x4 ;  /* 0x0000002704047c11 */ /* 0x000fe4000f8e20ff */
[----:B------:R-:W-:Y:S02]  /*2170*/  LOP3.LUT R8, R8, 0xfffffff8, RZ, 0xc0, !PT ;  /* 0xfffffff808087812 */ /* 0x000fe400078ec0ff */
[----:B------:R-:W-:Y:S02]  /*2180*/  R2UR UR4, R18 ;  /* 0x00000000120472ca */ /* 0x000fe400000e0000 */
[----:B------:R-:W-:-:S02]  /*2190*/  LOP3.LUT R9, R9, 0x1ffffffe, RZ, 0xc0, !PT ;  /* 0x1ffffffe09097812 */ /* 0x000fc400078ec0ff */
[----:B------:R-:W-:Y:S02]  /*21a0*/  IADD3 R4, R4, R3, -R8 ;  /* 0x0000000304047210 */ /* 0x000fe40007ffe808 */
[----:B------:R-:W-:Y:S01]  /*21b0*/  PLOP3.LUT P1, PT, PT, PT, UP1, 0x80, 0x0 ;  /* 0x000000000000781c */ /* 0x000fe20003f2f018 */
[----:B------:R-:W-:Y:S01]  /*21c0*/  IMAD.IADD R9, R72, 0x1, -R9 ;  /* 0x0000000148097824 */ /* 0x000fe200078e0a09 */
[----:B------:R-:W-:Y:S01]  /*21d0*/  PLOP3.LUT P2, PT, PT, PT, UP1, 0x80, 0x0 ;  /* 0x000000000000781c */ /* 0x000fe20003f4f018 */
[----:B------:R-:W-:Y:S01]  /*21e0*/  IMAD R4, R5, 0x40, R4 ;  /* 0x0000004005047824 */ /* 0x000fe200078e0204 */
[----:B------:R-:W-:Y:S01]  /*21f0*/  LOP3.LUT R11, R2, 0x7ffffffc, RZ, 0xc0, !PT ;  /* 0x7ffffffc020b7812 */ /* 0x000fe200078ec0ff */
[----:B------:R-:W-:Y:S02]  /*2200*/  IMAD.MOV.U32 R5, RZ, RZ, -0x60 ;  /* 0xffffffa0ff057424 */ /* 0x000fe400078e00ff */
[----:B------:R-:W-:Y:S01]  /*2210*/  IMAD R10, R9, 0x8, R4 ;  /* 0x00000008090a7824 */ /* 0x000fe200078e0204 */
[----:B------:R-:W-:Y:S01]  /*2220*/  UISETP.NE.AND UP0, UPT, UR4, URZ, UPT ;  /* 0x0000003f0400728c */ /* 0x000fe2000bf05270 */
[----:B------:R-:W-:-:S02]  /*2230*/  IMAD.IADD R11, R0, 0x1, -R11 ;  /* 0x00000001000b7824 */ /* 0x000fc400078e0a0b */
[----:B------:R-:W-:Y:S01]  /*2240*/  @UP1 ULDC UR4, c[0x0][0x44c] ;  /* 0x0001130000041ab9 */ /* 0x000fe20000000800 */
[----:B------:R-:W-:Y:S02]  /*2250*/  IMAD.MOV.U32 R3, RZ, RZ, R10 ;  /* 0x000000ffff037224 */ /* 0x000fe400078e000a */
[----:B------:R-:W-:Y:S01]  /*2260*/  @P1 IMAD.HI.U32 R4, R10, UR4, RZ ;  /* 0x000000040a041c27 */ /* 0x000fe2000f8e00ff */
[----:B------:R-:W-:Y:S01]  /*2270*/  UIADD3 UR4, UR38, 0x30840, URZ ;  /* 0x0003084026047890 */ /* 0x000fe2000fffe03f */
[----:B------:R-:W-:Y:S02]  /*2280*/  PLOP3.LUT P1, PT, PT, PT, UP0, 0x40, 0x0 ;  /* 0x000000000000781c */ /* 0x000fe40003f2e808 */
[C---:B------:R-:W-:Y:S01]  /*2290*/  IMAD R2, R16.reuse, R5, 0x61 ;  /* 0x0000006110027424 */ /* 0x040fe200078e0205 */
[----:B------:R-:W-:Y:S01]  /*22a0*/  @P2 SHF.R.U32.HI R3, RZ, UR5, R4 ;  /* 0x00000005ff032c19 */ /* 0x000fe20008011604 */
[----:B0-----:R-:W-:Y:S01]  /*22b0*/  UPRMT UR4, UR6, 0x654, UR4 ;  /* 0x0000065406047896 */ /* 0x001fe20008000004 */
[----:B------:R-:W-:-:S02]  /*22c0*/  IMAD R0, R16, -0x60, R23 ;  /* 0xffffffa010007824 */ /* 0x000fc400078e0217 */
[C---:B------:R-:W-:Y:S01]  /*22d0*/  IMAD R4, R11.reuse, -0x2, R2 ;  /* 0xfffffffe0b047824 */ /* 0x040fe200078e0202 */
[----:B------:R-:W0:Y:S01]  /*22e0*/  SHFL.IDX PT, R72, R3, RZ, 0x1c1f ;  /* 0x001c1fff03487589 */ /* 0x000e2200000e0000 */
[----:B------:R-:W-:Y:S01]  /*22f0*/  VIADD R0, R0, 0x60 ;  /* 0x0000006000007836 */ /* 0x000fe20000000000 */
[----:B------:R-:W-:Y:S01]  /*2300*/  ULDC UR6, c[0x0][0x9e0] ;  /* 0x0002780000067ab9 */ /* 0x000fe20000000800 */
[----:B------:R-:W-:Y:S01]  /*2310*/  VIADD R14, R2, 0xffffffff ;  /* 0xffffffff020e7836 */ /* 0x000fe20000000000 */
[----:B------:R-:W-:Y:S01]  /*2320*/  IADD3 R5, R4, -UR10, R23 ;  /* 0x8000000a04057c10 */ /* 0x000fe2000fffe017 */
[----:B------:R-:W-:Y:S01]  /*2330*/  SYNCS.ARRIVE.TRANS64.RED.A1T0 RZ, [UR4], RZ ;  /* 0x000000ffffff79a7 */ /* 0x000fe20008100404 */
[----:B------:R-:W-:Y:S01]  /*2340*/  ULDC UR4, c[0x0][0x9dc] ;  /* 0x0002770000047ab9 */ /* 0x000fe20000000800 */
[----:B------:R-:W-:Y:S01]  /*2350*/  IMAD R8, R11, -0x2, R0 ;  /* 0xfffffffe0b087824 */ /* 0x000fe200078e0200 */
[----:B------:R-:W-:Y:S01]  /*2360*/  ULOP3.LUT UR5, URZ, UR4, URZ, 0x33, !UPT ;  /* 0x000000043f057292 */ /* 0x000fe2000f8e333f */
[----:B------:R-:W-:-:S02]  /*2370*/  VIADD R9, R5, UR6 ;  /* 0x0000000605097c36 */ /* 0x000fc40008000000 */
[----:B------:R-:W-:-:S03]  /*2380*/  VIADD R20, R4, 0xffffffff ;  /* 0xffffffff04147836 */ /* 0x000fc60000000000 */
[----:B------:R-:W-:Y:S02]  /*2390*/  VIADD R13, R5, UR5 ;  /* 0x00000005050d7c36 */ /* 0x000fe40008000000 */
[----:B------:R-:W-:Y:S01]  /*23a0*/  IMAD.U32 R12, RZ, RZ, UR5 ;  /* 0x00000005ff0c7e24 */ /* 0x000fe2000f8e00ff */
[----:B0-----:R-:W-:Y:S01]  /*23b0*/  VIADDMNMX R0, R72, R9, R8, PT ;  /* 0x0000000948007246 */ /* 0x001fe20003800108 */
[----:B------:R-:W-:Y:S01]  /*23c0*/  IMAD.IADD R2, R13, 0x1, R72 ;  /* 0x000000010d027824 */ /* 0x000fe200078e0248 */
[----:B------:R-:W-:Y:S06]  /*23d0*/  @P1 BRA `(.L_x_986) ;  /* 0x00000000005c1947 */ /* 0x000fec0003800000 */
[----:B------:R-:W-:Y:S01]  /*23e0*/  IADD3 R5, R23, -UR10, R72 ;  /* 0x8000000a17057c10 */ /* 0x000fe2000fffe048 */
[----:B------:R-:W-:Y:S03]  /*23f0*/  BSSY B0, `(.L_x_987) ;  /* 0x0000012000007945 */ /* 0x000fe60003800000 */
[----:B------:R-:W-:-:S13]  /*2400*/  ISETP.GT.AND P1, PT, R5, -0x1, PT ;  /* 0xffffffff0500780c */ /* 0x000fda0003f24270 */
[----:B------:R-:W-:Y:S05]  /*2410*/  @P1 BRA `(.L_x_988) ;  /* 0x0000000000241947 */ /* 0x000fea0003800000 */
[----:B------:R-:W-:Y:S01]  /*2420*/  ULDC UR4, c[0x0][0x9e4] ;  /* 0x0002790000047ab9 */ /* 0x000fe20000000800 */
[----:B------:R-:W-:Y:S01]  /*2430*/  LOP3.LUT R5, RZ, R5, RZ, 0x33, !PT ;  /* 0x00000005ff057212 */ /* 0x000fe200078e33ff */
[----:B------:R-:W-:-:S05]  /*2440*/  IMAD.U32 R15, RZ, RZ, UR4 ;  /* 0x00000004ff0f7e24 */ /* 0x000fca000f8e00ff */
[----:B------:R-:W-:-:S13]  /*2450*/  ISETP.NE.AND P1, PT, R15, 0x1, PT ;  /* 0x000000010f00780c */ /* 0x000fda0003f25270 */
[----:B------:R-:W0:Y:S02]  /*2460*/  @P1 LDC.64 R72, c[0x0][0x9e8] ;  /* 0x00027a00ff481b82 */ /* 0x000e240000000a00 */
[----:B0-----:R-:W-:-:S05]  /*2470*/  @P1 IMAD.HI.U32 R4, R5, R72, RZ ;  /* 0x0000004805041227 */ /* 0x001fca00078e00ff */
[----:B------:R-:W-:-:S04]  /*2480*/  @P1 SHF.R.U32.HI R5, RZ, R73, R4 ;  /* 0x00000049ff051219 */ /* 0x000fc80000011604 */
[----:B------:R-:W-:Y:S01]  /*2490*/  LOP3.LUT R5, RZ, R5, RZ, 0x33, !PT ;  /* 0x00000005ff057212 */ /* 0x000fe200078e33ff */
[----:B------:R-:W-:Y:S06]  /*24a0*/  BRA `(.L_x_989) ;  /* 0x0000000000187947 */ /* 0x000fec0003800000 */
.L_x_988:
[----:B------:R-:W-:Y:S02]  /*24b0*/  ULDC UR4, c[0x0][0x9e4] ;  /* 0x0002790000047ab9 */ /* 0x000fe40000000800 */
[----:B------:R-:W-:-:S05]  /*24c0*/  IMAD.U32 R15, RZ, RZ, UR4 ;  /* 0x00000004ff0f7e24 */ /* 0x000fca000f8e00ff */
[----:B------:R-:W-:-:S13]  /*24d0*/  ISETP.NE.AND P1, PT, R15, 0x1, PT ;  /* 0x000000010f00780c */ /* 0x000fda0003f25270 */
[----:B------:R-:W0:Y:S02]  /*24e0*/  @P1 LDC.64 R72, c[0x0][0x9e8] ;  /* 0x00027a00ff481b82 */ /* 0x000e240000000a00 */
[----:B0-----:R-:W-:-:S05]  /*24f0*/  @P1 IMAD.HI.U32 R4, R5, R72, RZ ;  /* 0x0000004805041227 */ /* 0x001fca00078e00ff */
[----:B------:R-:W-:-:S07]  /*2500*/  @P1 SHF.R.U32.HI R5, RZ, R73, R4 ;  /* 0x00000049ff051219 */ /* 0x000fce0000011604 */
.L_x_989:
[----:B------:R-:W-:Y:S05]  /*2510*/  BSYNC B0 ;  /* 0x0000000000007941 */ /* 0x000fea0003800000 */
.L_x_987:
[----:B------:R-:W-:-:S05]  /*2520*/  IMAD R5, R5, R15, R20 ;  /* 0x0000000f05057224 */ /* 0x000fca00078e0214 */
[----:B------:R-:W-:Y:S02]  /*2530*/  VIADDMNMX R0, R5, R15, R0, PT ;  /* 0x0000000f05007246 */ /* 0x000fe40003800100 */
[----:B------:R-:W-:-:S07]  /*2540*/  VIMNMX R2, R2, R5, !PT ;  /* 0x0000000502027248 */ /* 0x000fce0007fe0100 */
.L_x_986:
[C---:B------:R-:W-:Y:S02]  /*2550*/  ISETP.GE.AND P2, PT, R14.reuse, 0x9, PT ;  /* 0x000000090e00780c */ /* 0x040fe40003f46270 */
[----:B------:R-:W-:Y:S02]  /*2560*/  ISETP.GE.AND P1, PT, R14, 0x2, PT ;  /* 0x000000020e00780c */ /* 0x000fe40003f26270 */
[C---:B------:R-:W-:Y:S02]  /*2570*/  ISETP.GT.AND P3, PT, R2.reuse, 0x8, !P2 ;  /* 0x000000080200780c */ /* 0x040fe40005764270 */
[----:B------:R-:W-:Y:S02]  /*2580*/  ISETP.GT.AND P4, PT, R2, 0x1, !P1 ;  /* 0x000000010200780c */ /* 0x000fe40004f84270 */
[----:B------:R-:W-:Y:S02]  /*2590*/  ISETP.LT.OR P3, PT, R0, 0x9, P3 ;  /* 0x000000090000780c */ /* 0x000fe40001f61670 */
[----:B------:R-:W-:-:S02]  /*25a0*/  ISETP.GE.AND P5, PT, R14, 0x11, PT ;  /* 0x000000110e00780c */ /* 0x000fc40003fa6270 */
[----:B------:R-:W-:Y:S02]  /*25b0*/  ISETP.LT.OR P4, PT, R0, 0x2, P4 ;  /* 0x000000020000780c */ /* 0x000fe40002781670 */
[----:B------:R-:W-:Y:S02]  /*25c0*/  FSEL R28, R28, -INF , !P3 ;  /* 0xff8000001c1c7808 */ /* 0x000fe40005800000 */
[----:B------:R-:W-:Y:S02]  /*25d0*/  ISETP.GT.AND P3, PT, R2, 0x10, !P5 ;  /* 0x000000100200780c */ /* 0x000fe40006f64270 */
[----:B------:R-:W-:Y:S02]  /*25e0*/  ISETP.GE.AND P6, PT, R14, 0xa, PT ;  /* 0x0000000a0e00780c */ /* 0x000fe40003fc6270 */
[----:B------:R-:W-:Y:S02]  /*25f0*/  FSEL R72, R25, -INF , !P4 ;  /* 0xff80000019487808 */ /* 0x000fe40006000000 */
[----:B------:R-:W-:-:S02]  /*2600*/  P2R R25, PR, RZ, 0x20 ;  /* 0x00000020ff197803 */ /* 0x000fc40000000000 */
[----:B------:R-:W-:Y:S02]  /*2610*/  ISETP.LT.OR P3, PT, R0, 0x11, P3 ;  /* 0x000000110000780c */ /* 0x000fe40001f61670 */
[----:B------:R-:W-:Y:S02]  /*2620*/  ISETP.GT.AND P4, PT, R2, 0x9, !P6 ;  /* 0x000000090200780c */ /* 0x000fe40007784270 */
[----:B------:R-:W-:Y:S02]  /*2630*/  ISETP.GE.AND P5, PT, R14, 0x12, PT ;  /* 0x000000120e00780c */ /* 0x000fe40003fa6270 */
[----:B------:R-:W-:Y:S02]  /*2640*/  FSEL R32, R32, -INF , !P3 ;  /* 0xff80000020207808 */ /* 0x000fe40005800000 */
[----:B------:R-:W-:Y:S02]  /*2650*/  ISETP.LT.OR P4, PT, R0, 0xa, P4 ;  /* 0x0000000a0000780c */ /* 0x000fe40002781670 */
[----:B------:R-:W-:-:S02]  /*2660*/  ISETP.GT.AND P3, PT, R2, 0x11, !P5 ;  /* 0x000000110200780c */ /* 0x000fc40006f64270 */
[----:B------:R-:W-:Y:S02]  /*2670*/  FSEL R74, R29, -INF , !P4 ;  /* 0xff8000001d4a7808 */ /* 0x000fe40006000000 */
[----:B------:R-:W-:Y:S02]  /*2680*/  ISETP.LT.OR P3, PT, R0, 0x12, P3 ;  /* 0x000000120000780c */ /* 0x000fe40001f61670 */
[----:B------:R-:W-:Y:S02]  /*2690*/  ISETP.GE.AND P4, PT, R14, 0x19, PT ;  /* 0x000000190e00780c */ /* 0x000fe40003f86270 */
[----:B------:R-:W-:Y:S02]  /*26a0*/  FSEL R76, R33, -INF , !P3 ;  /* 0xff800000214c7808 */ /* 0x000fe40005800000 */
[----:B------:R-:W-:Y:S02]  /*26b0*/  ISETP.GT.AND P3, PT, R2, 0x18, !P4 ;  /* 0x000000180200780c */ /* 0x000fe40006764270 */
[----:B------:R-:W-:-:S02]  /*26c0*/  P2R R33, PR, RZ, 0x10 ;  /* 0x00000010ff217803 */ /* 0x000fc40000000000 */
[----:B------:R-:W-:Y:S02]  /*26d0*/  ISETP.LT.OR P3, PT, R0, 0x19, P3 ;  /* 0x000000190000780c */ /* 0x000fe40001f61670 */
[----:B------:R-:W-:Y:S02]  /*26e0*/  ISETP.GE.AND P4, PT, R14, 0x1a, PT ;  /* 0x0000001a0e00780c */ /* 0x000fe40003f86270 */
[----:B------:R-:W-:Y:S02]  /*26f0*/  FSEL R36, R36, -INF , !P3 ;  /* 0xff80000024247808 */ /* 0x000fe40005800000 */
[----:B------:R-:W-:Y:S02]  /*2700*/  ISETP.GT.AND P3, PT, R2, 0x19, !P4 ;  /* 0x000000190200780c */ /* 0x000fe40006764270 */
[----:B------:R-:W-:Y:S02]  /*2710*/  P2R R73, PR, RZ, 0x10 ;  /* 0x00000010ff497803 */ /* 0x000fe40000000000 */
[----:B------:R-:W-:-:S02]  /*2720*/  ISETP.LT.OR P3, PT, R0, 0x1a, P3 ;  /* 0x0000001a0000780c */ /* 0x000fc40001f61670 */
[----:B------:R-:W-:Y:S02]  /*2730*/  ISETP.GE.AND P4, PT, R14, 0x21, PT ;  /* 0x000000210e00780c */ /* 0x000fe40003f86270 */
[----:B------:R-:W-:Y:S02]  /*2740*/  FSEL R78, R37, -INF , !P3 ;  /* 0xff800000254e7808 */ /* 0x000fe40005800000 */
[----:B------:R-:W-:Y:S02]  /*2750*/  ISETP.GT.AND P3, PT, R2, 0x20, !P4 ;  /* 0x000000200200780c */ /* 0x000fe40006764270 */
[----:B------:R-:W-:Y:S02]  /*2760*/  P2R R37, PR, RZ, 0x10 ;  /* 0x00000010ff257803 */ /* 0x000fe40000000000 */
[----:B------:R-:W-:Y:S02]  /*2770*/  ISETP.LT.OR P3, PT, R0, 0x21, P3 ;  /* 0x000000210000780c */ /* 0x000fe40001f61670 */
[----:B------:R-:W-:-:S02]  /*2780*/  ISETP.GE.AND P4, PT, R14, 0x22, PT ;  /* 0x000000220e00780c */ /* 0x000fc40003f86270 */
[----:B------:R-:W-:Y:S02]  /*2790*/  FSEL R40, R40, -INF , !P3 ;  /* 0xff80000028287808 */ /* 0x000fe40005800000 */
[----:B------:R-:W-:Y:S02]  /*27a0*/  ISETP.GT.AND P3, PT, R2, 0x21, !P4 ;  /* 0x000000210200780c */ /* 0x000fe40006764270 */
[----:B------:R-:W-:Y:S02]  /*27b0*/  P2R R75, PR, RZ, 0x10 ;  /* 0x00000010ff4b7803 */ /* 0x000fe40000000000 */
[----:B------:R-:W-:Y:S02]  /*27c0*/  ISETP.LT.OR P3, PT, R0, 0x22, P3 ;  /* 0x000000220000780c */ /* 0x000fe40001f61670 */
[----:B------:R-:W-:Y:S02]  /*27d0*/  ISETP.GE.AND P4, PT, R14, 0x29, PT ;  /* 0x000000290e00780c */ /* 0x000fe40003f86270 */
[----:B------:R-:W-:-:S02]  /*27e0*/  FSEL R80, R41, -INF , !P3 ;  /* 0xff80000029507808 */ /* 0x000fc40005800000 */
[----:B------:R-:W-:Y:S02]  /*27f0*/  ISETP.GT.AND P3, PT, R2, 0x28, !P4 ;  /* 0x000000280200780c */ /* 0x000fe40006764270 */
[----:B------:R-:W-:Y:S02]  /*2800*/  P2R R41, PR, RZ, 0x10 ;  /* 0x00000010ff297803 */ /* 0x000fe40000000000 */
[----:B------:R-:W-:Y:S02]  /*2810*/  ISETP.LT.OR P3, PT, R0, 0x29, P3 ;  /* 0x000000290000780c */ /* 0x000fe40001f61670 */
[----:B------:R-:W-:Y:S02]  /*2820*/  ISETP.GE.AND P4, PT, R14, 0x2a, PT ;  /* 0x0000002a0e00780c */ /* 0x000fe40003f86270 */
[----:B------:R-:W-:Y:S02]  /*2830*/  FSEL R44, R44, -INF , !P3 ;  /* 0xff8000002c2c7808 */ /* 0x000fe40005800000 */
[----:B------:R-:W-:-:S02]  /*2840*/  ISETP.GT.AND P3, PT, R2, 0x29, !P4 ;  /* 0x000000290200780c */ /* 0x000fc40006764270 */
[----:B------:R-:W-:Y:S02]  /*2850*/  P2R R77, PR, RZ, 0x10 ;  /* 0x00000010ff4d7803 */ /* 0x000fe40000000000 */
        /* <DEDUP_REMOVED lines=41> */
[----:B------:R-:W-:Y:S02]  /*2af0*/  P2R R29, PR, RZ, 0x20 ;  /* 0x00000020ff1d7803 */ /* 0x000fe40000000000 */
[----:B------:R-:W-:Y:S02]  /*2b00*/  FSEL R90, R61, -INF , !P3 ;  /* 0xff8000003d5a7808 */ /* 0x000fe40005800000 */
[----:B------:R-:W-:Y:S02]  /*2b10*/  ISETP.GE.AND P3, PT, R14, 0x51, PT ;  /* 0x000000510e00780c */ /* 0x000fe40003f66270 */
[----:B------:R-:W-:Y:S02]  /*2b20*/  P2R R21, PR, RZ, 0x40 ;  /* 0x00000040ff157803 */ /* 0x000fe40000000000 */
[----:B------:R-:W-:Y:S02]  /*2b30*/  ISETP.GT.AND P4, PT, R2, 0x50, !P3 ;  /* 0x000000500200780c */ /* 0x000fe40005f84270 */
[----:B------:R-:W-:-:S02]  /*2b40*/  R2UR UR4, R18 ;  /* 0x00000000120472ca */ /* 0x000fc400000e0000 */
[----:B------:R-:W-:-:S04]  /*2b50*/  ISETP.LT.OR P4, PT, R0, 0x51, P4 ;  /* 0x000000510000780c */ /* 0x000fc80002781670 */
[----:B------:R-:W-:Y:S02]  /*2b60*/  FSEL R64, R64, -INF , !P4 ;  /* 0xff80000040407808 */ /* 0x000fe40006000000 */
[----:B------:R-:W-:-:S04]  /*2b70*/  ISETP.GE.AND P4, PT, R14, 0x52, PT ;  /* 0x000000520e00780c */ /* 0x000fc80003f86270 */
[----:B------:R-:W-:Y:S01]  /*2b80*/  ISETP.GT.AND P5, PT, R2, 0x51, !P4 ;  /* 0x000000510200780c */ /* 0x000fe200067a4270 */
[----:B------:R-:W-:-:S03]  /*2b90*/  UISETP.NE.AND UP0, UPT, UR4, URZ, UPT ;  /* 0x0000003f0400728c */ /* 0x000fc6000bf05270 */
[----:B------:R-:W-:-:S04]  /*2ba0*/  ISETP.LT.OR P5, PT, R0, 0x52, P5 ;  /* 0x000000520000780c */ /* 0x000fc80002fa1670 */
[----:B------:R-:W-:Y:S02]  /*2bb0*/  FSEL R92, R65, -INF , !P5 ;  /* 0xff800000415c7808 */ /* 0x000fe40006800000 */
[----:B------:R-:W-:-:S04]  /*2bc0*/  ISETP.GE.AND P5, PT, R14, 0x59, PT ;  /* 0x000000590e00780c */ /* 0x000fc80003fa6270 */
[----:B------:R-:W-:-:S04]  /*2bd0*/  ISETP.GT.AND P6, PT, R2, 0x58, !P5 ;  /* 0x000000580200780c */ /* 0x000fc80006fc4270 */
[----:B------:R-:W-:-:S04]  /*2be0*/  ISETP.LT.OR P6, PT, R0, 0x59, P6 ;  /* 0x000000590000780c */ /* 0x000fc800037c1670 */
[----:B------:R-:W-:Y:S02]  /*2bf0*/  FSEL R68, R68, -INF , !P6 ;  /* 0xff80000044447808 */ /* 0x000fe40007000000 */
[----:B------:R-:W-:-:S04]  /*2c00*/  ISETP.GE.AND P6, PT, R14, 0x1, PT ;  /* 0x000000010e00780c */ /* 0x000fc80003fc6270 */
[----:B------:R-:W-:Y:S02]  /*2c10*/  P2R R15, PR, RZ, 0x40 ;  /* 0x00000040ff0f7803 */ /* 0x000fe40000000000 */
[----:B------:R-:W-:-:S04]  /*2c20*/  ISETP.GT.AND P6, PT, R2, RZ, !P6 ;  /* 0x000000ff0200720c */ /* 0x000fc800077c4270 */
[----:B------:R-:W-:-:S04]  /*2c30*/  ISETP.LT.OR P6, PT, R0, 0x1, P6 ;  /* 0x000000010000780c */ /* 0x000fc800037c1670 */
[----:B------:R-:W-:Y:S02]  /*2c40*/  FSEL R24, R24, -INF , !P6 ;  /* 0xff80000018187808 */ /* 0x000fe40007000000 */
[----:B------:R-:W-:-:S04]  /*2c50*/  ISETP.GE.AND P6, PT, R14, 0x5a, PT ;  /* 0x0000005a0e00780c */ /* 0x000fc80003fc6270 */
[----:B------:R-:W-:Y:S02]  /*2c60*/  P2R R61, PR, RZ, 0x40 ;  /* 0x00000040ff3d7803 */ /* 0x000fe40000000000 */
[----:B------:R-:W-:-:S04]  /*2c70*/  ISETP.GT.AND P6, PT, R2, 0x59, !P6 ;  /* 0x000000590200780c */ /* 0x000fc800077c4270 */
[----:B------:R-:W-:Y:S02]  /*2c80*/  ISETP.LT.OR P6, PT, R0, 0x5a, P6 ;  /* 0x0000005a0000780c */ /* 0x000fe400037c1670 */
[----:B------:R-:W0:Y:S02]  /*2c90*/  SHFL.IDX PT, R0, R3, 0x1, 0x1c1f ;  /* 0x003c1f0003007f89 */ /* 0x000e2400000e0000 */
[----:B------:R-:W-:Y:S02]  /*2ca0*/  FSEL R94, R69, -INF , !P6 ;  /* 0xff800000455e7808 */ /* 0x000fe40007000000 */
[----:B------:R-:W-:Y:S02]  /*2cb0*/  PLOP3.LUT P6, PT, PT, PT, UP0, 0x40, 0x0 ;  /* 0x000000000000781c */ /* 0x000fe40003fce808 */
[----:B0-----:R-:W-:Y:S01]  /*2cc0*/  VIADDMNMX R2, R0, R9, R8, PT ;  /* 0x0000000900027246 */ /* 0x001fe20003800108 */
[----:B------:R-:W-:-:S10]  /*2cd0*/  IMAD.IADD R4, R13, 0x1, R0 ;  /* 0x000000010d047824 */ /* 0x000fd400078e0200 */
[----:B------:R-:W-:Y:S05]  /*2ce0*/  @P6 BRA `(.L_x_990) ;  /* 0x00000000005c6947 */ /* 0x000fea0003800000 */
        /* <DEDUP_REMOVED lines=13> */
.L_x_992:
[----:B------:R-:W-:Y:S02]  /*2dc0*/  ULDC UR4, c[0x0][0x9e4] ;  /* 0x0002790000047ab9 */ /* 0x000fe40000000800 */
[----:B------:R-:W-:-:S05]  /*2dd0*/  IMAD.U32 R5, RZ, RZ, UR4 ;  /* 0x00000004ff057e24 */ /* 0x000fca000f8e00ff */
[----:B------:R-:W-:-:S13]  /*2de0*/  ISETP.NE.AND P6, PT, R5, 0x1, PT ;  /* 0x000000010500780c */ /* 0x000fda0003fc5270 */
[----:B------:R-:W0:Y:S02]  /*2df0*/  @P6 LDC.64 R8, c[0x0][0x9e8] ;  /* 0x00027a00ff086b82 */ /* 0x000e240000000a00 */
[----:B0-----:R-:W-:-:S05]  /*2e00*/  @P6 IMAD.HI.U32 R0, R3, R8, RZ ;  /* 0x0000000803006227 */ /* 0x001fca00078e00ff */
[----:B------:R-:W-:-:S07]  /*2e10*/  @P6 SHF.R.U32.HI R3, RZ, R9, R0 ;  /* 0x00000009ff036219 */ /* 0x000fce0000011600 */
.L_x_993:
[----:B------:R-:W-:Y:S05]  /*2e20*/  BSYNC B0 ;  /* 0x0000000000007941 */ /* 0x000fea0003800000 */
.L_x_991:
[----:B------:R-:W-:-:S05]  /*2e30*/  IMAD R3, R3, R5, R20 ;  /* 0x0000000503037224 */ /* 0x000fca00078e0214 */
[----:B------:R-:W-:Y:S02]  /*2e40*/  VIADDMNMX R2, R3, R5, R2, PT ;  /* 0x0000000503027246 */ /* 0x000fe40003800102 */
[----:B------:R-:W-:-:S07]  /*2e50*/  VIMNMX R4, R4, R3, !PT ;  /* 0x0000000304047248 */ /* 0x000fce0007fe0100 */
.L_x_990:
[C---:B------:R-:W-:Y:S02]  /*2e60*/  ISETP.GT.AND P1, PT, R4.reuse, 0x1, !P1 ;  /* 0x000000010400780c */ /* 0x040fe40004f24270 */
[----:B------:R-:W-:Y:S02]  /*2e70*/  ISETP.GT.AND P2, PT, R4, 0x8, !P2 ;  /* 0x000000080400780c */ /* 0x000fe40005744270 */
[C---:B------:R-:W-:Y:S02]  /*2e80*/  ISETP.LT.OR P1, PT, R2.reuse, 0x2, P1 ;  /* 0x000000020200780c */ /* 0x040fe40000f21670 */
[----:B------:R-:W-:Y:S02]  /*2e90*/  ISETP.LT.OR P2, PT, R2, 0x9, P2 ;  /* 0x000000090200780c */ /* 0x000fe40001741670 */
[----:B------:R-:W-:Y:S02]  /*2ea0*/  FSEL R27, R27, -INF , !P1 ;  /* 0xff8000001b1b7808 */ /* 0x000fe40004800000 */
[----:B------:R-:W-:-:S02]  /*2eb0*/  ISETP.NE.AND P1, PT, R21, RZ, PT ;  /* 0x000000ff1500720c */ /* 0x000fc40003f25270 */
[----:B------:R-:W-:Y:S02]  /*2ec0*/  FSEL R9, R30, -INF , !P2 ;  /* 0xff8000001e097808 */ /* 0x000fe40005000000 */
[----:B------:R-:W-:Y:S02]  /*2ed0*/  ISETP.GT.AND P1, PT, R4, 0x9, !P1 ;  /* 0x000000090400780c */ /* 0x000fe40004f24270 */
[----:B------:R-:W-:Y:S02]  /*2ee0*/  ISETP.NE.AND P2, PT, R29, RZ, PT ;  /* 0x000000ff1d00720c */ /* 0x000fe40003f45270 */
[----:B------:R-:W-:Y:S02]  /*2ef0*/  ISETP.LT.OR P1, PT, R2, 0xa, P1 ;  /* 0x0000000a0200780c */ /* 0x000fe40000f21670 */
[----:B------:R-:W-:Y:S02]  /*2f00*/  ISETP.NE.AND P6, PT, R33, RZ, PT ;  /* 0x000000ff2100720c */ /* 0x000fe40003fc5270 */
[----:B------:R-:W-:-:S02]  /*2f10*/  FSEL R31, R31, -INF , !P1 ;  /* 0xff8000001f1f7808 */ /* 0x000fc40004800000 */
[----:B------:R-:W-:Y:S02]  /*2f20*/  ISETP.NE.AND P1, PT, R25, RZ, PT ;  /* 0x000000ff1900720c */ /* 0x000fe40003f25270 */
[----:B------:R-:W-:Y:S02]  /*2f30*/  FMNMX.FTZ R0, R24, R72, !PT ;  /* 0x0000004818007209 */ /* 0x000fe40007810000 */
[----:B------:R-:W-:Y:S02]  /*2f40*/  ISETP.GT.AND P1, PT, R4, 0x10, !P1 ;  /* 0x000000100400780c */ /* 0x000fe40004f24270 */
[----:B------:R-:W-:Y:S02]  /*2f50*/  FMNMX.FTZ R0, R28, R0, !PT ;  /* 0x000000001c007209 */ /* 0x000fe40007810000 */
[----:B------:R-:W-:Y:S02]  /*2f60*/  ISETP.LT.OR P1, PT, R2, 0x11, P1 ;  /* 0x000000110200780c */ /* 0x000fe40000f21670 */
[----:B------:R-:W-:-:S02]  /*2f70*/  FMNMX.FTZ R0, R74, R0, !PT ;  /* 0x000000004a007209 */ /* 0x000fc40007810000 */
[----:B------:R-:W-:Y:S02]  /*2f80*/  FSEL R13, R34, -INF , !P1 ;  /* 0xff800000220d7808 */ /* 0x000fe40004800000 */
[----:B------:R-:W-:Y:S02]  /*2f90*/  ISETP.GT.AND P1, PT, R4, 0x11, !P2 ;  /* 0x000000110400780c */ /* 0x000fe40005724270 */
[----:B------:R-:W-:Y:S02]  /*2fa0*/  FMNMX.FTZ R0, R32, R0, !PT ;  /* 0x0000000020007209 */ /* 0x000fe40007810000 */
[----:B------:R-:W-:Y:S02]  /*2fb0*/  ISETP.LT.OR P1, PT, R2, 0x12, P1 ;  /* 0x000000120200780c */ /* 0x000fe40000f21670 */
[----:B------:R-:W-:Y:S02]  /*2fc0*/  FMNMX.FTZ R0, R76, R0, !PT ;  /* 0x000000004c007209 */ /* 0x000fe40007810000 */
[----:B------:R-:W-:-:S02]  /*2fd0*/  FSEL R35, R35, -INF , !P1 ;  /* 0xff80000023237808 */ /* 0x000fc40004800000 */
[----:B------:R-:W-:Y:S02]  /*2fe0*/  ISETP.GT.AND P1, PT, R4, 0x18, !P6 ;  /* 0x000000180400780c */ /* 0x000fe40007724270 */
[----:B------:R-:W-:Y:S02]  /*2ff0*/  ISETP.NE.AND P6, PT, R15, RZ, PT ;  /* 0x000000ff0f00720c */ /* 0x000fe40003fc5270 */
[----:B------:R-:W-:Y:S02]  /*3000*/  ISETP.LT.OR P1, PT, R2, 0x19, P1 ;  /* 0x000000190200780c */ /* 0x000fe40000f21670 */
[----:B------:R-:W-:Y:S02]  /*3010*/  FMNMX.FTZ R0, R36, R0, !PT ;  /* 0x0000000024007209 */ /* 0x000fe40007810000 */
[----:B------:R-:W-:Y:S02]  /*3020*/  FSEL R15, R38, -INF , !P1 ;  /* 0xff800000260f7808 */ /* 0x000fe40004800000 */
[----:B------:R-:W-:-:S02]  /*3030*/  ISETP.NE.AND P1, PT, R73, RZ, PT ;  /* 0x000000ff4900720c */ /* 0x000fc40003f25270 */
[----:B------:R-:W-:Y:S02]  /*3040*/  FMNMX.FTZ R0, R78, R0, !PT ;  /* 0x000000004e007209 */ /* 0x000fe40007810000 */
[----:B------:R-:W-:Y:S02]  /*3050*/  ISETP.GT.AND P1, PT, R4, 0x19, !P1 ;  /* 0x000000190400780c */ /* 0x000fe40004f24270 */
[----:B------:R-:W-:Y:S02]  /*3060*/  FMNMX.FTZ R0, R40, R0, !PT ;  /* 0x0000000028007209 */ /* 0x000fe40007810000 */
[----:B------:R-:W-:Y:S02]  /*3070*/  ISETP.LT.OR P1, PT, R2, 0x1a, P1 ;  /* 0x0000001a0200780c */ /* 0x000fe40000f21670 */
[----:B------:R-:W-:Y:S02]  /*3080*/  FMNMX.FTZ R0, R80, R0, !PT ;  /* 0x0000000050007209 */ /* 0x000fe40007810000 */
        /* <DEDUP_REMOVED lines=8> */
[----:B------:R-:W-:Y:S02]  /*3110*/  ISETP.NE.AND P1, PT, R75, RZ, PT ;  /* 0x000000ff4b00720c */ /* 0x000fe40003f25270 */
[----:B------:R-:W-:Y:S02]  /*3120*/  FMNMX.FTZ R0, R84, R0, !PT ;  /* 0x0000000054007209 */ /* 0x000fe40007810000 */
[----:B------:R-:W-:Y:S02]  /*3130*/  ISETP.GT.AND P1, PT, R4, 0x21, !P1 ;  /* 0x000000210400780c */ /* 0x000fe40004f24270 */
[----:B------:R-:W-:Y:S02]  /*3140*/  FMNMX.FTZ R0, R52, R0, !PT ;  /* 0x0000000034007209 */ /* 0x000fe40007810000 */
[----:B------:R-:W-:-:S02]  /*3150*/  ISETP.LT.OR P1, PT, R2, 0x22, P1 ;  /* 0x000000220200780c */ /* 0x000fc40000f21670 */
[----:B------:R-:W-:Y:S02]  /*3160*/  FMNMX.FTZ R0, R86, R0, !PT ;  /* 0x0000000056007209 */ /* 0x000fe40007810000 */
[----:B------:R-:W-:Y:S02]  /*3170*/  FSEL R43, R43, -INF , !P1 ;  /* 0xff8000002b2b7808 */ /* 0x000fe40004800000 */
[----:B------:R-:W-:Y:S02]  /*3180*/  ISETP.NE.AND P1, PT, R41, RZ, PT ;  /* 0x000000ff2900720c */ /* 0x000fe40003f25270 */
[----:B------:R-:W-:Y:S02]  /*3190*/  FMNMX.FTZ R0, R56, R0, !PT ;  /* 0x0000000038007209 */ /* 0x000fe40007810000 */
[----:B------:R-:W-:Y:S02]  /*31a0*/  ISETP.GT.AND P1, PT, R4, 0x28, !P1 ;  /* 0x000000280400780c */ /* 0x000fe40004f24270 */
[----:B------:R-:W-:-:S02]  /*31b0*/  FMNMX.FTZ R0, R88, R0, !PT ;  /* 0x0000000058007209 */ /* 0x000fc40007810000 */
[----:B------:R-:W-:Y:S02]  /*31c0*/  ISETP.LT.OR P1, PT, R2, 0x29, P1 ;  /* 0x000000290200780c */ /* 0x000fe40000f21670 */
[----:B------:R-:W-:Y:S02]  /*31d0*/  FMNMX.FTZ R0, R60, R0, !PT ;  /* 0x000000003c007209 */ /* 0x000fe40007810000 */
[----:B------:R-:W-:Y:S02]  /*31e0*/  FSEL R25, R46, -INF , !P1 ;  /* 0xff8000002e197808 */ /* 0x000fe40004800000 */
[----:B------:R-:W-:Y:S02]  /*31f0*/  ISETP.NE.AND P1, PT, R77, RZ, PT ;  /* 0x000000ff4d00720c */ /* 0x000fe40003f25270 */
[----:B------:R-:W-:Y:S02]  /*3200*/  FMNMX.FTZ R0, R90, R0, !PT ;  /* 0x000000005a007209 */ /* 0x000fe40007810000 */
[----:B------:R-:W-:-:S02]  /*3210*/  ISETP.GT.AND P1, PT, R4, 0x29, !P1 ;  /* 0x000000290400780c */ /* 0x000fc40004f24270 */
[----:B------:R-:W-:Y:S02]  /*3220*/  FMNMX.FTZ R0, R64, R0, !PT ;  /* 0x0000000040007209 */ /* 0x000fe40007810000 */
[----:B------:R-:W-:Y:S02]  /*3230*/  ISETP.LT.OR P1, PT, R2, 0x2a, P1 ;  /* 0x0000002a0200780c */ /* 0x000fe40000f21670 */
[----:B------:R-:W-:Y:S02]  /*3240*/  FMNMX.FTZ R0, R92, R0, !PT ;  /* 0x000000005c007209 */ /* 0x000fe40007810000 */
[----:B------:R-:W-:Y:S02]  /*3250*/  FSEL R47, R47, -INF , !P1 ;  /* 0xff8000002f2f7808 */ /* 0x000fe40004800000 */
[----:B------:R-:W-:Y:S02]  /*3260*/  ISETP.NE.AND P1, PT, R45, RZ, PT ;  /* 0x000000ff2d00720c */ /* 0x000fe40003f25270 */
[----:B------:R-:W-:-:S02]  /*3270*/  FMNMX.FTZ R0, R68, R0, !PT ;  /* 0x0000000044007209 */ /* 0x000fc40007810000 */
[----:B------:R-:W-:Y:S02]  /*3280*/  ISETP.GT.AND P1, PT, R4, 0x30, !P1 ;  /* 0x000000300400780c */ /* 0x000fe40004f24270 */
[----:B------:R-:W-:Y:S02]  /*3290*/  FMNMX.FTZ R8, R94, R0, !PT ;  /* 0x000000005e087209 */ /* 0x000fe40007810000 */
[----:B------:R-:W-:Y:S02]  /*32a0*/  ISETP.LT.OR P1, PT, R2, 0x31, P1 ;  /* 0x000000310200780c */ /* 0x000fe40000f21670 */
[----:B------:R-:W-:Y:S01]  /*32b0*/  ISETP.NE.AND P2, PT, R53, RZ, PT ;  /* 0x000000ff3500720c */ /* 0x000fe20003f45270 */
[----:B------:R-:W0:Y:S01]  /*32c0*/  SHFL.BFLY PT, R5, R8, 0x2, 0x1f ;  /* 0x0c401f0008057f89 */ /* 0x000e2200000e0000 */
[----:B------:R-:W-:Y:S02]  /*32d0*/  FSEL R29, R50, -INF , !P1 ;  /* 0xff800000321d7808 */ /* 0x000fe40004800000 */
[----:B------:R-:W-:-:S02]  /*32e0*/  ISETP.NE.AND P1, PT, R79, RZ, PT ;  /* 0x000000ff4f00720c */ /* 0x000fc40003f25270 */
[----:B------:R-:W-:Y:S02]  /*32f0*/  R2UR UR4, R18 ;  /* 0x00000000120472ca */ /* 0x000fe400000e0000 */
[C---:B------:R-:W-:Y:S02]  /*3300*/  ISETP.GT.AND P1, PT, R4.reuse, 0x31, !P1 ;  /* 0x000000310400780c */ /* 0x040fe40004f24270 */
[----:B------:R-:W-:Y:S02]  /*3310*/  ISETP.GT.AND P3, PT, R4, 0x50, !P3 ;  /* 0x000000500400780c */ /* 0x000fe40005f64270 */
[----:B------:R-:W-:Y:S02]  /*3320*/  ISETP.LT.OR P1, PT, R2, 0x32, P1 ;  /* 0x000000320200780c */ /* 0x000fe40000f21670 */
[----:B------:R-:W-:Y:S02]  /*3330*/  ISETP.GT.AND P4, PT, R4, 0x51, !P4 ;  /* 0x000000510400780c */ /* 0x000fe40006784270 */
[----:B------:R-:W-:-:S02]  /*3340*/  FSEL R51, R51, -INF , !P1 ;  /* 0xff80000033337808 */ /* 0x000fc40004800000 */
[----:B------:R-:W-:Y:S01]  /*3350*/  ISETP.NE.AND P1, PT, R49, RZ, PT ;  /* 0x000000ff3100720c */ /* 0x000fe20003f25270 */
[----:B------:R-:W-:Y:S01]  /*3360*/  UISETP.NE.AND UP0, UPT, UR4, URZ, UPT ;  /* 0x0000003f0400728c */ /* 0x000fe2000bf05270 */
[----:B------:R-:W-:Y:S02]  /*3370*/  ISETP.LT.OR P3, PT, R2, 0x51, P3 ;  /* 0x000000510200780c */ /* 0x000fe40001f61670 */
[C---:B------:R-:W-:Y:S01]  /*3380*/  ISETP.GT.AND P1, PT, R4.reuse, 0x38, !P1 ;  /* 0x000000380400780c */ /* 0x040fe20004f24270 */
[----:B------:R-:W-:Y:S01]  /*3390*/  ULDC UR4, c[0x0][0x988] ;  /* 0x0002620000047ab9 */ /* 0x000fe20000000800 */
[----:B------:R-:W-:Y:S01]  /*33a0*/  ISETP.GT.AND P5, PT, R4, 0x58, !P5 ;  /* 0x000000580400780c */ /* 0x000fe20006fa4270 */
[----:B------:R-:W-:Y:S01]  /*33b0*/  IMAD.U32 R0, RZ, RZ, UR4 ;  /* 0x00000004ff007e24 */ /* 0x000fe2000f8e00ff */
[----:B------:R-:W-:Y:S02]  /*33c0*/  ISETP.LT.OR P1, PT, R2, 0x39, P1 ;  /* 0x000000390200780c */ /* 0x000fe40000f21670 */
[----:B0-----:R-:W-:-:S02]  /*33d0*/  FMNMX.FTZ R14, R8, R5, !PT ;  /* 0x00000005080e7209 */ /* 0x001fc40007810000 */
[----:B------:R-:W-:Y:S02]  /*33e0*/  FSEL R33, R54, -INF , !P1 ;  /* 0xff80000036217808 */ /* 0x000fe40004800000 */
[----:B------:R-:W-:Y:S01]  /*33f0*/  ISETP.NE.AND P1, PT, R81, RZ, PT ;  /* 0x000000ff5100720c */ /* 0x000fe20003f25270 */
[----:B------:R-:W0:Y:S01]  /*3400*/  SHFL.BFLY PT, R5, R14, 0x1, 0x1f ;  /* 0x0c201f000e057f89 */ /* 0x000e2200000e0000 */
[----:B------:R-:W-:Y:S02]  /*3410*/  ISETP.LT.OR P4, PT, R2, 0x52, P4 ;  /* 0x000000520200780c */ /* 0x000fe40002781670 */
[----:B------:R-:W-:Y:S02]  /*3420*/  ISETP.GT.AND P1, PT, R4, 0x39, !P1 ;  /* 0x000000390400780c */ /* 0x000fe40004f24270 */
[----:B------:R-:W-:Y:S02]  /*3430*/  FSEL R45, R66, -INF , !P3 ;  /* 0xff800000422d7808 */ /* 0x000fe40005800000 */
[----:B------:R-:W-:-:S02]  /*3440*/  ISETP.LT.OR P1, PT, R2, 0x3a, P1 ;  /* 0x0000003a0200780c */ /* 0x000fc40000f21670 */
[----:B------:R-:W-:Y:S02]  /*3450*/  ISETP.LT.OR P5, PT, R2, 0x59, P5 ;  /* 0x000000590200780c */ /* 0x000fe40002fa1670 */
[----:B------:R-:W-:Y:S02]  /*3460*/  FSEL R55, R55, -INF , !P1 ;  /* 0xff80000037377808 */ /* 0x000fe40004800000 */
[----:B------:R-:W-:Y:S02]  /*3470*/  ISETP.GT.AND P1, PT, R4, 0x40, !P2 ;  /* 0x000000400400780c */ /* 0x000fe40005724270 */
[----:B------:R-:W-:Y:S02]  /*3480*/  ISETP.NE.AND P2, PT, R57, RZ, PT ;  /* 0x000000ff3900720c */ /* 0x000fe40003f45270 */
[----:B------:R-:W-:Y:S02]  /*3490*/  ISETP.LT.OR P1, PT, R2, 0x41, P1 ;  /* 0x000000410200780c */ /* 0x000fe40000f21670 */
[----:B------:R-:W-:-:S02]  /*34a0*/  ISETP.GT.AND P2, PT, R4, 0x49, !P2 ;  /* 0x000000490400780c */ /* 0x000fc40005744270 */
[----:B------:R-:W-:Y:S02]  /*34b0*/  FSEL R37, R58, -INF , !P1 ;  /* 0xff8000003a257808 */ /* 0x000fe40004800000 */
[----:B------:R-:W-:Y:S02]  /*34c0*/  ISETP.GT.AND P1, PT, R4, RZ, !P6 ;  /* 0x000000ff0400720c */ /* 0x000fe40007724270 */
[----:B0-----:R-:W-:Y:S02]  /*34d0*/  FMNMX.FTZ R5, R14, R5, !PT ;  /* 0x000000050e057209 */ /* 0x001fe40007810000 */
[----:B------:R-:W-:Y:S02]  /*34e0*/  ISETP.LT.OR P1, PT, R2, 0x1, P1 ;  /* 0x000000010200780c */ /* 0x000fe40000f21670 */
[----:B------:R-:W-:Y:S01]  /*34f0*/  ISETP.NE.AND P6, PT, R83, RZ, PT ;  /* 0x000000ff5300720c */ /* 0x000fe20003fc5270 */
[----:B------:R-:W-:Y:S01]  /*3500*/  FMUL.FTZ R20, R5, R0 ;  /* 0x0000000005147220 */ /* 0x000fe20000410000 */
[----:B------:R-:W-:-:S02]  /*3510*/  FSEL R3, R26, -INF , !P1 ;  /* 0xff8000001a037808 */ /* 0x000fc40004800000 */
[----:B------:R-:W-:Y:S02]  /*3520*/  FSETP.NEU.FTZ.AND P1, PT, R5, -INF , PT ;  /* 0xff8000000500780b */ /* 0x000fe40003f3d000 */
[----:B------:R-:W-:Y:S02]  /*3530*/  FMNMX.FTZ R8, R3, R27, !PT ;  /* 0x0000001b03087209 */ /* 0x000fe40007810000 */
[----:B------:R-:W-:Y:S02]  /*3540*/  FSEL R57, R20, RZ, P1 ;  /* 0x000000ff14397208 */ /* 0x000fe40000800000 */
[----:B------:R-:W-:Y:S02]  /*3550*/  FMNMX.FTZ R8, R9, R8, !PT ;  /* 0x0000000809087209 */ /* 0x000fe40007810000 */
[----:B------:R-:W-:Y:S01]  /*3560*/  ISETP.GT.AND P1, PT, R4, 0x41, !P6 ;  /* 0x000000410400780c */ /* 0x000fe20007724270 */
[--C-:B------:R-:W-:Y:S01]  /*3570*/  FFMA.FTZ R14, R24, R0, -R57.reuse ;  /* 0x00000000180e7223 */ /* 0x100fe20000010839 */
[----:B------:R-:W-:Y:S01]  /*3580*/  FMNMX.FTZ R8, R31, R8, !PT ;  /* 0x000000081f087209 */ /* 0x000fe20007810000 */
[-CC-:B------:R-:W-:Y:S01]  /*3590*/  FFMA.FTZ R20, R72, R0.reuse, -R57.reuse ;  /* 0x0000000048147223 */ /* 0x180fe20000010839 */
[----:B------:R-:W-:Y:S01]  /*35a0*/  ISETP.LT.OR P1, PT, R2, 0x42, P1 ;  /* 0x000000420200780c */ /* 0x000fe20000f21670 */
[--C-:B------:R-:W-:Y:S01]  /*35b0*/  FFMA.FTZ R24, R28, R0, -R57.reuse ;  /* 0x000000001c187223 */ /* 0x100fe20000010839 */
[----:B------:R-:W-:Y:S01]  /*35c0*/  FMNMX.FTZ R8, R13, R8, !PT ;  /* 0x000000080d087209 */ /* 0x000fe20007810000 */
[----:B------:R-:W-:Y:S01]  /*35d0*/  MUFU.EX2 R14, R14 ;  /* 0x0000000e000e7308 */ /* 0x000fe20000000800 */
[----:B------:R-:W-:Y:S01]  /*35e0*/  FSEL R59, R59, -INF , !P1 ;  /* 0xff8000003b3b7808 */ /* 0x000fe20004800000 */
[--C-:B------:R-:W-:Y:S01]  /*35f0*/  FFMA.FTZ R26, R74, R0, -R57.reuse ;  /* 0x000000004a1a7223 */ /* 0x100fe20000010839 */
[----:B------:R-:W-:Y:S01]  /*3600*/  FMNMX.FTZ R8, R35, R8, !PT ;  /* 0x0000000823087209 */ /* 0x000fe20007810000 */
[-CC-:B------:R-:W-:Y:S01]  /*3610*/  FFMA.FTZ R28, R32, R0.reuse, -R57.reuse ;  /* 0x00000000201c7223 */ /* 0x180fe20000010839 */
[----:B------:R-:W-:Y:S01]  /*3620*/  ISETP.NE.AND P1, PT, R85, RZ, PT ;  /* 0x000000ff5500720c */ /* 0x000fe20003f25270 */
[--C-:B------:R-:W-:Y:S01]  /*3630*/  FFMA.FTZ R34, R84, R0, -R57.reuse ;  /* 0x0000000054227223 */ /* 0x100fe20000010839 */
[----:B------:R-:W-:Y:S01]  /*3640*/  FMNMX.FTZ R8, R15, R8, !PT ;  /* 0x000000080f087209 */ /* 0x000fe20007810000 */
[----:B------:R-:W-:Y:S01]  /*3650*/  MUFU.EX2 R24, R24 ;  /* 0x0000001800187308 */ /* 0x000fe20000000800 */
[----:B------:R-:W-:Y:S01]  /*3660*/  ISETP.GT.AND P1, PT, R4, 0x48, !P1 ;  /* 0x000000480400780c */ /* 0x000fe20004f24270 */
[--C-:B------:R-:W-:Y:S01]  /*3670*/  FFMA.FTZ R42, R92, R0, -R57.reuse ;  /* 0x000000005c2a7223 */ /* 0x100fe20000010839 */
[----:B------:R-:W-:Y:S01]  /*3680*/  FMNMX.FTZ R8, R39, R8, !PT ;  /* 0x0000000827087209 */ /* 0x000fe20007810000 */
[-CC-:B------:R-:W-:Y:S01]  /*3690*/  FFMA.FTZ R30, R82, R0.reuse, -R57.reuse ;  /* 0x00000000521e7223 */ /* 0x180fe20000010839 */
[----:B------:R-:W-:Y:S01]  /*36a0*/  ISETP.LT.OR P1, PT, R2, 0x49, P1 ;  /* 0x000000490200780c */ /* 0x000fe20000f21670 */
[--C-:B------:R-:W-:Y:S01]  /*36b0*/  FFMA.FTZ R32, R48, R0, -R57.reuse ;  /* 0x0000000030207223 */ /* 0x100fe20000010839 */
[----:B------:R-:W-:Y:S01]  /*36c0*/  FMNMX.FTZ R8, R21, R8, !PT ;  /* 0x0000000815087209 */ /* 0x000fe20007810000 */
[----:B------:R0:W-:Y:S01]  /*36d0*/  MUFU.EX2 R65, R26 ;  /* 0x0000001a00417308 */ /* 0x0001e20000000800 */
[----:B------:R-:W-:Y:S01]  /*36e0*/  ISETP.LT.OR P2, PT, R2, 0x4a, P2 ;  /* 0x0000004a0200780c */ /* 0x000fe20001741670 */
[----:B------:R-:W-:Y:S01]  /*36f0*/  FFMA.FTZ R38, R86, R0, -R57 ;  /* 0x0000000056267223 */ /* 0x000fe20000010839 */
[----:B------:R-:W-:-:S02]  /*3700*/  FMNMX.FTZ R8, R43, R8, !PT ;  /* 0x000000082b087209 */ /* 0x000fc40007810000 */
[----:B------:R-:W-:Y:S02]  /*3710*/  FSEL R41, R62, -INF , !P1 ;  /* 0xff8000003e297808 */ /* 0x000fe40004800000 */
[----:B------:R-:W-:Y:S01]  /*3720*/  FMNMX.FTZ R8, R25, R8, !PT ;  /* 0x0000000819087209 */ /* 0x000fe20007810000 */
[----:B------:R-:W-:Y:S01]  /*3730*/  MUFU.EX2 R28, R28 ;  /* 0x0000001c001c7308 */ /* 0x000fe20000000800 */
[----:B------:R-:W-:Y:S01]  /*3740*/  FSEL R63, R63, -INF , !P2 ;  /* 0xff8000003f3f7808 */ /* 0x000fe20005000000 */
[--C-:B0-----:R-:W-:Y:S01]  /*3750*/  FFMA.FTZ R26, R36, R0, -R57.reuse ;  /* 0x00000000241a7223 */ /* 0x101fe20000010839 */
[----:B------:R-:W-:Y:S01]  /*3760*/  FMNMX.FTZ R8, R47, R8, !PT ;  /* 0x000000082f087209 */ /* 0x000fe20007810000 */
[--C-:B------:R-:W-:Y:S01]  /*3770*/  FFMA.FTZ R36, R52, R0, -R57.reuse ;  /* 0x0000000034247223 */ /* 0x100fe20000010839 */
[----:B------:R-:W-:Y:S02]  /*3780*/  ISETP.NE.AND P6, PT, R61, RZ, PT ;  /* 0x000000ff3d00720c */ /* 0x000fe40003fc5270 */
[----:B------:R-:W-:Y:S01]  /*3790*/  FMNMX.FTZ R8, R29, R8, !PT ;  /* 0x000000081d087209 */ /* 0x000fe20007810000 */
[----:B------:R0:W1:Y:S01]  /*37a0*/  MUFU.EX2 R61, R20 ;  /* 0x00000014003d7308 */ /* 0x0000620000000800 */
[----:B------:R-:W-:Y:S01]  /*37b0*/  ISETP.GT.AND P6, PT, R4, 0x59, !P6 ;  /* 0x000000590400780c */ /* 0x000fe200077c4270 */
[----:B------:R-:W-:Y:S01]  /*37c0*/  FFMA.FTZ R4, R78, R0, -R57 ;  /* 0x000000004e047223 */ /* 0x000fe20000010839 */
[----:B------:R-:W-:-:S02]  /*37d0*/  FMNMX.FTZ R8, R51, R8, !PT ;  /* 0x0000000833087209 */ /* 0x000fc40007810000 */
[----:B------:R-:W-:Y:S02]  /*37e0*/  FSEL R67, R67, -INF , !P4 ;  /* 0xff80000043437808 */ /* 0x000fe40006000000 */
[----:B------:R-:W-:Y:S01]  /*37f0*/  FMNMX.FTZ R8, R33, R8, !PT ;  /* 0x0000000821087209 */ /* 0x000fe20007810000 */
[----:B------:R2:W-:Y:S01]  /*3800*/  MUFU.EX2 R73, R4 ;  /* 0x0000000400497308 */ /* 0x0005e20000000800 */
[----:B------:R-:W-:Y:S01]  /*3810*/  ISETP.LT.OR P6, PT, R2, 0x5a, P6 ;  /* 0x0000005a0200780c */ /* 0x000fe200037c1670 */
[--C-:B0-----:R-:W-:Y:S01]  /*3820*/  FFMA.FTZ R20, R76, R0, -R57.reuse ;  /* 0x000000004c147223 */ /* 0x101fe20000010839 */
[----:B------:R-:W-:Y:S01]  /*3830*/  FMNMX.FTZ R8, R55, R8, !PT ;  /* 0x0000000837087209 */ /* 0x000fe20007810000 */
[-CC-:B------:R-:W-:Y:S01]  /*3840*/  FFMA.FTZ R2, R44, R0.reuse, -R57.reuse ;  /* 0x000000002c027223 */ /* 0x180fe20000010839 */
[----:B------:R-:W-:Y:S01]  /*3850*/  FSEL R49, R70, -INF , !P5 ;  /* 0xff80000046317808 */ /* 0x000fe20006800000 */
[--C-:B------:R-:W-:Y:S01]  /*3860*/  FFMA.FTZ R44, R68, R0, -R57.reuse ;  /* 0x00000000442c7223 */ /* 0x100fe20000010839 */
[----:B------:R-:W-:Y:S01]  /*3870*/  FMNMX.FTZ R8, R37, R8, !PT ;  /* 0x0000000825087209 */ /* 0x000fe20007810000 */
[----:B------:R0:W3:Y:S01]  /*3880*/  MUFU.EX2 R69, R20 ;  /* 0x0000001400457308 */ /* 0x0000e20000000800 */
[----:B------:R-:W-:Y:S01]  /*3890*/  FSEL R71, R71, -INF , !P6 ;  /* 0xff80000047477808 */ /* 0x000fe20007000000 */
[----:B--2---:R-:W-:Y:S01]  /*38a0*/  FFMA.FTZ R4, R80, R0, -R57 ;  /* 0x0000000050047223 */ /* 0x004fe20000010839 */
[----:B------:R-:W-:-:S02]  /*38b0*/  FMNMX.FTZ R8, R59, R8, !PT ;  /* 0x000000083b087209 */ /* 0x000fc40007810000 */
[----:B-1----:R-:W-:Y:S02]  /*38c0*/  F2FP.F16.F32.PACK_AB R188, R61, R14 ;  /* 0x0000000e3dbc723e */ /* 0x002fe400000000ff */
[----:B------:R-:W-:Y:S01]  /*38d0*/  FMNMX.FTZ R8, R41, R8, !PT ;  /* 0x0000000829087209 */ /* 0x000fe20007810000 */
[----:B------:R-:W-:Y:S01]  /*38e0*/  MUFU.EX2 R75, R4 ;  /* 0x00000004004b7308 */ /* 0x000fe20000000800 */
[-CC-:B0-----:R-:W-:Y:S01]  /*38f0*/  FFMA.FTZ R20, R40, R0.reuse, -R57.reuse ;  /* 0x0000000028147223 */ /* 0x181fe20000010839 */
[----:B------:R-:W-:Y:S01]  /*3900*/  FFMA.FTZ R40, R56, R0, -R57 ;  /* 0x0000000038287223 */ /* 0x000fe20000010839 */
[----:B------:R-:W-:Y:S02]  /*3910*/  FMNMX.FTZ R8, R63, R8, !PT ;  /* 0x000000083f087209 */ /* 0x000fe40007810000 */
[----:B------:R-:W-:Y:S02]  /*3920*/  F2FP.F16.F32.PACK_AB R190, R65, R24 ;  /* 0x0000001841be723e */ /* 0x000fe400000000ff */
[----:B------:R-:W-:Y:S01]  /*3930*/  FMNMX.FTZ R8, R45, R8, !PT ;  /* 0x000000082d087209 */ /* 0x000fe20007810000 */
[----:B------:R0:W-:Y:S01]  /*3940*/  MUFU.EX2 R79, R34 ;  /* 0x00000022004f7308 */ /* 0x0001e20000000800 */
[----:B------:R-:W-:-:S02]  /*3950*/  R2UR UR5, R19 ;  /* 0x00000000130572ca */ /* 0x000fc400000e0000 */
[----:B------:R-:W-:Y:S02]  /*3960*/  FMNMX.FTZ R8, R67, R8, !PT ;  /* 0x0000000843087209 */ /* 0x000fe40007810000 */
[----:B------:R-:W-:Y:S02]  /*3970*/  R2UR UR7, R120 ;  /* 0x00000000780772ca */ /* 0x000fe400000e0000 */
[----:B------:R-:W-:Y:S01]  /*3980*/  FMNMX.FTZ R8, R49, R8, !PT ;  /* 0x0000000831087209 */ /* 0x000fe20007810000 */
[----:B------:R-:W1:Y:S01]  /*3990*/  MUFU.EX2 R26, R26 ;  /* 0x0000001a001a7308 */ /* 0x000e620000000800 */
[----:B0-----:R-:W-:Y:S01]  /*39a0*/  FFMA.FTZ R34, R90, R0, -R57 ;  /* 0x000000005a227223 */ /* 0x001fe20000010839 */
[----:B---3--:R-:W-:Y:S02]  /*39b0*/  F2FP.F16.F32.PACK_AB R184, R69, R28 ;  /* 0x0000001c45b8723e */ /* 0x008fe400000000ff */
[----:B------:R-:W-:Y:S02]  /*39c0*/  FMNMX.FTZ R8, R71, R8, !PT ;  /* 0x0000000847087209 */ /* 0x000fe40007810000 */
[----:B------:R-:W-:-:S02]  /*39d0*/  UISETP.NE.AND UP1, UPT, UR5, URZ, UPT ;  /* 0x0000003f0500728c */ /* 0x000fc4000bf25270 */
[----:B------:R-:W-:Y:S01]  /*39e0*/  MUFU.EX2 R85, R34 ;  /* 0x0000002200557308 */ /* 0x000fe20000000800 */
[----:B------:R-:W0:Y:S07]  /*39f0*/  SHFL.BFLY PT, R53, R8, 0x2, 0x1f ;  /* 0x0c401f0008357f89 */ /* 0x000e2e00000e0000 */
[----:B------:R-:W2:Y:S01]  /*3a00*/  MUFU.EX2 R20, R20 ;  /* 0x0000001400147308 */ /* 0x000ea20000000800 */
[----:B------:R-:W-:Y:S01]  /*3a10*/  @UP1 ULDC UR4, c[0x0][0x44c] ;  /* 0x0001130000041ab9 */ /* 0x000fe20000000800 */
[----:B------:R-:W-:Y:S01]  /*3a20*/  @UP1 ULDC UR11, c[0x0][0x450] ;  /* 0x00011400000b1ab9 */ /* 0x000fe20000000800 */
[----:B------:R-:W-:Y:S01]  /*3a30*/  UIMAD.WIDE.U32 UR4, UR39, UR4, URZ ;  /* 0x00000004270472a5 */ /* 0x000fe2000f8e003f */
[----:B-1----:R-:W-:-:S03]  /*3a40*/  F2FP.F16.F32.PACK_AB R186, R73, R26 ;  /* 0x0000001a49ba723e */ /* 0x002fc600000000ff */
[----:B------:R-:W-:Y:S01]  /*3a50*/  @UP1 USHF.R.U32.HI UR39, URZ, UR11, UR5 ;  /* 0x0000000b3f271299 */ /* 0x000fe20008011605 */
[----:B------:R-:W-:Y:S03]  /*3a60*/  MUFU.EX2 R87, R42 ;  /* 0x0000002a00577308 */ /* 0x000fe60000000800 */
[----:B------:R-:W-:-:S04]  /*3a70*/  UIADD3 UR39, UR7, UR39, URZ ;  /* 0x0000002707277290 */ /* 0x000fc8000fffe03f */
[----:B------:R-:W-:Y:S01]  /*3a80*/  UIADD3 UR6, UR39, UR6, URZ ;  /* 0x0000000627067290 */ /* 0x000fe2000fffe03f */
[----:B------:R-:W-:Y:S01]  /*3a90*/  MUFU.EX2 R2, R2 ;  /* 0x0000000200027308 */ /* 0x000fe20000000800 */
[----:B0-----:R-:W-:Y:S01]  /*3aa0*/  FMNMX.FTZ R53, R8, R53, !PT ;  /* 0x0000003508357209 */ /* 0x001fe20007810000 */
[----:B------:R-:W-:Y:S01]  /*3ab0*/  FFMA.FTZ R8, R88, R0, -R57 ;  /* 0x0000000058087223 */ /* 0x000fe20000010839 */
[----:B--2---:R-:W-:-:S03]  /*3ac0*/  F2FP.F16.F32.PACK_AB R180, R75, R20 ;  /* 0x000000144bb4723e */ /* 0x004fc600000000ff */
[----:B------:R-:W0:Y:S02]  /*3ad0*/  SHFL.BFLY PT, R4, R53, 0x1, 0x1f ;  /* 0x0c201f0035047f89 */ /* 0x000e2400000e0000 */
[----:B------:R-:W-:Y:S08]  /*3ae0*/  MUFU.EX2 R83, R8 ;  /* 0x0000000800537308 */ /* 0x000ff00000000800 */
[----:B------:R1:W2:Y:S08]  /*3af0*/  MUFU.EX2 R77, R30 ;  /* 0x0000001e004d7308 */ /* 0x0002b00000000800 */
[----:B------:R-:W3:Y:S01]  /*3b00*/  MUFU.EX2 R32, R32 ;  /* 0x0000002000207308 */ /* 0x000ee20000000800 */
[----:B-1----:R-:W-:Y:S01]  /*3b10*/  FFMA.FTZ R30, R60, R0, -R57 ;  /* 0x000000003c1e7223 */ /* 0x002fe20000010839 */
[----:B0-----:R-:W-:-:S06]  /*3b20*/  FMNMX.FTZ R4, R53, R4, !PT ;  /* 0x0000000435047209 */ /* 0x001fcc0007810000 */
[----:B------:R-:W-:Y:S01]  /*3b30*/  MUFU.EX2 R36, R36 ;  /* 0x0000002400247308 */ /* 0x000fe20000000800 */
[----:B--2---:R-:W-:Y:S01]  /*3b40*/  F2FP.F16.F32.PACK_AB R182, R77, R2 ;  /* 0x000000024db6723e */ /* 0x004fe200000000ff */
[C---:B------:R-:W-:Y:S01]  /*3b50*/  FMUL.FTZ R8, R4.reuse, R0 ;  /* 0x0000000004087220 */ /* 0x040fe20000410000 */
[----:B------:R-:W-:-:S04]  /*3b60*/  FSETP.NEU.FTZ.AND P1, PT, R4, -INF , PT ;  /* 0xff8000000400780b */ /* 0x000fc80003f3d000 */
[----:B------:R-:W-:Y:S01]  /*3b70*/  FSEL R8, R8, RZ, P1 ;  /* 0x000000ff08087208 */ /* 0x000fe20000800000 */
[----:B------:R-:W-:Y:S01]  /*3b80*/  MUFU.EX2 R81, R38 ;  /* 0x0000002600517308 */ /* 0x000fe20000000800 */
[----:B------:R-:W-:Y:S02]  /*3b90*/  PLOP3.LUT P1, PT, PT, PT, UP0, 0x40, 0x0 ;  /* 0x000000000000781c */ /* 0x000fe40003f2e808 */
[----:B---3--:R-:W-:Y:S01]  /*3ba0*/  F2FP.F16.F32.PACK_AB R176, R79, R32 ;  /* 0x000000204fb0723e */ /* 0x008fe200000000ff */
[-CC-:B------:R-:W-:Y:S01]  /*3bb0*/  FFMA.FTZ R9, R9, R0.reuse, -R8.reuse ;  /* 0x0000000009097223 */ /* 0x180fe20000010808 */
[-CC-:B------:R-:W-:Y:S01]  /*3bc0*/  FFMA.FTZ R3, R3, R0.reuse, -R8.reuse ;  /* 0x0000000003037223 */ /* 0x180fe20000010808 */
[-CC-:B------:R-:W-:Y:S01]  /*3bd0*/  FFMA.FTZ R27, R27, R0.reuse, -R8.reuse ;  /* 0x000000001b1b7223 */ /* 0x180fe20000010808 */
[-CC-:B------:R-:W-:Y:S01]  /*3be0*/  FFMA.FTZ R31, R31, R0.reuse, -R8.reuse ;  /* 0x000000001f1f7223 */ /* 0x180fe20000010808 */
[----:B------:R0:W-:Y:S01]  /*3bf0*/  MUFU.EX2 R191, R9 ;  /* 0x0000000900bf7308 */ /* 0x0001e20000000800 */
        /* <DEDUP_REMOVED lines=8> */
[----:B0-----:R-:W-:Y:S01]  /*3c80*/  FADD.FTZ R9, R14, R61 ;  /* 0x0000003d0e097221 */ /* 0x001fe20000010000 */
[-CC-:B------:R-:W-:Y:S01]  /*3c90*/  FFMA.FTZ R47, R47, R0.reuse, -R8.reuse ;  /* 0x000000002f2f7223 */ /* 0x180fe20000010808 */
[-CC-:B------:R-:W-:Y:S01]  /*3ca0*/  FFMA.FTZ R29, R29, R0.reuse, -R8.reuse ;  /* 0x000000001d1d7223 */ /* 0x180fe20000010808 */
[-CC-:B------:R-:W-:Y:S01]  /*3cb0*/  FFMA.FTZ R51, R51, R0.reuse, -R8.reuse ;  /* 0x0000000033337223 */ /* 0x180fe20000010808 */
[----:B------:R-:W-:Y:S01]  /*3cc0*/  FADD.FTZ R54, R24, R9 ;  /* 0x0000000918367221 */ /* 0x000fe20000010000 */
[-C--:B------:R-:W-:Y:S01]  /*3cd0*/  FFMA.FTZ R38, R64, R0.reuse, -R57 ;  /* 0x0000000040267223 */ /* 0x080fe20000010839 */
[-C--:B------:R-:W-:Y:S01]  /*3ce0*/  FFMA.FTZ R33, R33, R0.reuse, -R8 ;  /* 0x0000000021217223 */ /* 0x080fe20000010808 */
[----:B------:R-:W0:Y:S01]  /*3cf0*/  MUFU.EX2 R34, R27 ;  /* 0x0000001b00227308 */ /* 0x000e220000000800 */
[----:B------:R-:W-:Y:S01]  /*3d00*/  FADD.FTZ R9, R65, R54 ;  /* 0x0000003641097221 */ /* 0x000fe20000010000 */
[-CC-:B------:R-:W-:Y:S01]  /*3d10*/  FFMA.FTZ R55, R55, R0.reuse, -R8.reuse ;  /* 0x0000000037377223 */ /* 0x180fe20000010808 */
[-CC-:B------:R-:W-:Y:S01]  /*3d20*/  FFMA.FTZ R37, R37, R0.reuse, -R8.reuse ;  /* 0x0000000025257223 */ /* 0x180fe20000010808 */
[-CC-:B------:R-:W-:Y:S01]  /*3d30*/  FFMA.FTZ R59, R59, R0.reuse, -R8.reuse ;  /* 0x000000003b3b7223 */ /* 0x180fe20000010808 */
[----:B------:R-:W-:Y:S01]  /*3d40*/  FADD.FTZ R54, R28, R9 ;  /* 0x000000091c367221 */ /* 0x000fe20000010000 */
[-CC-:B------:R-:W-:Y:S01]  /*3d50*/  FFMA.FTZ R41, R41, R0.reuse, -R8.reuse ;  /* 0x0000000029297223 */ /* 0x180fe20000010808 */
[-C--:B------:R-:W-:Y:S01]  /*3d60*/  FFMA.FTZ R63, R63, R0.reuse, -R8 ;  /* 0x000000003f3f7223 */ /* 0x080fe20000010808 */
[----:B------:R-:W1:Y:S01]  /*3d70*/  MUFU.EX2 R42, R31 ;  /* 0x0000001f002a7308 */ /* 0x000e620000000800 */
[----:B------:R-:W-:Y:S01]  /*3d80*/  FADD.FTZ R9, R69, R54 ;  /* 0x0000003645097221 */ /* 0x000fe20000010000 */
[-CC-:B------:R-:W-:Y:S01]  /*3d90*/  FFMA.FTZ R45, R45, R0.reuse, -R8.reuse ;  /* 0x000000002d2d7223 */ /* 0x180fe20000010808 */
[-CC-:B------:R-:W-:Y:S01]  /*3da0*/  FFMA.FTZ R67, R67, R0.reuse, -R8.reuse ;  /* 0x0000000043437223 */ /* 0x180fe20000010808 */
[-CC-:B------:R-:W-:Y:S01]  /*3db0*/  FFMA.FTZ R49, R49, R0.reuse, -R8.reuse ;  /* 0x0000000031317223 */ /* 0x180fe20000010808 */
[----:B------:R-:W-:Y:S01]  /*3dc0*/  FADD.FTZ R56, R26, R9 ;  /* 0x000000091a387221 */ /* 0x000fe20000010000 */
[-C--:B------:R-:W-:Y:S01]  /*3dd0*/  FFMA.FTZ R71, R71, R0.reuse, -R8 ;  /* 0x0000000047477223 */ /* 0x080fe20000010808 */
[----:B------:R-:W-:Y:S01]  /*3de0*/  FFMA.FTZ R57, R94, R0, -R57 ;  /* 0x000000005e397223 */ /* 0x000fe20000010839 */
[----:B------:R-:W2:Y:S01]  /*3df0*/  MUFU.EX2 R13, R13 ;  /* 0x0000000d000d7308 */ /* 0x000ea20000000800 */
[----:B------:R-:W-:Y:S01]  /*3e00*/  FADD.FTZ R9, R73, R56 ;  /* 0x0000003849097221 */ /* 0x000fe20000010000 */
[----:B0-----:R-:W-:Y:S01]  /*3e10*/  FADD.FTZ R56, R3, R34 ;  /* 0x0000002203387221 */ /* 0x001fe20000010000 */
[----:B------:R-:W-:-:S02]  /*3e20*/  F2FP.F16.F32.PACK_AB R189, R34, R3 ;  /* 0x0000000322bd723e */ /* 0x000fc400000000ff */
[----:B------:R-:W-:Y:S01]  /*3e30*/  FADD.FTZ R58, R20, R9 ;  /* 0x00000009143a7221 */ /* 0x000fe20000010000 */
[----:B------:R-:W-:Y:S01]  /*3e40*/  FADD.FTZ R9, R191, R56 ;  /* 0x00000038bf097221 */ /* 0x000fe20000010000 */
[----:B------:R-:W-:Y:S01]  /*3e50*/  F2FP.F16.F32.PACK_AB R178, R81, R36 ;  /* 0x0000002451b2723e */ /* 0x000fe200000000ff */
[----:B------:R-:W0:Y:S01]  /*3e60*/  MUFU.EX2 R46, R35 ;  /* 0x00000023002e7308 */ /* 0x000e220000000800 */
[----:B------:R-:W-:Y:S01]  /*3e70*/  FADD.FTZ R27, R75, R58 ;  /* 0x0000003a4b1b7221 */ /* 0x000fe20000010000 */
[C---:B-1----:R-:W-:Y:S01]  /*3e80*/  FADD.FTZ R58, R42.reuse, R9 ;  /* 0x000000092a3a7221 */ /* 0x042fe20000010000 */
[----:B------:R-:W-:Y:S02]  /*3e90*/  F2FP.F16.F32.PACK_AB R191, R42, R191 ;  /* 0x000000bf2abf723e */ /* 0x000fe400000000ff */
[----:B------:R-:W-:-:S03]  /*3ea0*/  FADD.FTZ R60, R2, R27 ;  /* 0x0000001b023c7221 */ /* 0x000fc60000010000 */
[----:B------:R-:W1:Y:S01]  /*3eb0*/  MUFU.EX2 R15, R15 ;  /* 0x0000000f000f7308 */ /* 0x000e620000000800 */
[----:B--2---:R-:W-:Y:S01]  /*3ec0*/  FADD.FTZ R9, R13, R58 ;  /* 0x0000003a0d097221 */ /* 0x004fe20000010000 */
[----:B------:R-:W-:-:S04]  /*3ed0*/  FADD.FTZ R27, R77, R60 ;  /* 0x0000003c4d1b7221 */ /* 0x000fc80000010000 */
[----:B------:R-:W-:Y:S02]  /*3ee0*/  FADD.FTZ R60, R32, R27 ;  /* 0x0000001b203c7221 */ /* 0x000fe40000010000 */
[----:B------:R-:W2:Y:S01]  /*3ef0*/  MUFU.EX2 R48, R39 ;  /* 0x0000002700307308 */ /* 0x000ea20000000800 */
[C---:B0-----:R-:W-:Y:S01]  /*3f00*/  FADD.FTZ R58, R46.reuse, R9 ;  /* 0x000000092e3a7221 */ /* 0x041fe20000010000 */
[----:B------:R-:W-:Y:S01]  /*3f10*/  FADD.FTZ R27, R79, R60 ;  /* 0x0000003c4f1b7221 */ /* 0x000fe20000010000 */
[----:B------:R-:W-:-:S03]  /*3f20*/  F2FP.F16.F32.PACK_AB R185, R46, R13 ;  /* 0x0000000d2eb9723e */ /* 0x000fc600000000ff */
[----:B------:R-:W-:Y:S02]  /*3f30*/  FADD.FTZ R62, R36, R27 ;  /* 0x0000001b243e7221 */ /* 0x000fe40000010000 */
[----:B------:R-:W0:Y:S01]  /*3f40*/  MUFU.EX2 R21, R21 ;  /* 0x0000001500157308 */ /* 0x000e220000000800 */
[----:B-1----:R-:W-:Y:S01]  /*3f50*/  FADD.FTZ R9, R15, R58 ;  /* 0x0000003a0f097221 */ /* 0x002fe20000010000 */
[----:B------:R-:W-:-:S06]  /*3f60*/  FADD.FTZ R27, R81, R62 ;  /* 0x0000003e511b7221 */ /* 0x000fcc0000010000 */
[----:B------:R-:W1:Y:S01]  /*3f70*/  MUFU.EX2 R50, R43 ;  /* 0x0000002b00327308 */ /* 0x000e620000000800 */
[C---:B--2---:R-:W-:Y:S01]  /*3f80*/  FADD.FTZ R60, R48.reuse, R9 ;  /* 0x00000009303c7221 */ /* 0x044fe20000010000 */
[----:B------:R-:W-:Y:S01]  /*3f90*/  F2FP.F16.F32.PACK_AB R187, R48, R15 ;  /* 0x0000000f30bb723e */ /* 0x000fe200000000ff */
[----:B------:R-:W-:-:S05]  /*3fa0*/  VIADD R15, R16, 0xfffffffe ;  /* 0xfffffffe100f7836 */ /* 0x000fca0000000000 */
[----:B------:R-:W2:Y:S01]  /*3fb0*/  MUFU.EX2 R40, R40 ;  /* 0x0000002800287308 */ /* 0x000ea20000000800 */
[----:B0-----:R-:W-:-:S07]  /*3fc0*/  FADD.FTZ R9, R21, R60 ;  /* 0x0000003c15097221 */ /* 0x001fce0000010000 */
[----:B------:R-:W0:Y:S01]  /*3fd0*/  MUFU.EX2 R25, R25 ;  /* 0x0000001900197308 */ /* 0x000e220000000800 */
[C---:B-1----:R-:W-:Y:S01]  /*3fe0*/  FADD.FTZ R8, R50.reuse, R9 ;  /* 0x0000000932087221 */ /* 0x042fe20000010000 */
[----:B------:R-:W-:-:S06]  /*3ff0*/  F2FP.F16.F32.PACK_AB R181, R50, R21 ;  /* 0x0000001532b5723e */ /* 0x000fcc00000000ff */
[----:B------:R-:W1:Y:S01]  /*4000*/  MUFU.EX2 R52, R47 ;  /* 0x0000002f00347308 */ /* 0x000e620000000800 */
[----:B--2---:R-:W-:Y:S01]  /*4010*/  FADD.FTZ R14, R40, R27 ;  /* 0x0000001b280e7221 */ /* 0x004fe20000010000 */
[----:B------:R-:W-:-:S03]  /*4020*/  F2FP.F16.F32.PACK_AB R172, R83, R40 ;  /* 0x0000002853ac723e */ /* 0x000fc600000000ff */
[----:B------:R-:W-:-:S03]  /*4030*/  FADD.FTZ R27, R83, R14 ;  /* 0x0000000e531b7221 */ /* 0x000fc60000010000 */
        /* <DEDUP_REMOVED lines=24> */
[----:B--2---:R-:W-:-:S07]  /*41c0*/  FADD.FTZ R20, R44, R27 ;  /* 0x0000001b2c147221 */ /* 0x004fce0000010000 */
        /* <DEDUP_REMOVED lines=8> */
[C---:B0-----:R-:W-:Y:S01]  /*4250*/  FADD.FTZ R9, R57.reuse, R20 ;  /* 0x0000001439097221 */ /* 0x041fe20000010000 */
[----:B------:R-:W-:-:S06]  /*4260*/  F2FP.F16.F32.PACK_AB R170, R57, R44 ;  /* 0x0000002c39aa723e */ /* 0x000fcc00000000ff */
[----:B------:R-:W0:Y:S01]  /*4270*/  MUFU.EX2 R2, R67 ;  /* 0x0000004300027308 */ /* 0x000e220000000800 */
[C---:B-1----:R-:W-:Y:S01]  /*4280*/  FADD.FTZ R20, R8.reuse, R3 ;  /* 0x0000000308147221 */ /* 0x042fe20000010000 */
[----:B------:R-:W-:-:S06]  /*4290*/  F2FP.F16.F32.PACK_AB R175, R8, R41 ;  /* 0x0000002908af723e */ /* 0x000fcc00000000ff */
[----:B------:R-:W1:Y:S01]  /*42a0*/  MUFU.EX2 R49, R49 ;  /* 0x0000003100317308 */ /* 0x000e620000000800 */
[----:B--2---:R-:W-:-:S07]  /*42b0*/  FADD.FTZ R3, R45, R20 ;  /* 0x000000142d037221 */ /* 0x004fce0000010000 */
[----:B------:R-:W2:Y:S01]  /*42c0*/  MUFU.EX2 R14, R71 ;  /* 0x00000047000e7308 */ /* 0x000ea20000000800 */
[C---:B0-----:R-:W-:Y:S01]  /*42d0*/  FADD.FTZ R20, R2.reuse, R3 ;  /* 0x0000000302147221 */ /* 0x041fe20000010000 */
[----:B------:R-:W-:-:S03]  /*42e0*/  F2FP.F16.F32.PACK_AB R169, R2, R45 ;  /* 0x0000002d02a9723e */ /* 0x000fc600000000ff */
[----:B-1----:R-:W-:-:S04]  /*42f0*/  FADD.FTZ R3, R49, R20 ;  /* 0x0000001431037221 */ /* 0x002fc80000010000 */
[C---:B--2---:R-:W-:Y:S01]  /*4300*/  FADD.FTZ R8, R14.reuse, R3 ;  /* 0x000000030e087221 */ /* 0x044fe20000010000 */
[----:B------:R-:W-:Y:S01]  /*4310*/  F2FP.F16.F32.PACK_AB R171, R14, R49 ;  /* 0x000000310eab723e */ /* 0x000fe200000000ff */
[----:B------:R-:W-:Y:S06]  /*4320*/  @P1 BRA `(.L_x_994) ;  /* 0x00000000004c1947 */ /* 0x000fec0003800000 */
[----:B------:R-:W-:Y:S01]  /*4330*/  ISETP.LT.AND P1, PT, RZ, UR39, PT ;  /* 0x00000027ff007c0c */ /* 0x000fe2000bf21270 */
[----:B------:R-:W-:-:S12]  /*4340*/  UIADD3 UR7, UR39, -0x1, URZ ;  /* 0xffffffff27077890 */ /* 0x000fd8000fffe03f */
[----:B------:R-:W-:Y:S05]  /*4350*/  @P1 BRA `(.L_x_995) ;  /* 0x0000000000201947 */ /* 0x000fea0003800000 */
[----:B------:R-:W-:Y:S01]  /*4360*/  ULDC UR11, c[0x0][0x9e4] ;  /* 0x00027900000b7ab9 */ /* 0x000fe20000000800 */
[----:B------:R-:W-:Y:S02]  /*4370*/  UIADD3 UR7, -UR39, URZ, URZ ;  /* 0x0000003f27077290 */ /* 0x000fe4000fffe13f */
[----:B------:R-:W-:-:S11]  /*4380*/  UISETP.NE.AND UP0, UPT, UR11, 0x1, UPT ;  /* 0x000000010b00788c */ /* 0x000fd6000bf05270 */
[----:B------:R-:W-:Y:S02]  /*4390*/  @UP0 ULDC.64 UR14, c[0x0][0x9e8] ;  /* 0x00027a00000e0ab9 */ /* 0x000fe40000000a00 */
[----:B------:R-:W-:-:S04]  /*43a0*/  UIMAD.WIDE.U32 UR4, UR7, UR14, URZ ;  /* 0x0000000e070472a5 */ /* 0x000fc8000f8e003f */
[----:B------:R-:W-:-:S04]  /*43b0*/  @UP0 USHF.R.U32.HI UR7, URZ, UR15, UR5 ;  /* 0x0000000f3f070299 */ /* 0x000fc80008011605 */
[----:B------:R-:W-:Y:S01]  /*43c0*/  ULOP3.LUT UR7, URZ, UR7, URZ, 0x33, !UPT ;  /* 0x000000073f077292 */ /* 0x000fe2000f8e333f */
[----:B------:R-:W-:Y:S11]  /*43d0*/  BRA `(.L_x_996) ;  /* 0x0000000000147947 */ /* 0x000ff60003800000 */
.L_x_995:
[----:B------:R-:W-:Y:S02]  /*43e0*/  ULDC UR11, c[0x0][0x9e4] ;  /* 0x00027900000b7ab9 */ /* 0x000fe40000000800 */
[----:B------:R-:W-:-:S11]  /*43f0*/  UISETP.NE.AND UP0, UPT, UR11, 0x1, UPT ;  /* 0x000000010b00788c */ /* 0x000fd6000bf05270 */
[----:B------:R-:W-:Y:S02]  /*4400*/  @UP0 ULDC.64 UR14, c[0x0][0x9e8] ;  /* 0x00027a00000e0ab9 */ /* 0x000fe40000000a00 */
[----:B------:R-:W-:-:S04]  /*4410*/  UIMAD.WIDE.U32 UR4, UR7, UR14, URZ ;  /* 0x0000000e070472a5 */ /* 0x000fc8000f8e003f */
[----:B------:R-:W-:-:S12]  /*4420*/  @UP0 USHF.R.U32.HI UR7, URZ, UR15, UR5 ;  /* 0x0000000f3f070299 */ /* 0x000fd80008011605 */
.L_x_996:
[----:B------:R-:W-:-:S04]  /*4430*/  UIMAD UR7, UR7, UR11, UR11 ;  /* 0x0000000b070772a4 */ /* 0x000fc8000f8e020b */
[----:B------:R-:W-:-:S04]  /*4440*/  UISETP.LT.AND UP0, UPT, UR6, UR7, UPT ;  /* 0x000000070600728c */ /* 0x000fc8000bf01270 */
[----:B------:R-:W-:-:S12]  /*4450*/  USEL UR6, UR6, UR7, UP0 ;  /* 0x0000000706067287 */ /* 0x000fd80008000000 */
.L_x_994:
[----:B------:R-:W-:Y:S01]  /*4460*/  R2UR UR7, R22 ;  /* 0x00000000160772ca */ /* 0x000fe200000e0000 */
[----:B------:R-:W-:Y:S01]  /*4470*/  UIMAD.WIDE UR4, UR6, 0x2aaaaaab, URZ ;  /* 0x2aaaaaab060478a5 */ /* 0x000fe2000f8e023f */
[----:B------:R-:W-:Y:S01]  /*4480*/  IMAD.MOV.U32 R3, RZ, RZ, 0x3f800000 ;  /* 0x3f800000ff037424 */ /* 0x000fe200078e00ff */
[----:B------:R-:W-:Y:S01]  /*4490*/  CS2R R118, SRZ ;  /* 0x0000000000767805 */ /* 0x000fe2000001ff00 */
[----:B------:R-:W-:Y:S01]  /*44a0*/  UMOV UR6, URZ ;  /* 0x0000003f00067c82 */ /* 0x000fe20008000000 */
[----:B------:R-:W-:Y:S01]  /*44b0*/  USHF.R.U32.HI UR4, URZ, 0x1f, UR5 ;  /* 0x0000001f3f047899 */ /* 0x000fe20008011605 */
[----:B------:R-:W-:Y:S01]  /*44c0*/  IMAD.MOV.U32 R2, RZ, RZ, 0x3f800000 ;  /* 0x3f800000ff027424 */ /* 0x000fe200078e00ff */
[----:B------:R-:W-:Y:S02]  /*44d0*/  CS2R R116, SRZ ;  /* 0x0000000000747805 */ /* 0x000fe4000001ff00 */
[----:B------:R-:W-:Y:S01]  /*44e0*/  CS2R R114, SRZ ;  /* 0x0000000000727805 */ /* 0x000fe2000001ff00 */
[----:B------:R-:W-:Y:S01]  /*44f0*/  ULEA.HI.SX32 UR4, UR5, UR4, 0x1c ;  /* 0x0000000405047291 */ /* 0x000fe2000f8fe23f */
[----:B------:R-:W-:-:S02]  /*4500*/  CS2R R112, SRZ ;  /* 0x0000000000707805 */ /* 0x000fc4000001ff00 */
[----:B------:R-:W-:Y:S02]  /*4510*/  CS2R R110, SRZ ;  /* 0x00000000006e7805 */ /* 0x000fe4000001ff00 */
[----:B------:R-:W-:Y:S01]  /*4520*/  CS2R R108, SRZ ;  /* 0x00000000006c7805 */ /* 0x000fe2000001ff00 */
[----:B------:R-:W-:Y:S01]  /*4530*/  UISETP.LT.AND UP0, UPT, UR7, UR4, UPT ;  /* 0x000000040700728c */ /* 0x000fe2000bf01270 */
[----:B------:R-:W-:Y:S02]  /*4540*/  CS2R R106, SRZ ;  /* 0x00000000006a7805 */ /* 0x000fe4000001ff00 */
[----:B------:R-:W-:Y:S02]  /*4550*/  CS2R R104, SRZ ;  /* 0x0000000000687805 */ /* 0x000fe4000001ff00 */
[----:B------:R-:W-:Y:S01]  /*4560*/  CS2R R102, SRZ ;  /* 0x0000000000667805 */ /* 0x000fe2000001ff00 */
[----:B------:R-:W-:Y:S01]  /*4570*/  USEL UR60, UR7, UR4, !UP0 ;  /* 0x00000004073c7287 */ /* 0x000fe2000c000000 */
[----:B------:R-:W-:-:S02]  /*4580*/  CS2R R100, SRZ ;  /* 0x0000000000647805 */ /* 0x000fc4000001ff00 */
[----:B------:R-:W-:Y:S01]  /*4590*/  CS2R R98, SRZ ;  /* 0x0000000000627805 */ /* 0x000fe2000001ff00 */
[----:B------:R-:W-:Y:S01]  /*45a0*/  UMOV UR4, URZ ;  /* 0x0000003f00047c82 */ /* 0x000fe20008000000 */
[----:B------:R-:W-:Y:S02]  /*45b0*/  CS2R R96, SRZ ;  /* 0x0000000000607805 */ /* 0x000fe4000001ff00 */
[----:B------:R-:W-:Y:S02]  /*45c0*/  CS2R R94, SRZ ;  /* 0x00000000005e7805 */ /* 0x000fe4000001ff00 */
[----:B------:R-:W-:Y:S02]  /*45d0*/  ISETP.GE.AND P1, PT, R15, UR60, PT ;  /* 0x0000003c0f007c0c */ /* 0x000fe4000bf26270 */
        /* <DEDUP_REMOVED lines=35> */
[----:B------:R-:W-:Y:S06]  /*4810*/  @!P1 BRA `(.L_x_997) ;  /* 0x0000003000709947 */ /* 0x000fec0003800000 */
[----:B------:R-:W-:Y:S01]  /*4820*/  IMAD.MOV.U32 R14, RZ, RZ, R4 ;  /* 0x000000ffff0e7224 */ /* 0x000fe200078e0004 */
[----:B------:R-:W-:Y:S01]  /*4830*/  UMOV UR5, URZ ;  /* 0x0000003f00057c82 */ /* 0x000fe20008000000 */
[----:B------:R-:W-:Y:S01]  /*4840*/  IMAD.MOV.U32 R13, RZ, RZ, R5 ;  /* 0x000000ffff0d7224 */ /* 0x000fe200078e0005 */
[----:B------:R-:W-:Y:S01]  /*4850*/  UMOV UR7, URZ ;  /* 0x0000003f00077c82 */ /* 0x000fe20008000000 */
[----:B------:R-:W-:Y:S02]  /*4860*/  IMAD.MOV.U32 R3, RZ, RZ, 0x3f800000 ;  /* 0x3f800000ff037424 */ /* 0x000fe400078e00ff */
[----:B------:R-:W-:-:S07]  /*4870*/  IMAD.MOV.U32 R119, RZ, RZ, RZ ;  /* 0x000000ffff777224 */ /* 0x000fce00078e00ff */
.L_x_1016:
[----:B------:R-:W-:-:S04]  /*4880*/  UISETP.NE.AND UP0, UPT, UR7, 0x1, UPT ;  /* 0x000000010700788c */ /* 0x000fc8000bf05270 */
[----:B------:R-:W-:-:S04]  /*4890*/  USEL UR6, URZ, 0x1, UP0 ;  /* 0x000000013f067887 */ /* 0x000fc80008000000 */
[----:B------:R-:W-:Y:S01]  /*48a0*/  ULOP3.LUT UR6, UR5, UR6, URZ, 0x3c, !UPT ;  /* 0x0000000605067292 */ /* 0x000fe2000f8e3c3f */
[----:B------:R-:W-:Y:S11]  /*48b0*/  @!P0 BRA `(.L_x_998) ;  /* 0x0000000000048947 */ /* 0x000ff60003800000 */
[----:B------:R-:W-:Y:S01]  /*48c0*/  BPT.TRAP 0x1 ;  /* 0x000000040000795c */ /* 0x000fe20000300000 */
.L_x_998:
[----:B------:R-:W-:Y:S01]  /*48d0*/  UIADD3 UR4, UR7, 0x1, URZ ;  /* 0x0000000107047890 */ /* 0x000fe2000fffe03f */
[----:B------:R-:W-:-:S03]  /*48e0*/  IMAD.U32 R0, RZ, RZ, UR6 ;  /* 0x00000006ff007e24 */ /* 0x000fc6000f8e00ff */
[----:B------:R-:W-:Y:S02]  /*48f0*/  UISETP.NE.AND UP0, UPT, UR4, 0x2, UPT ;  /* 0x000000020400788c */ /* 0x000fe4000bf05270 */
[----:B------:R-:W-:Y:S02]  /*4900*/  SHF.L.U32 R0, R0, 0x1f, RZ ;  /* 0x0000001f00007819 */ /* 0x000fe400000006ff */
[----:B------:R-:W-:-:S04]  /*4910*/  USEL UR4, UR4, URZ, UP0 ;  /* 0x0000003f04047287 */ /* 0x000fc80008000000 */
[----:B------:R-:W-:-:S09]  /*4920*/  ULEA UR39, UR4, UR38, 0x3 ;  /* 0x0000002604277291 */ /* 0x000fd2000f8e183f */
[----:B------:R0:W1:Y:S01]  /*4930*/  SYNCS.PHASECHK.TRANS64.TRYWAIT P1, [UR39+0x30830], R0 ;  /* 0x03083000ff0075a7 */ /* 0x0000620008020167 */
[----:B------:R-:W-:Y:S05]  /*4940*/  @!P0 BRA `(.L_x_999) ;  /* 0x0000000000048947 */ /* 0x000fea0003800000 */
[----:B------:R-:W-:Y:S01]  /*4950*/  BPT.TRAP 0x1 ;  /* 0x000000040000795c */ /* 0x000fe20000300000 */
.L_x_999:
[----:B-1----:R-:W-:Y:S05]  /*4960*/  @P1 BRA `(.L_x_1000) ;  /* 0x0000000000081947 */ /* 0x002fea0003800000 */
[----:B------:R-:W1:Y:S02]  /*4970*/  SYNCS.PHASECHK.TRANS64.TRYWAIT P1, [UR39+0x30830], R0 ;  /* 0x03083000ff0075a7 */ /* 0x000e640008020167 */
[----:B-1----:R-:W-:Y:S05]  /*4980*/  @!P1 BRA `(.L_x_1001) ;  /* 0x000000f4000c9947 */ /* 0x002fea0003800000 */
.L_x_1000:
        /* <DEDUP_REMOVED lines=120> */
[-C--:B------:R-:W-:Y:S01]  /*5110*/  FMUL.FTZ R107, R107, R3.reuse ;  /* 0x000000036b6b7220 */ /* 0x080fe20000410000 */
[-C--:B------:R-:W-:Y:S01]  /*5120*/  FMUL.FTZ R110, R110, R3.reuse ;  /* 0x000000036e6e7220 */ /* 0x080fe20000410000 */
[-C--:B------:R-:W-:Y:S01]  /*5130*/  FMUL.FTZ R111, R111, R3.reuse ;  /* 0x000000036f6f7220 */ /* 0x080fe20000410000 */
[-C--:B------:R-:W-:Y:S01]  /*5140*/  FMUL.FTZ R114, R114, R3.reuse ;  /* 0x0000000372727220 */ /* 0x080fe20000410000 */
[----:B------:R-:W-:Y:S01]  /*5150*/  HGMMA.64x96x16.F32 R120, gdesc[UR8], R120, gsb0 ;  /* 0x01600000087879f0 */ /* 0x000fe20008000878 */
[-C--:B------:R-:W-:Y:S01]  /*5160*/  FMUL.FTZ R115, R115, R3.reuse ;  /* 0x0000000373737220 */ /* 0x080fe20000410000 */
[-C--:B------:R-:W-:Y:S01]  /*5170*/  FMUL.FTZ R118, R118, R3.reuse ;  /* 0x0000000376767220 */ /* 0x080fe20000410000 */
[----:B------:R-:W-:Y:S01]  /*5180*/  FMUL.FTZ R119, R119, R3 ;  /* 0x0000000377777220 */ /* 0x000fe20000410000 */
        /* <DEDUP_REMOVED lines=33> */
.L_x_1002:
[----:B------:R-:W-:Y:S01]  /*53a0*/  ULEA UR14, UR7, UR38, 0x3 ;  /* 0x00000026070e7291 */ /* 0x000fe2000f8e183f */
[----:B01----:R-:W-:-:S05]  /*53b0*/  IMAD.U32 R0, RZ, RZ, UR5 ;  /* 0x00000005ff007e24 */ /* 0x003fca000f8e00ff */
[----:B------:R-:W-:-:S04]  /*53c0*/  SHF.L.U32 R0, R0, 0x1f, RZ ;  /* 0x0000001f00007819 */ /* 0x000fc800000006ff */
[----:B------:R0:W1:Y:S01]  /*53d0*/  SYNCS.PHASECHK.TRANS64.TRYWAIT P1, [UR14+0x30850], R0 ;  /* 0x03085000ff0075a7 */ /* 0x000062000802014e */
[----:B------:R-:W-:Y:S05]  /*53e0*/  @!P0 BRA `(.L_x_1003) ;  /* 0x0000000000048947 */ /* 0x000fea0003800000 */
[----:B------:R-:W-:Y:S01]  /*53f0*/  BPT.TRAP 0x1 ;  /* 0x000000040000795c */ /* 0x000fe20000300000 */
.L_x_1003:
[----:B-1----:R-:W-:Y:S05]  /*5400*/  @P1 BRA `(.L_x_1004) ;  /* 0x0000000000081947 */ /* 0x002fea0003800000 */
[----:B------:R-:W1:Y:S02]  /*5410*/  SYNCS.PHASECHK.TRANS64.TRYWAIT P1, [UR14+0x30850], R0 ;  /* 0x03085000ff0075a7 */ /* 0x000e64000802014e */
[----:B-1----:R-:W-:Y:S05]  /*5420*/  @!P1 BRA `(.L_x_1005) ;  /* 0x000000e8007c9947 */ /* 0x002fea0003800000 */
.L_x_1004:
[----:B------:R-:W-:Y:S01]  /*5430*/  UIADD3 UR5, UR38, 0x400, URZ ;  /* 0x0000040026057890 */ /* 0x000fe2000fffe03f */
[----:B------:R-:W-:Y:S01]  /*5440*/  WARPGROUP.ARRIVE ;  /* 0x00000000000079c5 */ /* 0x000fe20000000000 */
[----:B------:R-:W-:Y:S02]  /*5450*/  UMOV UR11, 0x40000040 ;  /* 0x40000040000b7882 */ /* 0x000fe40000000000 */
[----:B------:R-:W-:-:S04]  /*5460*/  USHF.R.U32.HI UR5, URZ, 0x4, UR5 ;  /* 0x000000043f057899 */ /* 0x000fc80008011605 */
[----:B------:R-:W-:-:S04]  /*5470*/  ULOP3.LUT UR5, UR5, 0x3fff, URZ, 0xc0, !UPT ;  /* 0x00003fff05057892 */ /* 0x000fc8000f8ec03f */
[----:B------:R-:W-:-:S04]  /*5480*/  ULOP3.LUT UR5, UR5, 0x3000000, URZ, 0xfc, !UPT ;  /* 0x0300000005057892 */ /* 0x000fc8000f8efc3f */
[----:B------:R-:W-:-:S07]  /*5490*/  UIMAD UR5, UR7, 0x900, UR5 ;  /* 0x00000900070578a4 */ /* 0x000fce000f8e0205 */
        /* <DEDUP_REMOVED lines=30> */
.L_x_1006:
[----:B------:R-:W-:Y:S01]  /*5680*/  R2UR UR10, R19 ;  /* 0x00000000130a72ca */ /* 0x000fe200000e0000 */
[----:B01----:R-:W-:Y:S01]  /*5690*/  IMAD.MOV.U32 R0, RZ, RZ, R10 ;  /* 0x000000ffff007224 */ /* 0x003fe200078e000a */
[----:B------:R-:W-:Y:S01]  /*56a0*/  R2UR UR5, R18 ;  /* 0x00000000120572ca */ /* 0x000fe200000e0000 */
[----:B------:R-:W-:Y:S01]  /*56b0*/  IMAD R174, R15, -0x60, RZ ;  /* 0xffffffa00fae7824 */ /* 0x000fe200078e02ff */
[----:B------:R-:W-:Y:S01]  /*56c0*/  R2UR UR7, R12 ;  /* 0x000000000c0772ca */ /* 0x000fe200000e0000 */
[----:B------:R-:W-:Y:S01]  /*56d0*/  UIADD3 UR39, UR39, 0x30840, URZ ;  /* 0x0003084027277890 */ /* 0x000fe2000fffe03f */
[----:B------:R-:W-:-:S07]  /*56e0*/  ULDC UR11, c[0x0][0x2f0] ;  /* 0x0000bc00000b7ab9 */ /* 0x000fce0000000800 */
[----:B------:R-:W-:Y:S01]  /*56f0*/  UISETP.NE.AND UP1, UPT, UR10, URZ, UPT ;  /* 0x0000003f0a00728c */ /* 0x000fe2000bf25270 */
[----:B------:R-:W0:Y:S01]  /*5700*/  S2UR UR10, SR_CgaCtaId ;  /* 0x00000000000a79c3 */ /* 0x000e220000008800 */
[----:B------:R-:W-:-:S04]  /*5710*/  UISETP.NE.AND UP0, UPT, UR5, URZ, UPT ;  /* 0x0000003f0500728c */ /* 0x000fc8000bf05270 */
[----:B------:R-:W-:Y:S02]  /*5720*/  PLOP3.LUT P1, PT, PT, PT, UP1, 0x80, 0x0 ;  /* 0x000000000000781c */ /* 0x000fe40003f2f018 */
[----:B------:R-:W-:-:S03]  /*5730*/  PLOP3.LUT P2, PT, PT, PT, UP1, 0x80, 0x0 ;  /* 0x000000000000781c */ /* 0x000fc60003f4f018 */
[----:B------:R-:W-:-:S08]  /*5740*/  @UP1 ULDC UR5, c[0x0][0x44c] ;  /* 0x0001130000051ab9 */ /* 0x000fd00000000800 */
[----:B------:R-:W-:Y:S01]  /*5750*/  @P1 IMAD.HI.U32 R2, R10, UR5, RZ ;  /* 0x000000050a021c27 */ /* 0x000fe2000f8e00ff */
[----:B------:R-:W-:Y:S01]  /*5760*/  @UP1 ULDC UR5, c[0x0][0x450] ;  /* 0x0001140000051ab9 */ /* 0x000fe20000000800 */
[----:B------:R-:W-:-:S03]  /*5770*/  PLOP3.LUT P1, PT, PT, PT, UP0, 0x40, 0x0 ;  /* 0x000000000000781c */ /* 0x000fc60003f2e808 */
[----:B------:R-:W-:Y:S01]  /*5780*/  @P2 SHF.R.U32.HI R0, RZ, UR5, R2 ;  /* 0x00000005ff002c19 */ /* 0x000fe20008011602 */
[----:B------:R-:W-:Y:S01]  /*5790*/  VIADD R2, R174, 0x1 ;  /* 0x00000001ae027836 */ /* 0x000fe20000000000 */
[----:B0-----:R-:W-:-:S03]  /*57a0*/  UPRMT UR39, UR10, 0x654, UR39 ;  /* 0x000006540a277896 */ /* 0x001fc60008000027 */
[----:B------:R-:W0:Y:S01]  /*57b0*/  SHFL.IDX PT, R20, R0, RZ, 0x1c1f ;  /* 0x001c1fff00147589 */ /* 0x000e2200000e0000 */
[----:B------:R-:W-:Y:S01]  /*57c0*/  IMAD R2, R11, -0x2, R2 ;  /* 0xfffffffe0b027824 */ /* 0x000fe200078e0202 */
[----:B------:R-:W-:-:S03]  /*57d0*/  ULDC UR10, c[0x0][0x288] ;  /* 0x0000a200000a7ab9 */ /* 0x000fc60000000800 */
[----:B------:R-:W-:Y:S01]  /*57e0*/  IMAD R3, R17, UR11, R2 ;  /* 0x0000000b11037c24 */ /* 0x000fe2000f8e0202 */
[----:B------:R-:W-:Y:S01]  /*57f0*/  ULDC UR11, c[0x0][0x9e0] ;  /* 0x00027800000b7ab9 */ /* 0x000fe20000000800 */
[----:B------:R-:W-:Y:S01]  /*5800*/  SYNCS.ARRIVE.TRANS64.RED.A1T0 RZ, [UR39], RZ ;  /* 0x000000ffffff79a7 */ /* 0x000fe20008100427 */
[----:B------:R-:W-:Y:S02]  /*5810*/  VIADD R170, R2, 0xffffffff ;  /* 0xffffffff02aa7836 */ /* 0x000fe40000000000 */
[----:B------:R-:W-:-:S04]  /*5820*/  VIADD R3, R3, -UR10 ;  /* 0x8000000a03037c36 */ /* 0x000fc80008000000 */
[C---:B------:R-:W-:Y:S02]  /*5830*/  VIADD R5, R3.reuse, UR11 ;  /* 0x0000000b03057c36 */ /* 0x040fe40008000000 */
[----:B------:R-:W-:Y:S02]  /*5840*/  VIADD R168, R3, UR7 ;  /* 0x0000000703a87c36 */ /* 0x000fe40008000000 */
[--C-:B0-----:R-:W-:Y:S02]  /*5850*/  IMAD.IADD R2, R5, 0x1, R20.reuse ;  /* 0x0000000105027824 */ /* 0x101fe400078e0214 */
[----:B------:R-:W-:Y:S01]  /*5860*/  IMAD.IADD R4, R168, 0x1, R20 ;  /* 0x00000001a8047824 */ /* 0x000fe200078e0214 */
[----:B------:R-:W-:Y:S06]  /*5870*/  @P1 BRA `(.L_x_1007) ;  /* 0x0000000000641947 */ /* 0x000fec0003800000 */
[----:B------:R-:W-:Y:S01]  /*5880*/  ULDC UR5, c[0x0][0x2f0] ;  /* 0x0000bc0000057ab9 */ /* 0x000fe20000000800 */
[----:B------:R-:W-:Y:S01]  /*5890*/  BSSY B0, `(.L_x_1008) ;  /* 0x0000014000007945 */ /* 0x000fe20003800000 */
[----:B------:R-:W-:-:S04]  /*58a0*/  IMAD R3, R17, UR5, R20 ;  /* 0x0000000511037c24 */ /* 0x000fc8000f8e0214 */
[----:B------:R-:W-:-:S05]  /*58b0*/  VIADD R3, R3, -UR10 ;  /* 0x8000000a03037c36 */ /* 0x000fca0008000000 */
        /* <DEDUP_REMOVED lines=11> */
.L_x_1009:
[----:B------:R-:W-:Y:S02]  /*5970*/  ULDC UR5, c[0x0][0x9e4] ;  /* 0x0002790000057ab9 */ /* 0x000fe40000000800 */
[----:B------:R-:W-:-:S05]  /*5980*/  IMAD.U32 R21, RZ, RZ, UR5 ;  /* 0x00000005ff157e24 */ /* 0x000fca000f8e00ff */
[----:B------:R-:W-:-:S13]  /*5990*/  ISETP.NE.AND P1, PT, R21, 0x1, PT ;  /* 0x000000011500780c */ /* 0x000fda0003f25270 */
[----:B------:R-:W0:Y:S02]  /*59a0*/  @P1 LDC.64 R172, c[0x0][0x9e8] ;  /* 0x00027a00ffac1b82 */ /* 0x000e240000000a00 */
[----:B0-----:R-:W-:-:S05]  /*59b0*/  @P1 IMAD.HI.U32 R20, R3, R172, RZ ;  /* 0x000000ac03141227 */ /* 0x001fca00078e00ff */
[----:B------:R-:W-:-:S07]  /*59c0*/  @P1 SHF.R.U32.HI R3, RZ, R173, R20 ;  /* 0x000000adff031219 */ /* 0x000fce0000011614 */
.L_x_1010:
[----:B------:R-:W-:Y:S05]  /*59d0*/  BSYNC B0 ;  /* 0x0000000000007941 */ /* 0x000fea0003800000 */
.L_x_1008:
[----:B------:R-:W-:-:S05]  /*59e0*/  IMAD R3, R3, R21, R170 ;  /* 0x0000001503037224 */ /* 0x000fca00078e02aa */
[----:B------:R-:W-:Y:S02]  /*59f0*/  VIADDMNMX R2, R3, R21, R2, PT ;  /* 0x0000001503027246 */ /* 0x000fe40003800102 */
[----:B------:R-:W-:-:S07]  /*5a00*/  VIMNMX R4, R4, R3, !PT ;  /* 0x0000000304047248 */ /* 0x000fce0007fe0100 */
.L_x_1007:
[C---:B------:R-:W-:Y:S01]  /*5a10*/  ISETP.GE.AND P6, PT, R174.reuse, 0xa, PT ;  /* 0x0000000aae00780c */ /* 0x040fe20003fc6270 */
[----:B------:R-:W0:Y:S01]  /*5a20*/  SHFL.IDX PT, R0, R0, 0x1, 0x1c1f ;  /* 0x003c1f0000007f89 */ /* 0x000e2200000e0000 */
[C---:B------:R-:W-:Y:S02]  /*5a30*/  ISETP.GE.AND P1, PT, R174.reuse, 0x2, PT ;  /* 0x00000002ae00780c */ /* 0x040fe40003f26270 */
[C---:B------:R-:W-:Y:S02]  /*5a40*/  ISETP.GE.AND P2, PT, R174.reuse, 0x9, PT ;  /* 0x00000009ae00780c */ /* 0x040fe40003f46270 */
[----:B------:R-:W-:Y:S02]  /*5a50*/  ISETP.GE.AND P5, PT, R174, 0x11, PT ;  /* 0x00000011ae00780c */ /* 0x000fe40003fa6270 */
[----:B------:R-:W-:Y:S02]  /*5a60*/  LOP3.LUT R16, R16, 0xfffffffb, RZ, 0xc0, !PT ;  /* 0xfffffffb10107812 */ /* 0x000fe400078ec0ff */
[----:B------:R-:W-:-:S02]  /*5a70*/  ISETP.GT.AND P4, PT, R4, 0x1, !P1 ;  /* 0x000000010400780c */ /* 0x000fc40004f84270 */
[----:B------:R-:W-:Y:S02]  /*5a80*/  ISETP.GT.AND P3, PT, R4, 0x8, !P2 ;  /* 0x000000080400780c */ /* 0x000fe40005764270 */
[----:B------:R-:W-:Y:S02]  /*5a90*/  @P6 LOP3.LUT R16, R16, 0x4, RZ, 0xfc, !PT ;  /* 0x0000000410106812 */ /* 0x000fe400078efcff */
[C---:B------:R-:W-:Y:S02]  /*5aa0*/  ISETP.LT.OR P4, PT, R2.reuse, 0x2, P4 ;  /* 0x000000020200780c */ /* 0x040fe40002781670 */
[----:B------:R-:W-:Y:S02]  /*5ab0*/  ISETP.LT.OR P3, PT, R2, 0x9, P3 ;  /* 0x000000090200780c */ /* 0x000fe40001f61670 */
[----:B------:R-:W-:Y:S02]  /*5ac0*/  LOP3.LUT R16, R16, 0xfffffff7, RZ, 0xc0, !PT ;  /* 0xfffffff710107812 */ /* 0x000fe400078ec0ff */
[----:B------:R-:W-:-:S02]  /*5ad0*/  FSEL R203, R121, -INF , !P4 ;  /* 0xff80000079cb7808 */ /* 0x000fc40006000000 */
[----:B------:R-:W-:Y:S02]  /*5ae0*/  FSEL R171, R124, -INF , !P3 ;  /* 0xff8000007cab7808 */ /* 0x000fe40005800000 */
[----:B------:R-:W-:Y:S02]  /*5af0*/  ISETP.GT.AND P4, PT, R4, 0x9, !P6 ;  /* 0x000000090400780c */ /* 0x000fe40007784270 */
[----:B------:R-:W-:Y:S02]  /*5b00*/  @P5 LOP3.LUT R16, R16, 0x8, RZ, 0xfc, !PT ;  /* 0x0000000810105812 */ /* 0x000fe400078efcff */
[----:B------:R-:W-:Y:S02]  /*5b10*/  ISETP.GT.AND P3, PT, R4, 0x10, !P5 ;  /* 0x000000100400780c */ /* 0x000fe40006f64270 */
[----:B------:R-:W-:Y:S02]  /*5b20*/  ISETP.GE.AND P5, PT, R174, 0x12, PT ;  /* 0x00000012ae00780c */ /* 0x000fe40003fa6270 */
[----:B------:R-:W-:-:S02]  /*5b30*/  ISETP.LT.OR P4, PT, R2, 0xa, P4 ;  /* 0x0000000a0200780c */ /* 0x000fc40002781670 */
[----:B------:R-:W-:Y:S02]  /*5b40*/  ISETP.LT.OR P3, PT, R2, 0x11, P3 ;  /* 0x000000110200780c */ /* 0x000fe40001f61670 */
[----:B------:R-:W-:Y:S02]  /*5b50*/  FSEL R173, R125, -INF , !P4 ;  /* 0xff8000007dad7808 */ /* 0x000fe40006000000 */
[----:B------:R-:W-:Y:S02]  /*5b60*/  ISETP.GE.AND P4, PT, R174, 0x19, PT ;  /* 0x00000019ae00780c */ /* 0x000fe40003f86270 */
[----:B------:R-:W-:Y:S02]  /*5b70*/  LOP3.LUT R16, R16, 0xffffffef, RZ, 0xc0, !PT ;  /* 0xffffffef10107812 */ /* 0x000fe400078ec0ff */
[----:B------:R-:W-:Y:S02]  /*5b80*/  FSEL R175, R128, -INF , !P3 ;  /* 0xff80000080af7808 */ /* 0x000fe40005800000 */
[----:B------:R-:W-:-:S02]  /*5b90*/  ISETP.GT.AND P3, PT, R4, 0x11, !P5 ;  /* 0x000000110400780c */ /* 0x000fc40006f64270 */
[----:B------:R-:W-:Y:S02]  /*5ba0*/  @P5 LOP3.LUT R16, R16, 0x10, RZ, 0xfc, !PT ;  /* 0x0000001010105812 */ /* 0x000fe400078efcff */
[----:B------:R-:W-:Y:S02]  /*5bb0*/  ISETP.LT.OR P3, PT, R2, 0x12, P3 ;  /* 0x000000120200780c */ /* 0x000fe40001f61670 */
[----:B------:R-:W-:Y:S02]  /*5bc0*/  LOP3.LUT R16, R16, 0xfffbffff, RZ, 0xc0, !PT ;  /* 0xfffbffff10107812 */ /* 0x000fe400078ec0ff */
[----:B------:R-:W-:Y:S02]  /*5bd0*/  FSEL R177, R129, -INF , !P3 ;  /* 0xff80000081b17808 */ /* 0x000fe40005800000 */
[----:B------:R-:W-:Y:S02]  /*5be0*/  @P4 LOP3.LUT R16, R16, 0x40000, RZ, 0xfc, !PT ;  /* 0x0004000010104812 */ /* 0x000fe400078efcff */
[----:B------:R-:W-:-:S02]  /*5bf0*/  ISETP.GT.AND P3, PT, R4, 0x18, !P4 ;  /* 0x000000180400780c */ /* 0x000fc40006764270 */
[----:B------:R-:W-:Y:S02]  /*5c00*/  ISETP.GE.AND P4, PT, R174, 0x1a, PT ;  /* 0x0000001aae00780c */ /* 0x000fe40003f86270 */
[----:B------:R-:W-:Y:S02]  /*5c10*/  ISETP.LT.OR P3, PT, R2, 0x19, P3 ;  /* 0x000000190200780c */ /* 0x000fe40001f61670 */
[----:B------:R-:W-:Y:S02]  /*5c20*/  LOP3.LUT R16, R16, 0xfffdffff, RZ, 0xc0, !PT ;  /* 0xfffdffff10107812 */ /* 0x000fe400078ec0ff */
[----:B------:R-:W-:Y:S02]  /*5c30*/  FSEL R179, R132, -INF , !P3 ;  /* 0xff80000084b37808 */ /* 0x000fe40005800000 */
[----:B------:R-:W-:Y:S02]  /*5c40*/  ISETP.GT.AND P3, PT, R4, 0x19, !P4 ;  /* 0x000000190400780c */ /* 0x000fe40006764270 */
[----:B------:R-:W-:-:S02]  /*5c50*/  R2UR UR5, R18 ;  /* 0x00000000120572ca */ /* 0x000fc400000e0000 */
[----:B------:R-:W-:Y:S02]  /*5c60*/  ISETP.LT.OR P3, PT, R2, 0x1a, P3 ;  /* 0x0000001a0200780c */ /* 0x000fe40001f61670 */
[----:B------:R-:W-:Y:S02]  /*5c70*/  @P4 LOP3.LUT R16, R16, 0x20000, RZ, 0xfc, !PT ;  /* 0x0002000010104812 */ /* 0x000fe400078efcff */
[----:B------:R-:W-:Y:S02]  /*5c80*/  ISETP.GE.AND P4, PT, R174, 0x21, PT ;  /* 0x00000021ae00780c */ /* 0x000fe40003f86270 */
[----:B------:R-:W-:Y:S02]  /*5c90*/  LOP3.LUT R16, R16, 0xfffeffff, RZ, 0xc0, !PT ;  /* 0xfffeffff10107812 */ /* 0x000fe400078ec0ff */
[----:B------:R-:W-:Y:S02]  /*5ca0*/  FSEL R181, R133, -INF , !P3 ;  /* 0xff80000085b57808 */ /* 0x000fe40005800000 */
[----:B------:R-:W-:Y:S01]  /*5cb0*/  ISETP.GT.AND P3, PT, R4, 0x20, !P4 ;  /* 0x000000200400780c */ /* 0x000fe20006764270 */
[----:B------:R-:W-:-:S03]  /*5cc0*/  UISETP.NE.AND UP0, UPT, UR5, URZ, UPT ;  /* 0x0000003f0500728c */ /* 0x000fc6000bf05270 */
[----:B------:R-:W-:-:S03]  /*5cd0*/  ISETP.LT.OR P3, PT, R2, 0x21, P3 ;  /* 0x000000210200780c */ /* 0x000fc60001f61670 */
[----:B------:R-:W-:Y:S02]  /*5ce0*/  @P4 LOP3.LUT R16, R16, 0x10000, RZ, 0xfc, !PT ;  /* 0x0001000010104812 */ /* 0x000fe400078efcff */
[----:B------:R-:W-:Y:S02]  /*5cf0*/  ISETP.GE.AND P4, PT, R174, 0x22, PT ;  /* 0x00000022ae00780c */ /* 0x000fe40003f86270 */
[----:B------:R-:W-:Y:S02]  /*5d00*/  LOP3.LUT R16, R16, 0xffff7fff, RZ, 0xc0, !PT ;  /* 0xffff7fff10107812 */ /* 0x000fe400078ec0ff */
[----:B------:R-:W-:Y:S02]  /*5d10*/  FSEL R183, R136, -INF , !P3 ;  /* 0xff80000088b77808 */ /* 0x000fe40005800000 */
[----:B------:R-:W-:-:S04]  /*5d20*/  ISETP.GT.AND P3, PT, R4, 0x21, !P4 ;  /* 0x000000210400780c */ /* 0x000fc80006764270 */
        /* <DEDUP_REMOVED lines=51> */
[----:B------:R-:W-:Y:S02]  /*6060*/  FSEL R153, R153, -INF , !P3 ;  /* 0xff80000099997808 */ /* 0x000fe40005800000 */
[----:B------:R-:W-:Y:S02]  /*6070*/  LOP3.LUT R16, R16, 0xffffffbf, RZ, 0xc0, !PT ;  /* 0xffffffbf10107812 */ /* 0x000fe400078ec0ff */
[----:B------:R-:W-:-:S04]  /*6080*/  ISETP.GT.AND P3, PT, R4, 0x48, !P4 ;  /* 0x000000480400780c */ /* 0x000fc80006764270 */
[----:B------:R-:W-:-:S03]  /*6090*/  ISETP.LT.OR P3, PT, R2, 0x49, P3 ;  /* 0x000000490200780c */ /* 0x000fc60001f61670 */
[----:B------:R-:W-:Y:S02]  /*60a0*/  @P4 LOP3.LUT R16, R16, 0x40, RZ, 0xfc, !PT ;  /* 0x0000004010104812 */ /* 0x000fe400078efcff */
[----:B------:R-:W-:Y:S02]  /*60b0*/  ISETP.GE.AND P4, PT, R174, 0x4a, PT ;  /* 0x0000004aae00780c */ /* 0x000fe40003f86270 */
[----:B------:R-:W-:Y:S02]  /*60c0*/  FSEL R3, R156, -INF , !P3 ;  /* 0xff8000009c037808 */ /* 0x000fe40005800000 */
[----:B------:R-:W-:Y:S02]  /*60d0*/  ISETP.GT.AND P3, PT, R4, 0x49, !P4 ;  /* 0x000000490400780c */ /* 0x000fe40006764270 */
[----:B------:R-:W-:Y:S02]  /*60e0*/  LOP3.LUT R16, R16, 0xffffffdf, RZ, 0xc0, !PT ;  /* 0xffffffdf10107812 */ /* 0x000fe400078ec0ff */
[----:B------:R-:W-:-:S04]  /*60f0*/  ISETP.LT.OR P3, PT, R2, 0x4a, P3 ;  /* 0x0000004a0200780c */ /* 0x000fc80001f61670 */
[----:B------:R-:W-:Y:S02]  /*6100*/  FSEL R157, R157, -INF , !P3 ;  /* 0xff8000009d9d7808 */ /* 0x000fe40005800000 */
[----:B------:R-:W-:Y:S02]  /*6110*/  ISETP.GE.AND P3, PT, R174, 0x51, PT ;  /* 0x00000051ae00780c */ /* 0x000fe40003f66270 */
[----:B------:R-:W-:Y:S02]  /*6120*/  @P4 LOP3.LUT R16, R16, 0x20, RZ, 0xfc, !PT ;  /* 0x0000002010104812 */ /* 0x000fe400078efcff */
[----:B------:R-:W-:Y:S02]  /*6130*/  ISETP.GT.AND P4, PT, R4, 0x50, !P3 ;  /* 0x000000500400780c */ /* 0x000fe40005f84270 */
[----:B------:R-:W-:Y:S02]  /*6140*/  LOP3.LUT R16, R16, 0xfffffffd, RZ, 0xc0, !PT ;  /* 0xfffffffd10107812 */ /* 0x000fe400078ec0ff */
[----:B------:R-:W-:-:S04]  /*6150*/  ISETP.LT.OR P4, PT, R2, 0x51, P4 ;  /* 0x000000510200780c */ /* 0x000fc80002781670 */
[----:B------:R-:W-:Y:S02]  /*6160*/  FSEL R133, R160, -INF , !P4 ;  /* 0xff800000a0857808 */ /* 0x000fe40006000000 */
[----:B------:R-:W-:-:S04]  /*6170*/  ISETP.GE.AND P4, PT, R174, 0x52, PT ;  /* 0x00000052ae00780c */ /* 0x000fc80003f86270 */
[----:B------:R-:W-:-:S04]  /*6180*/  ISETP.GT.AND P5, PT, R4, 0x51, !P4 ;  /* 0x000000510400780c */ /* 0x000fc800067a4270 */
[----:B------:R-:W-:-:S04]  /*6190*/  ISETP.LT.OR P5, PT, R2, 0x52, P5 ;  /* 0x000000520200780c */ /* 0x000fc80002fa1670 */
[----:B------:R-:W-:Y:S02]  /*61a0*/  FSEL R161, R161, -INF , !P5 ;  /* 0xff800000a1a17808 */ /* 0x000fe40006800000 */
[----:B------:R-:W-:-:S04]  /*61b0*/  ISETP.GE.AND P5, PT, R174, 0x59, PT ;  /* 0x00000059ae00780c */ /* 0x000fc80003fa6270 */
[----:B------:R-:W-:-:S04]  /*61c0*/  ISETP.GT.AND P6, PT, R4, 0x58, !P5 ;  /* 0x000000580400780c */ /* 0x000fc80006fc4270 */
[----:B------:R-:W-:-:S04]  /*61d0*/  ISETP.LT.OR P6, PT, R2, 0x59, P6 ;  /* 0x000000590200780c */ /* 0x000fc800037c1670 */
[----:B------:R-:W-:Y:S02]  /*61e0*/  FSEL R129, R164, -INF , !P6 ;  /* 0xff800000a4817808 */ /* 0x000fe40007000000 */
[----:B------:R-:W-:-:S13]  /*61f0*/  ISETP.GE.AND P6, PT, R174, 0x1, PT ;  /* 0x00000001ae00780c */ /* 0x000fda0003fc6270 */
[----:B------:R-:W-:Y:S02]  /*6200*/  @P6 LOP3.LUT R16, R16, 0x2, RZ, 0xfc, !PT ;  /* 0x0000000210106812 */ /* 0x000fe400078efcff */
[----:B------:R-:W-:Y:S02]  /*6210*/  ISETP.GT.AND P6, PT, R4, RZ, !P6 ;  /* 0x000000ff0400720c */ /* 0x000fe400077c4270 */
[----:B------:R-:W-:Y:S02]  /*6220*/  LOP3.LUT R16, R16, 0xfffffffe, RZ, 0xc0, !PT ;  /* 0xfffffffe10107812 */ /* 0x000fe400078ec0ff */
[----:B------:R-:W-:-:S04]  /*6230*/  ISETP.LT.OR P6, PT, R2, 0x1, P6 ;  /* 0x000000010200780c */ /* 0x000fc800037c1670 */
[----:B------:R-:W-:Y:S02]  /*6240*/  FSEL R205, R120, -INF , !P6 ;  /* 0xff80000078cd7808 */ /* 0x000fe40007000000 */
[----:B------:R-:W-:-:S13]  /*6250*/  ISETP.GE.AND P6, PT, R174, 0x5a, PT ;  /* 0x0000005aae00780c */ /* 0x000fda0003fc6270 */
[----:B------:R-:W-:Y:S02]  /*6260*/  @P6 LOP3.LUT R16, R16, 0x1, RZ, 0xfc, !PT ;  /* 0x0000000110106812 */ /* 0x000fe400078efcff */
[----:B------:R-:W-:Y:S01]  /*6270*/  ISETP.GT.AND P6, PT, R4, 0x59, !P6 ;  /* 0x000000590400780c */ /* 0x000fe200077c4270 */
[----:B0-----:R-:W-:-:S03]  /*6280*/  IMAD.IADD R4, R168, 0x1, R0 ;  /* 0x00000001a8047824 */ /* 0x001fc600078e0200 */
[----:B------:R-:W-:Y:S01]  /*6290*/  ISETP.LT.OR P6, PT, R2, 0x5a, P6 ;  /* 0x0000005a0200780c */ /* 0x000fe200037c1670 */
[----:B------:R-:W-:-:S03]  /*62a0*/  IMAD.IADD R2, R5, 0x1, R0 ;  /* 0x0000000105027824 */ /* 0x000fc600078e0200 */
[----:B------:R-:W-:Y:S02]  /*62b0*/  FSEL R165, R165, -INF , !P6 ;  /* 0xff800000a5a57808 */ /* 0x000fe40007000000 */
[----:B------:R-:W-:-:S13]  /*62c0*/  PLOP3.LUT P6, PT, PT, PT, UP0, 0x40, 0x0 ;  /* 0x000000000000781c */ /* 0x000fda0003fce808 */
[----:B------:R-:W-:Y:S05]  /*62d0*/  @P6 BRA `(.L_x_1011) ;  /* 0x0000000000646947 */ /* 0x000fea0003800000 */
        /* <DEDUP_REMOVED lines=15> */
.L_x_1013:
[----:B------:R-:W-:Y:S02]  /*63d0*/  ULDC UR5, c[0x0][0x9e4] ;  /* 0x0002790000057ab9 */ /* 0x000fe40000000800 */
[----:B------:R-:W-:-:S05]  /*63e0*/  IMAD.U32 R20, RZ, RZ, UR5 ;  /* 0x00000005ff147e24 */ /* 0x000fca000f8e00ff */
[----:B------:R-:W-:-:S13]  /*63f0*/  ISETP.NE.AND P6, PT, R20, 0x1, PT ;  /* 0x000000011400780c */ /* 0x000fda0003fc5270 */
[----:B------:R-:W0:Y:S02]  /*6400*/  @P6 LDC.64 R184, c[0x0][0x9e8] ;  /* 0x00027a00ffb86b82 */ /* 0x000e240000000a00 */
[----:B0-----:R-:W-:-:S05]  /*6410*/  @P6 IMAD.HI.U32 R0, R5, R184, RZ ;  /* 0x000000b805006227 */ /* 0x001fca00078e00ff */
[----:B------:R-:W-:-:S07]  /*6420*/  @P6 SHF.R.U32.HI R5, RZ, R185, R0 ;  /* 0x000000b9ff056219 */ /* 0x000fce0000011600 */
.L_x_1014:
[----:B------:R-:W-:Y:S05]  /*6430*/  BSYNC B0 ;  /* 0x0000000000007941 */ /* 0x000fea0003800000 */
.L_x_1012:
[----:B------:R-:W-:-:S05]  /*6440*/  IMAD R5, R5, R20, R170 ;  /* 0x0000001405057224 */ /* 0x000fca00078e02aa */
[----:B------:R-:W-:Y:S02]  /*6450*/  VIADDMNMX R2, R5, R20, R2, PT ;  /* 0x0000001405027246 */ /* 0x000fe40003800102 */
[----:B------:R-:W-:-:S07]  /*6460*/  VIMNMX R4, R4, R5, !PT ;  /* 0x0000000504047248 */ /* 0x000fce0007fe0100 */
.L_x_1011:
[C---:B------:R-:W-:Y:S02]  /*6470*/  ISETP.GT.AND P1, PT, R4.reuse, 0x1, !P1 ;  /* 0x000000010400780c */ /* 0x040fe40004f24270 */
[----:B------:R-:W-:Y:S02]  /*6480*/  ISETP.GT.AND P2, PT, R4, 0x8, !P2 ;  /* 0x000000080400780c */ /* 0x000fe40005744270 */
[C---:B------:R-:W-:Y:S02]  /*6490*/  ISETP.LT.OR P1, PT, R2.reuse, 0x2, P1 ;  /* 0x000000020200780c */ /* 0x040fe40000f21670 */
[----:B------:R-:W-:Y:S02]  /*64a0*/  ISETP.LT.OR P2, PT, R2, 0x9, P2 ;  /* 0x000000090200780c */ /* 0x000fe40001741670 */
[----:B------:R-:W-:Y:S02]  /*64b0*/  FSEL R185, R123, -INF , !P1 ;  /* 0xff8000007bb97808 */ /* 0x000fe40004800000 */
[----:B------:R-:W-:-:S02]  /*64c0*/  LOP3.LUT P1, RZ, R16, 0x4, RZ, 0xc0, !PT ;  /* 0x0000000410ff7812 */ /* 0x000fc4000782c0ff */
[----:B------:R-:W-:Y:S02]  /*64d0*/  FSEL R187, R126, -INF , !P2 ;  /* 0xff8000007ebb7808 */ /* 0x000fe40005000000 */
[----:B------:R-:W-:Y:S02]  /*64e0*/  ISETP.GT.AND P1, PT, R4, 0x9, !P1 ;  /* 0x000000090400780c */ /* 0x000fe40004f24270 */
[----:B------:R-:W-:Y:S02]  /*64f0*/  LOP3.LUT P2, RZ, R16, 0x40000, RZ, 0xc0, !PT ;  /* 0x0004000010ff7812 */ /* 0x000fe4000784c0ff */
[----:B------:R-:W-:Y:S02]  /*6500*/  ISETP.LT.OR P1, PT, R2, 0xa, P1 ;  /* 0x0000000a0200780c */ /* 0x000fe40000f21670 */
[----:B------:R-:W-:Y:S02]  /*6510*/  LOP3.LUT P6, RZ, R16, 0x20000, RZ, 0xc0, !PT ;  /* 0x0002000010ff7812 */ /* 0x000fe400078cc0ff */
[----:B------:R-:W-:-:S02]  /*6520*/  FSEL R189, R127, -INF , !P1 ;  /* 0xff8000007fbd7808 */ /* 0x000fc40004800000 */
[----:B------:R-:W-:Y:S02]  /*6530*/  LOP3.LUT P1, RZ, R16, 0x8, RZ, 0xc0, !PT ;  /* 0x0000000810ff7812 */ /* 0x000fe4000782c0ff */
[----:B------:R-:W-:Y:S02]  /*6540*/  FMNMX.FTZ R0, R205, R13, !PT ;  /* 0x0000000dcd007209 */ /* 0x000fe40007810000 */
[----:B------:R-:W-:Y:S02]  /*6550*/  ISETP.GT.AND P1, PT, R4, 0x10, !P1 ;  /* 0x000000100400780c */ /* 0x000fe40004f24270 */
[----:B------:R-:W-:Y:S02]  /*6560*/  FMNMX.FTZ R0, R203, R0, !PT ;  /* 0x00000000cb007209 */ /* 0x000fe40007810000 */
[----:B------:R-:W-:Y:S02]  /*6570*/  ISETP.LT.OR P1, PT, R2, 0x11, P1 ;  /* 0x000000110200780c */ /* 0x000fe40000f21670 */
[----:B------:R-:W-:-:S02]  /*6580*/  FMNMX.FTZ R0, R171, R0, !PT ;  /* 0x00000000ab007209 */ /* 0x000fc40007810000 */
[----:B------:R-:W-:Y:S02]  /*6590*/  FSEL R191, R130, -INF , !P1 ;  /* 0xff80000082bf7808 */ /* 0x000fe40004800000 */
[----:B------:R-:W-:Y:S02]  /*65a0*/  LOP3.LUT P1, RZ, R16, 0x10, RZ, 0xc0, !PT ;  /* 0x0000001010ff7812 */ /* 0x000fe4000782c0ff */
[----:B------:R-:W-:Y:S02]  /*65b0*/  FMNMX.FTZ R0, R173, R0, !PT ;  /* 0x00000000ad007209 */ /* 0x000fe40007810000 */
[----:B------:R-:W-:Y:S02]  /*65c0*/  ISETP.GT.AND P1, PT, R4, 0x11, !P1 ;  /* 0x000000110400780c */ /* 0x000fe40004f24270 */
[----:B------:R-:W-:Y:S02]  /*65d0*/  FMNMX.FTZ R0, R175, R0, !PT ;  /* 0x00000000af007209 */ /* 0x000fe40007810000 */
[----:B------:R-:W-:-:S02]  /*65e0*/  ISETP.LT.OR P1, PT, R2, 0x12, P1 ;  /* 0x000000120200780c */ /* 0x000fc40000f21670 */
[----:B------:R-:W-:Y:S02]  /*65f0*/  FMNMX.FTZ R0, R177, R0, !PT ;  /* 0x00000000b1007209 */ /* 0x000fe40007810000 */
[----:B------:R-:W-:Y:S02]  /*6600*/  FSEL R193, R131, -INF , !P1 ;  /* 0xff80000083c17808 */ /* 0x000fe40004800000 */
        /* <DEDUP_REMOVED lines=24> */
[----:B------:R-:W-:Y:S02]  /*6790*/  LOP3.LUT P1, RZ, R16, 0x4000, RZ, 0xc0, !PT ;  /* 0x0000400010ff7812 */ /* 0x000fe4000782c0ff */
[----:B------:R-:W-:Y:S02]  /*67a0*/  FMNMX.FTZ R0, R125, R0, !PT ;  /* 0x000000007d007209 */ /* 0x000fe40007810000 */
[----:B------:R-:W-:Y:S02]  /*67b0*/  ISETP.GT.AND P1, PT, R4, 0x28, !P1 ;  /* 0x000000280400780c */ /* 0x000fe40004f24270 */
[----:B------:R-:W-:-:S02]  /*67c0*/  FMNMX.FTZ R0, R153, R0, !PT ;  /* 0x0000000099007209 */ /* 0x000fc40007810000 */
[----:B------:R-:W-:Y:S02]  /*67d0*/  ISETP.LT.OR P1, PT, R2, 0x29, P1 ;  /* 0x000000290200780c */ /* 0x000fe40000f21670 */
[----:B------:R-:W-:Y:S02]  /*67e0*/  FMNMX.FTZ R0, R3, R0, !PT ;  /* 0x0000000003007209 */ /* 0x000fe40007810000 */
[----:B------:R-:W-:Y:S02]  /*67f0*/  FSEL R199, R142, -INF , !P1 ;  /* 0xff8000008ec77808 */ /* 0x000fe40004800000 */
[----:B------:R-:W-:Y:S02]  /*6800*/  LOP3.LUT P1, RZ, R16, 0x2000, RZ, 0xc0, !PT ;  /* 0x0000200010ff7812 */ /* 0x000fe4000782c0ff */
[----:B------:R-:W-:Y:S02]  /*6810*/  FMNMX.FTZ R0, R157, R0, !PT ;  /* 0x000000009d007209 */ /* 0x000fe40007810000 */
[----:B------:R-:W-:-:S02]  /*6820*/  ISETP.GT.AND P1, PT, R4, 0x29, !P1 ;  /* 0x000000290400780c */ /* 0x000fc40004f24270 */
[----:B------:R-:W-:Y:S02]  /*6830*/  FMNMX.FTZ R0, R133, R0, !PT ;  /* 0x0000000085007209 */ /* 0x000fe40007810000 */
[----:B------:R-:W-:Y:S02]  /*6840*/  ISETP.LT.OR P1, PT, R2, 0x2a, P1 ;  /* 0x0000002a0200780c */ /* 0x000fe40000f21670 */
[----:B------:R-:W-:Y:S02]  /*6850*/  FMNMX.FTZ R0, R161, R0, !PT ;  /* 0x00000000a1007209 */ /* 0x000fe40007810000 */
[----:B------:R-:W-:Y:S02]  /*6860*/  FSEL R143, R143, -INF , !P1 ;  /* 0xff8000008f8f7808 */ /* 0x000fe40004800000 */
[C---:B------:R-:W-:Y:S02]  /*6870*/  LOP3.LUT P1, RZ, R16.reuse, 0x1000, RZ, 0xc0, !PT ;  /* 0x0000100010ff7812 */ /* 0x040fe4000782c0ff */
[----:B------:R-:W-:-:S02]  /*6880*/  LOP3.LUT P2, RZ, R16, 0x80, RZ, 0xc0, !PT ;  /* 0x0000008010ff7812 */ /* 0x000fc4000784c0ff */
[----:B------:R-:W-:Y:S02]  /*6890*/  ISETP.GT.AND P1, PT, R4, 0x30, !P1 ;  /* 0x000000300400780c */ /* 0x000fe40004f24270 */
[----:B------:R-:W-:Y:S02]  /*68a0*/  FMNMX.FTZ R0, R129, R0, !PT ;  /* 0x0000000081007209 */ /* 0x000fe40007810000 */
[----:B------:R-:W-:Y:S02]  /*68b0*/  ISETP.LT.OR P1, PT, R2, 0x31, P1 ;  /* 0x000000310200780c */ /* 0x000fe40000f21670 */
[----:B------:R-:W-:Y:S02]  /*68c0*/  FMNMX.FTZ R120, R165, R0, !PT ;  /* 0x00000000a5787209 */ /* 0x000fe40007810000 */
[----:B------:R-:W-:Y:S01]  /*68d0*/  FSEL R123, R146, -INF , !P1 ;  /* 0xff800000927b7808 */ /* 0x000fe20004800000 */
[----:B------:R-:W0:Y:S01]  /*68e0*/  LDC R0, c[0x0][0x988] ;  /* 0x00026200ff007b82 */ /* 0x000e220000000800 */
[C---:B------:R-:W-:Y:S01]  /*68f0*/  LOP3.LUT P1, RZ, R16.reuse, 0x800, RZ, 0xc0, !PT ;  /* 0x0000080010ff7812 */ /* 0x040fe2000782c0ff */
[----:B------:R-:W1:Y:S01]  /*6900*/  SHFL.BFLY PT, R5, R120, 0x2, 0x1f ;  /* 0x0c401f0078057f89 */ /* 0x000e6200000e0000 */
[----:B------:R-:W-:-:S02]  /*6910*/  LOP3.LUT P6, RZ, R16, 0x40, RZ, 0xc0, !PT ;  /* 0x0000004010ff7812 */ /* 0x000fc400078cc0ff */
[C---:B------:R-:W-:Y:S02]  /*6920*/  ISETP.GT.AND P1, PT, R4.reuse, 0x31, !P1 ;  /* 0x000000310400780c */ /* 0x040fe40004f24270 */
[----:B------:R-:W-:Y:S02]  /*6930*/  ISETP.GT.AND P3, PT, R4, 0x50, !P3 ;  /* 0x000000500400780c */ /* 0x000fe40005f64270 */
[----:B------:R-:W-:Y:S02]  /*6940*/  ISETP.LT.OR P1, PT, R2, 0x32, P1 ;  /* 0x000000320200780c */ /* 0x000fe40000f21670 */
[----:B------:R-:W-:Y:S02]  /*6950*/  ISETP.GT.AND P4, PT, R4, 0x51, !P4 ;  /* 0x000000510400780c */ /* 0x000fe40006784270 */
[----:B------:R-:W-:Y:S02]  /*6960*/  FSEL R147, R147, -INF , !P1 ;  /* 0xff80000093937808 */ /* 0x000fe40004800000 */
[----:B------:R-:W-:-:S02]  /*6970*/  LOP3.LUT P1, RZ, R16, 0x400, RZ, 0xc0, !PT ;  /* 0x0000040010ff7812 */ /* 0x000fc4000782c0ff */
[----:B------:R-:W-:Y:S02]  /*6980*/  ISETP.LT.OR P3, PT, R2, 0x51, P3 ;  /* 0x000000510200780c */ /* 0x000fe40001f61670 */
[C---:B------:R-:W-:Y:S02]  /*6990*/  ISETP.GT.AND P1, PT, R4.reuse, 0x38, !P1 ;  /* 0x000000380400780c */ /* 0x040fe40004f24270 */
[----:B------:R-:W-:Y:S02]  /*69a0*/  ISETP.GT.AND P5, PT, R4, 0x58, !P5 ;  /* 0x000000580400780c */ /* 0x000fe40006fa4270 */
[C---:B------:R-:W-:Y:S02]  /*69b0*/  ISETP.LT.OR P1, PT, R2.reuse, 0x39, P1 ;  /* 0x000000390200780c */ /* 0x040fe40000f21670 */
[----:B------:R-:W-:Y:S02]  /*69c0*/  ISETP.LT.OR P4, PT, R2, 0x52, P4 ;  /* 0x000000520200780c */ /* 0x000fe40002781670 */
[----:B------:R-:W-:-:S02]  /*69d0*/  FSEL R127, R150, -INF , !P1 ;  /* 0xff800000967f7808 */ /* 0x000fc40004800000 */
[----:B------:R-:W-:Y:S02]  /*69e0*/  LOP3.LUT P1, RZ, R16, 0x200, RZ, 0xc0, !PT ;  /* 0x0000020010ff7812 */ /* 0x000fe4000782c0ff */
[----:B-1----:R-:W-:Y:S02]  /*69f0*/  FMNMX.FTZ R124, R120, R5, !PT ;  /* 0x00000005787c7209 */ /* 0x002fe40007810000 */
[----:B------:R-:W-:Y:S02]  /*6a00*/  ISETP.GT.AND P1, PT, R4, 0x39, !P1 ;  /* 0x000000390400780c */ /* 0x000fe40004f24270 */
[C---:B------:R-:W-:Y:S01]  /*6a10*/  ISETP.LT.OR P5, PT, R2.reuse, 0x59, P5 ;  /* 0x000000590200780c */ /* 0x040fe20002fa1670 */
[----:B------:R-:W1:Y:S01]  /*6a20*/  SHFL.BFLY PT, R5, R124, 0x1, 0x1f ;  /* 0x0c201f007c057f89 */ /* 0x000e6200000e0000 */
[----:B------:R-:W-:Y:S02]  /*6a30*/  ISETP.LT.OR P1, PT, R2, 0x3a, P1 ;  /* 0x0000003a0200780c */ /* 0x000fe40000f21670 */
[----:B------:R-:W-:-:S02]  /*6a40*/  FSEL R163, R163, -INF , !P4 ;  /* 0xff800000a3a37808 */ /* 0x000fc40006000000 */
[----:B------:R-:W-:Y:S02]  /*6a50*/  FSEL R151, R151, -INF , !P1 ;  /* 0xff80000097977808 */ /* 0x000fe40004800000 */
[----:B------:R-:W-:-:S04]  /*6a60*/  LOP3.LUT P1, RZ, R16, 0x100, RZ, 0xc0, !PT ;  /* 0x0000010010ff7812 */ /* 0x000fc8000782c0ff */
[----:B------:R-:W-:-:S04]  /*6a70*/  ISETP.GT.AND P1, PT, R4, 0x40, !P1 ;  /* 0x000000400400780c */ /* 0x000fc80004f24270 */
[----:B------:R-:W-:-:S04]  /*6a80*/  ISETP.LT.OR P1, PT, R2, 0x41, P1 ;  /* 0x000000410200780c */ /* 0x000fc80000f21670 */
[----:B------:R-:W-:Y:S02]  /*6a90*/  FSEL R131, R154, -INF , !P1 ;  /* 0xff8000009a837808 */ /* 0x000fe40004800000 */
[----:B------:R-:W-:Y:S02]  /*6aa0*/  ISETP.GT.AND P1, PT, R4, 0x41, !P2 ;  /* 0x000000410400780c */ /* 0x000fe40005724270 */
[----:B------:R-:W-:Y:S02]  /*6ab0*/  LOP3.LUT P2, RZ, R16, 0x20, RZ, 0xc0, !PT ;  /* 0x0000002010ff7812 */ /* 0x000fe4000784c0ff */
[----:B------:R-:W-:Y:S02]  /*6ac0*/  ISETP.LT.OR P1, PT, R2, 0x42, P1 ;  /* 0x000000420200780c */ /* 0x000fe40000f21670 */
[----:B-1----:R-:W-:Y:S02]  /*6ad0*/  FMNMX.FTZ R5, R124, R5, !PT ;  /* 0x000000057c057209 */ /* 0x002fe40007810000 */
[----:B------:R-:W-:-:S02]  /*6ae0*/  FSEL R155, R155, -INF , !P1 ;  /* 0xff8000009b9b7808 */ /* 0x000fc40004800000 */
[----:B------:R-:W-:Y:S01]  /*6af0*/  ISETP.GT.AND P1, PT, R4, 0x48, !P6 ;  /* 0x000000480400780c */ /* 0x000fe20007724270 */
[----:B0-----:R-:W-:Y:S01]  /*6b00*/  FMUL.FTZ R20, R5, R0 ;  /* 0x0000000005147220 */ /* 0x001fe20000410000 */
[----:B------:R-:W-:Y:S02]  /*6b10*/  LOP3.LUT P6, RZ, R16, 0x2, RZ, 0xc0, !PT ;  /* 0x0000000210ff7812 */ /* 0x000fe400078cc0ff */
[----:B------:R-:W-:Y:S02]  /*6b20*/  ISETP.LT.OR P1, PT, R2, 0x49, P1 ;  /* 0x000000490200780c */ /* 0x000fe40000f21670 */
[----:B------:R-:W-:Y:S02]  /*6b30*/  ISETP.GT.AND P2, PT, R4, 0x49, !P2 ;  /* 0x000000490400780c */ /* 0x000fe40005744270 */
[----:B------:R-:W-:Y:S02]  /*6b40*/  FSEL R201, R158, -INF , !P1 ;  /* 0xff8000009ec97808 */ /* 0x000fe40004800000 */
[----:B------:R-:W-:-:S02]  /*6b50*/  ISETP.GT.AND P1, PT, R4, RZ, !P6 ;  /* 0x000000ff0400720c */ /* 0x000fc40007724270 */
[C---:B------:R-:W-:Y:S02]  /*6b60*/  ISETP.LT.OR P2, PT, R2.reuse, 0x4a, P2 ;  /* 0x0000004a0200780c */ /* 0x040fe40001741670 */
[----:B------:R-:W-:Y:S02]  /*6b70*/  ISETP.LT.OR P1, PT, R2, 0x1, P1 ;  /* 0x000000010200780c */ /* 0x000fe40000f21670 */
[----:B------:R-:W-:Y:S02]  /*6b80*/  LOP3.LUT P6, RZ, R16, 0x1, RZ, 0xc0, !PT ;  /* 0x0000000110ff7812 */ /* 0x000fe400078cc0ff */
[----:B------:R-:W-:Y:S02]  /*6b90*/  FSEL R207, R122, -INF , !P1 ;  /* 0xff8000007acf7808 */ /* 0x000fe40004800000 */
[----:B------:R-:W-:Y:S02]  /*6ba0*/  FSETP.NEU.FTZ.AND P1, PT, R5, -INF , PT ;  /* 0xff8000000500780b */ /* 0x000fe40003f3d000 */
[----:B------:R-:W-:-:S02]  /*6bb0*/  FMNMX.FTZ R120, R207, R14, !PT ;  /* 0x0000000ecf787209 */ /* 0x000fc40007810000 */
[----:B------:R-:W-:Y:S02]  /*6bc0*/  FSEL R20, R20, RZ, P1 ;  /* 0x000000ff14147208 */ /* 0x000fe40000800000 */
[----:B------:R-:W-:Y:S02]  /*6bd0*/  FMNMX.FTZ R120, R185, R120, !PT ;  /* 0x00000078b9787209 */ /* 0x000fe40007810000 */
[----:B------:R-:W-:Y:S01]  /*6be0*/  ISETP.GT.AND P6, PT, R4, 0x59, !P6 ;  /* 0x000000590400780c */ /* 0x000fe200077c4270 */
[--C-:B------:R-:W-:Y:S01]  /*6bf0*/  FFMA.FTZ R190, R171, R0, -R20.reuse ;  /* 0x00000000abbe7223 */ /* 0x100fe20000010814 */
[----:B------:R-:W-:Y:S01]  /*6c00*/  FMNMX.FTZ R120, R187, R120, !PT ;  /* 0x00000078bb787209 */ /* 0x000fe20007810000 */
[-CC-:B------:R-:W-:Y:S01]  /*6c10*/  FFMA.FTZ R171, R173, R0.reuse, -R20.reuse ;  /* 0x00000000adab7223 */ /* 0x180fe20000010814 */
[-CC-:B------:R-:W-:Y:S01]  /*6c20*/  FFMA.FTZ R173, R177, R0.reuse, -R20.reuse ;  /* 0x00000000b1ad7223 */ /* 0x180fe20000010814 */
[----:B------:R-:W-:Y:S01]  /*6c30*/  FSEL R177, R159, -INF , !P2 ;  /* 0xff8000009fb17808 */ /* 0x000fe20005000000 */
[--C-:B------:R-:W-:Y:S01]  /*6c40*/  FFMA.FTZ R186, R179, R0, -R20.reuse ;  /* 0x00000000b3ba7223 */ /* 0x100fe20000010814 */
[----:B------:R-:W-:Y:S01]  /*6c50*/  FMNMX.FTZ R120, R189, R120, !PT ;  /* 0x00000078bd787209 */ /* 0x000fe20007810000 */
[-CC-:B------:R-:W-:Y:S01]  /*6c60*/  FFMA.FTZ R159, R169, R0.reuse, -R20.reuse ;  /* 0x00000000a99f7223 */ /* 0x180fe20000010814 */
[----:B------:R-:W-:Y:S01]  /*6c70*/  FSEL R179, R162, -INF , !P3 ;  /* 0xff800000a2b37808 */ /* 0x000fe20005800000 */
[--C-:B------:R-:W-:Y:S01]  /*6c80*/  FFMA.FTZ R182, R137, R0, -R20.reuse ;  /* 0x0000000089b67223 */ /* 0x100fe20000010814 */
[----:B------:R-:W-:Y:S01]  /*6c90*/  FMNMX.FTZ R120, R191, R120, !PT ;  /* 0x00000078bf787209 */ /* 0x000fe20007810000 */
[-CC-:B------:R-:W-:Y:S01]  /*6ca0*/  FFMA.FTZ R137, R141, R0.reuse, -R20.reuse ;  /* 0x000000008d897223 */ /* 0x180fe20000010814 */
[----:B------:R-:W-:Y:S01]  /*6cb0*/  ISETP.LT.OR P6, PT, R2, 0x5a, P6 ;  /* 0x0000005a0200780c */ /* 0x000fe200037c1670 */
[--C-:B------:R-:W-:Y:S01]  /*6cc0*/  FFMA.FTZ R176, R21, R0, -R20.reuse ;  /* 0x0000000015b07223 */ /* 0x100fe20000010814 */
[----:B------:R-:W-:Y:S01]  /*6cd0*/  FMNMX.FTZ R120, R193, R120, !PT ;  /* 0x00000078c1787209 */ /* 0x000fe20007810000 */
        /* <DEDUP_REMOVED lines=9> */
[----:B------:R-:W-:Y:S01]  /*6d70*/  FSEL R2, R5, RZ, P1 ;  /* 0x000000ff05027208 */ /* 0x000fe20000800000 */
[--C-:B------:R-:W-:Y:S01]  /*6d80*/  FFMA.FTZ R168, R133, R0, -R20.reuse ;  /* 0x0000000085a87223 */ /* 0x100fe20000010814 */
[----:B------:R-:W-:Y:S01]  /*6d90*/  FMNMX.FTZ R120, R197, R120, !PT ;  /* 0x00000078c5787209 */ /* 0x000fe20007810000 */
[-CC-:B------:R-:W-:Y:S01]  /*6da0*/  FFMA.FTZ R205, R205, R0.reuse, -R20.reuse ;  /* 0x00000000cdcd7223 */ /* 0x180fe20000010814 */
[--C-:B------:R-:W-:Y:S01]  /*6db0*/  FFMA.FTZ R188, R203, R0, -R20.reuse ;  /* 0x00000000cbbc7223 */ /* 0x100fe20000010814 */
[----:B------:R-:W-:Y:S01]  /*6dc0*/  FADD.FTZ R3, -R2, R13 ;  /* 0x0000000d02037221 */ /* 0x000fe20000010100 */
[----:B------:R-:W-:Y:S01]  /*6dd0*/  FMNMX.FTZ R120, R139, R120, !PT ;  /* 0x000000788b787209 */ /* 0x000fe20007810000 */
[-CC-:B------:R-:W-:Y:S01]  /*6de0*/  FFMA.FTZ R175, R181, R0.reuse, -R20.reuse ;  /* 0x00000000b5af7223 */ /* 0x180fe20000010814 */
[-CC-:B------:R-:W-:Y:S01]  /*6df0*/  FFMA.FTZ R180, R183, R0.reuse, -R20.reuse ;  /* 0x00000000b7b47223 */ /* 0x180fe20000010814 */
[----:B------:R-:W-:Y:S01]  /*6e00*/  FMUL.FTZ R3, R3, R0 ;  /* 0x0000000003037220 */ /* 0x000fe20000410000 */
[----:B------:R-:W-:Y:S01]  /*6e10*/  FMNMX.FTZ R120, R199, R120, !PT ;  /* 0x00000078c7787209 */ /* 0x000fe20007810000 */
[-CC-:B------:R-:W-:Y:S01]  /*6e20*/  FFMA.FTZ R121, R149, R0.reuse, -R20.reuse ;  /* 0x0000000095797223 */ /* 0x180fe20000010814 */
[-CC-:B------:R-:W-:Y:S01]  /*6e30*/  FFMA.FTZ R125, R153, R0.reuse, -R20.reuse ;  /* 0x00000000997d7223 */ /* 0x180fe20000010814 */
[--C-:B------:R-:W-:Y:S01]  /*6e40*/  FFMA.FTZ R133, R161, R0, -R20.reuse ;  /* 0x00000000a1857223 */ /* 0x100fe20000010814 */
[----:B------:R-:W-:Y:S01]  /*6e50*/  FMNMX.FTZ R120, R143, R120, !PT ;  /* 0x000000788f787209 */ /* 0x000fe20007810000 */
[-CC-:B------:R-:W-:Y:S01]  /*6e60*/  FFMA.FTZ R170, R129, R0.reuse, -R20.reuse ;  /* 0x0000000081aa7223 */ /* 0x180fe20000010814 */
[----:B------:R-:W-:Y:S01]  /*6e70*/  FFMA.FTZ R13, R165, R0, -R20 ;  /* 0x00000000a50d7223 */ /* 0x000fe20000010814 */
[----:B------:R-:W-:Y:S01]  /*6e80*/  MUFU.EX2 R2, R3 ;  /* 0x0000000300027308 */ /* 0x000fe20000000800 */
[----:B------:R-:W-:-:S04]  /*6e90*/  FMNMX.FTZ R120, R123, R120, !PT ;  /* 0x000000787b787209 */ /* 0x000fc80007810000 */
[----:B------:R-:W-:-:S03]  /*6ea0*/  FMNMX.FTZ R120, R147, R120, !PT ;  /* 0x0000007893787209 */ /* 0x000fc60007810000 */
[----:B------:R-:W0:Y:S01]  /*6eb0*/  MUFU.EX2 R205, R205 ;  /* 0x000000cd00cd7308 */ /* 0x000e220000000800 */
[----:B------:R-:W-:-:S04]  /*6ec0*/  FMNMX.FTZ R120, R127, R120, !PT ;  /* 0x000000787f787209 */ /* 0x000fc80007810000 */
[----:B------:R-:W-:-:S03]  /*6ed0*/  FMNMX.FTZ R120, R151, R120, !PT ;  /* 0x0000007897787209 */ /* 0x000fc60007810000 */
[----:B------:R-:W1:Y:S01]  /*6ee0*/  MUFU.EX2 R188, R188 ;  /* 0x000000bc00bc7308 */ /* 0x000e620000000800 */
[----:B------:R-:W-:-:S04]  /*6ef0*/  FMNMX.FTZ R120, R131, R120, !PT ;  /* 0x0000007883787209 */ /* 0x000fc80007810000 */
[----:B------:R-:W-:-:S03]  /*6f00*/  FMNMX.FTZ R120, R155, R120, !PT ;  /* 0x000000789b787209 */ /* 0x000fc60007810000 */
[----:B------:R-:W-:Y:S01]  /*6f10*/  MUFU.EX2 R190, R190 ;  /* 0x000000be00be7308 */ /* 0x000fe20000000800 */
[----:B------:R-:W-:Y:S01]  /*6f20*/  FMNMX.FTZ R120, R201, R120, !PT ;  /* 0x00000078c9787209 */ /* 0x000fe20007810000 */
[----:B0-----:R-:W-:-:S03]  /*6f30*/  FFMA.FTZ R9, R2, R9, R205 ;  /* 0x0000000902097223 */ /* 0x001fc600000100cd */
[----:B------:R-:W-:-:S03]  /*6f40*/  FMNMX.FTZ R120, R177, R120, !PT ;  /* 0x00000078b1787209 */ /* 0x000fc60007810000 */
[----:B------:R-:W-:Y:S01]  /*6f50*/  MUFU.EX2 R171, R171 ;  /* 0x000000ab00ab7308 */ /* 0x000fe20000000800 */
[----:B------:R-:W-:Y:S01]  /*6f60*/  FMNMX.FTZ R120, R179, R120, !PT ;  /* 0x00000078b3787209 */ /* 0x000fe20007810000 */
[----:B-1----:R-:W-:-:S03]  /*6f70*/  FADD.FTZ R9, R188, R9 ;  /* 0x00000009bc097221 */ /* 0x002fc60000010000 */
[----:B------:R-:W-:-:S03]  /*6f80*/  FMNMX.FTZ R120, R163, R120, !PT ;  /* 0x00000078a3787209 */ /* 0x000fc60007810000 */
[----:B------:R-:W-:Y:S01]  /*6f90*/  MUFU.EX2 R184, R184 ;  /* 0x000000b800b87308 */ /* 0x000fe20000000800 */
[----:B------:R-:W-:-:S04]  /*6fa0*/  FMNMX.FTZ R120, R169, R120, !PT ;  /* 0x00000078a9787209 */ /* 0x000fc80007810000 */
[----:B------:R-:W-:-:S03]  /*6fb0*/  FMNMX.FTZ R120, R167, R120, !PT ;  /* 0x00000078a7787209 */ /* 0x000fc60007810000 */
[----:B------:R-:W-:Y:S02]  /*6fc0*/  MUFU.EX2 R173, R173 ;  /* 0x000000ad00ad7308 */ /* 0x000fe40000000800 */
[----:B------:R-:W0:Y:S06]  /*6fd0*/  SHFL.BFLY PT, R141, R120, 0x2, 0x1f ;  /* 0x0c401f00788d7f89 */ /* 0x000e2c00000e0000 */
[----:B------:R-:W-:Y:S08]  /*6fe0*/  MUFU.EX2 R186, R186 ;  /* 0x000000ba00ba7308 */ /* 0x000ff00000000800 */
[----:B------:R-:W-:Y:S08]  /*6ff0*/  MUFU.EX2 R175, R175 ;  /* 0x000000af00af7308 */ /* 0x000ff00000000800 */
[----:B------:R-:W-:Y:S01]  /*7000*/  MUFU.EX2 R180, R180 ;  /* 0x000000b400b47308 */ /* 0x000fe20000000800 */
[----:B0-----:R-:W-:Y:S01]  /*7010*/  FMNMX.FTZ R4, R120, R141, !PT ;  /* 0x0000008d78047209 */ /* 0x001fe20007810000 */
[----:B------:R-:W-:-:S04]  /*7020*/  FFMA.FTZ R141, R157, R0, -R20 ;  /* 0x000000009d8d7223 */ /* 0x000fc80000010814 */
[----:B------:R-:W0:Y:S02]  /*7030*/  SHFL.BFLY PT, R145, R4, 0x1, 0x1f ;  /* 0x0c201f0004917f89 */ /* 0x000e2400000e0000 */
[----:B------:R-:W-:Y:S08]  /*7040*/  MUFU.EX2 R159, R159 ;  /* 0x0000009f009f7308 */ /* 0x000ff00000000800 */
[----:B------:R-:W-:Y:S08]  /*7050*/  MUFU.EX2 R182, R182 ;  /* 0x000000b600b67308 */ /* 0x000ff00000000800 */
[----:B------:R-:W-:Y:S01]  /*7060*/  MUFU.EX2 R137, R137 ;  /* 0x0000008900897308 */ /* 0x000fe20000000800 */
[----:B0-----:R-:W-:-:S07]  /*7070*/  FMNMX.FTZ R4, R4, R145, !PT ;  /* 0x0000009104047209 */ /* 0x001fce0007810000 */
[----:B------:R-:W-:Y:S01]  /*7080*/  MUFU.EX2 R176, R176 ;  /* 0x000000b000b07308 */ /* 0x000fe20000000800 */
[C---:B------:R-:W-:Y:S01]  /*7090*/  FSETP.NEU.FTZ.AND P1, PT, R4.reuse, -INF , PT ;  /* 0xff8000000400780b */ /* 0x040fe20003f3d000 */
[----:B------:R-:W-:-:S03]  /*70a0*/  FMUL.FTZ R20, R4, R0 ;  /* 0x0000000004147220 */ /* 0x000fc60000410000 */
[----:B------:R-:W-:-:S03]  /*70b0*/  FSEL R3, R4, RZ, P1 ;  /* 0x000000ff04037208 */ /* 0x000fc60000800000 */
[----:B------:R-:W-:Y:S01]  /*70c0*/  MUFU.EX2 R21, R21 ;  /* 0x0000001500157308 */ /* 0x000fe20000000800 */
[----:B------:R-:W-:Y:S01]  /*70d0*/  FSEL R20, R20, RZ, P1 ;  /* 0x000000ff14147208 */ /* 0x000fe20000800000 */
[----:B------:R-:W-:-:S04]  /*70e0*/  FADD.FTZ R3, -R3, R14 ;  /* 0x0000000e03037221 */ /* 0x000fc80000010100 */
[-CC-:B------:R-:W-:Y:S01]  /*70f0*/  FFMA.FTZ R120, R207, R0.reuse, -R20.reuse ;  /* 0x00000000cf787223 */ /* 0x180fe20000010814 */
[-CC-:B------:R-:W-:Y:S01]  /*7100*/  FFMA.FTZ R129, R185, R0.reuse, -R20.reuse ;  /* 0x00000000b9817223 */ /* 0x180fe20000010814 */
[-C--:B------:R-:W-:Y:S01]  /*7110*/  FMUL.FTZ R3, R3, R0.reuse ;  /* 0x0000000003037220 */ /* 0x080fe20000410000 */
        /* <DEDUP_REMOVED lines=11> */
[----:B------:R-:W0:Y:S01]  /*71d0*/  MUFU.EX2 R3, R3 ;  /* 0x0000000300037308 */ /* 0x000e220000000800 */
        /* <DEDUP_REMOVED lines=12> */
[----:B------:R-:W-:-:S03]  /*72a0*/  FFMA.FTZ R20, R167, R0, -R20 ;  /* 0x00000000a7147223 */ /* 0x000fc60000010814 */
[----:B------:R-:W2:Y:S01]  /*72b0*/  MUFU.EX2 R122, R122 ;  /* 0x0000007a007a7308 */ /* 0x000ea20000000800 */
[----:B0-----:R-:W-:-:S07]  /*72c0*/  FFMA.FTZ R8, R3, R8, R120 ;  /* 0x0000000803087223 */ /* 0x001fce0000010078 */
[----:B------:R-:W0:Y:S01]  /*72d0*/  MUFU.EX2 R145, R145 ;  /* 0x0000009100917308 */ /* 0x000e220000000800 */
[----:B-1----:R-:W-:Y:S01]  /*72e0*/  FADD.FTZ R135, R129, R8 ;  /* 0x0000000881877221 */ /* 0x002fe20000010000 */
[----:B------:R-:W-:-:S04]  /*72f0*/  FADD.FTZ R8, R190, R9 ;  /* 0x00000009be087221 */ /* 0x000fc80000010000 */
[----:B------:R-:W-:Y:S02]  /*7300*/  FADD.FTZ R9, R171, R8 ;  /* 0x00000008ab097221 */ /* 0x000fe40000010000 */
[----:B------:R-:W1:Y:S01]  /*7310*/  MUFU.EX2 R185, R185 ;  /* 0x000000b900b97308 */ /* 0x000e620000000800 */
[----:B--2---:R-:W-:Y:S01]  /*7320*/  FADD.FTZ R134, R122, R135 ;  /* 0x000000877a867221 */ /* 0x004fe20000010000 */
[----:B------:R-:W-:-:S04]  /*7330*/  FADD.FTZ R8, R184, R9 ;  /* 0x00000009b8087221 */ /* 0x000fc80000010000 */
[----:B------:R-:W-:Y:S02]  /*7340*/  FADD.FTZ R135, R173, R8 ;  /* 0x00000008ad877221 */ /* 0x000fe40000010000 */
[----:B------:R-:W2:Y:S01]  /*7350*/  MUFU.EX2 R124, R124 ;  /* 0x0000007c007c7308 */ /* 0x000ea20000000800 */
[----:B0-----:R-:W-:-:S07]  /*7360*/  FADD.FTZ R134, R145, R134 ;  /* 0x0000008691867221 */ /* 0x001fce0000010000 */
        /* <DEDUP_REMOVED lines=9> */
[----:B0-----:R-:W-:Y:S01]  /*7400*/  FADD.FTZ R9, R187, R8 ;  /* 0x00000008bb097221 */ /* 0x001fe20000010000 */
[----:B------:R-:W-:-:S04]  /*7410*/  FADD.FTZ R134, R182, R135 ;  /* 0x00000087b6867221 */ /* 0x000fc80000010000 */
[----:B------:R-:W-:Y:S02]  /*7420*/  FADD.FTZ R135, R137, R134 ;  /* 0x0000008689877221 */ /* 0x000fe40000010000 */
[----:B------:R-:W0:Y:S01]  /*7430*/  MUFU.EX2 R128, R128 ;  /* 0x0000008000807308 */ /* 0x000e220000000800 */
[----:B-1----:R-:W-:Y:S01]  /*7440*/  FADD.FTZ R8, R126, R9 ;  /* 0x000000097e087221 */ /* 0x002fe20000010000 */
[----:B------:R-:W-:-:S04]  /*7450*/  FADD.FTZ R134, R176, R135 ;  /* 0x00000087b0867221 */ /* 0x000fc80000010000 */
[----:B------:R-:W-:Y:S02]  /*7460*/  FADD.FTZ R135, R21, R134 ;  /* 0x0000008615877221 */ /* 0x000fe40000010000 */
        /* <DEDUP_REMOVED lines=52> */
.L_x_1015:
[----:B------:R-:W0:Y:S01]  /*77b0*/  S2UR UR5, SR_CgaCtaId ;  /* 0x00000000000579c3 */ /* 0x000e220000008800 */
[----:B------:R-:W-:Y:S01]  /*77c0*/  UIADD3 UR14, UR14, 0x30860, URZ ;  /* 0x000308600e0e7890 */ /* 0x000fe2000fffe03f */
[----:B------:R-:W-:Y:S01]  /*77d0*/  ISETP.GT.AND P1, PT, R15, UR60, PT ;  /* 0x0000003c0f007c0c */ /* 0x000fe2000bf24270 */
[----:B------:R-:W-:Y:S01]  /*77e0*/  UMOV UR7, UR4 ;  /* 0x0000000400077c82 */ /* 0x000fe20008000000 */
[----:B------:R-:W-:Y:S01]  /*77f0*/  F2FP.F16.F32.PACK_AB R190, R171, R190 ;  /* 0x000000beabbe723e */ /* 0x000fe200000000ff */
[----:B------:R-:W-:Y:S01]  /*7800*/  VIADD R15, R15, 0xffffffff ;  /* 0xffffffff0f0f7836 */ /* 0x000fe20000000000 */
[----:B------:R-:W-:Y:S02]  /*7810*/  F2FP.F16.F32.PACK_AB R184, R173, R184 ;  /* 0x000000b8adb8723e */ /* 0x000fe400000000ff */
[----:B------:R-:W-:Y:S02]  /*7820*/  F2FP.F16.F32.PACK_AB R186, R175, R186 ;  /* 0x000000baafba723e */ /* 0x000fe400000000ff */
[----:B------:R-:W-:Y:S01]  /*7830*/  F2FP.F16.F32.PACK_AB R183, R14, R183 ;  /* 0x000000b70eb7723e */ /* 0x000fe200000000ff */
[----:B------:R-:W-:Y:S01]  /*7840*/  IMAD.MOV.U32 R14, RZ, RZ, R4 ;  /* 0x000000ffff0e7224 */ /* 0x000fe200078e0004 */
[----:B------:R-:W-:Y:S01]  /*7850*/  F2FP.F16.F32.PACK_AB R170, R13, R170 ;  /* 0x000000aa0daa723e */ /* 0x000fe200000000ff */
[----:B------:R-:W-:Y:S01]  /*7860*/  IMAD.MOV.U32 R13, RZ, RZ, R5 ;  /* 0x000000ffff0d7224 */ /* 0x000fe200078e0005 */
[----:B------:R-:W-:-:S02]  /*7870*/  F2FP.F16.F32.PACK_AB R188, R188, R205 ;  /* 0x000000cdbcbc723e */ /* 0x000fc400000000ff */
[----:B------:R-:W-:Y:S02]  /*7880*/  F2FP.F16.F32.PACK_AB R189, R129, R120 ;  /* 0x0000007881bd723e */ /* 0x000fe400000000ff */
[----:B------:R-:W-:Y:S02]  /*7890*/  F2FP.F16.F32.PACK_AB R191, R145, R122 ;  /* 0x0000007a91bf723e */ /* 0x000fe400000000ff */
[----:B------:R-:W-:Y:S02]  /*78a0*/  F2FP.F16.F32.PACK_AB R185, R124, R185 ;  /* 0x000000b97cb9723e */ /* 0x000fe400000000ff */
[----:B------:R-:W-:Y:S01]  /*78b0*/  F2FP.F16.F32.PACK_AB R187, R126, R187 ;  /* 0x000000bb7ebb723e */ /* 0x000fe200000000ff */
[----:B0-----:R-:W-:Y:S01]  /*78c0*/  UPRMT UR14, UR5, 0x654, UR14 ;  /* 0x00000654050e7896 */ /* 0x001fe2000800000e */
[----:B------:R-:W-:Y:S02]  /*78d0*/  F2FP.F16.F32.PACK_AB R180, R159, R180 ;  /* 0x000000b49fb4723e */ /* 0x000fe400000000ff */
[----:B------:R-:W-:Y:S01]  /*78e0*/  UMOV UR5, UR6 ;  /* 0x0000000600057c82 */ /* 0x000fe20008000000 */
[----:B------:R-:W-:-:S02]  /*78f0*/  F2FP.F16.F32.PACK_AB R181, R128, R181 ;  /* 0x000000b580b5723e */ /* 0x000fc400000000ff */
[----:B------:R-:W-:Y:S02]  /*7900*/  F2FP.F16.F32.PACK_AB R182, R137, R182 ;  /* 0x000000b689b6723e */ /* 0x000fe400000000ff */
[----:B------:R-:W-:Y:S01]  /*7910*/  F2FP.F16.F32.PACK_AB R176, R21, R176 ;  /* 0x000000b015b0723e */ /* 0x000fe200000000ff */
[----:B------:R-:W-:Y:S01]  /*7920*/  SYNCS.ARRIVE.TRANS64.RED.A1T0 RZ, [UR14], RZ ;  /* 0x000000ffffff79a7 */ /* 0x000fe2000810040e */
        /* <DEDUP_REMOVED lines=11> */
.L_x_997:
[----:B------:R-:W-:Y:S01]  /*79e0*/  R2UR UR5, R18 ;  /* 0x00000000120572ca */ /* 0x000fe200000e0000 */
[----:B------:R-:W0:Y:S01]  /*79f0*/  LDC R14, c[0x0][0x2f0] ;  /* 0x0000bc00ff0e7b82 */ /* 0x000e220000000800 */
[----:B------:R-:W-:Y:S01]  /*7a00*/  R2UR UR7, R19 ;  /* 0x00000000130772ca */ /* 0x000fe200000e0000 */
[----:B------:R-:W-:-:S10]  /*7a10*/  UIADD3 UR10, -UR10, 0x1, URZ ;  /* 0x000000010a0a7890 */ /* 0x000fd4000fffe13f */
[----:B------:R-:W-:Y:S01]  /*7a20*/  UISETP.NE.AND UP0, UPT, UR5, URZ, UPT ;  /* 0x0000003f0500728c */ /* 0x000fe2000bf05270 */
[----:B------:R-:W1:Y:S01]  /*7a30*/  S2UR UR5, SR_CTAID.X ;  /* 0x00000000000579c3 */ /* 0x000e620000002500 */
[----:B------:R-:W-:-:S04]  /*7a40*/  UISETP.NE.AND UP1, UPT, UR7, URZ, UPT ;  /* 0x0000003f0700728c */ /* 0x000fc8000bf25270 */
[----:B------:R-:W-:Y:S01]  /*7a50*/  PLOP3.LUT P1, PT, PT, PT, UP0, 0x40, 0x0 ;  /* 0x000000000000781c */ /* 0x000fe20003f2e808 */
[----:B0-----:R-:W-:-:S06]  /*7a60*/  IMAD R14, R17, R14, UR10 ;  /* 0x0000000a110e7e24 */ /* 0x001fcc000f8e020e */
[----:B------:R-:W-:Y:S01]  /*7a70*/  @UP1 ULDC UR10, c[0x0][0x44c] ;  /* 0x00011300000a1ab9 */ /* 0x000fe20000000800 */
[----:B------:R-:W-:Y:S01]  /*7a80*/  @UP1 ULDC UR14, c[0x0][0x450] ;  /* 0x00011400000e1ab9 */ /* 0x000fe20000000800 */
[----:B------:R-:W-:Y:S01]  /*7a90*/  R2UR UR7, R14 ;  /* 0x000000000e0772ca */ /* 0x000fe200000e0000 */
[----:B-1----:R-:W-:-:S04]  /*7aa0*/  ULEA UR5, UR5, 0x7f, 0x7 ;  /* 0x0000007f05057891 */ /* 0x002fc8000f8e383f */
[----:B------:R-:W-:-:S04]  /*7ab0*/  UIMAD.WIDE.U32 UR10, UR5, UR10, URZ ;  /* 0x0000000a050a72a5 */ /* 0x000fc8000f8e003f */
[----:B------:R-:W-:-:S04]  /*7ac0*/  @UP1 USHF.R.U32.HI UR5, URZ, UR14, UR11 ;  /* 0x0000000e3f051299 */ /* 0x000fc8000801160b */
[----:B------:R-:W-:-:S03]  /*7ad0*/  UIADD3 UR5, UR7, UR5, URZ ;  /* 0x0000000507057290 */ /* 0x000fc6000fffe03f */
[----:B------:R-:W-:Y:S02]  /*7ae0*/  ULDC UR7, c[0x0][0x9dc] ;  /* 0x0002770000077ab9 */ /* 0x000fe40000000800 */
[----:B------:R-:W-:Y:S01]  /*7af0*/  UIADD3 UR7, UR5, -UR7, URZ ;  /* 0x8000000705077290 */ /* 0x000fe2000fffe03f */
[----:B------:R-:W-:Y:S11]  /*7b00*/  @P1 BRA `(.L_x_1017) ;  /* 0x00000000004c1947 */ /* 0x000ff60003800000 */
[----:B------:R-:W-:-:S06]  /*7b10*/  UISETP.GT.AND UP0, UPT, UR5, -0x1, UPT ;  /* 0xffffffff0500788c */ /* 0x000fcc000bf04270 */
[----:B------:R-:W-:-:S13]  /*7b20*/  PLOP3.LUT P1, PT, PT, PT, UP0, 0x80, 0x0 ;  /* 0x000000000000781c */ /* 0x000fda0003f2f008 */
[----:B------:R-:W-:Y:S05]  /*7b30*/  @P1 BRA `(.L_x_1018) ;  /* 0x0000000000201947 */ /* 0x000fea0003800000 */
[----:B------:R-:W-:Y:S01]  /*7b40*/  ULDC UR14, c[0x0][0x9e4] ;  /* 0x00027900000e7ab9 */ /* 0x000fe20000000800 */
[----:B------:R-:W-:Y:S02]  /*7b50*/  ULOP3.LUT UR5, URZ, UR5, URZ, 0x33, !UPT ;  /* 0x000000053f057292 */ /* 0x000fe4000f8e333f */
[----:B------:R-:W-:-:S11]  /*7b60*/  UISETP.NE.AND UP0, UPT, UR14, 0x1, UPT ;  /* 0x000000010e00788c */ /* 0x000fd6000bf05270 */
[----:B------:R-:W-:Y:S02]  /*7b70*/  @UP0 ULDC.64 UR18, c[0x0][0x9e8] ;  /* 0x00027a0000120ab9 */ /* 0x000fe40000000a00 */
[----:B------:R-:W-:-:S04]  /*7b80*/  UIMAD.WIDE.U32 UR10, UR5, UR18, URZ ;  /* 0x00000012050a72a5 */ /* 0x000fc8000f8e003f */
[----:B------:R-:W-:-:S04]  /*7b90*/  @UP0 USHF.R.U32.HI UR5, URZ, UR19, UR11 ;  /* 0x000000133f050299 */ /* 0x000fc8000801160b */
[----:B------:R-:W-:Y:S01]  /*7ba0*/  ULOP3.LUT UR5, URZ, UR5, URZ, 0x33, !UPT ;  /* 0x000000053f057292 */ /* 0x000fe2000f8e333f */
[----:B------:R-:W-:Y:S11]  /*7bb0*/  BRA `(.L_x_1019) ;  /* 0x0000000000147947 */ /* 0x000ff60003800000 */
.L_x_1018:
[----:B------:R-:W-:Y:S02]  /*7bc0*/  ULDC UR14, c[0x0][0x9e4] ;  /* 0x00027900000e7ab9 */ /* 0x000fe40000000800 */
[----:B------:R-:W-:-:S11]  /*7bd0*/  UISETP.NE.AND UP0, UPT, UR14, 0x1, UPT ;  /* 0x000000010e00788c */ /* 0x000fd6000bf05270 */
[----:B------:R-:W-:Y:S02]  /*7be0*/  @UP0 ULDC.64 UR18, c[0x0][0x9e8] ;  /* 0x00027a0000120ab9 */ /* 0x000fe40000000a00 */
[----:B------:R-:W-:-:S04]  /*7bf0*/  UIMAD.WIDE.U32 UR10, UR5, UR18, URZ ;  /* 0x00000012050a72a5 */ /* 0x000fc8000f8e003f */
[----:B------:R-:W-:-:S12]  /*7c00*/  @UP0 USHF.R.U32.HI UR5, URZ, UR19, UR11 ;  /* 0x000000133f050299 */ /* 0x000fd8000801160b */
.L_x_1019:
[----:B------:R-:W-:-:S04]  /*7c10*/  UIMAD UR5, UR5, UR14, URZ ;  /* 0x0000000e050572a4 */ /* 0x000fc8000f8e023f */
[----:B------:R-:W-:-:S04]  /*7c20*/  UISETP.LT.AND UP0, UPT, UR7, UR5, UPT ;  /* 0x000000050700728c */ /* 0x000fc8000bf01270 */
[----:B------:R-:W-:-:S12]  /*7c30*/  USEL UR7, UR7, UR5, !UP0 ;  /* 0x0000000507077287 */ /* 0x000fd8000c000000 */
.L_x_1017:
[----:B------:R-:W-:Y:S01]  /*7c40*/  UIADD3 UR10, UR7, 0x5f, URZ ;  /* 0x0000005f070a7890 */ /* 0x000fe2000fffe03f */
[----:B------:R-:W-:-:S03]  /*7c50*/  R2UR UR14, R22 ;  /* 0x00000000160e72ca */ /* 0x000fc600000e0000 */
[----:B------:R-:W-:-:S04]  /*7c60*/  UIMAD.WIDE UR10, UR10, 0x2aaaaaab, URZ ;  /* 0x2aaaaaab0a0a78a5 */ /* 0x000fc8000f8e023f */
[----:B------:R-:W-:-:S04]  /*7c70*/  USHF.R.U32.HI UR5, URZ, 0x1f, UR11 ;  /* 0x0000001f3f057899 */ /* 0x000fc8000801160b */
[----:B------:R-:W-:-:S04]  /*7c80*/  ULEA.HI.SX32 UR5, UR11, UR5, 0x1c ;  /* 0x000000050b057291 */ /* 0x000fc8000f8fe23f */
[----:B------:R-:W-:-:S04]  /*7c90*/  UISETP.LT.AND UP0, UPT, UR14, UR5, UPT ;  /* 0x000000050e00728c */ /* 0x000fc8000bf01270 */
[----:B------:R-:W-:-:S06]  /*7ca0*/  USEL UR60, UR14, UR5, !UP0 ;  /* 0x000000050e3c7287 */ /* 0x000fcc000c000000 */
[----:B------:R-:W-:-:S13]  /*7cb0*/  ISETP.GE.AND P1, PT, R15, UR60, PT ;  /* 0x0000003c0f007c0c */ /* 0x000fda000bf26270 */
[----:B------:R-:W-:Y:S05]  /*7cc0*/  @!P1 BRA `(.L_x_1020) ;  /* 0x0000001c00809947 */ /* 0x000fea0003800000 */
[----:B------:R-:W-:Y:S01]  /*7cd0*/  IMAD.MOV.U32 R21, RZ, RZ, R4 ;  /* 0x000000ffff157224 */ /* 0x000fe200078e0004 */
[----:B------:R-:W-:Y:S01]  /*7ce0*/  UMOV UR39, UR6 ;  /* 0x0000000600277c82 */ /* 0x000fe20008000000 */
[----:B------:R-:W-:Y:S01]  /*7cf0*/  IMAD.MOV.U32 R14, RZ, RZ, R5 ;  /* 0x000000ffff0e7224 */ /* 0x000fe200078e0005 */
[----:B------:R-:W-:Y:S01]  /*7d00*/  UMOV UR7, UR4 ;  /* 0x0000000400077c82 */ /* 0x000fe20008000000 */
[----:B------:R-:W-:-:S07]  /*7d10*/  IMAD.MOV.U32 R13, RZ, RZ, R15 ;  /* 0x000000ffff0d7224 */ /* 0x000fce00078e000f */
.L_x_1031:
[----:B------:R-:W-:-:S04]  /*7d20*/  UIADD3 UR4, UR7, 0x1, URZ ;  /* 0x0000000107047890 */ /* 0x000fc8000fffe03f */
[----:B------:R-:W-:-:S04]  /*7d30*/  UISETP.NE.AND UP0, UPT, UR4, 0x2, UPT ;  /* 0x000000020400788c */ /* 0x000fc8000bf05270 */
[----:B------:R-:W-:Y:S02]  /*7d40*/  USEL UR6, URZ, 0x1, UP0 ;  /* 0x000000013f067887 */ /* 0x000fe40008000000 */
[----:B------:R-:W-:Y:S02]  /*7d50*/  USEL UR4, UR4, URZ, UP0 ;  /* 0x0000003f04047287 */ /* 0x000fe40008000000 */
[----:B------:R-:W-:Y:S01]  /*7d60*/  ULOP3.LUT UR6, UR39, UR6, URZ, 0x3c, !UPT ;  /* 0x0000000627067292 */ /* 0x000fe2000f8e3c3f */
[----:B------:R-:W-:Y:S11]  /*7d70*/  @!P0 BRA `(.L_x_1021) ;  /* 0x0000000000048947 */ /* 0x000ff60003800000 */
[----:B------:R-:W-:Y:S01]  /*7d80*/  BPT.TRAP 0x1 ;  /* 0x000000040000795c */ /* 0x000fe20000300000 */
.L_x_1021:
[----:B------:R-:W-:Y:S01]  /*7d90*/  ULEA UR5, UR4, UR38, 0x3 ;  /* 0x0000002604057291 */ /* 0x000fe2000f8e183f */
[----:B------:R-:W-:-:S05]  /*7da0*/  IMAD.U32 R0, RZ, RZ, UR6 ;  /* 0x00000006ff007e24 */ /* 0x000fca000f8e00ff */
[----:B------:R-:W-:-:S04]  /*7db0*/  SHF.L.U32 R0, R0, 0x1f, RZ ;  /* 0x0000001f00007819 */ /* 0x000fc800000006ff */
[----:B------:R0:W1:Y:S01]  /*7dc0*/  SYNCS.PHASECHK.TRANS64.TRYWAIT P1, [UR5+0x30830], R0 ;  /* 0x03083000ff0075a7 */ /* 0x0000620008020145 */
[----:B------:R-:W-:Y:S05]  /*7dd0*/  @!P0 BRA `(.L_x_1022) ;  /* 0x0000000000048947 */ /* 0x000fea0003800000 */
[----:B------:R-:W-:Y:S01]  /*7de0*/  BPT.TRAP 0x1 ;  /* 0x000000040000795c */ /* 0x000fe20000300000 */
.L_x_1022:
[----:B-1----:R-:W-:Y:S05]  /*7df0*/  @P1 BRA `(.L_x_1023) ;  /* 0x0000000000081947 */ /* 0x002fea0003800000 */
[----:B------:R-:W1:Y:S02]  /*7e00*/  SYNCS.PHASECHK.TRANS64.TRYWAIT P1, [UR5+0x30830], R0 ;  /* 0x03083000ff0075a7 */ /* 0x000e640008020145 */
[----:B-1----:R-:W-:Y:S05]  /*7e10*/  @!P1 BRA `(.L_x_1024) ;  /* 0x000000c000189947 */ /* 0x002fea0003800000 */
.L_x_1023:
        /* <DEDUP_REMOVED lines=161> */
.L_x_1025:
[----:B------:R-:W-:Y:S01]  /*8830*/  ULEA UR5, UR7, UR38, 0x3 ;  /* 0x0000002607057291 */ /* 0x000fe2000f8e183f */
[----:B01----:R-:W-:-:S05]  /*8840*/  IMAD.U32 R0, RZ, RZ, UR39 ;  /* 0x00000027ff007e24 */ /* 0x003fca000f8e00ff */
[----:B------:R-:W-:-:S04]  /*8850*/  SHF.L.U32 R0, R0, 0x1f, RZ ;  /* 0x0000001f00007819 */ /* 0x000fc800000006ff */
[----:B------:R0:W1:Y:S01]  /*8860*/  SYNCS.PHASECHK.TRANS64.TRYWAIT P1, [UR5+0x30850], R0 ;  /* 0x03085000ff0075a7 */ /* 0x0000620008020145 */
[----:B------:R-:W-:Y:S05]  /*8870*/  @!P0 BRA `(.L_x_1026) ;  /* 0x0000000000048947 */ /* 0x000fea0003800000 */
[----:B------:R-:W-:Y:S01]  /*8880*/  BPT.TRAP 0x1 ;  /* 0x000000040000795c */ /* 0x000fe20000300000 */
.L_x_1026:
[----:B-1----:R-:W-:Y:S05]  /*8890*/  @P1 BRA `(.L_x_1027) ;  /* 0x0000000000081947 */ /* 0x002fea0003800000 */
[----:B------:R-:W1:Y:S02]  /*88a0*/  SYNCS.PHASECHK.TRANS64.TRYWAIT P1, [UR5+0x30850], R0 ;  /* 0x03085000ff0075a7 */ /* 0x000e640008020145 */
[----:B-1----:R-:W-:Y:S05]  /*88b0*/  @!P1 BRA `(.L_x_1028) ;  /* 0x000000b400889947 */ /* 0x002fea0003800000 */
.L_x_1027:
        /* <DEDUP_REMOVED lines=37> */
.L_x_1029:
[----:B01----:R-:W-:Y:S01]  /*8b10*/  FMNMX.FTZ R0, R120, R14, !PT ;  /* 0x0000000e78007209 */ /* 0x003fe20007810000 */
[----:B------:R-:W0:Y:S01]  /*8b20*/  S2UR UR10, SR_CgaCtaId ;  /* 0x00000000000a79c3 */ /* 0x000e220000008800 */
[----:B------:R-:W-:Y:S01]  /*8b30*/  FMNMX.FTZ R2, R122, R21, !PT ;  /* 0x000000157a027209 */ /* 0x000fe20007810000 */
[----:B------:R-:W-:Y:S01]  /*8b40*/  ULEA UR7, UR4, UR38, 0x3 ;  /* 0x0000002604077291 */ /* 0x000fe2000f8e183f */
[----:B------:R-:W-:Y:S02]  /*8b50*/  FMNMX.FTZ R3, R121, R0, !PT ;  /* 0x0000000079037209 */ /* 0x000fe40007810000 */
[----:B------:R-:W-:Y:S01]  /*8b60*/  FMNMX.FTZ R5, R123, R2, !PT ;  /* 0x000000027b057209 */ /* 0x000fe20007810000 */
[----:B------:R-:W-:Y:S01]  /*8b70*/  UIADD3 UR7, UR7, 0x30840, URZ ;  /* 0x0003084007077890 */ /* 0x000fe2000fffe03f */
        /* <DEDUP_REMOVED lines=45> */
[----:B------:R-:W-:-:S03]  /*8e50*/  FMNMX.FTZ R2, R167, R2, !PT ;  /* 0x00000002a7027209 */ /* 0x000fc60007810000 */
[----:B------:R-:W0:Y:S04]  /*8e60*/  SHFL.BFLY PT, R0, R3, 0x2, 0x1f ;  /* 0x0c401f0003007f89 */ /* 0x000e2800000e0000 */
[----:B------:R-:W1:Y:S01]  /*8e70*/  SHFL.BFLY PT, R5, R2, 0x2, 0x1f ;  /* 0x0c401f0002057f89 */ /* 0x000e6200000e0000 */
[----:B0-----:R-:W-:Y:S02]  /*8e80*/  FMNMX.FTZ R15, R3, R0, !PT ;  /* 0x00000000030f7209 */ /* 0x001fe40007810000 */
[----:B------:R-:W0:Y:S01]  /*8e90*/  LDC R0, c[0x0][0x988] ;  /* 0x00026200ff007b82 */ /* 0x000e220000000800 */
[----:B-1----:R-:W-:Y:S02]  /*8ea0*/  FMNMX.FTZ R20, R2, R5, !PT ;  /* 0x0000000502147209 */ /* 0x002fe40007810000 */
[----:B------:R-:W1:Y:S04]  /*8eb0*/  SHFL.BFLY PT, R4, R15, 0x1, 0x1f ;  /* 0x0c201f000f047f89 */ /* 0x000e6800000e0000 */
[----:B------:R-:W2:Y:S01]  /*8ec0*/  SHFL.BFLY PT, R169, R20, 0x1, 0x1f ;  /* 0x0c201f0014a97f89 */ /* 0x000ea200000e0000 */
[----:B-1----:R-:W-:-:S02]  /*8ed0*/  FMNMX.FTZ R5, R15, R4, !PT ;  /* 0x000000040f057209 */ /* 0x002fc40007810000 */
[----:B--2---:R-:W-:-:S03]  /*8ee0*/  FMNMX.FTZ R4, R20, R169, !PT ;  /* 0x000000a914047209 */ /* 0x004fc60007810000 */
[C---:B0-----:R-:W-:Y:S01]  /*8ef0*/  FMUL.FTZ R171, R5.reuse, R0 ;  /* 0x0000000005ab7220 */ /* 0x041fe20000410000 */
[----:B------:R-:W-:-:S03]  /*8f00*/  FADD.FTZ R169, -R5, R14 ;  /* 0x0000000e05a97221 */ /* 0x000fc60000010100 */
[-CC-:B------:R-:W-:Y:S01]  /*8f10*/  FFMA.FTZ R188, R121, R0.reuse, -R171.reuse ;  /* 0x0000000079bc7223 */ /* 0x180fe200000108ab */
[-CC-:B------:R-:W-:Y:S01]  /*8f20*/  FFMA.FTZ R121, R129, R0.reuse, -R171.reuse ;  /* 0x0000000081797223 */ /* 0x180fe200000108ab */
[-CC-:B------:R-:W-:Y:S01]  /*8f30*/  FFMA.FTZ R129, R137, R0.reuse, -R171.reuse ;  /* 0x0000000089817223 */ /* 0x180fe200000108ab */
[-CC-:B------:R-:W-:Y:S01]  /*8f40*/  FFMA.FTZ R137, R145, R0.reuse, -R171.reuse ;  /* 0x0000000091897223 */ /* 0x180fe200000108ab */
[-CC-:B------:R-:W-:Y:S01]  /*8f50*/  FFMA.FTZ R145, R153, R0.reuse, -R171.reuse ;  /* 0x0000000099917223 */ /* 0x180fe200000108ab */
[-C--:B------:R-:W-:Y:S01]  /*8f60*/  FFMA.FTZ R153, R161, R0.reuse, -R171 ;  /* 0x00000000a1997223 */ /* 0x080fe200000108ab */
[C---:B------:R-:W-:Y:S01]  /*8f70*/  FADD.FTZ R3, -R4.reuse, R21 ;  /* 0x0000001504037221 */ /* 0x040fe20000010100 */
[-C--:B------:R-:W-:Y:S01]  /*8f80*/  FMUL.FTZ R161, R4, R0.reuse ;  /* 0x0000000004a17220 */ /* 0x080fe20000410000 */
[-C--:B------:R-:W-:Y:S01]  /*8f90*/  FFMA.FTZ R15, R120, R0.reuse, -R171 ;  /* 0x00000000780f7223 */ /* 0x080fe200000108ab */
[-C--:B------:R-:W-:Y:S01]  /*8fa0*/  FMUL.FTZ R169, R169, R0.reuse ;  /* 0x00000000a9a97220 */ /* 0x080fe20000410000 */
[-C--:B------:R-:W-:Y:S01]  /*8fb0*/  FMUL.FTZ R3, R3, R0.reuse ;  /* 0x0000000003037220 */ /* 0x080fe20000410000 */
[-CC-:B------:R-:W-:Y:S01]  /*8fc0*/  FFMA.FTZ R14, R122, R0.reuse, -R161.reuse ;  /* 0x000000007a0e7223 */ /* 0x180fe200000108a1 */
[-C--:B------:R-:W-:Y:S01]  /*8fd0*/  FFMA.FTZ R189, R123, R0.reuse, -R161 ;  /* 0x000000007bbd7223 */ /* 0x080fe200000108a1 */
[----:B------:R-:W-:Y:S01]  /*8fe0*/  MUFU.EX2 R2, R169 ;  /* 0x000000a900027308 */ /* 0x000fe20000000800 */
[-C--:B------:R-:W-:Y:S01]  /*8ff0*/  FFMA.FTZ R190, R124, R0.reuse, -R171 ;  /* 0x000000007cbe7223 */ /* 0x080fe200000108ab */
[-C--:B------:R-:W-:Y:S01]  /*9000*/  FFMA.FTZ R191, R126, R0.reuse, -R161 ;  /* 0x000000007ebf7223 */ /* 0x080fe200000108a1 */
[-C--:B------:R-:W-:Y:S01]  /*9010*/  FFMA.FTZ R21, R125, R0.reuse, -R171 ;  /* 0x000000007d157223 */ /* 0x080fe200000108ab */
[-C--:B------:R-:W-:Y:S01]  /*9020*/  FFMA.FTZ R20, R127, R0.reuse, -R161 ;  /* 0x000000007f147223 */ /* 0x080fe200000108a1 */
[-C--:B------:R-:W-:Y:S01]  /*9030*/  FFMA.FTZ R184, R128, R0.reuse, -R171 ;  /* 0x0000000080b87223 */ /* 0x080fe200000108ab */
[-CC-:B------:R-:W-:Y:S01]  /*9040*/  FFMA.FTZ R185, R130, R0.reuse, -R161.reuse ;  /* 0x0000000082b97223 */ /* 0x180fe200000108a1 */
[-C--:B------:R-:W-:Y:S01]  /*9050*/  FFMA.FTZ R120, R131, R0.reuse, -R161 ;  /* 0x0000000083787223 */ /* 0x080fe200000108a1 */
[----:B------:R-:W0:Y:S01]  /*9060*/  MUFU.EX2 R15, R15 ;  /* 0x0000000f000f7308 */ /* 0x000e220000000800 */
[-C--:B------:R-:W-:Y:S01]  /*9070*/  FFMA.FTZ R186, R132, R0.reuse, -R171 ;  /* 0x0000000084ba7223 */ /* 0x080fe200000108ab */
[-C--:B------:R-:W-:Y:S01]  /*9080*/  FFMA.FTZ R187, R134, R0.reuse, -R161 ;  /* 0x0000000086bb7223 */ /* 0x080fe200000108a1 */
[-C--:B------:R-:W-:Y:S01]  /*9090*/  FFMA.FTZ R125, R133, R0.reuse, -R171 ;  /* 0x00000000857d7223 */ /* 0x080fe200000108ab */
[-C--:B------:R-:W-:Y:S01]  /*90a0*/  FFMA.FTZ R122, R135, R0.reuse, -R161 ;  /* 0x00000000877a7223 */ /* 0x080fe200000108a1 */
[-C--:B------:R-:W-:Y:S01]  /*90b0*/  FFMA.FTZ R180, R136, R0.reuse, -R171 ;  /* 0x0000000088b47223 */ /* 0x080fe200000108ab */
        /* <DEDUP_REMOVED lines=10> */
[----:B------:R-:W1:Y:S01]  /*9160*/  MUFU.EX2 R14, R14 ;  /* 0x0000000e000e7308 */ /* 0x000e620000000800 */
[----:B0-----:R-:W-:Y:S01]  /*9170*/  FFMA.FTZ R9, R2, R9, R15 ;  /* 0x0000000902097223 */ /* 0x001fe2000001000f */
[-C--:B------:R-:W-:Y:S01]  /*9180*/  FFMA.FTZ R178, R148, R0.reuse, -R171 ;  /* 0x0000000094b27223 */ /* 0x080fe200000108ab */
[-C--:B------:R-:W-:Y:S01]  /*9190*/  FFMA.FTZ R179, R150, R0.reuse, -R161 ;  /* 0x0000000096b37223 */ /* 0x080fe200000108a1 */
[-C--:B------:R-:W-:Y:S01]  /*91a0*/  FFMA.FTZ R141, R149, R0.reuse, -R171 ;  /* 0x00000000958d7223 */ /* 0x080fe200000108ab */
[-C--:B------:R-:W-:Y:S01]  /*91b0*/  FFMA.FTZ R130, R151, R0.reuse, -R161 ;  /* 0x0000000097827223 */ /* 0x080fe200000108a1 */
[-C--:B------:R-:W-:Y:S01]  /*91c0*/  FFMA.FTZ R172, R152, R0.reuse, -R171 ;  /* 0x0000000098ac7223 */ /* 0x080fe200000108ab */
[-CC-:B------:R-:W-:Y:S01]  /*91d0*/  FFMA.FTZ R173, R154, R0.reuse, -R161.reuse ;  /* 0x000000009aad7223 */ /* 0x180fe200000108a1 */
[----:B------:R-:W0:Y:S01]  /*91e0*/  MUFU.EX2 R188, R188 ;  /* 0x000000bc00bc7308 */ /* 0x000e220000000800 */
[-C--:B------:R-:W-:Y:S01]  /*91f0*/  FFMA.FTZ R155, R155, R0.reuse, -R161 ;  /* 0x000000009b9b7223 */ /* 0x080fe200000108a1 */
[-C--:B------:R-:W-:Y:S01]  /*9200*/  FFMA.FTZ R174, R156, R0.reuse, -R171 ;  /* 0x000000009cae7223 */ /* 0x080fe200000108ab */
[-C--:B------:R-:W-:Y:S01]  /*9210*/  FFMA.FTZ R158, R158, R0.reuse, -R161 ;  /* 0x000000009e9e7223 */ /* 0x080fe200000108a1 */
[-C--:B------:R-:W-:Y:S01]  /*9220*/  FFMA.FTZ R149, R157, R0.reuse, -R171 ;  /* 0x000000009d957223 */ /* 0x080fe200000108ab */
[-C--:B------:R-:W-:Y:S01]  /*9230*/  FFMA.FTZ R159, R159, R0.reuse, -R161 ;  /* 0x000000009f9f7223 */ /* 0x080fe200000108a1 */
[-C--:B------:R-:W-:Y:S01]  /*9240*/  FFMA.FTZ R168, R160, R0.reuse, -R171 ;  /* 0x00000000a0a87223 */ /* 0x080fe200000108ab */
[--C-:B------:R-:W-:Y:S01]  /*9250*/  FFMA.FTZ R162, R162, R0, -R161.reuse ;  /* 0x00000000a2a27223 */ /* 0x100fe200000108a1 */
[----:B------:R-:W2:Y:S01]  /*9260*/  MUFU.EX2 R189, R189 ;  /* 0x000000bd00bd7308 */ /* 0x000ea20000000800 */
[----:B-1----:R-:W-:Y:S01]  /*9270*/  FFMA.FTZ R8, R3, R8, R14 ;  /* 0x0000000803087223 */ /* 0x002fe2000001000e */
[-C--:B------:R-:W-:Y:S01]  /*9280*/  FFMA.FTZ R163, R163, R0.reuse, -R161 ;  /* 0x00000000a3a37223 */ /* 0x080fe200000108a1 */
[-C--:B------:R-:W-:Y:S01]  /*9290*/  FFMA.FTZ R170, R164, R0.reuse, -R171 ;  /* 0x00000000a4aa7223 */ /* 0x080fe200000108ab */
[-C--:B------:R-:W-:Y:S01]  /*92a0*/  FFMA.FTZ R166, R166, R0.reuse, -R161 ;  /* 0x00000000a6a67223 */ /* 0x080fe200000108a1 */
[-C--:B------:R-:W-:Y:S01]  /*92b0*/  FFMA.FTZ R157, R165, R0.reuse, -R171 ;  /* 0x00000000a59d7223 */ /* 0x080fe200000108ab */
[----:B------:R-:W-:-:S02]  /*92c0*/  FFMA.FTZ R161, R167, R0, -R161 ;  /* 0x00000000a7a17223 */ /* 0x000fc400000108a1 */
        /* <DEDUP_REMOVED lines=92> */
.L_x_1030:
[----:B------:R-:W0:Y:S01]  /*9890*/  S2UR UR7, SR_CgaCtaId ;  /* 0x00000000000779c3 */ /* 0x000e220000008800 */
[----:B------:R-:W-:Y:S01]  /*98a0*/  UIADD3 UR5, UR5, 0x30860, URZ ;  /* 0x0003086005057890 */ /* 0x000fe2000fffe03f */
[----:B------:R-:W-:Y:S01]  /*98b0*/  ISETP.GT.AND P1, PT, R13, UR60, PT ;  /* 0x0000003c0d007c0c */ /* 0x000fe2000bf24270 */
[----:B------:R-:W-:Y:S01]  /*98c0*/  UMOV UR39, UR6 ;  /* 0x0000000600277c82 */ /* 0x000fe20008000000 */
[----:B------:R-:W-:Y:S01]  /*98d0*/  F2FP.F16.F32.PACK_AB R189, R189, R14 ;  /* 0x0000000ebdbd723e */ /* 0x000fe200000000ff */
[----:B------:R-:W-:Y:S01]  /*98e0*/  VIADD R13, R13, 0xffffffff ;  /* 0xffffffff0d0d7836 */ /* 0x000fe20000000000 */
        /* <DEDUP_REMOVED lines=27> */
[----:B------:R-:W-:Y:S01]  /*9aa0*/  F2FP.F16.F32.PACK_AB R171, R161, R171 ;  /* 0x000000aba1ab723e */ /* 0x000fe200000000ff */
[----:B------:R-:W-:Y:S06]  /*9ab0*/  @P1 BRA `(.L_x_1031) ;  /* 0xffffffe000981947 */ /* 0x000fec000383ffff */
[----:B------:R-:W-:-:S07]  /*9ac0*/  IMAD.MOV.U32 R15, RZ, RZ, R13 ;  /* 0x000000ffff0f7224 */ /* 0x000fce00078e000d */
.L_x_1020:
[----:B------:R-:W-:-:S13]  /*9ad0*/  R2UR UR5, R22 ;  /* 0x00000000160572ca */ /* 0x000fda00000e0000 */
[----:B------:R-:W-:-:S13]  /*9ae0*/  ISETP.GE.AND P1, PT, R15, UR5, PT ;  /* 0x000000050f007c0c */ /* 0x000fda000bf26270 */
[----:B------:R-:W-:Y:S05]  /*9af0*/  @!P1 BRA `(.L_x_1032) ;  /* 0x0000003000689947 */ /* 0x000fea0003800000 */
[----:B------:R-:W-:Y:S01]  /*9b00*/  IMAD.MOV.U32 R14, RZ, RZ, R4 ;  /* 0x000000ffff0e7224 */ /* 0x000fe200078e0004 */
[----:B------:R-:W-:Y:S01]  /*9b10*/  UMOV UR60, UR6 ;  /* 0x00000006003c7c82 */ /* 0x000fe20008000000 */
[----:B------:R-:W-:Y:S01]  /*9b20*/  IMAD.MOV.U32 R13, RZ, RZ, R5 ;  /* 0x000000ffff0d7224 */ /* 0x000fe200078e0005 */
[----:B------:R-:W-:-:S06]  /*9b30*/  UMOV UR7, UR4 ;  /* 0x0000000400077c82 */ /* 0x000fcc0008000000 */
.L_x_1051:
[----:B------:R-:W-:-:S04]  /*9b40*/  UIADD3 UR4, UR7, 0x1, URZ ;  /* 0x0000000107047890 */ /* 0x000fc8000fffe03f */
[----:B------:R-:W-:-:S04]  /*9b50*/  UISETP.NE.AND UP0, UPT, UR4, 0x2, UPT ;  /* 0x000000020400788c */ /* 0x000fc8000bf05270 */
[----:B------:R-:W-:Y:S02]  /*9b60*/  USEL UR6, URZ, 0x1, UP0 ;  /* 0x000000013f067887 */ /* 0x000fe40008000000 */
[----:B------:R-:W-:Y:S02]  /*9b70*/  USEL UR4, UR4, URZ, UP0 ;  /* 0x0000003f04047287 */ /* 0x000fe40008000000 */
[----:B------:R-:W-:Y:S01]  /*9b80*/  ULOP3.LUT UR6, UR60, UR6, URZ, 0x3c, !UPT ;  /* 0x000000063c067292 */ /* 0x000fe2000f8e3c3f */
[----:B------:R-:W-:Y:S11]  /*9b90*/  @!P0 BRA `(.L_x_1033) ;  /* 0x0000000000048947 */ /* 0x000ff60003800000 */
[----:B------:R-:W-:Y:S01]  /*9ba0*/  BPT.TRAP 0x1 ;  /* 0x000000040000795c */ /* 0x000fe20000300000 */
.L_x_1033:
[----:B------:R-:W-:Y:S01]  /*9bb0*/  ULEA UR39, UR4, UR38, 0x3 ;  /* 0x0000002604277291 */ /* 0x000fe2000f8e183f */
[----:B------:R-:W-:-:S05]  /*9bc0*/  IMAD.U32 R0, RZ, RZ, UR6 ;  /* 0x00000006ff007e24 */ /* 0x000fca000f8e00ff */
[----:B------:R-:W-:-:S04]  /*9bd0*/  SHF.L.U32 R0, R0, 0x1f, RZ ;  /* 0x0000001f00007819 */ /* 0x000fc800000006ff */
[----:B------:R0:W1:Y:S01]  /*9be0*/  SYNCS.PHASECHK.TRANS64.TRYWAIT P1, [UR39+0x30830], R0 ;  /* 0x03083000ff0075a7 */ /* 0x0000620008020167 */
[----:B------:R-:W-:Y:S05]  /*9bf0*/  @!P0 BRA `(.L_x_1034) ;  /* 0x0000000000048947 */ /* 0x000fea0003800000 */
[----:B------:R-:W-:Y:S01]  /*9c00*/  BPT.TRAP 0x1 ;  /* 0x000000040000795c */ /* 0x000fe20000300000 */
.L_x_1034:
[----:B-1----:R-:W-:Y:S05]  /*9c10*/  @P1 BRA `(.L_x_1035) ;  /* 0x0000000000081947 */ /* 0x002fea0003800000 */
[----:B------:R-:W1:Y:S02]  /*9c20*/  SYNCS.PHASECHK.TRANS64.TRYWAIT P1, [UR39+0x30830], R0 ;  /* 0x03083000ff0075a7 */ /* 0x000e640008020167 */
[----:B-1----:R-:W-:Y:S05]  /*9c30*/  @!P1 BRA `(.L_x_1036) ;  /* 0x000000a000c09947 */ /* 0x002fea0003800000 */
.L_x_1035:
        /* <DEDUP_REMOVED lines=161> */
.L_x_1037:
[----:B------:R-:W-:Y:S01]  /*a650*/  ULEA UR5, UR7, UR38, 0x3 ;  /* 0x0000002607057291 */ /* 0x000fe2000f8e183f */
[----:B01----:R-:W-:-:S05]  /*a660*/  IMAD.U32 R0, RZ, RZ, UR60 ;  /* 0x0000003cff007e24 */ /* 0x003fca000f8e00ff */
[----:B------:R-:W-:-:S04]  /*a670*/  SHF.L.U32 R0, R0, 0x1f, RZ ;  /* 0x0000001f00007819 */ /* 0x000fc800000006ff */
[----:B------:R0:W1:Y:S01]  /*a680*/  SYNCS.PHASECHK.TRANS64.TRYWAIT P1, [UR5+0x30850], R0 ;  /* 0x03085000ff0075a7 */ /* 0x0000620008020145 */
[----:B------:R-:W-:Y:S05]  /*a690*/  @!P0 BRA `(.L_x_1038) ;  /* 0x0000000000048947 */ /* 0x000fea0003800000 */
[----:B------:R-:W-:Y:S01]  /*a6a0*/  BPT.TRAP 0x1 ;  /* 0x000000040000795c */ /* 0x000fe20000300000 */
.L_x_1038:
[----:B-1----:R-:W-:Y:S05]  /*a6b0*/  @P1 BRA `(.L_x_1039) ;  /* 0x0000000000081947 */ /* 0x002fea0003800000 */
[----:B------:R-:W1:Y:S02]  /*a6c0*/  SYNCS.PHASECHK.TRANS64.TRYWAIT P1, [UR5+0x30850], R0 ;  /* 0x03085000ff0075a7 */ /* 0x000e640008020145 */
[----:B-1----:R-:W-:Y:S05]  /*a6d0*/  @!P1 BRA `(.L_x_1040) ;  /* 0x0000009800309947 */ /* 0x002fea0003800000 */
.L_x_1039:
        /* <DEDUP_REMOVED lines=37> */
.L_x_1041:
        /* <DEDUP_REMOVED lines=22> */
[C---:B------:R-:W-:Y:S01]  /*aa90*/  VIADD R172, R2.reuse, 0xffffffff ;  /* 0xffffffff02ac7836 */ /* 0x040fe20000000000 */
[----:B------:R-:W-:Y:S01]  /*aaa0*/  IADD3 R3, R2, -UR14, R23 ;  /* 0x8000000e02037c10 */ /* 0x000fe2000fffe017 */
[----:B------:R-:W-:Y:S04]  /*aab0*/  SYNCS.ARRIVE.TRANS64.RED.A1T0 RZ, [UR39], RZ ;  /* 0x000000ffffff79a7 */ /* 0x000fe80008100427 */
[C---:B------:R-:W-:Y:S02]  /*aac0*/  VIADD R168, R3.reuse, UR11 ;  /* 0x0000000b03a87c36 */ /* 0x040fe40008000000 */
[----:B------:R-:W-:Y:S02]  /*aad0*/  VIADD R170, R3, UR10 ;  /* 0x0000000a03aa7c36 */ /* 0x000fe40008000000 */
[----:B0-----:R-:W-:-:S02]  /*aae0*/  IMAD.IADD R2, R168, 0x1, R21 ;  /* 0x00000001a8027824 */ /* 0x001fc400078e0215 */
[----:B------:R-:W-:Y:S01]  /*aaf0*/  IMAD.IADD R4, R170, 0x1, R21 ;  /* 0x00000001aa047824 */ /* 0x000fe200078e0215 */
[----:B------:R-:W-:Y:S06]  /*ab00*/  @P1 BRA `(.L_x_1042) ;  /* 0x0000000000681947 */ /* 0x000fec0003800000 */
[----:B------:R-:W-:Y:S01]  /*ab10*/  ULDC UR10, c[0x0][0x2f0] ;  /* 0x0000bc00000a7ab9 */ /* 0x000fe20000000800 */
[----:B------:R-:W-:Y:S01]  /*ab20*/  ULDC UR7, c[0x0][0x288] ;  /* 0x0000a20000077ab9 */ /* 0x000fe20000000800 */
[----:B------:R-:W-:Y:S01]  /*ab30*/  IMAD R3, R17, UR10, R21 ;  /* 0x0000000a11037c24 */ /* 0x000fe2000f8e0215 */
[----:B------:R-:W-:Y:S03]  /*ab40*/  BSSY B0, `(.L_x_1043) ;  /* 0x0000013000007945 */ /* 0x000fe60003800000 */
        /* <DEDUP_REMOVED lines=12> */
.L_x_1044:
[----:B------:R-:W-:Y:S02]  /*ac10*/  ULDC UR7, c[0x0][0x9e4] ;  /* 0x0002790000077ab9 */ /* 0x000fe40000000800 */
[----:B------:R-:W-:-:S05]  /*ac20*/  IMAD.U32 R21, RZ, RZ, UR7 ;  /* 0x00000007ff157e24 */ /* 0x000fca000f8e00ff */
[----:B------:R-:W-:-:S13]  /*ac30*/  ISETP.NE.AND P1, PT, R21, 0x1, PT ;  /* 0x000000011500780c */ /* 0x000fda0003f25270 */
[----:B------:R-:W0:Y:S02]  /*ac40*/  @P1 LDC.64 R174, c[0x0][0x9e8] ;  /* 0x00027a00ffae1b82 */ /* 0x000e240000000a00 */
[----:B0-----:R-:W-:-:S05]  /*ac50*/  @P1 IMAD.HI.U32 R20, R3, R174, RZ ;  /* 0x000000ae03141227 */ /* 0x001fca00078e00ff */
[----:B------:R-:W-:-:S07]  /*ac60*/  @P1 SHF.R.U32.HI R3, RZ, R175, R20 ;  /* 0x000000afff031219 */ /* 0x000fce0000011614 */
.L_x_1045:
[----:B------:R-:W-:Y:S05]  /*ac70*/  BSYNC B0 ;  /* 0x0000000000007941 */ /* 0x000fea0003800000 */
.L_x_1043:
[----:B------:R-:W-:-:S05]  /*ac80*/  IMAD R3, R3, R21, R172 ;  /* 0x0000001503037224 */ /* 0x000fca00078e02ac */
[----:B------:R-:W-:Y:S02]  /*ac90*/  VIADDMNMX R2, R3, R21, R2, PT ;  /* 0x0000001503027246 */ /* 0x000fe40003800102 */
[----:B------:R-:W-:-:S07]  /*aca0*/  VIMNMX R4, R4, R3, !PT ;  /* 0x0000000304047248 */ /* 0x000fce0007fe0100 */
.L_x_1042:
[C---:B------:R-:W-:Y:S02]  /*acb0*/  ISETP.GE.AND P6, PT, R5.reuse, 0xa, PT ;  /* 0x0000000a0500780c */ /* 0x040fe40003fc6270 */
        /* <DEDUP_REMOVED lines=130> */
[----:B------:R-:W-:Y:S02]  /*b4e0*/  ISETP.GE.AND P6, PT, R5, 0x5a, PT ;  /* 0x0000005a0500780c */ /* 0x000fe40003fc6270 */
[----:B------:R-:W0:Y:S11]  /*b4f0*/  SHFL.IDX PT, R5, R0, 0x1, 0x1c1f ;  /* 0x003c1f0000057f89 */ /* 0x000e3600000e0000 */
[----:B------:R-:W-:-:S02]  /*b500*/  @P6 LOP3.LUT R16, R16, 0x1, RZ, 0xfc, !PT ;  /* 0x0000000110106812 */ /* 0x000fc400078efcff */
[----:B------:R-:W-:-:S04]  /*b510*/  ISETP.GT.AND P6, PT, R4, 0x59, !P6 ;  /* 0x000000590400780c */ /* 0x000fc800077c4270 */
[----:B------:R-:W-:-:S04]  /*b520*/  ISETP.LT.OR P6, PT, R2, 0x5a, P6 ;  /* 0x0000005a0200780c */ /* 0x000fc800037c1670 */
[----:B------:R-:W-:Y:S02]  /*b530*/  FSEL R165, R165, -INF , !P6 ;  /* 0xff800000a5a57808 */ /* 0x000fe40007000000 */
[----:B------:R-:W-:Y:S01]  /*b540*/  PLOP3.LUT P6, PT, PT, PT, UP0, 0x40, 0x0 ;  /* 0x000000000000781c */ /* 0x000fe20003fce808 */
[--C-:B0-----:R-:W-:Y:S02]  /*b550*/  IMAD.IADD R2, R168, 0x1, R5.reuse ;  /* 0x00000001a8027824 */ /* 0x101fe400078e0205 */
[----:B------:R-:W-:-:S10]  /*b560*/  IMAD.IADD R4, R170, 0x1, R5 ;  /* 0x00000001aa047824 */ /* 0x000fd400078e0205 */
[----:B------:R-:W-:Y:S05]  /*b570*/  @P6 BRA `(.L_x_1046) ;  /* 0x0000000000686947 */ /* 0x000fea0003800000 */
        /* <DEDUP_REMOVED lines=16> */
.L_x_1048:
[----:B------:R-:W-:Y:S02]  /*b680*/  ULDC UR7, c[0x0][0x9e4] ;  /* 0x0002790000077ab9 */ /* 0x000fe40000000800 */
[----:B------:R-:W-:-:S05]  /*b690*/  IMAD.U32 R20, RZ, RZ, UR7 ;  /* 0x00000007ff147e24 */ /* 0x000fca000f8e00ff */
[----:B------:R-:W-:-:S13]  /*b6a0*/  ISETP.NE.AND P6, PT, R20, 0x1, PT ;  /* 0x000000011400780c */ /* 0x000fda0003fc5270 */
[----:B------:R-:W0:Y:S02]  /*b6b0*/  @P6 LDC.64 R184, c[0x0][0x9e8] ;  /* 0x00027a00ffb86b82 */ /* 0x000e240000000a00 */
[----:B0-----:R-:W-:-:S05]  /*b6c0*/  @P6 IMAD.HI.U32 R0, R5, R184, RZ ;  /* 0x000000b805006227 */ /* 0x001fca00078e00ff */
[----:B------:R-:W-:-:S07]  /*b6d0*/  @P6 SHF.R.U32.HI R5, RZ, R185, R0 ;  /* 0x000000b9ff056219 */ /* 0x000fce0000011600 */
.L_x_1049:
[----:B------:R-:W-:Y:S05]  /*b6e0*/  BSYNC B0 ;  /* 0x0000000000007941 */ /* 0x000fea0003800000 */
.L_x_1047:
[----:B------:R-:W-:-:S05]  /*b6f0*/  IMAD R5, R5, R20, R172 ;  /* 0x0000001405057224 */ /* 0x000fca00078e02ac */
[----:B------:R-:W-:Y:S02]  /*b700*/  VIADDMNMX R2, R5, R20, R2, PT ;  /* 0x0000001405027246 */ /* 0x000fe40003800102 */
[----:B------:R-:W-:-:S07]  /*b710*/  VIMNMX R4, R4, R5, !PT ;  /* 0x0000000504047248 */ /* 0x000fce0007fe0100 */
.L_x_1046:
        /* <DEDUP_REMOVED lines=308> */
.L_x_1050:
[----:B------:R-:W0:Y:S01]  /*ca60*/  S2UR UR10, SR_CgaCtaId ;  /* 0x00000000000a79c3 */ /* 0x000e220000008800 */
[----:B------:R-:W-:Y:S01]  /*ca70*/  R2UR UR7, R22 ;  /* 0x00000000160772ca */ /* 0x000fe200000e0000 */
[----:B------:R-:W-:Y:S01]  /*ca80*/  UIADD3 UR5, UR5, 0x30860, URZ ;  /* 0x0003086005057890 */ /* 0x000fe2000fffe03f */
[----:B------:R-:W-:Y:S01]  /*ca90*/  F2FP.F16.F32.PACK_AB R190, R171, R190 ;  /* 0x000000beabbe723e */ /* 0x000fe200000000ff */
[----:B------:R-:W-:Y:S01]  /*caa0*/  UMOV UR60, UR6 ;  /* 0x00000006003c7c82 */ /* 0x000fe20008000000 */
[----:B------:R-:W-:Y:S02]  /*cab0*/  F2FP.F16.F32.PACK_AB R184, R173, R184 ;  /* 0x000000b8adb8723e */ /* 0x000fe400000000ff */
[----:B------:R-:W-:Y:S02]  /*cac0*/  F2FP.F16.F32.PACK_AB R186, R175, R186 ;  /* 0x000000baafba723e */ /* 0x000fe400000000ff */
[----:B------:R-:W-:Y:S01]  /*cad0*/  F2FP.F16.F32.PACK_AB R183, R14, R183 ;  /* 0x000000b70eb7723e */ /* 0x000fe200000000ff */
[----:B------:R-:W-:Y:S01]  /*cae0*/  IMAD.MOV.U32 R14, RZ, RZ, R4 ;  /* 0x000000ffff0e7224 */ /* 0x000fe200078e0004 */
[----:B------:R-:W-:Y:S01]  /*caf0*/  F2FP.F16.F32.PACK_AB R170, R13, R170 ;  /* 0x000000aa0daa723e */ /* 0x000fe200000000ff */
[----:B------:R-:W-:Y:S01]  /*cb00*/  IMAD.MOV.U32 R13, RZ, RZ, R5 ;  /* 0x000000ffff0d7224 */ /* 0x000fe200078e0005 */
[----:B------:R-:W-:-:S02]  /*cb10*/  F2FP.F16.F32.PACK_AB R188, R188, R205 ;  /* 0x000000cdbcbc723e */ /* 0x000fc400000000ff */
[----:B------:R-:W-:Y:S01]  /*cb20*/  ISETP.GT.AND P1, PT, R15, UR7, PT ;  /* 0x000000070f007c0c */ /* 0x000fe2000bf24270 */
[----:B------:R-:W-:Y:S01]  /*cb30*/  UMOV UR7, UR4 ;  /* 0x0000000400077c82 */ /* 0x000fe20008000000 */
[----:B------:R-:W-:Y:S01]  /*cb40*/  F2FP.F16.F32.PACK_AB R189, R129, R120 ;  /* 0x0000007881bd723e */ /* 0x000fe200000000ff */
[----:B------:R-:W-:Y:S01]  /*cb50*/  VIADD R15, R15, 0xffffffff ;  /* 0xffffffff0f0f7836 */ /* 0x000fe20000000000 */
        /* <DEDUP_REMOVED lines=20> */
.L_x_1032:
        /* <DEDUP_REMOVED lines=99> */
.L_x_1052:
[----:B------:R-:W-:Y:S01]  /*d2d0*/  ULEA UR5, UR4, UR38, 0x3 ;  /* 0x0000002604057291 */ /* 0x000fe2000f8e183f */
[----:B------:R-:W-:-:S05]  /*d2e0*/  IMAD.U32 R2, RZ, RZ, UR6 ;  /* 0x00000006ff027e24 */ /* 0x000fca000f8e00ff */
[----:B------:R-:W-:-:S04]  /*d2f0*/  SHF.L.U32 R2, R2, 0x1f, RZ ;  /* 0x0000001f02027819 */ /* 0x000fc800000006ff */
[----:B------:R0:W1:Y:S01]  /*d300*/  SYNCS.PHASECHK.TRANS64.TRYWAIT P1, [UR5+0x30850], R2 ;  /* 0x03085002ff0075a7 */ /* 0x0000620008020145 */
[----:B------:R-:W-:Y:S05]  /*d310*/  @!P0 BRA `(.L_x_1053) ;  /* 0x0000000000048947 */ /* 0x000fea0003800000 */
[----:B------:R-:W-:Y:S01]  /*d320*/  BPT.TRAP 0x1 ;  /* 0x000000040000795c */ /* 0x000fe20000300000 */
.L_x_1053:
[----:B-1----:R-:W-:Y:S05]  /*d330*/  @P1 BRA `(.L_x_1054) ;  /* 0x0000000000081947 */ /* 0x002fea0003800000 */
[----:B------:R-:W1:Y:S02]  /*d340*/  SYNCS.PHASECHK.TRANS64.TRYWAIT P1, [UR5+0x30850], R2 ;  /* 0x03085002ff0075a7 */ /* 0x000e640008020145 */
[----:B-1----:R-:W-:Y:S05]  /*d350*/  @!P1 BRA `(.L_x_1055) ;  /* 0x0000006c00289947 */ /* 0x002fea0003800000 */
.L_x_1054:
[----:B------:R-:W-:Y:S01]  /*d360*/  UIADD3 UR38, UR38, 0x400, URZ ;  /* 0x0000040026267890 */ /* 0x000fe2000fffe03f */
[----:B------:R-:W-:Y:S01]  /*d370*/  WARPGROUP.ARRIVE ;  /* 0x00000000000079c5 */ /* 0x000fe20000000000 */
[----:B------:R-:W-:Y:S01]  /*d380*/  UMOV UR7, 0x40000040 ;  /* 0x4000004000077882 */ /* 0x000fe20000000000 */
[----:B01----:R-:W0:Y:S01]  /*d390*/  SHFL.BFLY PT, R2, R9, 0x2, 0x1f ;  /* 0x0c401f0009027f89 */ /* 0x003e2200000e0000 */
[----:B------:R-:W-:-:S03]  /*d3a0*/  USHF.R.U32.HI UR38, URZ, 0x4, UR38 ;  /* 0x000000043f267899 */ /* 0x000fc60008011626 */
[----:B------:R-:W1:Y:S01]  /*d3b0*/  SHFL.BFLY PT, R3, R8, 0x2, 0x1f ;  /* 0x0c401f0008037f89 */ /* 0x000e6200000e0000 */
[----:B------:R-:W-:-:S04]  /*d3c0*/  ULOP3.LUT UR38, UR38, 0x3fff, URZ, 0xc0, !UPT ;  /* 0x00003fff26267892 */ /* 0x000fc8000f8ec03f */
[----:B------:R-:W-:-:S04]  /*d3d0*/  ULOP3.LUT UR38, UR38, 0x3000000, URZ, 0xfc, !UPT ;  /* 0x0300000026267892 */ /* 0x000fc8000f8efc3f */
[----:B------:R-:W-:-:S07]  /*d3e0*/  UIMAD UR4, UR4, 0x900, UR38 ;  /* 0x00000900040478a4 */ /* 0x000fce000f8e0226 */
[----:B------:R-:W-:Y:S02]  /*d3f0*/  UMOV UR6, UR4 ;  /* 0x0000000400067c82 */ /* 0x000fe40008000000 */
[----:B------:R-:W-:Y:S01]  /*d400*/  HGMMA.64x192x16.F32 R24, R188, gdesc[UR4].tnspB, R24, gsb0 ;  /* 0x42e00004bc187df0 */ /* 0x000fe20008000818 */
[----:B------:R-:W-:Y:S01]  /*d410*/  UIADD3 UR6, UR4, 0x80, URZ ;  /* 0x0000008004067890 */ /* 0x000fe2000fffe03f */
[----:B0-----:R-:W-:Y:S01]  /*d420*/  FADD.FTZ R2, R2, R9 ;  /* 0x0000000902027221 */ /* 0x001fe20000010000 */
[----:B------:R-:W-:Y:S01]  /*d430*/  UMOV UR7, 0x40000040 ;  /* 0x4000004000077882 */ /* 0x000fe20000000000 */
[----:B-1----:R-:W-:Y:S01]  /*d440*/  FADD.FTZ R6, R3, R8 ;  /* 0x0000000803067221 */ /* 0x002fe20000010000 */
[----:B------:R-:W-:Y:S02]  /*d450*/  IMAD.MOV.U32 R8, RZ, RZ, RZ ;  /* 0x000000ffff087224 */ /* 0x000fe400078e00ff */
[----:B------:R-:W0:Y:S04]  /*d460*/  SHFL.BFLY PT, R3, R2, 0x1, 0x1f ;  /* 0x0c201f0002037f89 */ /* 0x000e2800000e0000 */
[----:B------:R-:W1:Y:S01]  /*d470*/  SHFL.BFLY PT, R7, R6, 0x1, 0x1f ;  /* 0x0c201f0006077f89 */ /* 0x000e6200000e0000 */
[----:B0-----:R-:W-:Y:S01]  /*d480*/  FADD.FTZ R12, R2, R3 ;  /* 0x00000003020c7221 */ /* 0x001fe20000010000 */
[----:B------:R-:W-:-:S02]  /*d490*/  IMAD.MOV.U32 R3, RZ, RZ, -0x800000 ;  /* 0xff800000ff037424 */ /* 0x000fc400078e00ff */
[----:B------:R-:W-:Y:S02]  /*d4a0*/  IMAD.MOV.U32 R2, RZ, RZ, -0x800000 ;  /* 0xff800000ff027424 */ /* 0x000fe400078e00ff */
[----:B-1----:R-:W-:Y:S01]  /*d4b0*/  FADD.FTZ R13, R6, R7 ;  /* 0x00000007060d7221 */ /* 0x002fe20000010000 */
[----:B------:R-:W-:Y:S01]  /*d4c0*/  FSETP.NE.FTZ.AND P1, PT, R12, RZ, PT ;  /* 0x000000ff0c00720b */ /* 0x000fe20003f35000 */
[----:B------:R-:W-:-:S03]  /*d4d0*/  IMAD.MOV.U32 R7, RZ, RZ, RZ ;  /* 0x000000ffff077224 */ /* 0x000fc600078e00ff */
        /* <DEDUP_REMOVED lines=38> */
.L_x_1056:
        /* <DEDUP_REMOVED lines=101> */
.L_x_978:
[----:B------:R-:W-:Y:S05]  /*dd90*/  @P0 BRA `(.L_x_1057) ;  /* 0x0000001800d40947 */ /* 0x000fea0003800000 */
[----:B------:R-:W2:Y:S01]  /*dda0*/  LDL R0, [R1] ;  /* 0x0000000001007983 */ /* 0x000ea20000100800 */
[----:B------:R-:W0:Y:S01]  /*ddb0*/  LDC R17, c[0x0][0xbe8] ;  /* 0x0002fa00ff117b82 */ /* 0x000e220000000800 */
[----:B------:R-:W-:Y:S01]  /*ddc0*/  ULDC.64 UR8, c[0x0][0xbd0] ;  /* 0x0002f40000087ab9 */ /* 0x000fe20000000a00 */
[----:B------:R-:W-:Y:S01]  /*ddd0*/  BSSY B0, `(.L_x_1058) ;  /* 0x000011d000007945 */ /* 0x000fe20003800000 */
[----:B------:R-:W1:Y:S05]  /*dde0*/  S2R R19, SR_CTAID.X ;  /* 0x0000000000137919 */ /* 0x000e6a0000002500 */
[----:B------:R-:W3:Y:S08]  /*ddf0*/  S2UR UR12, SR_CTAID.Z ;  /* 0x00000000000c79c3 */ /* 0x000ef00000002700 */
[----:B------:R-:W4:Y:S08]  /*de00*/  S2UR UR11, SR_CTAID.Y ;  /* 0x00000000000b79c3 */ /* 0x000f300000002600 */
[----:B------:R-:W-:Y:S01]  /*de10*/  BAR.SYNC.DEFER_BLOCKING 0x1, 0x100 ;  /* 0x0044000000007b1d */ /* 0x000fe20000010000 */
[----:B0-----:R-:W-:-:S07]  /*de20*/  ISETP.NE.AND P0, PT, R17, 0x1, PT ;  /* 0x000000011100780c */ /* 0x001fce0003f05270 */
[----:B------:R-:W4:Y:S01]  /*de30*/  LDC R21, c[0x0][0xc50] ;  /* 0x00031400ff157b82 */ /* 0x000f220000000800 */
[----:B---3--:R-:W-:-:S07]  /*de40*/  USHF.R.S32.HI UR10, URZ, 0x1f, UR12 ;  /* 0x0000001f3f0a7899 */ /* 0x008fce000801140c */
[----:B------:R-:W0:Y:S08]  /*de50*/  LDC.64 R14, c[0x0][0xb40] ;  /* 0x0002d000ff0e7b82 */ /* 0x000e300000000a00 */
[----:B------:R-:W3:Y:S08]  /*de60*/  @P0 LDC R13, c[0x0][0xbf0] ;  /* 0x0002fc00ff0d0b82 */ /* 0x000ef00000000800 */
[----:B------:R-:W5:Y:S08]  /*de70*/  @P0 LDC R121, c[0x0][0xbec] ;  /* 0x0002fb00ff790b82 */ /* 0x000f700000000800 */
[----:B------:R-:W5:Y:S01]  /*de80*/  @P0 LDC R22, c[0x0][0xbf0] ;  /* 0x0002fc00ff160b82 */ /* 0x000f620000000800 */
[----:B0-----:R-:W-:Y:S01]  /*de90*/  IMAD R12, R14, UR10, RZ ;  /* 0x0000000a0e0c7c24 */ /* 0x001fe2000f8e02ff */
[----:B--2---:R-:W-:-:S02]  /*dea0*/  R2UR UR13, R0 ;  /* 0x00000000000d72ca */ /* 0x004fc400000e0000 */
[----:B------:R-:W0:Y:S11]  /*deb0*/  S2R R0, SR_TID.X ;  /* 0x0000000000007919 */ /* 0x000e360000002100 */
[----:B------:R-:W-:-:S02]  /*dec0*/  USHF.R.S32.HI UR7, URZ, 0x1f, UR13 ;  /* 0x0000001f3f077899 */ /* 0x000fc4000801140d */
[----:B------:R-:W-:Y:S01]  /*ded0*/  IMAD R16, RZ, RZ, -UR13 ;  /* 0x8000000dff107e24 */ /* 0x000fe2000f8e02ff */
[----:B------:R-:W-:Y:S02]  /*dee0*/  UIMAD.WIDE.U32 UR4, UR13, UR8, URZ ;  /* 0x000000080d0472a5 */ /* 0x000fe4000f8e003f */
[----:B------:R-:W-:Y:S01]  /*def0*/  UIMAD UR6, UR7, UR8, URZ ;  /* 0x00000008070672a4 */ /* 0x000fe2000f8e023f */
[----:B----4-:R-:W-:-:S03]  /*df00*/  IMAD R21, R21, R16, UR11 ;  /* 0x0000000b15157e24 */ /* 0x010fc6000f8e0210 */
[----:B------:R-:W-:-:S03]  /*df10*/  UIMAD UR6, UR13, UR9, UR6 ;  /* 0x000000090d0672a4 */ /* 0x000fc6000f8e0206 */
[----:B------:R-:W-:Y:S01]  /*df20*/  ULDC.64 UR8, c[0x0][0xb38] ;  /* 0x0002ce0000087ab9 */ /* 0x000fe20000000a00 */
[----:B------:R-:W-:Y:S02]  /*df30*/  UIADD3 UR6, UR5, UR6, URZ ;  /* 0x0000000605067290 */ /* 0x000fe4000fffe03f */
[----:B------:R-:W-:Y:S01]  /*df40*/  UIMAD UR7, UR7, UR8, URZ ;  /* 0x00000008070772a4 */ /* 0x000fe2000f8e023f */
[----:B0-----:R-:W-:-:S05]  /*df50*/  VIADD R4, R0, 0xffffff80 ;  /* 0xffffff8000047836 */ /* 0x001fca0000000000 */
[----:B------:R-:W-:-:S04]  /*df60*/  SHF.R.S32.HI R5, RZ, 0x1f, R4 ;  /* 0x0000001fff057819 */ /* 0x000fc80000011404 */
[CC--:B------:R-:W-:Y:S02]  /*df70*/  LEA.HI R0, R5.reuse, R4.reuse, RZ, 0x7 ;  /* 0x0000000405007211 */ /* 0x0c0fe400078f38ff */
[----:B------:R-:W-:Y:S02]  /*df80*/  LEA.HI R5, R5, R4, RZ, 0x2 ;  /* 0x0000000405057211 */ /* 0x000fe400078f10ff */
[----:B------:R-:W-:Y:S02]  /*df90*/  LOP3.LUT R7, R0, 0xffffff80, RZ, 0xc0, !PT ;  /* 0xffffff8000077812 */ /* 0x000fe400078ec0ff */
[----:B------:R-:W-:-:S03]  /*dfa0*/  LOP3.LUT R5, R5, 0xfffffffc, RZ, 0xc0, !PT ;  /* 0xfffffffc05057812 */ /* 0x000fc600078ec0ff */
[C---:B------:R-:W-:Y:S01]  /*dfb0*/  IMAD.IADD R18, R4.reuse, 0x1, -R7 ;  /* 0x0000000104127824 */ /* 0x040fe200078e0a07 */
[----:B------:R-:W-:Y:S01]  /*dfc0*/  SHF.R.S32.HI R7, RZ, 0x7, R0 ;  /* 0x00000007ff077819 */ /* 0x000fe20000011400 */
[----:B------:R-:W-:-:S03]  /*dfd0*/  IMAD.IADD R5, R4, 0x1, -R5 ;  /* 0x0000000104057824 */ /* 0x000fc600078e0a05 */
[----:B------:R-:W-:Y:S02]  /*dfe0*/  SHF.R.S32.HI R9, RZ, 0x1f, R18 ;  /* 0x0000001fff097819 */ /* 0x000fe40000011412 */
[----:B------:R-:W-:Y:S02]  /*dff0*/  LEA.HI R0, R0, R7, RZ, 0x1 ;  /* 0x0000000700007211 */ /* 0x000fe400078f08ff */
[-C--:B------:R-:W-:Y:S02]  /*e000*/  LEA.HI R20, R9, R18.reuse, RZ, 0x2 ;  /* 0x0000001209147211 */ /* 0x080fe400078f10ff */
[----:B------:R-:W-:Y:S02]  /*e010*/  LOP3.LUT R0, R0, 0x3fffffe, RZ, 0xc0, !PT ;  /* 0x03fffffe00007812 */ /* 0x000fe400078ec0ff */
[--C-:B------:R-:W-:Y:S02]  /*e020*/  SHF.R.S32.HI R6, RZ, 0x2, R20.reuse ;  /* 0x00000002ff067819 */ /* 0x100fe40000011414 */
[----:B------:R-:W-:Y:S01]  /*e030*/  SHF.R.S32.HI R11, RZ, 0x1f, R20 ;  /* 0x0000001fff0b7819 */ /* 0x000fe20000011414 */
[----:B------:R-:W-:Y:S01]  /*e040*/  IMAD.IADD R0, R7, 0x1, -R0 ;  /* 0x0000000107007824 */ /* 0x000fe200078e0a00 */
[----:B------:R-:W-:-:S02]  /*e050*/  LEA.HI R9, R9, R18, RZ, 0x5 ;  /* 0x0000001209097211 */ /* 0x000fc400078f28ff */
[----:B------:R-:W-:Y:S02]  /*e060*/  LEA.HI R11, R11, R6, RZ, 0x3 ;  /* 0x000000060b0b7211 */ /* 0x000fe400078f18ff */
[----:B------:R-:W-:Y:S02]  /*e070*/  SHF.R.S32.HI R7, RZ, 0x5, R9 ;  /* 0x00000005ff077819 */ /* 0x000fe40000011409 */
[----:B------:R-:W-:Y:S01]  /*e080*/  LOP3.LUT R11, R11, 0xfffffff8, RZ, 0xc0, !PT ;  /* 0xfffffff80b0b7812 */ /* 0x000fe200078ec0ff */
[----:B------:R-:W0:Y:S04]  /*e090*/  @P0 LDC R9, c[0x0][0xbec] ;  /* 0x0002fb00ff090b82 */ /* 0x000e280000000800 */
[----:B------:R-:W-:Y:S01]  /*e0a0*/  IMAD.IADD R4, R6, 0x1, -R11 ;  /* 0x0000000106047824 */ /* 0x000fe200078e0a0b */
[----:B------:R-:W-:-:S03]  /*e0b0*/  LEA.HI R6, R5, R5, RZ, 0x1 ;  /* 0x0000000505067211 */ /* 0x000fc600078f08ff */
[----:B------:R-:W2:Y:S01]  /*e0c0*/  LDC.64 R10, c[0x0][0xbd8] ;  /* 0x0002f600ff0a7b82 */ /* 0x000ea20000000a00 */
[----:B------:R-:W-:Y:S01]  /*e0d0*/  LOP3.LUT R6, R6, 0x1ffffffe, RZ, 0xc0, !PT ;  /* 0x1ffffffe06067812 */ /* 0x000fe200078ec0ff */
[----:B------:R-:W-:Y:S02]  /*e0e0*/  IMAD R7, R7, 0x10, R4 ;  /* 0x0000001007077824 */ /* 0x000fe400078e0204 */
[----:B------:R-:W-:Y:S02]  /*e0f0*/  IMAD.U32 R4, RZ, RZ, UR4 ;  /* 0x00000004ff047e24 */ /* 0x000fe4000f8e00ff */
[----:B------:R-:W-:Y:S02]  /*e100*/  IMAD.IADD R23, R5, 0x1, -R6 ;  /* 0x0000000105177824 */ /* 0x000fe400078e0a06 */
[----:B------:R-:W-:Y:S02]  /*e110*/  IMAD R0, R0, 0x40, R7 ;  /* 0x0000004000007824 */ /* 0x000fe400078e0207 */
[----:B------:R-:W-:Y:S01]  /*e120*/  IMAD.U32 R5, RZ, RZ, UR5 ;  /* 0x00000005ff057e24 */ /* 0x000fe2000f8e00ff */
[----:B------:R-:W-:Y:S01]  /*e130*/  UIMAD.WIDE.U32 UR4, UR13, UR8, URZ ;  /* 0x000000080d0472a5 */ /* 0x000fe2000f8e003f */
[----:B------:R-:W-:Y:S01]  /*e140*/  IMAD.U32 R5, RZ, RZ, UR6 ;  /* 0x00000006ff057e24 */ /* 0x000fe2000f8e00ff */
[----:B------:R-:W-:Y:S01]  /*e150*/  UIMAD UR6, UR13, UR9, UR7 ;  /* 0x000000090d0672a4 */ /* 0x000fe2000f8e0207 */
[----:B------:R-:W-:-:S02]  /*e160*/  IMAD R6, R23, 0x8, R0 ;  /* 0x0000000817067824 */ /* 0x000fc400078e0200 */
[----:B------:R-:W-:Y:S01]  /*e170*/  ULDC.64 UR8, c[0x0][0xb28] ;  /* 0x0002ca0000087ab9 */ /* 0x000fe20000000a00 */
[----:B------:R-:W-:Y:S02]  /*e180*/  UIADD3 UR6, UR5, UR6, URZ ;  /* 0x0000000605067290 */ /* 0x000fe4000fffe03f */
[----:B------:R-:W-:Y:S02]  /*e190*/  IMAD.U32 R7, RZ, RZ, UR5 ;  /* 0x00000005ff077e24 */ /* 0x000fe4000f8e00ff */
[----:B-1----:R-:W-:Y:S02]  /*e1a0*/  IMAD R0, R19, 0x80, R0 ;  /* 0x0000008013007824 */ /* 0x002fe400078e0200 */
[----:B------:R-:W-:Y:S01]  /*e1b0*/  IMAD.U32 R7, RZ, RZ, UR6 ;  /* 0x00000006ff077e24 */ /* 0x000fe2000f8e00ff */
[----:B------:R-:W-:Y:S01]  /*e1c0*/  ULDC.64 UR6, c[0x0][0xb48] ;  /* 0x0002d20000067ab9 */ /* 0x000fe20000000a00 */
[C---:B--2---:R-:W-:Y:S02]  /*e1d0*/  IMAD R8, R10.reuse, UR10, RZ ;  /* 0x0000000a0a087c24 */ /* 0x044fe4000f8e02ff */
[----:B------:R-:W-:-:S04]  /*e1e0*/  IMAD.WIDE.U32 R4, R10, UR12, R4 ;  /* 0x0000000c0a047c25 */ /* 0x000fc8000f8e0004 */
[----:B------:R-:W-:Y:S02]  /*e1f0*/  IMAD R11, R11, UR12, R8 ;  /* 0x0000000c0b0b7c24 */ /* 0x000fe4000f8e0208 */
[----:B------:R-:W-:Y:S02]  /*e200*/  IMAD R8, R19, 0x80, R6 ;  /* 0x0000008013087824 */ /* 0x000fe400078e0206 */
[----:B------:R-:W-:Y:S01]  /*e210*/  IMAD.U32 R6, RZ, RZ, UR4 ;  /* 0x00000004ff067e24 */ /* 0x000fe2000f8e00ff */
[----:B------:R-:W-:Y:S01]  /*e220*/  ULDC.64 UR4, c[0x0][0xbe0] ;  /* 0x0002f80000047ab9 */ /* 0x000fe20000000a00 */
[----:B0-----:R-:W-:-:S04]  /*e230*/  @P0 IMAD.HI.U32 R10, R8, R9, RZ ;  /* 0x00000009080a0227 */ /* 0x001fc800078e00ff */
[----:B------:R-:W-:Y:S01]  /*e240*/  IMAD.MOV.U32 R9, RZ, RZ, R8 ;  /* 0x000000ffff097224 */ /* 0x000fe200078e0008 */
[----:B---3--:R-:W-:Y:S01]  /*e250*/  @P0 SHF.R.U32.HI R9, RZ, R13, R10 ;  /* 0x0000000dff090219 */ /* 0x008fe2000001160a */
[----:B------:R-:W-:Y:S01]  /*e260*/  IMAD R13, R15, UR12, R12 ;  /* 0x0000000c0f0d7c24 */ /* 0x000fe2000f8e020c */
[----:B------:R-:W-:Y:S01]  /*e270*/  SHF.R.S32.HI R12, RZ, 0x1f, R21 ;  /* 0x0000001fff0c7819 */ /* 0x000fe20000011415 */
[----:B------:R-:W-:-:S04]  /*e280*/  IMAD.WIDE.U32 R6, R14, UR12, R6 ;  /* 0x0000000c0e067c25 */ /* 0x000fc8000f8e0006 */
[----:B------:R-:W-:Y:S02]  /*e290*/  IMAD.IADD R5, R5, 0x1, R11 ;  /* 0x0000000105057824 */ /* 0x000fe400078e020b */
[----:B-----5:R-:W-:-:S04]  /*e2a0*/  @P0 IMAD.HI.U32 R121, R8, R121, RZ ;  /* 0x0000007908790227 */ /* 0x020fc800078e00ff */
[----:B------:R-:W-:Y:S02]  /*e2b0*/  IMAD.IADD R7, R7, 0x1, R13 ;  /* 0x0000000107077824 */ /* 0x000fe400078e020d */
[----:B------:R-:W-:Y:S02]  /*e2c0*/  IMAD R13, R12, UR6, RZ ;  /* 0x000000060c0d7c24 */ /* 0x000fe4000f8e02ff */
[----:B------:R-:W-:-:S04]  /*e2d0*/  IMAD.WIDE.U32 R4, R21, UR4, R4 ;  /* 0x0000000415047c25 */ /* 0x000fc8000f8e0004 */
[----:B------:R-:W-:Y:S01]  /*e2e0*/  IMAD.MOV.U32 R11, RZ, RZ, R8 ;  /* 0x000000ffff0b7224 */ /* 0x000fe200078e0008 */
[----:B------:R-:W-:Y:S01]  /*e2f0*/  @P0 SHF.R.U32.HI R11, RZ, R22, R121 ;  /* 0x00000016ff0b0219 */ /* 0x000fe20000011679 */
[----:B------:R-:W-:Y:S01]  /*e300*/  IMAD R10, R12, UR4, RZ ;  /* 0x000000040c0a7c24 */ /* 0x000fe2000f8e02ff */
[----:B------:R-:W-:Y:S01]  /*e310*/  IADD3 R4, P0, R9, R4, RZ ;  /* 0x0000000409047210 */ /* 0x000fe20007f1e0ff */
[C---:B------:R-:W-:Y:S01]  /*e320*/  IMAD R15, R21.reuse, UR7, R13 ;  /* 0x00000007150f7c24 */ /* 0x040fe2000f8e020d */
[--C-:B------:R-:W-:Y:S01]  /*e330*/  SHF.R.S32.HI R13, RZ, 0x1f, R9.reuse ;  /* 0x0000001fff0d7819 */ /* 0x100fe20000011409 */
[----:B------:R-:W-:Y:S02]  /*e340*/  IMAD.MOV R9, RZ, RZ, -R9 ;  /* 0x000000ffff097224 */ /* 0x000fe400078e0a09 */
[----:B------:R-:W-:Y:S01]  /*e350*/  IMAD R12, R21, UR5, R10 ;  /* 0x00000005150c7c24 */ /* 0x000fe2000f8e020a */
[--C-:B------:R-:W-:Y:S01]  /*e360*/  SHF.R.S32.HI R10, RZ, 0x1f, R11.reuse ;  /* 0x0000001fff0a7819 */ /* 0x100fe2000001140b */
[----:B------:R-:W-:Y:S01]  /*e370*/  IMAD.MOV R14, RZ, RZ, -R11 ;  /* 0x000000ffff0e7224 */ /* 0x000fe200078e0a0b */
[----:B------:R-:W-:Y:S01]  /*e380*/  ULDC.64 UR4, c[0x0][0xb30] ;  /* 0x0002cc0000047ab9 */ /* 0x000fe20000000a00 */
[----:B------:R-:W-:Y:S01]  /*e390*/  IMAD R9, R17, R9, R8 ;  /* 0x0000000911097224 */ /* 0x000fe200078e0208 */
[----:B------:R-:W-:Y:S01]  /*e3a0*/  IADD3.X R5, R13, R5, R12, P0, !PT ;  /* 0x000000050d057210 */ /* 0x000fe200007fe40c */
[----:B------:R-:W-:Y:S01]  /*e3b0*/  IMAD.WIDE.U32 R6, R21, UR6, R6 ;  /* 0x0000000615067c25 */ /* 0x000fe2000f8e0006 */
[----:B------:R-:W-:-:S03]  /*e3c0*/  ULDC.64 UR6, c[0x0][0xbc8] ;  /* 0x0002f20000067ab9 */ /* 0x000fc60000000a00 */
[----:B------:R-:W-:Y:S02]  /*e3d0*/  IMAD R10, R10, UR4, RZ ;  /* 0x000000040a0a7c24 */ /* 0x000fe4000f8e02ff */
[----:B------:R-:W-:Y:S01]  /*e3e0*/  IMAD R13, R17, R14, R8 ;  /* 0x0000000e110d7224 */ /* 0x000fe200078e0208 */
[----:B------:R-:W-:Y:S01]  /*e3f0*/  SHF.R.S32.HI R8, RZ, 0x1f, R9 ;  /* 0x0000001fff087819 */ /* 0x000fe20000011409 */
[----:B------:R-:W-:Y:S02]  /*e400*/  IMAD.IADD R7, R7, 0x1, R15 ;  /* 0x0000000107077824 */ /* 0x000fe400078e020f */
[C---:B------:R-:W-:Y:S01]  /*e410*/  IMAD R15, R11.reuse, UR5, R10 ;  /* 0x000000050b0f7c24 */ /* 0x040fe2000f8e020a */
[----:B------:R-:W-:Y:S01]  /*e420*/  SHF.R.S32.HI R10, RZ, 0x1f, R13 ;  /* 0x0000001fff0a7819 */ /* 0x000fe2000001140d */
[----:B------:R-:W-:Y:S01]  /*e430*/  IMAD.WIDE.U32 R6, R11, UR4, R6 ;  /* 0x000000040b067c25 */ /* 0x000fe2000f8e0006 */
[----:B------:R-:W0:Y:S01]  /*e440*/  S2UR UR5, SR_CgaCtaId ;  /* 0x00000000000579c3 */ /* 0x000e220000008800 */
[----:B------:R-:W-:-:S02]  /*e450*/  UMOV UR4, 0x400 ;  /* 0x0000040000047882 */ /* 0x000fc40000000000 */
[----:B------:R-:W-:Y:S02]  /*e460*/  IMAD R8, R8, UR6, RZ ;  /* 0x0000000608087c24 */ /* 0x000fe4000f8e02ff */
        /* <DEDUP_REMOVED lines=11> */
[----:B------:R-:W-:Y:S01]  /*e520*/  SHFL.IDX PT, R10, R14, RZ, 0x1c1f ;  /* 0x001c1fff0e0a7589 */ /* 0x000fe200000e0000 */
[----:B------:R-:W-:Y:S01]  /*e530*/  IMAD.IADD R9, R9, 0x1, R15 ;  /* 0x0000000109097824 */ /* 0x000fe200078e020f */
[----:B------:R-:W-:Y:S01]  /*e540*/  LEA R6, P1, R8, UR8, 0x2 ;  /* 0x0000000808067c11 */ /* 0x000fe2000f8210ff */
[----:B0-----:R-:W-:Y:S01]  /*e550*/  ULEA UR4, UR5, UR4, 0x18 ;  /* 0x0000000405047291 */ /* 0x001fe2000f8ec03f */
[----:B------:R-:W-:Y:S01]  /*e560*/  LEA.HI.X R15, R4, UR7, R5, 0x2, P0 ;  /* 0x00000007040f7c11 */ /* 0x000fe200080f1405 */
[----:B------:R-:W-:Y:S01]  /*e570*/  SHFL.IDX PT, R12, R14, 0x1, 0x1c1f ;  /* 0x003c1f000e0c7f89 */ /* 0x000fe200000e0000 */
[----:B------:R-:W-:Y:S01]  /*e580*/  LEA.HI.X R9, R8, UR9, R9, 0x2, P1 ;  /* 0x0000000908097c11 */ /* 0x000fe200088f1409 */
[----:B------:R-:W-:Y:S01]  /*e590*/  IMAD R7, R17, UR6, RZ ;  /* 0x0000000611077c24 */ /* 0x000fe2000f8e02ff */
[----:B------:R-:W-:Y:S01]  /*e5a0*/  LOP3.LUT P0, RZ, R18, 0x3, RZ, 0xc0, !PT ;  /* 0x0000000312ff7812 */ /* 0x000fe2000780c0ff */
[----:B------:R-:W0:Y:S01]  /*e5b0*/  SHFL.IDX PT, R11, R15, RZ, 0x1c1f ;  /* 0x001c1fff0f0b7589 */ /* 0x000e2200000e0000 */
[C---:B------:R-:W-:Y:S01]  /*e5c0*/  VIADD R8, R0.reuse, 0x8 ;  /* 0x0000000800087836 */ /* 0x040fe20000000000 */
[----:B------:R-:W-:Y:S01]  /*e5d0*/  UIADD3 UR4, UR4, 0x30820, URZ ;  /* 0x0003082004047890 */ /* 0x000fe2000fffe03f */
[CC--:B------:R-:W-:Y:S01]  /*e5e0*/  ISETP.GE.OR P1, PT, R0.reuse, R7.reuse, P0 ;  /* 0x000000070000720c */ /* 0x0c0fe20000726670 */
[----:B------:R1:W2:Y:S01]  /*e5f0*/  SHFL.IDX PT, R13, R15, 0x1, 0x1c1f ;  /* 0x003c1f000f0d7f89 */ /* 0x0002a200000e0000 */
[-C--:B------:R-:W-:Y:S01]  /*e600*/  ISETP.GE.AND P2, PT, R0, R7.reuse, PT ;  /* 0x000000070000720c */ /* 0x080fe20003f46270 */
[----:B------:R-:W-:Y:S01]  /*e610*/  UPRMT UR4, URZ, 0x654, UR4 ;  /* 0x000006543f047896 */ /* 0x000fe20008000004 */
[----:B------:R-:W-:Y:S01]  /*e620*/  ISETP.GE.OR P0, PT, R8, R7, P0 ;  /* 0x000000070800720c */ /* 0x000fe20000706670 */
[----:B------:R3:W4:Y:S01]  /*e630*/  SHFL.IDX PT, R4, R6, RZ, 0x1c1f ;  /* 0x001c1fff06047589 */ /* 0x00072200000e0000 */
[----:B-1----:R-:W-:-:S03]  /*e640*/  LOP3.LUT R15, R20, 0x7ffffffc, RZ, 0xc0, !PT ;  /* 0x7ffffffc140f7812 */ /* 0x002fc600078ec0ff */
[----:B------:R3:W1:Y:S03]  /*e650*/  SHFL.IDX PT, R5, R9, RZ, 0x1c1f ;  /* 0x001c1fff09057589 */ /* 0x00066600000e0000 */
[----:B------:R-:W-:Y:S01]  /*e660*/  SYNCS.ARRIVE.TRANS64.RED.A1T0 RZ, [UR4], RZ ;  /* 0x000000ffffff79a7 */ /* 0x000fe20008100404 */
[----:B------:R-:W-:-:S04]  /*e670*/  IMAD.IADD R15, R18, 0x1, -R15 ;  /* 0x00000001120f7824 */ /* 0x000fc800078e0a0f */
[----:B------:R-:W-:Y:S01]  /*e680*/  IMAD.SHL.U32 R0, R15, 0x2, RZ ;  /* 0x000000020f007824 */ /* 0x000fe200078e00ff */
[----:B0-----:R3:W-:Y:S04]  /*e690*/  @!P1 ST.E desc[UR36][R10.64], R3 ;  /* 0x000000030a009985 */ /* 0x0017e8000c101924 */
[----:B--2---:R3:W-:Y:S01]  /*e6a0*/  @!P0 ST.E desc[UR36][R12.64], R2 ;  /* 0x000000020c008985 */ /* 0x0047e2000c101924 */
[----:B------:R-:W-:Y:S05]  /*e6b0*/  @P2 BRA `(.L_x_1059) ;  /* 0x0000000800382947 */ /* 0x000fea0003800000 */
[C---:B---3--:R-:W-:Y:S01]  /*e6c0*/  VIADD R2, R0.reuse, 0x8 ;  /* 0x0000000800027836 */ /* 0x048fe20000000000 */
[----:B------:R-:W-:Y:S01]  /*e6d0*/  ULDC UR4, c[0x0][0xac8] ;  /* 0x0002b20000047ab9 */ /* 0x000fe20000000800 */
[C---:B------:R-:W-:Y:S01]  /*e6e0*/  VIADD R3, R0.reuse, 0x10 ;  /* 0x0000001000037836 */ /* 0x040fe20000000000 */
[C---:B------:R-:W-:Y:S01]  /*e6f0*/  ISETP.GE.AND P0, PT, R0.reuse, UR4, PT ;  /* 0x0000000400007c0c */ /* 0x040fe2000bf06270 */
[----:B------:R-:W-:Y:S01]  /*e700*/  VIADD R14, R0, 0x18 ;  /* 0x00000018000e7836 */ /* 0x000fe20000000000 */
[----:B------:R-:W-:Y:S01]  /*e710*/  ISETP.GE.AND P1, PT, R2, UR4, PT ;  /* 0x0000000402007c0c */ /* 0x000fe2000bf26270 */
[C---:B------:R-:W-:Y:S01]  /*e720*/  VIADD R15, R0.reuse, 0x20 ;  /* 0x00000020000f7836 */ /* 0x040fe20000000000 */
[----:B------:R-:W-:Y:S01]  /*e730*/  ISETP.GE.AND P2, PT, R3, UR4, PT ;  /* 0x0000000403007c0c */ /* 0x000fe2000bf46270 */
[----:B------:R-:W-:Y:S01]  /*e740*/  VIADD R16, R0, 0x28 ;  /* 0x0000002800107836 */ /* 0x000fe20000000000 */
[----:B------:R-:W-:Y:S01]  /*e750*/  ISETP.GE.AND P5, PT, R14, UR4, PT ;  /* 0x000000040e007c0c */ /* 0x000fe2000bfa6270 */
[C---:B------:R-:W-:Y:S01]  /*e760*/  VIADD R17, R0.reuse, 0x30 ;  /* 0x0000003000117836 */ /* 0x040fe20000000000 */
[----:B------:R-:W-:Y:S01]  /*e770*/  ISETP.GE.AND P6, PT, R15, UR4, PT ;  /* 0x000000040f007c0c */ /* 0x000fe2000bfc6270 */
[----:B------:R-:W-:-:S02]  /*e780*/  VIADD R18, R0, 0x38 ;  /* 0x0000003800127836 */ /* 0x000fc40000000000 */
[C---:B------:R-:W-:Y:S01]  /*e790*/  VIADD R19, R0.reuse, 0x40 ;  /* 0x0000004000137836 */ /* 0x040fe20000000000 */
[----:B------:R-:W-:Y:S01]  /*e7a0*/  ISETP.GE.AND P4, PT, R17, UR4, PT ;  /* 0x0000000411007c0c */ /* 0x000fe2000bf86270 */
[----:B------:R-:W-:Y:S01]  /*e7b0*/  VIADD R20, R0, 0x48 ;  /* 0x0000004800147836 */ /* 0x000fe20000000000 */
[----:B------:R-:W-:Y:S01]  /*e7c0*/  ISETP.GE.AND P3, PT, R18, UR4, PT ;  /* 0x0000000412007c0c */ /* 0x000fe2000bf66270 */
[----:B------:R-:W-:Y:S01]  /*e7d0*/  VIADD R22, R0, 0x50 ;  /* 0x0000005000167836 */ /* 0x000fe20000000000 */
[----:B------:R-:W-:Y:S01]  /*e7e0*/  @!P1 LEA.HI R2, R2, R2, RZ, 0x1 ;  /* 0x0000000202029211 */ /* 0x000fe200078f08ff */
[----:B------:R-:W-:Y:S01]  /*e7f0*/  VIADD R23, R0, 0x58 ;  /* 0x0000005800177836 */ /* 0x000fe20000000000 */
[----:B------:R-:W-:Y:S02]  /*e800*/  @!P2 LEA.HI R3, R3, R3, RZ, 0x1 ;  /* 0x000000030303a211 */ /* 0x000fe400078f08ff */
[----:B------:R-:W-:Y:S02]  /*e810*/  @!P1 LOP3.LUT R11, R2, 0xfffffffe, RZ, 0xc0, !PT ;  /* 0xfffffffe020b9812 */ /* 0x000fe400078ec0ff */
[----:B------:R-:W-:Y:S01]  /*e820*/  @!P2 LOP3.LUT R13, R3, 0xfffffffe, RZ, 0xc0, !PT ;  /* 0xfffffffe030da812 */ /* 0x000fe200078ec0ff */
[----:B-1--4-:R-:W-:Y:S01]  /*e830*/  @!P0 IMAD.WIDE R2, R0, 0x4, R4 ;  /* 0x0000000400028825 */ /* 0x012fe200078e0204 */
[----:B------:R-:W-:-:S02]  /*e840*/  @!P5 LEA.HI R14, R14, R14, RZ, 0x1 ;  /* 0x0000000e0e0ed211 */ /* 0x000fc400078f08ff */
[----:B------:R-:W-:Y:S01]  /*e850*/  @!P6 LEA.HI R15, R15, R15, RZ, 0x1 ;  /* 0x0000000f0f0fe211 */ /* 0x000fe200078f08ff */
[--C-:B------:R-:W-:Y:S01]  /*e860*/  @!P1 IMAD.WIDE R10, R11, 0x4, R4.reuse ;  /* 0x000000040b0a9825 */ /* 0x100fe200078e0204 */
[----:B------:R0:W-:Y:S01]  /*e870*/  @!P0 ST.E.64 desc[UR36][R2.64], R24 ;  /* 0x0000001802008985 */ /* 0x0001e2000c101b24 */
[----:B------:R-:W-:Y:S02]  /*e880*/  ISETP.GE.AND P0, PT, R16, UR4, PT ;  /* 0x0000000410007c0c */ /* 0x000fe4000bf06270 */
[----:B------:R-:W-:Y:S01]  /*e890*/  @!P2 IMAD.WIDE R12, R13, 0x4, R4 ;  /* 0x000000040d0ca825 */ /* 0x000fe200078e0204 */
[----:B------:R1:W-:Y:S01]  /*e8a0*/  @!P1 ST.E.64 desc[UR36][R10.64], R28 ;  /* 0x0000001c0a009985 */ /* 0x0003e2000c101b24 */
[----:B------:R-:W-:Y:S02]  /*e8b0*/  ISETP.GE.AND P1, PT, R20, UR4, PT ;  /* 0x0000000414007c0c */ /* 0x000fe4000bf26270 */
[----:B------:R-:W-:Y:S01]  /*e8c0*/  @!P4 LEA.HI R17, R17, R17, RZ, 0x1 ;  /* 0x000000111111c211 */ /* 0x000fe200078f08ff */
[----:B------:R2:W-:Y:S01]  /*e8d0*/  @!P2 ST.E.64 desc[UR36][R12.64], R32 ;  /* 0x000000200c00a985 */ /* 0x0005e2000c101b24 */
[----:B------:R-:W-:-:S02]  /*e8e0*/  ISETP.GE.AND P2, PT, R19, UR4, PT ;  /* 0x0000000413007c0c */ /* 0x000fc4000bf46270 */
[----:B------:R-:W-:Y:S02]  /*e8f0*/  @!P3 LEA.HI R18, R18, R18, RZ, 0x1 ;  /* 0x000000121212b211 */ /* 0x000fe400078f08ff */
[----:B------:R-:W-:Y:S01]  /*e900*/  @!P4 LOP3.LUT R17, R17, 0xfffffffe, RZ, 0xc0, !PT ;  /* 0xfffffffe1111c812 */ /* 0x000fe200078ec0ff */
[----:B0-----:R-:W-:Y:S01]  /*e910*/  VIADD R24, R0, 0x80 ;  /* 0x0000008000187836 */ /* 0x001fe20000000000 */
[----:B------:R-:W-:Y:S02]  /*e920*/  @!P5 LOP3.LUT R3, R14, 0xfffffffe, RZ, 0xc0, !PT ;  /* 0xfffffffe0e03d812 */ /* 0x000fe400078ec0ff */
[----:B------:R-:W-:Y:S02]  /*e930*/  @!P0 LEA.HI R16, R16, R16, RZ, 0x1 ;  /* 0x0000001010108211 */ /* 0x000fe400078f08ff */
[----:B-1----:R-:W-:Y:S01]  /*e940*/  @!P6 LOP3.LUT R11, R15, 0xfffffffe, RZ, 0xc0, !PT ;  /* 0xfffffffe0f0be812 */ /* 0x002fe200078ec0ff */
[----:B------:R-:W-:Y:S01]  /*e950*/  @!P5 IMAD.WIDE R2, R3, 0x4, R4 ;  /* 0x000000040302d825 */ /* 0x000fe200078e0204 */
[----:B------:R-:W-:-:S02]  /*e960*/  @!P1 LEA.HI R20, R20, R20, RZ, 0x1 ;  /* 0x0000001414149211 */ /* 0x000fc400078f08ff */
[----:B------:R-:W-:Y:S01]  /*e970*/  @!P2 LEA.HI R19, R19, R19, RZ, 0x1 ;  /* 0x000000131313a211 */ /* 0x000fe200078f08ff */
[----:B------:R-:W-:Y:S01]  /*e980*/  @!P6 IMAD.WIDE R10, R11, 0x4, R4 ;  /* 0x000000040b0ae825 */ /* 0x000fe200078e0204 */
[----:B--2---:R-:W-:Y:S01]  /*e990*/  @!P0 LOP3.LUT R13, R16, 0xfffffffe, RZ, 0xc0, !PT ;  /* 0xfffffffe100d8812 */ /* 0x004fe200078ec0ff */
[----:B------:R0:W-:Y:S01]  /*e9a0*/  @!P5 ST.E.64 desc[UR36][R2.64], R36 ;  /* 0x000000240200d985 */ /* 0x0001e2000c101b24 */
[----:B------:R-:W-:Y:S01]  /*e9b0*/  @!P3 LOP3.LUT R15, R18, 0xfffffffe, RZ, 0xc0, !PT ;  /* 0xfffffffe120fb812 */ /* 0x000fe200078ec0ff */
[----:B------:R-:W-:Y:S01]  /*e9c0*/  VIADD R18, R0, 0x60 ;  /* 0x0000006000127836 */ /* 0x000fe20000000000 */
[----:B------:R-:W-:Y:S01]  /*e9d0*/  @!P2 LOP3.LUT R19, R19, 0xfffffffe, RZ, 0xc0, !PT ;  /* 0xfffffffe1313a812 */ /* 0x000fe200078ec0ff */
[----:B------:R1:W-:Y:S01]  /*e9e0*/  @!P6 ST.E.64 desc[UR36][R10.64], R40 ;  /* 0x000000280a00e985 */ /* 0x0003e2000c101b24 */
[----:B------:R-:W-:Y:S01]  /*e9f0*/  @!P1 LOP3.LUT R21, R20, 0xfffffffe, RZ, 0xc0, !PT ;  /* 0xfffffffe14159812 */ /* 0x000fe200078ec0ff */
[----:B------:R-:W-:Y:S01]  /*ea00*/  VIADD R20, R0, 0x70 ;  /* 0x0000007000147836 */ /* 0x000fe20000000000 */
[----:B------:R-:W-:-:S02]  /*ea10*/  ISETP.GE.AND P5, PT, R22, UR4, PT ;  /* 0x0000000416007c0c */ /* 0x000fc4000bfa6270 */
        /* <DEDUP_REMOVED lines=8> */
[----:B------:R-:W-:Y:S01]  /*eaa0*/  @!P2 IMAD.WIDE R14, R19, 0x4, R4 ;  /* 0x00000004130ea825 */ /* 0x000fe200078e0204 */
[----:B------:R2:W-:Y:S01]  /*eab0*/  @!P3 ST.E.64 desc[UR36][R12.64], R52 ;  /* 0x000000340c00b985 */ /* 0x0005e2000c101b24 */
[----:B------:R-:W-:-:S02]  /*eac0*/  @!P5 LEA.HI R22, R22, R22, RZ, 0x1 ;  /* 0x000000161616d211 */ /* 0x000fc400078f08ff */
[----:B------:R-:W-:Y:S01]  /*ead0*/  @!P1 IMAD.WIDE R16, R21, 0x4, R4 ;  /* 0x0000000415109825 */ /* 0x000fe200078e0204 */
[----:B------:R3:W-:Y:S01]  /*eae0*/  @!P2 ST.E.64 desc[UR36][R14.64], R56 ;  /* 0x000000380e00a985 */ /* 0x0007e2000c101b24 */
[----:B------:R-:W-:Y:S02]  /*eaf0*/  ISETP.GE.AND P2, PT, R20, UR4, PT ;  /* 0x0000000414007c0c */ /* 0x000fe4000bf46270 */
[C---:B------:R-:W-:Y:S01]  /*eb00*/  VIADD R19, R0.reuse, 0x68 ;  /* 0x0000006800137836 */ /* 0x040fe20000000000 */
[----:B------:R4:W-:Y:S01]  /*eb10*/  @!P1 ST.E.64 desc[UR36][R16.64], R60 ;  /* 0x0000003c10009985 */ /* 0x0009e2000c101b24 */
[----:B------:R-:W-:Y:S01]  /*eb20*/  VIADD R21, R0, 0x78 ;  /* 0x0000007800157836 */ /* 0x000fe20000000000 */
[----:B------:R-:W-:Y:S02]  /*eb30*/  @!P6 LEA.HI R23, R23, R23, RZ, 0x1 ;  /* 0x000000171717e211 */ /* 0x000fe400078f08ff */
[----:B------:R-:W-:Y:S02]  /*eb40*/  ISETP.GE.AND P1, PT, R19, UR4, PT ;  /* 0x0000000413007c0c */ /* 0x000fe4000bf26270 */
[----:B------:R-:W-:-:S02]  /*eb50*/  ISETP.GE.AND P3, PT, R21, UR4, PT ;  /* 0x0000000415007c0c */ /* 0x000fc4000bf66270 */
[----:B0-----:R-:W-:Y:S02]  /*eb60*/  @!P5 LOP3.LUT R3, R22, 0xfffffffe, RZ, 0xc0, !PT ;  /* 0xfffffffe1603d812 */ /* 0x001fe400078ec0ff */
[----:B------:R-:W-:Y:S02]  /*eb70*/  @!P0 LEA.HI R18, R18, R18, RZ, 0x1 ;  /* 0x0000001212128211 */ /* 0x000fe400078f08ff */
[----:B-1----:R-:W-:Y:S01]  /*eb80*/  @!P6 LOP3.LUT R11, R23, 0xfffffffe, RZ, 0xc0, !PT ;  /* 0xfffffffe170be812 */ /* 0x002fe200078ec0ff */
[--C-:B------:R-:W-:Y:S01]  /*eb90*/  @!P5 IMAD.WIDE R2, R3, 0x4, R4.reuse ;  /* 0x000000040302d825 */ /* 0x100fe200078e0204 */
[----:B--2---:R-:W-:Y:S02]  /*eba0*/  @!P0 LOP3.LUT R13, R18, 0xfffffffe, RZ, 0xc0, !PT ;  /* 0xfffffffe120d8812 */ /* 0x004fe400078ec0ff */
[----:B------:R-:W-:Y:S01]  /*ebb0*/  @!P2 LEA.HI R20, R20, R20, RZ, 0x1 ;  /* 0x000000141414a211 */ /* 0x000fe200078f08ff */
[--C-:B------:R-:W-:Y:S01]  /*ebc0*/  @!P6 IMAD.WIDE R10, R11, 0x4, R4.reuse ;  /* 0x000000040b0ae825 */ /* 0x100fe200078e0204 */
[----:B------:R-:W-:Y:S01]  /*ebd0*/  @!P1 LEA.HI R19, R19, R19, RZ, 0x1 ;  /* 0x0000001313139211 */ /* 0x000fe200078f08ff */
[----:B------:R0:W-:Y:S01]  /*ebe0*/  @!P5 ST.E.64 desc[UR36][R2.64], R64 ;  /* 0x000000400200d985 */ /* 0x0001e2000c101b24 */
[----:B------:R-:W-:Y:S01]  /*ebf0*/  @!P3 LEA.HI R21, R21, R21, RZ, 0x1 ;  /* 0x000000151515b211 */ /* 0x000fe200078f08ff */
[----:B------:R-:W-:Y:S01]  /*ec00*/  @!P0 IMAD.WIDE R12, R13, 0x4, R4 ;  /* 0x000000040d0c8825 */ /* 0x000fe200078e0204 */
[----:B------:R-:W-:Y:S01]  /*ec10*/  @!P1 LOP3.LUT R19, R19, 0xfffffffe, RZ, 0xc0, !PT ;  /* 0xfffffffe13139812 */ /* 0x000fe200078ec0ff */
[----:B------:R1:W-:Y:S01]  /*ec20*/  @!P6 ST.E.64 desc[UR36][R10.64], R68 ;  /* 0x000000440a00e985 */ /* 0x0003e2000c101b24 */
[----:B------:R-:W-:Y:S01]  /*ec30*/  @!P4 LEA.HI R24, R24, R24, RZ, 0x1 ;  /* 0x000000181818c211 */ /* 0x000fe200078f08ff */
[----:B------:R-:W-:Y:S01]  /*ec40*/  VIADD R18, R0, 0x88 ;  /* 0x0000008800127836 */ /* 0x000fe20000000000 */
[----:B---3--:R-:W-:Y:S01]  /*ec50*/  @!P2 LOP3.LUT R15, R20, 0xfffffffe, RZ, 0xc0, !PT ;  /* 0xfffffffe140fa812 */ /* 0x008fe200078ec0ff */
[----:B------:R-:W-:Y:S01]  /*ec60*/  @!P0 ST.E.64 desc[UR36][R12.64], R72 ;  /* 0x000000480c008985 */ /* 0x000fe2000c101b24 */
[----:B------:R-:W-:Y:S01]  /*ec70*/  @!P3 LOP3.LUT R21, R21, 0xfffffffe, RZ, 0xc0, !PT ;  /* 0xfffffffe1515b812 */ /* 0x000fe200078ec0ff */
[----:B------:R-:W-:Y:S01]  /*ec80*/  VIADD R20, R0, 0x98 ;  /* 0x0000009800147836 */ /* 0x000fe20000000000 */
[----:B----4-:R-:W-:-:S02]  /*ec90*/  @!P4 LOP3.LUT R17, R24, 0xfffffffe, RZ, 0xc0, !PT ;  /* 0xfffffffe1811c812 */ /* 0x010fc400078ec0ff */
[----:B------:R-:W-:Y:S01]  /*eca0*/  ISETP.GE.AND P0, PT, R18, UR4, PT ;  /* 0x0000000412007c0c */ /* 0x000fe2000bf06270 */
[----:B0-----:R-:W-:-:S04]  /*ecb0*/  @!P1 IMAD.WIDE R2, R19, 0x4, R4 ;  /* 0x0000000413029825 */ /* 0x001fc800078e0204 */
[--C-:B-1----:R-:W-:Y:S01]  /*ecc0*/  @!P2 IMAD.WIDE R10, R15, 0x4, R4.reuse ;  /* 0x000000040f0aa825 */ /* 0x102fe200078e0204 */
[----:B------:R0:W-:Y:S03]  /*ecd0*/  @!P1 ST.E.64 desc[UR36][R2.64], R76 ;  /* 0x0000004c02009985 */ /* 0x0001e6000c101b24 */
[----:B------:R-:W-:Y:S01]  /*ece0*/  VIADD R19, R0, 0x90 ;  /* 0x0000009000137836 */ /* 0x000fe20000000000 */
[----:B------:R1:W-:Y:S01]  /*ecf0*/  @!P2 ST.E.64 desc[UR36][R10.64], R80 ;  /* 0x000000500a00a985 */ /* 0x0003e2000c101b24 */
[--C-:B------:R-:W-:Y:S01]  /*ed00*/  @!P3 IMAD.WIDE R14, R21, 0x4, R4.reuse ;  /* 0x00000004150eb825 */ /* 0x100fe200078e0204 */
[----:B------:R-:W-:Y:S02]  /*ed10*/  ISETP.GE.AND P2, PT, R20, UR4, PT ;  /* 0x0000000414007c0c */ /* 0x000fe4000bf46270 */
[----:B------:R-:W-:Y:S01]  /*ed20*/  ISETP.GE.AND P1, PT, R19, UR4, PT ;  /* 0x0000000413007c0c */ /* 0x000fe2000bf26270 */
[----:B------:R-:W-:Y:S01]  /*ed30*/  @!P4 IMAD.WIDE R16, R17, 0x4, R4 ;  /* 0x000000041110c825 */ /* 0x000fe200078e0204 */
[----:B------:R2:W-:Y:S01]  /*ed40*/  @!P3 ST.E.64 desc[UR36][R14.64], R84 ;  /* 0x000000540e00b985 */ /* 0x0005e2000c101b24 */
[----:B------:R-:W-:-:S02]  /*ed50*/  @!P0 LEA.HI R18, R18, R18, RZ, 0x1 ;  /* 0x0000001212128211 */ /* 0x000fc400078f08ff */
[C---:B------:R-:W-:Y:S01]  /*ed60*/  VIADD R21, R0.reuse, 0xa0 ;  /* 0x000000a000157836 */ /* 0x040fe20000000000 */
[----:B------:R3:W-:Y:S01]  /*ed70*/  @!P4 ST.E.64 desc[UR36][R16.64], R88 ;  /* 0x000000581000c985 */ /* 0x0007e2000c101b24 */
[C---:B0-----:R-:W-:Y:S02]  /*ed80*/  VIADD R3, R0.reuse, 0xb8 ;  /* 0x000000b800037836 */ /* 0x041fe40000000000 */
[C---:B------:R-:W-:Y:S01]  /*ed90*/  VIADD R12, R0.reuse, 0xa8 ;  /* 0x000000a8000c7836 */ /* 0x040fe20000000000 */
[----:B------:R-:W-:Y:S01]  /*eda0*/  ISETP.GE.AND P3, PT, R21, UR4, PT ;  /* 0x0000000415007c0c */ /* 0x000fe2000bf66270 */
[----:B------:R-:W-:Y:S01]  /*edb0*/  VIADD R13, R0, 0xb0 ;  /* 0x000000b0000d7836 */ /* 0x000fe20000000000 */
[----:B------:R-:W-:Y:S02]  /*edc0*/  ISETP.GE.AND P6, PT, R3, UR4, PT ;  /* 0x0000000403007c0c */ /* 0x000fe4000bfc6270 */
[----:B------:R-:W-:Y:S02]  /*edd0*/  ISETP.GE.AND P4, PT, R12, UR4, PT ;  /* 0x000000040c007c0c */ /* 0x000fe4000bf86270 */
[----:B------:R-:W-:-:S02]  /*ede0*/  ISETP.GE.AND P5, PT, R13, UR4, PT ;  /* 0x000000040d007c0c */ /* 0x000fc4000bfa6270 */
[----:B------:R-:W-:Y:S02]  /*edf0*/  @!P1 LEA.HI R19, R19, R19, RZ, 0x1 ;  /* 0x0000001313139211 */ /* 0x000fe400078f08ff */
[----:B------:R-:W-:Y:S02]  /*ee00*/  @!P2 LEA.HI R20, R20, R20, RZ, 0x1 ;  /* 0x000000141414a211 */ /* 0x000fe400078f08ff */
[----:B-1----:R-:W-:Y:S02]  /*ee10*/  @!P1 LOP3.LUT R11, R19, 0xfffffffe, RZ, 0xc0, !PT ;  /* 0xfffffffe130b9812 */ /* 0x002fe400078ec0ff */
[----:B------:R-:W-:Y:S02]  /*ee20*/  @!P3 LEA.HI R21, R21, R21, RZ, 0x1 ;  /* 0x000000151515b211 */ /* 0x000fe400078f08ff */
[----:B------:R-:W-:Y:S02]  /*ee30*/  @!P6 LEA.HI R10, R3, R3, RZ, 0x1 ;  /* 0x00000003030ae211 */ /* 0x000fe400078f08ff */
[----:B------:R-:W-:-:S02]  /*ee40*/  @!P4 LEA.HI R12, R12, R12, RZ, 0x1 ;  /* 0x0000000c0c0cc211 */ /* 0x000fc400078f08ff */
[----:B------:R-:W-:Y:S02]  /*ee50*/  @!P5 LEA.HI R2, R13, R13, RZ, 0x1 ;  /* 0x0000000d0d02d211 */ /* 0x000fe400078f08ff */
[----:B------:R-:W-:Y:S02]  /*ee60*/  @!P0 LOP3.LUT R3, R18, 0xfffffffe, RZ, 0xc0, !PT ;  /* 0xfffffffe12038812 */ /* 0x000fe400078ec0ff */
[----:B------:R-:W-:Y:S02]  /*ee70*/  @!P2 LOP3.LUT R13, R20, 0xfffffffe, RZ, 0xc0, !PT ;  /* 0xfffffffe140da812 */ /* 0x000fe400078ec0ff */
[----:B--2---:R-:W-:Y:S02]  /*ee80*/  @!P3 LOP3.LUT R15, R21, 0xfffffffe, RZ, 0xc0, !PT ;  /* 0xfffffffe150fb812 */ /* 0x004fe400078ec0ff */
[----:B---3--:R-:W-:Y:S01]  /*ee90*/  @!P4 LOP3.LUT R17, R12, 0xfffffffe, RZ, 0xc0, !PT ;  /* 0xfffffffe0c11c812 */ /* 0x008fe200078ec0ff */
[----:B------:R-:W-:Y:S01]  /*eea0*/  @!P2 IMAD.WIDE R12, R13, 0x4, R4 ;  /* 0x000000040d0ca825 */ /* 0x000fe200078e0204 */
[----:B------:R-:W-:-:S02]  /*eeb0*/  @!P5 LOP3.LUT R19, R2, 0xfffffffe, RZ, 0xc0, !PT ;  /* 0xfffffffe0213d812 */ /* 0x000fc400078ec0ff */
        /* <DEDUP_REMOVED lines=14> */
.L_x_1059:
[----:B------:R-:W-:Y:S05]  /*efa0*/  BSYNC B0 ;  /* 0x0000000000007941 */ /* 0x000fea0003800000 */
.L_x_1058:
[----:B------:R-:W-:Y:S01]  /*efb0*/  ISETP.GE.AND P0, PT, R8, R7, PT ;  /* 0x000000070800720c */ /* 0x000fe20003f06270 */
[----:B0--3--:R0:W2:Y:S04]  /*efc0*/  SHFL.IDX PT, R3, R9, 0x1, 0x1c1f ;  /* 0x003c1f0009037f89 */ /* 0x0090a800000e0000 */
[----:B------:R0:W3:Y:S08]  /*efd0*/  SHFL.IDX PT, R2, R6, 0x1, 0x1c1f ;  /* 0x003c1f0006027f89 */ /* 0x0000f000000e0000 */
[----:B0-----:R-:W-:Y:S05]  /*efe0*/  @P0 BRA `(.L_x_970) ;  /* 0x0000004c003c0947 */ /* 0x001fea0003800000 */
[C---:B----4-:R-:W-:Y:S01]  /*eff0*/  VIADD R4, R0.reuse, 0x8 ;  /* 0x0000000800047836 */ /* 0x050fe20000000000 */
[----:B------:R-:W-:Y:S01]  /*f000*/  ULDC UR4, c[0x0][0xac8] ;  /* 0x0002b20000047ab9 */ /* 0x000fe20000000800 */
[C---:B------:R-:W-:Y:S01]  /*f010*/  VIADD R8, R0.reuse, 0x10 ;  /* 0x0000001000087836 */ /* 0x040fe20000000000 */
[C---:B------:R-:W-:Y:S01]  /*f020*/  ISETP.GE.AND P2, PT, R0.reuse, UR4, PT ;  /* 0x0000000400007c0c */ /* 0x040fe2000bf46270 */
[----:B------:R-:W-:Y:S01]  /*f030*/  VIADD R9, R0, 0x18 ;  /* 0x0000001800097836 */ /* 0x000fe20000000000 */
[----:B------:R-:W-:Y:S01]  /*f040*/  ISETP.GE.AND P3, PT, R4, UR4, PT ;  /* 0x0000000404007c0c */ /* 0x000fe2000bf66270 */
[----:B------:R-:W-:Y:S01]  /*f050*/  VIADD R10, R0, 0x20 ;  /* 0x00000020000a7836 */ /* 0x000fe20000000000 */
[----:B------:R-:W-:Y:S01]  /*f060*/  ISETP.GE.AND P0, PT, R8, UR4, PT ;  /* 0x0000000408007c0c */ /* 0x000fe2000bf06270 */
[C---:B------:R-:W-:Y:S01]  /*f070*/  VIADD R11, R0.reuse, 0x28 ;  /* 0x00000028000b7836 */ /* 0x040fe20000000000 */
[----:B------:R-:W-:Y:S01]  /*f080*/  ISETP.GE.AND P1, PT, R9, UR4, PT ;  /* 0x0000000409007c0c */ /* 0x000fe2000bf26270 */
[----:B------:R-:W-:-:S02]  /*f090*/  VIADD R12, R0, 0x30 ;  /* 0x00000030000c7836 */ /* 0x000fc40000000000 */
[C---:B------:R-:W-:Y:S02]  /*f0a0*/  VIADD R13, R0.reuse, 0x38 ;  /* 0x00000038000d7836 */ /* 0x040fe40000000000 */
[----:B------:R-:W-:Y:S01]  /*f0b0*/  VIADD R14, R0, 0x40 ;  /* 0x00000040000e7836 */ /* 0x000fe20000000000 */
[----:B------:R-:W-:Y:S01]  /*f0c0*/  ISETP.GE.AND P4, PT, R12, UR4, PT ;  /* 0x000000040c007c0c */ /* 0x000fe2000bf86270 */
[C---:B------:R-:W-:Y:S01]  /*f0d0*/  VIADD R16, R0.reuse, 0x48 ;  /* 0x0000004800107836 */ /* 0x040fe20000000000 */
[----:B------:R-:W-:Y:S01]  /*f0e0*/  ISETP.GE.AND P5, PT, R13, UR4, PT ;  /* 0x000000040d007c0c */ /* 0x000fe2000bfa6270 */
[----:B------:R-:W-:Y:S01]  /*f0f0*/  VIADD R18, R0, 0x50 ;  /* 0x0000005000127836 */ /* 0x000fe20000000000 */
[----:B------:R-:W-:Y:S01]  /*f100*/  @!P3 LEA.HI R4, R4, R4, RZ, 0x1 ;  /* 0x000000040404b211 */ /* 0x000fe200078f08ff */
[----:B------:R-:W-:Y:S01]  /*f110*/  VIADD R19, R0, 0x70 ;  /* 0x0000007000137836 */ /* 0x000fe20000000000 */
[----:B------:R-:W-:Y:S01]  /*f120*/  ISETP.GE.AND P6, PT, R14, UR4, PT ;  /* 0x000000040e007c0c */ /* 0x000fe2000bfc6270 */
[----:B------:R-:W-:Y:S01]  /*f130*/  VIADD R20, R0, 0x78 ;  /* 0x0000007800147836 */ /* 0x000fe20000000000 */
[----:B------:R-:W-:Y:S01]  /*f140*/  @!P3 LOP3.LUT R7, R4, 0xfffffffe, RZ, 0xc0, !PT ;  /* 0xfffffffe0407b812 */ /* 0x000fe200078ec0ff */
[----:B-123--:R-:W-:Y:S01]  /*f150*/  @!P2 IMAD.WIDE R4, R0, 0x4, R2 ;  /* 0x000000040004a825 */ /* 0x00efe200078e0202 */
[----:B------:R-:W-:-:S02]  /*f160*/  @!P0 LEA.HI R8, R8, R8, RZ, 0x1 ;  /* 0x0000000808088211 */ /* 0x000fc400078f08ff */
[----:B------:R-:W-:Y:S01]  /*f170*/  @!P1 LEA.HI R9, R9, R9, RZ, 0x1 ;  /* 0x0000000909099211 */ /* 0x000fe200078f08ff */
[----:B------:R-:W-:Y:S01]  /*f180*/  @!P3 IMAD.WIDE R6, R7, 0x4, R2 ;  /* 0x000000040706b825 */ /* 0x000fe200078e0202 */
[----:B------:R0:W-:Y:S01]  /*f190*/  @!P2 ST.E.64 desc[UR36][R4.64], R26 ;  /* 0x0000001a0400a985 */ /* 0x0001e2000c101b24 */
[----:B------:R-:W-:Y:S02]  /*f1a0*/  ISETP.GE.AND P2, PT, R10, UR4, PT ;  /* 0x000000040a007c0c */ /* 0x000fe4000bf46270 */
[----:B------:R-:W-:Y:S01]  /*f1b0*/  @!P4 LEA.HI R12, R12, R12, RZ, 0x1 ;  /* 0x0000000c0c0cc211 */ /* 0x000fe200078f08ff */
[----:B------:R1:W-:Y:S01]  /*f1c0*/  @!P3 ST.E.64 desc[UR36][R6.64], R30 ;  /* 0x0000001e0600b985 */ /* 0x0003e2000c101b24 */
[----:B------:R-:W-:Y:S02]  /*f1d0*/  ISETP.GE.AND P3, PT, R11, UR4, PT ;  /* 0x000000040b007c0c */ /* 0x000fe4000bf66270 */
[----:B------:R-:W-:-:S04]  /*f1e0*/  @!P6 LEA.HI R14, R14, R14, RZ, 0x1 ;  /* 0x0000000e0e0ee211 */ /* 0x000fc800078f08ff */
[----:B------:R-:W-:Y:S01]  /*f1f0*/  @!P6 LOP3.LUT R17, R14, 0xfffffffe, RZ, 0xc0, !PT ;  /* 0xfffffffe0e11e812 */ /* 0x000fe200078ec0ff */
[----:B------:R-:W-:Y:S01]  /*f200*/  VIADD R14, R0, 0x58 ;  /* 0x00000058000e7836 */ /* 0x000fe20000000000 */
        /* <DEDUP_REMOVED lines=24> */
[----:B------:R-:W-:-:S02]  /*f390*/  ISETP.GE.AND P4, PT, R19, UR4, PT ;  /* 0x0000000413007c0c */ /* 0x000fc4000bf86270 */
[----:B------:R-:W-:Y:S01]  /*f3a0*/  @!P6 IMAD.WIDE R12, R17, 0x4, R2 ;  /* 0x00000004110ce825 */ /* 0x000fe200078e0202 */
[----:B------:R3:W-:Y:S01]  /*f3b0*/  @!P5 ST.E.64 desc[UR36][R10.64], R54 ;  /* 0x000000360a00d985 */ /* 0x0007e2000c101b24 */
[----:B------:R-:W-:Y:S02]  /*f3c0*/  @!P1 LEA.HI R16, R16, R16, RZ, 0x1 ;  /* 0x0000001010109211 */ /* 0x000fe400078f08ff */
[C---:B------:R-:W-:Y:S01]  /*f3d0*/  VIADD R15, R0.reuse, 0x60 ;  /* 0x00000060000f7836 */ /* 0x040fe20000000000 */
[----:B------:R4:W-:Y:S01]  /*f3e0*/  @!P6 ST.E.64 desc[UR36][R12.64], R58 ;  /* 0x0000003a0c00e985 */ /* 0x0009e2000c101b24 */
[----:B------:R-:W-:Y:S01]  /*f3f0*/  VIADD R17, R0, 0x68 ;  /* 0x0000006800117836 */ /* 0x000fe20000000000 */
[----:B------:R-:W-:Y:S02]  /*f400*/  @!P0 LEA.HI R18, R18, R18, RZ, 0x1 ;  /* 0x0000001212128211 */ /* 0x000fe400078f08ff */
[----:B------:R-:W-:Y:S02]  /*f410*/  ISETP.GE.AND P6, PT, R15, UR4, PT ;  /* 0x000000040f007c0c */ /* 0x000fe4000bfc6270 */
[----:B------:R-:W-:-:S02]  /*f420*/  ISETP.GE.AND P5, PT, R17, UR4, PT ;  /* 0x0000000411007c0c */ /* 0x000fc4000bfa6270 */
[----:B0-----:R-:W-:Y:S01]  /*f430*/  @!P1 LOP3.LUT R5, R16, 0xfffffffe, RZ, 0xc0, !PT ;  /* 0xfffffffe10059812 */ /* 0x001fe200078ec0ff */
[----:B------:R-:W-:Y:S01]  /*f440*/  VIADD R16, R0, 0x80 ;  /* 0x0000008000107836 */ /* 0x000fe20000000000 */
[----:B-1----:R-:W-:Y:S01]  /*f450*/  @!P0 LOP3.LUT R7, R18, 0xfffffffe, RZ, 0xc0, !PT ;  /* 0xfffffffe12078812 */ /* 0x002fe200078ec0ff */
[----:B------:R-:W-:Y:S01]  /*f460*/  VIADD R18, R0, 0x88 ;  /* 0x0000008800127836 */ /* 0x000fe20000000000 */
        /* <DEDUP_REMOVED lines=10> */
[----:B------:R-:W-:Y:S01]  /*f510*/  @!P6 LOP3.LUT R15, R15, 0xfffffffe, RZ, 0xc0, !PT ;  /* 0xfffffffe0f0fe812 */ /* 0x000fe200078ec0ff */
[C---:B------:R-:W-:Y:S01]  /*f520*/  VIADD R14, R0.reuse, 0x90 ;  /* 0x00000090000e7836 */ /* 0x040fe20000000000 */
[----:B------:R-:W-:Y:S02]  /*f530*/  @!P5 LOP3.LUT R17, R17, 0xfffffffe, RZ, 0xc0, !PT ;  /* 0xfffffffe1111d812 */ /* 0x000fe400078ec0ff */
[----:B---3--:R-:W-:Y:S01]  /*f540*/  @!P4 LOP3.LUT R11, R19, 0xfffffffe, RZ, 0xc0, !PT ;  /* 0xfffffffe130bc812 */ /* 0x008fe200078ec0ff */
[----:B------:R-:W-:Y:S01]  /*f550*/  VIADD R19, R0, 0xa8 ;  /* 0x000000a800137836 */ /* 0x000fe20000000000 */
[----:B----4-:R-:W-:Y:S01]  /*f560*/  @!P3 LOP3.LUT R13, R20, 0xfffffffe, RZ, 0xc0, !PT ;  /* 0xfffffffe140db812 */ /* 0x010fe200078ec0ff */
[----:B------:R-:W-:Y:S01]  /*f570*/  VIADD R20, R0, 0xb0 ;  /* 0x000000b000147836 */ /* 0x000fe20000000000 */
[----:B------:R-:W-:Y:S01]  /*f580*/  ISETP.GE.AND P0, PT, R16, UR4, PT ;  /* 0x0000000410007c0c */ /* 0x000fe2000bf06270 */
[----:B0-----:R-:W-:Y:S01]  /*f590*/  @!P2 IMAD.WIDE R4, R9, 0x4, R2 ;  /* 0x000000040904a825 */ /* 0x001fe200078e0202 */
[----:B------:R-:W-:-:S03]  /*f5a0*/  ISETP.GE.AND P1, PT, R18, UR4, PT ;  /* 0x0000000412007c0c */ /* 0x000fc6000bf26270 */
        /* <DEDUP_REMOVED lines=15> */
[----:B------:R-:W-:Y:S01]  /*f6a0*/  @!P1 LEA.HI R18, R18, R18, RZ, 0x1 ;  /* 0x0000001212129211 */ /* 0x000fe200078f08ff */
[----:B------:R-:W-:Y:S01]  /*f6b0*/  VIADD R0, R0, 0xb8 ;  /* 0x000000b800007836 */ /* 0x000fe20000000000 */
[----:B------:R-:W-:Y:S02]  /*f6c0*/  ISETP.GE.AND P3, PT, R15, UR4, PT ;  /* 0x000000040f007c0c */ /* 0x000fe4000bf66270 */
[----:B------:R-:W-:-:S02]  /*f6d0*/  ISETP.GE.AND P4, PT, R17, UR4, PT ;  /* 0x0000000411007c0c */ /* 0x000fc4000bf86270 */
        /* <DEDUP_REMOVED lines=33> */
.L_x_1057:
[----:B------:R-:W0:Y:S02]  /*f8f0*/  S2R R0, SR_TID.X ;  /* 0x0000000000007919 */ /* 0x000e240000002100 */
[----:B0-----:R-:W-:-:S05]  /*f900*/  VIADD R2, R0, 0xffffff80 ;  /* 0xffffff8000027836 */ /* 0x001fca0000000000 */
        /* <DEDUP_REMOVED lines=10> */
[----:B------:R-:W2:Y:S01]  /*f9b0*/  LDL R4, [R1] ;  /* 0x0000000001047983 */ /* 0x000ea20000100800 */
[----:B------:R-:W-:Y:S01]  /*f9c0*/  ISETP.NE.AND P0, PT, R6, 0x1, PT ;  /* 0x000000010600780c */ /* 0x000fe20003f05270 */
[----:B------:R-:W-:Y:S01]  /*f9d0*/  S2UR UR7, SR_CTAID.Z ;  /* 0x00000000000779c3 */ /* 0x000fe20000002700 */
[----:B------:R-:W-:Y:S01]  /*f9e0*/  ULDC.64 UR8, c[0x0][0xbd0] ;  /* 0x0002f40000087ab9 */ /* 0x000fe20000000a00 */
[----:B------:R-:W-:-:S06]  /*f9f0*/  IMAD.MOV.U32 R5, RZ, RZ, R0 ;  /* 0x000000ffff057224 */ /* 0x000fcc00078e0000 */
[----:B------:R-:W0:Y:S08]  /*fa00*/  LDC.64 R10, c[0x0][0xbd8] ;  /* 0x0002f600ff0a7b82 */ /* 0x000e300000000a00 */
[----:B------:R-:W1:Y:S08]  /*fa10*/  @P0 LDC R7, c[0x0][0xbec] ;  /* 0x0002fb00ff070b82 */ /* 0x000e700000000800 */
[----:B------:R-:W3:Y:S08]  /*fa20*/  @P0 LDC R9, c[0x0][0xbf0] ;  /* 0x0002fc00ff090b82 */ /* 0x000ef00000000800 */
[----:B------:R-:W4:Y:S08]  /*fa30*/  S2UR UR10, SR_CTAID.Y ;  /* 0x00000000000a79c3 */ /* 0x000f300000002600 */
[----:B------:R-:W4:Y:S01]  /*fa40*/  LDC R8, c[0x0][0xc50] ;  /* 0x00031400ff087b82 */ /* 0x000f220000000800 */
[----:B--2---:R-:W-:Y:S01]  /*fa50*/  R2UR UR11, R4 ;  /* 0x00000000040b72ca */ /* 0x004fe200000e0000 */
[----:B-1----:R-:W-:-:S05]  /*fa60*/  @P0 IMAD.HI.U32 R4, R0, R7, RZ ;  /* 0x0000000700040227 */ /* 0x002fca00078e00ff */
[----:B---3--:R-:W-:-:S07]  /*fa70*/  @P0 SHF.R.U32.HI R5, RZ, R9, R4 ;  /* 0x00000009ff050219 */ /* 0x008fce0000011604 */
[----:B------:R-:W-:Y:S02]  /*fa80*/  USHF.R.S32.HI UR6, URZ, 0x1f, UR11 ;  /* 0x0000001f3f067899 */ /* 0x000fe4000801140b */
[----:B------:R-:W-:Y:S01]  /*fa90*/  IMAD R7, RZ, RZ, -UR11 ;  /* 0x8000000bff077e24 */ /* 0x000fe2000f8e02ff */
[----:B------:R-:W-:Y:S02]  /*faa0*/  UIMAD.WIDE.U32 UR4, UR11, UR8, URZ ;  /* 0x000000080b0472a5 */ /* 0x000fe4000f8e003f */
[----:B------:R-:W-:Y:S01]  /*fab0*/  UIMAD UR6, UR6, UR8, URZ ;  /* 0x00000008060672a4 */ /* 0x000fe2000f8e023f */
[----:B----4-:R-:W-:Y:S01]  /*fac0*/  IMAD R9, R8, R7, UR10 ;  /* 0x0000000a08097e24 */ /* 0x010fe2000f8e0207 */
[----:B------:R-:W-:Y:S01]  /*fad0*/  USHF.R.S32.HI UR8, URZ, 0x1f, UR7 ;  /* 0x0000001f3f087899 */ /* 0x000fe20008011407 */
[----:B------:R-:W-:Y:S01]  /*fae0*/  IMAD.MOV R7, RZ, RZ, -R5 ;  /* 0x000000ffff077224 */ /* 0x000fe200078e0a05 */
[----:B------:R-:W-:Y:S01]  /*faf0*/  UIMAD UR6, UR11, UR9, UR6 ;  /* 0x000000090b0672a4 */ /* 0x000fe2000f8e0206 */
[----:B------:R-:W-:Y:S01]  /*fb00*/  IMAD.U32 R3, RZ, RZ, UR5 ;  /* 0x00000005ff037e24 */ /* 0x000fe2000f8e00ff */
[----:B------:R-:W-:Y:S01]  /*fb10*/  SHF.R.S32.HI R4, RZ, 0x1f, R9 ;  /* 0x0000001fff047819 */ /* 0x000fe20000011409 */
[----:B------:R-:W-:Y:S01]  /*fb20*/  IMAD.U32 R2, RZ, RZ, UR4 ;  /* 0x00000004ff027e24 */ /* 0x000fe2000f8e00ff */
[----:B------:R-:W-:Y:S01]  /*fb30*/  UIADD3 UR6, UR5, UR6, URZ ;  /* 0x0000000605067290 */ /* 0x000fe2000fffe03f */
[----:B0-----:R-:W-:-:S02]  /*fb40*/  IMAD R12, R10, UR8, RZ ;  /* 0x000000080a0c7c24 */ /* 0x001fc4000f8e02ff */
[----:B------:R-:W-:Y:S01]  /*fb50*/  ULDC.64 UR4, c[0x0][0xbe0] ;  /* 0x0002f80000047ab9 */ /* 0x000fe20000000a00 */
[----:B------:R-:W-:Y:S02]  /*fb60*/  IMAD R7, R6, R7, R0 ;  /* 0x0000000706077224 */ /* 0x000fe400078e0200 */
[----:B------:R-:W-:Y:S02]  /*fb70*/  IMAD.U32 R3, RZ, RZ, UR6 ;  /* 0x00000006ff037e24 */ /* 0x000fe4000f8e00ff */
[----:B------:R-:W-:Y:S01]  /*fb80*/  IMAD R11, R11, UR7, R12 ;  /* 0x000000070b0b7c24 */ /* 0x000fe2000f8e020c */
[----:B------:R-:W-:Y:S01]  /*fb90*/  SHF.R.S32.HI R0, RZ, 0x1f, R7 ;  /* 0x0000001fff007819 */ /* 0x000fe20000011407 */
[----:B------:R-:W-:-:S04]  /*fba0*/  IMAD.WIDE.U32 R2, R10, UR7, R2 ;  /* 0x000000070a027c25 */ /* 0x000fc8000f8e0002 */
[----:B------:R-:W-:Y:S02]  /*fbb0*/  IMAD.IADD R3, R11, 0x1, R3 ;  /* 0x000000010b037824 */ /* 0x000fe400078e0203 */
[----:B------:R-:W-:Y:S02]  /*fbc0*/  IMAD R4, R4, UR4, RZ ;  /* 0x0000000404047c24 */ /* 0x000fe4000f8e02ff */
[----:B------:R-:W-:-:S04]  /*fbd0*/  IMAD.WIDE.U32 R2, R9, UR4, R2 ;  /* 0x0000000409027c25 */ /* 0x000fc8000f8e0002 */
[----:B------:R-:W-:Y:S01]  /*fbe0*/  IMAD R4, R9, UR5, R4 ;  /* 0x0000000509047c24 */ /* 0x000fe2000f8e0204 */
[----:B------:R-:W-:Y:S01]  /*fbf0*/  SHF.R.S32.HI R9, RZ, 0x1f, R5 ;  /* 0x0000001fff097819 */ /* 0x000fe20000011405 */
[----:B------:R-:W-:Y:S01]  /*fc00*/  ULDC.64 UR4, c[0x0][0xbc8] ;  /* 0x0002f20000047ab9 */ /* 0x000fe20000000a00 */
[----:B------:R-:W-:Y:S01]  /*fc10*/  IADD3 R2, P0, R5, R2, RZ ;  /* 0x0000000205027210 */ /* 0x000fe20007f1e0ff */
[----:B------:R-:W-:-:S03]  /*fc20*/  IMAD R0, R0, UR4, RZ ;  /* 0x0000000400007c24 */ /* 0x000fc6000f8e02ff */
[----:B------:R-:W-:Y:S01]  /*fc30*/  IADD3.X R3, R9, R3, R4, P0, !PT ;  /* 0x0000000309037210 */ /* 0x000fe200007fe404 */
        /* <DEDUP_REMOVED lines=9> */
.L_x_968:
        /* <DEDUP_REMOVED lines=18> */
.L_x_1060:
[----:B------:R-:W-:Y:S01]  /*fdf0*/  ULDC UR7, c[0x0][0xc50] ;  /* 0x0003140000077ab9 */ /* 0x000fe20000000800 */
[----:B------:R-:W-:Y:S01]  /*fe00*/  UMOV UR41, UR6 ;  /* 0x0000000600297c82 */ /* 0x000fe20008000000 */
[----:B------:R-:W-:-:S11]  /*fe10*/  UISETP.NE.AND UP0, UPT, UR7, 0x1, UPT ;  /* 0x000000010700788c */ /* 0x000fd6000bf05270 */
[----:B------:R-:W-:Y:S01]  /*fe20*/  @UP0 ULDC UR4, c[0x0][0xc54] ;  /* 0x0003150000040ab9 */ /* 0x000fe20000000800 */
[----:B------:R-:W-:Y:S01]  /*fe30*/  @UP0 ULDC UR8, c[0x0][0xc58] ;  /* 0x0003160000080ab9 */ /* 0x000fe20000000800 */
[----:B------:R-:W-:-:S04]  /*fe40*/  UIMAD.WIDE.U32 UR4, UR6, UR4, URZ ;  /* 0x00000004060472a5 */ /* 0x000fc8000f8e003f */
[----:B------:R-:W-:-:S12]  /*fe50*/  @UP0 USHF.R.U32.HI UR41, URZ, UR8, UR5 ;  /* 0x000000083f290299 */ /* 0x000fd80008011605 */
.L_x_1061:
[----:B------:R-:W-:Y:S01]  /*fe60*/  ISETP.GE.AND P0, PT, R26, RZ, PT ;  /* 0x000000ff1a00720c */ /* 0x000fe20003f06270 */
[----:B------:R-:W-:Y:S01]  /*fe70*/  UIADD3 UR47, -UR41, URZ, URZ ;  /* 0x0000003f292f7290 */ /* 0x000fe2000fffe13f */
[----:B------:R-:W-:Y:S02]  /*fe80*/  IMAD.MOV.U32 R28, RZ, RZ, 0x1 ;  /* 0x00000001ff1c7424 */ /* 0x000fe400078e00ff */
[----:B------:R-:W-:Y:S01]  /*fe90*/  IMAD.MOV.U32 R0, RZ, RZ, RZ ;  /* 0x000000ffff007224 */ /* 0x000fe200078e00ff */
[----:B------:R-:W-:Y:S01]  /*fea0*/  UIMAD UR47, UR7, UR47, UR6 ;  /* 0x0000002f072f72a4 */ /* 0x000fe2000f8e0206 */
[----:B------:R-:W-:-:S07]  /*feb0*/  IMAD.MOV.U32 R6, RZ, RZ, 0x1 ;  /* 0x00000001ff067424 */ /* 0x000fce00078e00ff */
[----:B------:R-:W-:Y:S05]  /*fec0*/  @!P0 BRA `(.L_x_1062) ;  /* 0x0000003800bc8947 */ /* 0x000fea0003800000 */
[----:B------:R-:W0:Y:S01]  /*fed0*/  LDC.64 R2, c[0x0][0xa28] ;  /* 0x00028a00ff027b82 */ /* 0x000e220000000a00 */
[----:B------:R-:W-:Y:S01]  /*fee0*/  IMAD.MOV.U32 R22, RZ, RZ, RZ ;  /* 0x000000ffff167224 */ /* 0x000fe200078e00ff */
[----:B------:R-:W-:Y:S01]  /*fef0*/  ULDC UR4, c[0x0][0x448] ;  /* 0x0001120000047ab9 */ /* 0x000fe20000000800 */
[----:B------:R-:W-:Y:S01]  /*ff00*/  ULDC UR6, c[0x0][0x2f0] ;  /* 0x0000bc0000067ab9 */ /* 0x000fe20000000800 */
[----:B------:R-:W-:Y:S01]  /*ff10*/  ULDC UR10, c[0x0][0x288] ;  /* 0x0000a200000a7ab9 */ /* 0x000fe20000000800 */
[----:B0-----:R-:W-:-:S04]  /*ff20*/  ISETP.NE.U32.AND P0, PT, R2, RZ, PT ;  /* 0x000000ff0200720c */ /* 0x001fc80003f05070 */
[----:B------:R-:W-:-:S13]  /*ff30*/  ISETP.NE.AND.EX P0, PT, R3, RZ, PT, P0 ;  /* 0x000000ff0300720c */ /* 0x000fda0003f05300 */
[----:B------:R-:W0:Y:S02]  /*ff40*/  @P0 LDC.64 R2, c[0x0][0xa28] ;  /* 0x00028a00ff020b82 */ /* 0x000e240000000a00 */
[----:B0-----:R-:W-:-:S05]  /*ff50*/  @P0 IMAD.WIDE R2, R26, 0x4, R2 ;  /* 0x000000041a020825 */ /* 0x001fca00078e0202 */
[----:B------:R0:W5:Y:S01]  /*ff60*/  @P0 LDG.E R22, desc[UR36][R2.64] ;  /* 0x0000002402160981 */ /* 0x000162000c1e1900 */
[----:B------:R-:W1:Y:S01]  /*ff70*/  S2UR UR42, SR_CTAID.X ;  /* 0x00000000002a79c3 */ /* 0x000e620000002500 */
[----:B------:R-:W-:-:S03]  /*ff80*/  UISETP.NE.AND UP1, UPT, UR4, 0x1, UPT ;  /* 0x000000010400788c */ /* 0x000fc6000bf25270 */
[----:B------:R-:W-:Y:S01]  /*ff90*/  ULDC.64 UR4, c[0x0][0x418] ;  /* 0x0001060000047ab9 */ /* 0x000fe20000000a00 */
[----:B------:R-:W-:Y:S02]  /*ffa0*/  UP2UR UR50, UPR, URZ, 0x2 ;  /* 0x000000023f327883 */ /* 0x000fe40008000000 */
[----:B------:R-:W-:-:S03]  /*ffb0*/  UISETP.NE.U32.AND UP0, UPT, UR4, URZ, UPT ;  /* 0x0000003f0400728c */ /* 0x000fc6000bf05070 */
[----:B------:R-:W-:Y:S01]  /*ffc0*/  ULDC UR4, c[0x0][0x424] ;  /* 0x0001090000047ab9 */ /* 0x000fe20000000800 */
[----:B------:R-:W-:Y:S01]  /*ffd0*/  UISETP.NE.AND.EX UP0, UPT, UR5, URZ, UPT, UP0 ;  /* 0x0000003f0500728c */ /* 0x000fe2000bf05300 */
[----:B------:R-:W-:Y:S02]  /*ffe0*/  @UP1 ULDC UR9, c[0x0][0x450] ;  /* 0x0001140000091ab9 */ /* 0x000fe40000000800 */
[----:B------:R-:W-:Y:S01]  /*fff0*/  @UP1 ULDC UR5, c[0x0][0x44c] ;  /* 0x0001130000051ab9 */ /* 0x000fe20000000800 */
[----:B------:R-:W-:-:S04]  /*10000*/  USEL UR43, UR4, 0x1, UP0 ;  /* 0x00000001042b7887 */ /* 0x000fc80008000000 */
[----:B------:R-:W-:Y:S02]  /*10010*/  UIMAD UR7, UR43, UR6, 0x5f ;  /* 0x0000005f2b0774a4 */ /* 0x000fe4000f8e0206 */
[----:B------:R-:W-:Y:S02]  /*10020*/  UIMAD UR43, UR43, UR6, URZ ;  /* 0x000000062b2b72a4 */ /* 0x000fe4000f8e023f */
[----:B------:R-:W-:Y:S02]  /*10030*/  UIMAD.WIDE UR6, UR7, 0x2aaaaaab, URZ ;  /* 0x2aaaaaab070678a5 */ /* 0x000fe4000f8e023f */
[----:B-1----:R-:W-:Y:S02]  /*10040*/  USHF.L.U32 UR42, UR42, 0x7, URZ ;  /* 0x000000072a2a7899 */ /* 0x002fe4000800063f */
[----:B------:R-:W-:Y:S02]  /*10050*/  USHF.R.U32.HI UR44, URZ, 0x1f, UR7 ;  /* 0x0000001f3f2c7899 */ /* 0x000fe40008011607 */
[----:B------:R-:W-:-:S02]  /*10060*/  UIADD3 UR8, UR42, 0x7f, URZ ;  /* 0x0000007f2a087890 */ /* 0x000fc4000fffe03f */
[----:B------:R-:W-:Y:S02]  /*10070*/  ULEA.HI.SX32 UR44, UR7, UR44, 0x1c ;  /* 0x0000002c072c7291 */ /* 0x000fe4000f8fe23f */
[----:B------:R-:W-:-:S04]  /*10080*/  UIMAD.WIDE.U32 UR4, UR8, UR5, URZ ;  /* 0x00000005080472a5 */ /* 0x000fc8000f8e003f */
[----:B------:R-:W-:Y:S02]  /*10090*/  @UP1 USHF.R.U32.HI UR8, URZ, UR9, UR5 ;  /* 0x000000093f081299 */ /* 0x000fe40008011605 */
[----:B------:R-:W-:Y:S01]  /*100a0*/  UIADD3 UR9, UR43, 0x1, -UR10 ;  /* 0x000000012b097890 */ /* 0x000fe2000fffe80a */
[----:B------:R-:W-:Y:S02]  /*100b0*/  ULDC.64 UR4, c[0x0][0x9e0] ;  /* 0x0002780000047ab9 */ /* 0x000fe40000000a00 */
[----:B------:R-:W-:Y:S02]  /*100c0*/  UISETP.GE.AND UP0, UPT, UR5, 0x1, UPT ;  /* 0x000000010500788c */ /* 0x000fe4000bf06270 */
[----:B------:R-:W-:-:S04]  /*100d0*/  UIADD3 UR9, UR9, UR8, URZ ;  /* 0x0000000809097290 */ /* 0x000fc8000fffe03f */
[----:B------:R-:W-:Y:S01]  /*100e0*/  PLOP3.LUT P1, PT, PT, PT, UP0, 0x80, 0x0 ;  /* 0x000000000000781c */ /* 0x000fe20003f2f008 */
[----:B------:R-:W-:-:S12]  /*100f0*/  UIADD3 UR4, UR9, UR4, URZ ;  /* 0x0000000409047290 */ /* 0x000fd8000fffe03f */
[----:B0-----:R-:W-:Y:S05]  /*10100*/  @!P1 BRA `(.L_x_1063) ;  /* 0x0000000000449947 */ /* 0x001fea0003800000 */
        /* <DEDUP_REMOVED lines=10> */
.L_x_1064:
[----:B------:R-:W-:-:S11]  /*101b0*/  UISETP.NE.AND UP0, UPT, UR5, 0x1, UPT ;  /* 0x000000010500788c */ /* 0x000fd6000bf05270 */
[----:B------:R-:W-:Y:S02]  /*101c0*/  @UP0 ULDC.64 UR12, c[0x0][0x9e8] ;  /* 0x00027a00000c0ab9 */ /* 0x000fe40000000a00 */
[----:B------:R-:W-:-:S04]  /*101d0*/  UIMAD.WIDE.U32 UR6, UR8, UR12, URZ ;  /* 0x0000000c080672a5 */ /* 0x000fc8000f8e003f */
[----:B------:R-:W-:-:S12]  /*101e0*/  @UP0 USHF.R.U32.HI UR8, URZ, UR13, UR7 ;  /* 0x0000000d3f080299 */ /* 0x000fd80008011607 */
.L_x_1065:
[----:B------:R-:W-:-:S04]  /*101f0*/  UIMAD UR8, UR8, UR5, UR5 ;  /* 0x00000005080872a4 */ /* 0x000fc8000f8e0205 */
[----:B------:R-:W-:-:S04]  /*10200*/  UISETP.LT.AND UP0, UPT, UR4, UR8, UPT ;  /* 0x000000080400728c */ /* 0x000fc8000bf01270 */
[----:B------:R-:W-:-:S12]  /*10210*/  USEL UR4, UR4, UR8, UP0 ;  /* 0x0000000804047287 */ /* 0x000fd80008000000 */
.L_x_1063:
[----:B------:R-:W-:Y:S02]  /*10220*/  UISETP.NE.AND UP0, UPT, UR50, URZ, UPT ;  /* 0x0000003f3200728c */ /* 0x000fe4000bf05270 */
[----:B------:R-:W-:-:S03]  /*10230*/  UIADD3 UR6, UR4, 0x5f, URZ ;  /* 0x0000005f04067890 */ /* 0x000fc6000fffe03f */
[----:B------:R-:W-:Y:S01]  /*10240*/  UMOV UR4, UR42 ;  /* 0x0000002a00047c82 */ /* 0x000fe20008000000 */
[----:B------:R-:W-:-:S04]  /*10250*/  UIMAD.WIDE UR6, UR6, 0x2aaaaaab, URZ ;  /* 0x2aaaaaab060678a5 */ /* 0x000fc8000f8e023f */
[----:B------:R-:W-:Y:S01]  /*10260*/  USHF.R.U32.HI UR45, URZ, 0x1f, UR7 ;  /* 0x0000001f3f2d7899 */ /* 0x000fe20008011607 */
[----:B------:R-:W-:Y:S02]  /*10270*/  @UP0 ULDC UR8, c[0x0][0x44c] ;  /* 0x0001130000080ab9 */ /* 0x000fe40000000800 */
[----:B------:R-:W-:Y:S01]  /*10280*/  @UP0 ULDC UR6, c[0x0][0x450] ;  /* 0x0001140000060ab9 */ /* 0x000fe20000000800 */
[----:B------:R-:W-:Y:S02]  /*10290*/  UIMAD.WIDE.U32 UR8, UR42, UR8, URZ ;  /* 0x000000082a0872a5 */ /* 0x000fe4000f8e003f */
[----:B------:R-:W-:Y:S02]  /*102a0*/  ULEA.HI.SX32 UR45, UR7, UR45, 0x1c ;  /* 0x0000002d072d7291 */ /* 0x000fe4000f8fe23f */
[----:B------:R-:W-:Y:S02]  /*102b0*/  @UP0 USHF.R.U32.HI UR4, URZ, UR6, UR9 ;  /* 0x000000063f040299 */ /* 0x000fe40008011609 */
[----:B------:R-:W-:-:S02]  /*102c0*/  UISETP.LT.AND UP0, UPT, UR44, UR45, UPT ;  /* 0x0000002d2c00728c */ /* 0x000fc4000bf01270 */
[----:B------:R-:W-:Y:S01]  /*102d0*/  UIADD3 UR4, UR4, -UR10, UR43 ;  /* 0x8000000a04047290 */ /* 0x000fe2000fffe02b */
[----:B------:R-:W-:Y:S01]  /*102e0*/  ULDC UR8, c[0x0][0x9dc] ;  /* 0x0002770000087ab9 */ /* 0x000fe20000000800 */
[----:B------:R-:W-:Y:S02]  /*102f0*/  USEL UR12, UR44, UR45, UP0 ;  /* 0x0000002d2c0c7287 */ /* 0x000fe40008000000 */
[----:B------:R-:W-:Y:S01]  /*10300*/  UIADD3 UR8, UR4, -UR8, URZ ;  /* 0x8000000804087290 */ /* 0x000fe2000fffe03f */
[----:B------:R-:W-:Y:S11]  /*10310*/  @!P1 BRA `(.L_x_1066) ;  /* 0x0000000000449947 */ /* 0x000ff60003800000 */
        /* <DEDUP_REMOVED lines=10> */
.L_x_1067:
[----:B------:R-:W-:-:S11]  /*103c0*/  UISETP.NE.AND UP0, UPT, UR5, 0x1, UPT ;  /* 0x000000010500788c */ /* 0x000fd6000bf05270 */
[----:B------:R-:W-:Y:S02]  /*103d0*/  @UP0 ULDC.64 UR10, c[0x0][0x9e8] ;  /* 0x00027a00000a0ab9 */ /* 0x000fe40000000a00 */
[----:B------:R-:W-:-:S04]  /*103e0*/  UIMAD.WIDE.U32 UR6, UR4, UR10, URZ ;  /* 0x0000000a040672a5 */ /* 0x000fc8000f8e003f */
[----:B------:R-:W-:-:S12]  /*103f0*/  @UP0 USHF.R.U32.HI UR4, URZ, UR11, UR7 ;  /* 0x0000000b3f040299 */ /* 0x000fd80008011607 */
.L_x_1068:
[----:B------:R-:W-:-:S04]  /*10400*/  UIMAD UR4, UR4, UR5, URZ ;  /* 0x00000005040472a4 */ /* 0x000fc8000f8e023f */
[----:B------:R-:W-:-:S04]  /*10410*/  UISETP.LT.AND UP0, UPT, UR8, UR4, UPT ;  /* 0x000000040800728c */ /* 0x000fc8000bf01270 */
[----:B------:R-:W-:-:S12]  /*10420*/  USEL UR8, UR8, UR4, !UP0 ;  /* 0x0000000408087287 */ /* 0x000fd8000c000000 */
.L_x_1066:
[----:B------:R-:W-:Y:S02]  /*10430*/  UIMAD.WIDE UR4, UR8, 0x2aaaaaab, URZ ;  /* 0x2aaaaaab080478a5 */ /* 0x000fe4000f8e023f */
[----:B------:R-:W-:Y:S02]  /*10440*/  USHF.R.U32.HI UR9, URZ, 0x10, UR47 ;  /* 0x000000103f097899 */ /* 0x000fe4000801162f */
[----:B------:R-:W-:Y:S02]  /*10450*/  USHF.R.U32.HI UR4, URZ, 0x1f, UR5 ;  /* 0x0000001f3f047899 */ /* 0x000fe40008011605 */
[----:B------:R-:W-:Y:S02]  /*10460*/  ULOP3.LUT UR47, UR47, 0xffff, URZ, 0xc0, !UPT ;  /* 0x0000ffff2f2f7892 */ /* 0x000fe4000f8ec03f */
[----:B------:R-:W-:Y:S01]  /*10470*/  ULEA.HI.SX32 UR4, UR5, UR4, 0x1c ;  /* 0x0000000405047291 */ /* 0x000fe2000f8fe23f */
[----:B------:R-:W-:-:S03]  /*10480*/  UMOV UR40, URZ ;  /* 0x0000003f00287c82 */ /* 0x000fc60008000000 */
[----:B------:R-:W-:-:S04]  /*10490*/  UISETP.LT.AND UP0, UPT, URZ, UR4, UPT ;  /* 0x000000043f00728c */ /* 0x000fc8000bf01270 */
[----:B------:R-:W-:Y:S02]  /*104a0*/  USEL UR46, URZ, UR4, !UP0 ;  /* 0x000000043f2e7287 */ /* 0x000fe4000c000000 */
[----:B------:R-:W-:Y:S02]  /*104b0*/  UISETP.NE.AND UP0, UPT, UR9, URZ, UPT ;  /* 0x0000003f0900728c */ /* 0x000fe4000bf05270 */
[----:B------:R-:W-:-:S06]  /*104c0*/  UISETP.GT.AND UP1, UPT, UR12, UR46, UPT ;  /* 0x0000002e0c00728c */ /* 0x000fcc000bf24270 */
[----:B------:R-:W-:-:S03]  /*104d0*/  PLOP3.LUT P0, PT, PT, PT, UP1, 0x80, 0x0 ;  /* 0x000000000000781c */ /* 0x000fc60003f0f018 */
[----:B------:R-:W-:-:S10]  /*104e0*/  @!UP0 ULDC UR9, c[0x0][0x9f0] ;  /* 0x00027c0000098ab9 */ /* 0x000fd40000000800 */
[----:B------:R-:W-:Y:S05]  /*104f0*/  @!P0 BRA `(.L_x_1069) ;  /* 0x00000000007c8947 */ /* 0x000fea0003800000 */
[----:B------:R-:W-:Y:S01]  /*10500*/  IABS R0, UR9 ;  /* 0x0000000900007c13 */ /* 0x000fe20008000000 */
[----:B------:R-:W-:Y:S02]  /*10510*/  UIADD3 UR4, UR9, -0x1, UR12 ;  /* 0xffffffff09047890 */ /* 0x000fe4000fffe00c */
[----:B------:R-:W-:Y:S02]  /*10520*/  IABS R4, UR9 ;  /* 0x0000000900047c13 */ /* 0x000fe40008000000 */
[----:B------:R-:W-:Y:S01]  /*10530*/  R2UR UR10, R0 ;  /* 0x00000000000a72ca */ /* 0x000fe200000e0000 */
[----:B------:R-:W-:-:S03]  /*10540*/  UIADD3 UR6, -UR46, UR4, URZ ;  /* 0x000000042e067290 */ /* 0x000fc6000fffe13f */
[----:B------:R-:W-:-:S03]  /*10550*/  UMOV UR4, URZ ;  /* 0x0000003f00047c82 */ /* 0x000fc60008000000 */
[----:B------:R-:W-:Y:S01]  /*10560*/  IABS R3, UR6 ;  /* 0x0000000600037c13 */ /* 0x000fe20008000000 */
[----:B------:R-:W-:-:S03]  /*10570*/  ULOP3.LUT UR6, UR6, UR9, URZ, 0x3c, !UPT ;  /* 0x0000000906067292 */ /* 0x000fc6000f8e3c3f */
[----:B------:R-:W-:Y:S02]  /*10580*/  R2UR UR8, R3 ;  /* 0x00000000030872ca */ /* 0x000fe400000e0000 */
        /* <DEDUP_REMOVED lines=22> */
.L_x_1069:
[----:B------:R-:W-:Y:S02]  /*106f0*/  UIMAD UR51, UR47, UR40, UR46 ;  /* 0x000000282f3372a4 */ /* 0x000fe4000f8e022e */
[----:B------:R-:W-:Y:S02]  /*10700*/  IMAD.U32 R0, RZ, RZ, UR40 ;  /* 0x00000028ff007e24 */ /* 0x000fe4000f8e00ff */
[----:B------:R-:W-:Y:S02]  /*10710*/  IMAD.MOV.U32 R28, RZ, RZ, 0x1 ;  /* 0x00000001ff1c7424 */ /* 0x000fe400078e00ff */
[----:B------:R-:W-:Y:S02]  /*10720*/  IMAD.MOV.U32 R6, RZ, RZ, 0x1 ;  /* 0x00000001ff067424 */ /* 0x000fe400078e00ff */
[----:B------:R-:W-:-:S05]  /*10730*/  IMAD.U32 R19, RZ, RZ, UR51 ;  /* 0x00000033ff137e24 */ /* 0x000fca000f8e00ff */
[----:B------:R-:W-:Y:S01]  /*10740*/  VIADDMNMX R19, R19, R0, UR12, PT ;  /* 0x0000000c13137e46 */ /* 0x000fe2000b800100 */
[----:B------:R-:W-:-:S03]  /*10750*/  IMAD.MOV.U32 R0, RZ, RZ, RZ ;  /* 0x000000ffff007224 */ /* 0x000fc600078e00ff */
[----:B------:R-:W-:-:S13]  /*10760*/  ISETP.GT.AND P0, PT, R19, UR51, PT ;  /* 0x0000003313007c0c */ /* 0x000fda000bf04270 */
        /* <DEDUP_REMOVED lines=11> */
[----:B------:R-:W-:Y:S02]  /*10820*/  IMAD.U32 R4, RZ, RZ, UR4 ;  /* 0x00000004ff047e24 */ /* 0x000fe4000f8e00ff */
[----:B------:R-:W-:Y:S01]  /*10830*/  IMAD.U32 R5, RZ, RZ, UR5 ;  /* 0x00000005ff057e24 */ /* 0x000fe2000f8e00ff */
[----:B------:R-:W0:Y:S01]  /*10840*/  LDC.64 R2, c[0x4][R2] ;  /* 0x0100000002027b82 */ /* 0x000e220000000a00 */
[----:B------:R-:W-:Y:S01]  /*10850*/  ULDC.64 UR4, c[0x4][0x8] ;  /* 0x0100020000047ab9 */ /* 0x000fe20000000a00 */
[----:B------:R-:W-:Y:S02]  /*10860*/  IMAD.U32 R6, RZ, RZ, UR6 ;  /* 0x00000006ff067e24 */ /* 0x000fe4000f8e00ff */
[----:B------:R-:W-:-:S02]  /*10870*/  IMAD.U32 R7, RZ, RZ, UR7 ;  /* 0x00000007ff077e24 */ /* 0x000fc4000f8e00ff */
[----:B------:R-:W-:Y:S02]  /*10880*/  IMAD.U32 R10, RZ, RZ, UR4 ;  /* 0x00000004ff0a7e24 */ /* 0x000fe4000f8e00ff */
[----:B------:R-:W-:Y:S02]  /*10890*/  IMAD.U32 R11, RZ, RZ, UR5 ;  /* 0x00000005ff0b7e24 */ /* 0x000fe4000f8e00ff */
[----:B------:R-:W-:Y:S02]  /*108a0*/  IMAD.MOV.U32 R8, RZ, RZ, 0x70 ;  /* 0x00000070ff087424 */ /* 0x000fe400078e00ff */
[----:B------:R-:W-:Y:S02]  /*108b0*/  IMAD.MOV.U32 R12, RZ, RZ, 0x1 ;  /* 0x00000001ff0c7424 */ /* 0x000fe400078e00ff */
[----:B------:R-:W-:-:S07]  /*108c0*/  IMAD.MOV.U32 R13, RZ, RZ, RZ ;  /* 0x000000ffff0d7224 */ /* 0x000fce00078e00ff */
[----:B------:R-:W-:-:S07]  /*108d0*/  LEPC R20, `(.L_x_1070) ;  /* 0x000000001014794e */ /* 0x000fce0000000000 */
[----:B0----5:R-:W-:Y:S05]  /*108e0*/  CALL.ABS.NOINC R2 ;  /* 0x0000000002007343 */ /* 0x021fea0003c00000 */
.L_x_1070:
        /* <DEDUP_REMOVED lines=19> */
[----:B-1---5:R-:W-:Y:S05]  /*10a20*/  CALL.ABS.NOINC R2 ;  /* 0x0000000002007343 */ /* 0x022fea0003c00000 */
.L_x_1072:
[----:B------:R0:W1:Y:S01]  /*10a30*/  LDC.64 R2, c[0x4][R16] ;  /* 0x0100000010027b82 */ /* 0x0000620000000a00 */
[----:B------:R-:W-:Y:S01]  /*10a40*/  ULDC.64 UR4, c[0x4][0x88] ;  /* 0x0100220000047ab9 */ /* 0x000fe20000000a00 */
[----:B------:R-:W-:Y:S01]  /*10a50*/  ULDC.64 UR6, c[0x4][0x90] ;  /* 0x0100240000067ab9 */ /* 0x000fe20000000a00 */
[----:B------:R-:W-:Y:S02]  /*10a60*/  IMAD.U32 R4, RZ, RZ, UR4 ;  /* 0x00000004ff047e24 */ /* 0x000fe4000f8e00ff */
        /* <DEDUP_REMOVED lines=11> */
.L_x_1071:
[----:B------:R-:W0:Y:S01]  /*10b20*/  LDC.64 R2, c[0x0][0x9f8] ;  /* 0x00027e00ff027b82 */ /* 0x000e220000000a00 */
[----:B------:R-:W-:-:S07]  /*10b30*/  IMAD.MOV.U32 R36, RZ, RZ, R26 ;  /* 0x000000ffff247224 */ /* 0x000fce00078e001a */
[----:B------:R-:W1:Y:S01]  /*10b40*/  LDC R17, c[0x0][0x430] ;  /* 0x00010c00ff117b82 */ /* 0x000e620000000800 */
[C---:B------:R-:W-:Y:S01]  /*10b50*/  IMAD.SHL.U32 R24, R25.reuse, 0x10, RZ ;  /* 0x0000001019187824 */ /* 0x040fe200078e00ff */
[----:B------:R-:W-:Y:S01]  /*10b60*/  LOP3.LUT R8, R25, 0x7f, RZ, 0xc0, !PT ;  /* 0x0000007f19087812 */ /* 0x000fe200078ec0ff */
[----:B------:R-:W-:Y:S01]  /*10b70*/  VIADD R31, R19, 0xffffffff ;  /* 0xffffffff131f7836 */ /* 0x000fe20000000000 */
[----:B------:R-:W-:Y:S01]  /*10b80*/  LOP3.LUT R16, R16, 0xffffffdf, RZ, 0xc0, !PT ;  /* 0xffffffdf10107812 */ /* 0x000fe200078ec0ff */
[----:B------:R-:W-:Y:S01]  /*10b90*/  ULDC UR4, c[0x0][0x2f4] ;  /* 0x0000bd0000047ab9 */ /* 0x000fe20000000800 */
[----:B0-----:R-:W-:-:S04]  /*10ba0*/  ISETP.NE.U32.AND P0, PT, R2, RZ, PT ;  /* 0x000000ff0200720c */ /* 0x001fc80003f05070 */
[----:B------:R-:W-:-:S13]  /*10bb0*/  ISETP.NE.AND.EX P0, PT, R3, RZ, PT, P0 ;  /* 0x000000ff0300720c */ /* 0x000fda0003f05300 */
[----:B------:R-:W0:Y:S02]  /*10bc0*/  @P0 LDC.64 R2, c[0x0][0x9f8] ;  /* 0x00027e00ff020b82 */ /* 0x000e240000000a00 */
[----:B0-----:R-:W-:-:S05]  /*10bd0*/  @P0 IMAD.WIDE R2, R26, 0x4, R2 ;  /* 0x000000041a020825 */ /* 0x001fca00078e0202 */
[----:B------:R0:W2:Y:S01]  /*10be0*/  @P0 LDG.E R36, desc[UR36][R2.64] ;  /* 0x0000002402240981 */ /* 0x0000a2000c1e1900 */
[----:B------:R-:W-:Y:S02]  /*10bf0*/  LOP3.LUT R24, R24, 0x70, RZ, 0xc0, !PT ;  /* 0x0000007018187812 */ /* 0x000fe400078ec0ff */
[----:B------:R-:W-:Y:S02]  /*10c00*/  SHF.R.U32.HI R0, RZ, 0x3, R8 ;  /* 0x00000003ff007819 */ /* 0x000fe40000011608 */
[----:B-1----:R-:W-:Y:S02]  /*10c10*/  ISETP.NE.AND P1, PT, R17, 0x1, PT ;  /* 0x000000011100780c */ /* 0x002fe40003f25270 */
[----:B------:R-:W-:-:S05]  /*10c20*/  LOP3.LUT R37, R24, R0, RZ, 0xfc, !PT ;  /* 0x0000000018257212 */ /* 0x000fca00078efcff */
[----:B------:R-:W-:-:S04]  /*10c30*/  IMAD R5, R31, 0x60, R37 ;  /* 0x000000601f057824 */ /* 0x000fc800078e0225 */
[C---:B-----5:R-:W-:Y:S01]  /*10c40*/  IMAD.IADD R10, R5.reuse, 0x1, R22 ;  /* 0x00000001050a7824 */ /* 0x060fe200078e0216 */
[----:B------:R-:W-:Y:S01]  /*10c50*/  ISETP.GE.AND P0, PT, R5, UR43, PT ;  /* 0x0000002b05007c0c */ /* 0x000fe2000bf06270 */
[----:B0-----:R-:W0:Y:S01]  /*10c60*/  @P1 LDC R3, c[0x0][0x434] ;  /* 0x00010d00ff031b82 */ /* 0x001e220000000800 */
[----:B------:R-:W-:Y:S01]  /*10c70*/  @P1 LOP3.LUT R16, R16, 0x20, RZ, 0xfc, !PT ;  /* 0x0000002010101812 */ /* 0x000fe200078efcff */
[----:B------:R-:W-:Y:S01]  /*10c80*/  IMAD.MOV.U32 R9, RZ, RZ, R10 ;  /* 0x000000ffff097224 */ /* 0x000fe200078e000a */
[----:B------:R-:W-:-:S05]  /*10c90*/  ISETP.GT.U32.OR P0, PT, R37, 0x5f, P0 ;  /* 0x0000005f2500780c */ /* 0x000fca0000704470 */
[----:B------:R-:W1:Y:S08]  /*10ca0*/  @P1 LDC R11, c[0x0][0x438] ;  /* 0x00010e00ff0b1b82 */ /* 0x000e700000000800 */
[----:B------:R-:W3:Y:S08]  /*10cb0*/  @!P0 LDC.64 R6, c[0x0][0x428] ;  /* 0x00010a00ff068b82 */ /* 0x000ef00000000a00 */
[----:B------:R-:W4:Y:S01]  /*10cc0*/  @!P0 LDC.64 R4, c[0x0][0x418] ;  /* 0x00010600ff048b82 */ /* 0x000f220000000a00 */
[----:B0-----:R-:W-:-:S05]  /*10cd0*/  @P1 IMAD.HI.U32 R0, R10, R3, RZ ;  /* 0x000000030a001227 */ /* 0x001fca00078e00ff */
[----:B-1----:R-:W-:-:S04]  /*10ce0*/  @P1 SHF.R.U32.HI R9, RZ, R11, R0 ;  /* 0x0000000bff091219 */ /* 0x002fc80000011600 */
[--C-:B------:R-:W-:Y:S01]  /*10cf0*/  @!P0 SHF.R.S32.HI R3, RZ, 0x1f, R9.reuse ;  /* 0x0000001fff038819 */ /* 0x100fe20000011409 */
[----:B------:R-:W-:Y:S01]  /*10d00*/  @!P0 IMAD.MOV.U32 R2, RZ, RZ, R9 ;  /* 0x000000ffff028224 */ /* 0x000fe200078e0009 */
[----:B------:R-:W-:Y:S01]  /*10d10*/  LOP3.LUT R16, R16, 0xfffffffb, RZ, 0xc0, !PT ;  /* 0xfffffffb10107812 */ /* 0x000fe200078ec0ff */
[----:B------:R-:W-:Y:S01]  /*10d20*/  UMOV UR5, 0xffffffff ;  /* 0xffffffff00057882 */ /* 0x000fe20000000000 */
[----:B--2---:R-:W-:Y:S01]  /*10d30*/  SHF.R.S32.HI R12, RZ, 0x1f, R36 ;  /* 0x0000001fff0c7819 */ /* 0x004fe20000011424 */
[----:B---3--:R-:W-:-:S04]  /*10d40*/  @!P0 IMAD.WIDE.U32 R2, R36, R6, R2 ;  /* 0x0000000624028225 */ /* 0x008fc800078e0002 */
[----:B------:R-:W-:Y:S01]  /*10d50*/  @!P0 IMAD R0, R12, R6, RZ ;  /* 0x000000060c008224 */ /* 0x000fe200078e02ff */
[----:B----4-:R-:W-:Y:S01]  /*10d60*/  @!P0 LEA R4, P1, R2, R4, 0x2 ;  /* 0x0000000402048211 */ /* 0x010fe200078210ff */
[----:B------:R0:W-:Y:S02]  /*10d70*/  STL [R1], R12 ;  /* 0x0000000c01007387 */ /* 0x0001e40000100800 */
[----:B------:R-:W-:-:S04]  /*10d80*/  @!P0 IMAD R7, R36, R7, R0 ;  /* 0x0000000724078224 */ /* 0x000fc800078e0200 */
[----:B------:R-:W-:-:S05]  /*10d90*/  @!P0 IMAD.IADD R0, R3, 0x1, R7 ;  /* 0x0000000103008824 */ /* 0x000fca00078e0207 */
[----:B------:R-:W-:Y:S01]  /*10da0*/  @!P0 LEA.HI.X R5, R2, R5, R0, 0x2, P1 ;  /* 0x0000000502058211 */ /* 0x000fe200008f1400 */
[----:B------:R-:W-:-:S06]  /*10db0*/  IMAD.MOV.U32 R0, RZ, RZ, RZ ;  /* 0x000000ffff007224 */ /* 0x000fcc00078e00ff */
[----:B------:R1:W5:Y:S02]  /*10dc0*/  @!P0 LDG.E R0, desc[UR36][R4.64] ;  /* 0x0000002404008981 */ /* 0x000364000c1e1900 */
[----:B-1----:R-:W-:-:S05]  /*10dd0*/  IMAD.SHL.U32 R4, R25, 0x8, RZ ;  /* 0x0000000819047824 */ /* 0x002fca00078e00ff */
[----:B------:R-:W-:-:S04]  /*10de0*/  LOP3.LUT R23, R4, 0x38, RZ, 0xc0, !PT ;  /* 0x0000003804177812 */ /* 0x000fc800078ec0ff */
[C---:B------:R-:W-:Y:S02]  /*10df0*/  ISETP.GE.AND P2, PT, R23.reuse, UR4, PT ;  /* 0x0000000417007c0c */ /* 0x040fe4000bf46270 */
[C---:B------:R-:W-:Y:S02]  /*10e00*/  LOP3.LUT R34, R23.reuse, 0x40, RZ, 0xfc, !PT ;  /* 0x0000004017227812 */ /* 0x040fe400078efcff */
[----:B------:R-:W-:Y:S02]  /*10e10*/  LOP3.LUT R33, R23, 0x80, RZ, 0xfc, !PT ;  /* 0x0000008017217812 */ /* 0x000fe400078efcff */
[----:B------:R-:W-:Y:S02]  /*10e20*/  ISETP.GE.AND P1, PT, R34, UR4, PT ;  /* 0x0000000422007c0c */ /* 0x000fe4000bf26270 */
[----:B------:R-:W-:-:S05]  /*10e30*/  ISETP.GE.AND P0, PT, R33, UR4, PT ;  /* 0x0000000421007c0c */ /* 0x000fca000bf06270 */
[----:B------:R-:W-:-:S04]  /*10e40*/  @P2 LOP3.LUT R16, R16, 0x4, RZ, 0xfc, !PT ;  /* 0x0000000410102812 */ /* 0x000fc800078efcff */
[----:B------:R-:W-:-:S04]  /*10e50*/  LOP3.LUT R16, R16, 0xfffffffe, RZ, 0xc0, !PT ;  /* 0xfffffffe10107812 */ /* 0x000fc800078ec0ff */
[----:B------:R-:W-:-:S04]  /*10e60*/  LOP3.LUT R16, R16, 0xfffffffd, RZ, 0xc0, !PT ;  /* 0xfffffffd10107812 */ /* 0x000fc800078ec0ff */
[----:B------:R-:W-:-:S04]  /*10e70*/  @P1 LOP3.LUT R16, R16, 0x2, RZ, 0xfc, !PT ;  /* 0x0000000210101812 */ /* 0x000fc800078efcff */
[----:B------:R-:W-:Y:S01]  /*10e80*/  @P0 LOP3.LUT R16, R16, 0x1, RZ, 0xfc, !PT ;  /* 0x0000000110100812 */ /* 0x000fe200078efcff */
[----:B0-----:R-:W-:Y:S06]  /*10e90*/  BRA.DIV UR5, `(.L_x_1073) ;  /* 0x0000003205707947 */ /* 0x001fec000b800000 */
.L_x_1115:
[----:B------:R-:W2:Y:S01]  /*10ea0*/  LDL R2, [R1+0x4] ;  /* 0x0000040001027983 */ /* 0x000ea20000100800 */
[----:B------:R-:W-:Y:S01]  /*10eb0*/  ISETP.GT.U32.AND P1, PT, R37, 0x5f, PT ;  /* 0x0000005f2500780c */ /* 0x000fe20003f24070 */
[----:B------:R-:W-:Y:S01]  /*10ec0*/  IMAD.U32 R35, RZ, RZ, UR41 ;  /* 0x00000029ff237e24 */ /* 0x000fe2000f8e00ff */
[----:B------:R-:W-:Y:S01]  /*10ed0*/  LOP3.LUT R16, R16, 0xfffffff7, RZ, 0xc0, !PT ;  /* 0xfffffff710107812 */ /* 0x000fe200078ec0ff */
[----:B------:R-:W-:-:S03]  /*10ee0*/  IMAD.MOV R3, RZ, RZ, -R9 ;  /* 0x000000ffff037224 */ /* 0x000fc600078e0a09 */
[----:B------:R-:W-:Y:S01]  /*10ef0*/  SHF.R.S32.HI R35, RZ, 0x1f, R35 ;  /* 0x0000001fff237819 */ /* 0x000fe20000011423 */
[----:B------:R-:W-:-:S06]  /*10f00*/  IMAD R10, R17, R3, R10 ;  /* 0x00000003110a7224 */ /* 0x000fcc00078e020a */
[----:B------:R-:W-:-:S04]  /*10f10*/  @P1 LOP3.LUT R16, R16, 0x8, RZ, 0xfc, !PT ;  /* 0x0000000810101812 */ /* 0x000fc800078efcff */
[----:B------:R-:W-:Y:S02]  /*10f20*/  LOP3.LUT R16, R16, 0xffffffef, RZ, 0xc0, !PT ;  /* 0xffffffef10107812 */ /* 0x000fe400078ec0ff */
[----:B--2---:R-:W-:-:S13]  /*10f30*/  R2UR UR4, R2 ;  /* 0x00000000020472ca */ /* 0x004fda00000e0000 */
[----:B------:R-:W-:-:S06]  /*10f40*/  ULOP3.LUT UR4, UR4, 0x2, URZ, 0xfc, !UPT ;  /* 0x0000000204047892 */ /* 0x000fcc000f8efc3f */
[----:B------:R-:W-:-:S05]  /*10f50*/  IMAD.U32 R2, RZ, RZ, UR4 ;  /* 0x00000004ff027e24 */ /* 0x000fca000f8e00ff */
[----:B------:R-:W-:-:S13]  /*10f60*/  ISETP.NE.AND P0, PT, R2, 0x3, PT ;  /* 0x000000030200780c */ /* 0x000fda0003f05270 */
[----:B------:R-:W-:Y:S01]  /*10f70*/  @P0 LOP3.LUT R16, R16, 0x10, RZ, 0xfc, !PT ;  /* 0x0000001010100812 */ /* 0x000fe200078efcff */
[----:B------:R-:W-:Y:S06]  /*10f80*/  @!P0 BRA `(.L_x_1074) ;  /* 0x0000000000048947 */ /* 0x000fec0003800000 */
[----:B------:R-:W-:Y:S01]  /*10f90*/  BPT.TRAP 0x1 ;  /* 0x000000040000795c */ /* 0x000fe20000300000 */
.L_x_1074:
[----:B------:R-:W-:Y:S01]  /*10fa0*/  SHF.R.S32.HI R6, RZ, 0x1f, R10 ;  /* 0x0000001fff067819 */ /* 0x000fe2000001140a */
[----:B------:R-:W-:Y:S01]  /*10fb0*/  ULDC.64 UR4, c[0x0][0x328] ;  /* 0x0000ca0000047ab9 */ /* 0x000fe20000000a00 */
[----:B------:R-:W-:-:S03]  /*10fc0*/  R2UR UR6, R35 ;  /* 0x00000000230672ca */ /* 0x000fc600000e0000 */
        /* <DEDUP_REMOVED lines=11> */
[----:B------:R-:W-:Y:S01]  /*11080*/  IMAD.U32 R7, RZ, RZ, UR4 ;  /* 0x00000004ff077e24 */ /* 0x000fe2000f8e00ff */
[----:B------:R-:W-:-:S03]  /*11090*/  UIMAD UR4, UR6, UR4, URZ ;  /* 0x00000004060472a4 */ /* 0x000fc6000f8e023f */
[----:B------:R-:W-:Y:S01]  /*110a0*/  IMAD.WIDE.U32 R2, R7, UR41, R2 ;  /* 0x0000002907027c25 */ /* 0x000fe2000f8e0002 */
[----:B------:R-:W-:Y:S01]  /*110b0*/  UIMAD UR4, UR41, UR5, UR4 ;  /* 0x00000005290472a4 */ /* 0x000fe2000f8e0204 */
[----:B------:R-:W-:Y:S02]  /*110c0*/  ULDC.64 UR6, c[0x0][0x318] ;  /* 0x0000c60000067ab9 */ /* 0x000fe40000000a00 */
[----:B------:R-:W-:-:S03]  /*110d0*/  LEA R17, P0, R2, UR6, 0x1 ;  /* 0x0000000602117c11 */ /* 0x000fc6000f8008ff */
[----:B------:R-:W-:-:S05]  /*110e0*/  VIADD R3, R3, UR4 ;  /* 0x0000000403037c36 */ /* 0x000fca0008000000 */
[----:B------:R-:W-:Y:S01]  /*110f0*/  LEA.HI.X R18, R2, UR7, R3, 0x1, P0 ;  /* 0x0000000702127c11 */ /* 0x000fe200080f0c03 */
[----:B------:R-:W-:-:S05]  /*11100*/  IMAD.MOV.U32 R2, RZ, RZ, 0x1 ;  /* 0x00000001ff027424 */ /* 0x000fca00078e00ff */
[----:B------:R-:W-:-:S04]  /*11110*/  SHF.L.U32 R2, R2, 0x1f, RZ ;  /* 0x0000001f02027819 */ /* 0x000fc800000006ff */
[----:B------:R-:W0:Y:S02]  /*11120*/  SYNCS.PHASECHK.TRANS64.TRYWAIT P0, [UR48+0x30840], R2 ;  /* 0x03084002ff0075a7 */ /* 0x000e240008000170 */
[----:B0-----:R-:W-:Y:S05]  /*11130*/  @!P0 BRA `(.L_x_1075) ;  /* 0x0000002c00e88947 */ /* 0x001fea0003800000 */
.L_x_1116:
[----:B------:R-:W-:Y:S01]  /*11140*/  ULDC.64 UR4, c[0x0][0x300] ;  /* 0x0000c00000047ab9 */ /* 0x000fe20000000a00 */
[----:B------:R-:W-:Y:S01]  /*11150*/  R2UR UR6, R35 ;  /* 0x00000000230672ca */ /* 0x000fe200000e0000 */
[----:B0-----:R-:W-:Y:S01]  /*11160*/  IMAD R3, R6, UR4, RZ ;  /* 0x0000000406037c24 */ /* 0x001fe2000f8e02ff */
[----:B------:R-:W-:Y:S01]  /*11170*/  SHF.R.U32.HI R27, RZ, 0x3, R8 ;  /* 0x00000003ff1b7819 */ /* 0x000fe20000011608 */
[----:B------:R-:W-:Y:S01]  /*11180*/  IMAD.MOV.U32 R6, RZ, RZ, -0x60 ;  /* 0xffffffa0ff067424 */ /* 0x000fe200078e00ff */
[----:B------:R-:W-:Y:S01]  /*11190*/  LOP3.LUT P3, RZ, R16, 0x4, RZ, 0xc0, !PT ;  /* 0x0000000410ff7812 */ /* 0x000fe2000786c0ff */
[----:B------:R-:W-:Y:S01]  /*111a0*/  IMAD R7, R10, UR5, R3 ;  /* 0x000000050a077c24 */ /* 0x000fe2000f8e0203 */
[----:B------:R-:W-:Y:S01]  /*111b0*/  LOP3.LUT P2, RZ, R16, 0x2, RZ, 0xc0, !PT ;  /* 0x0000000210ff7812 */ /* 0x000fe2000784c0ff */
[----:B------:R-:W-:Y:S01]  /*111c0*/  IMAD.WIDE.U32 R2, R10, UR4, RZ ;  /* 0x000000040a027c25 */ /* 0x000fe2000f8e00ff */
[----:B------:R-:W-:Y:S01]  /*111d0*/  ULDC.64 UR4, c[0x0][0x310] ;  /* 0x0000c40000047ab9 */ /* 0x000fe20000000a00 */
[----:B------:R-:W-:-:S02]  /*111e0*/  LOP3.LUT P1, RZ, R16, 0x1, RZ, 0xc0, !PT ;  /* 0x0000000110ff7812 */ /* 0x000fc4000782c0ff */
[----:B------:R-:W-:Y:S02]  /*111f0*/  IMAD.IADD R3, R3, 0x1, R7 ;  /* 0x0000000103037824 */ /* 0x000fe400078e0207 */
[----:B------:R-:W-:Y:S02]  /*11200*/  IMAD R5, R5, UR4, RZ ;  /* 0x0000000405057c24 */ /* 0x000fe4000f8e02ff */
[----:B------:R-:W-:-:S04]  /*11210*/  IMAD.WIDE.U32 R2, R0, UR4, R2 ;  /* 0x0000000400027c25 */ /* 0x000fc8000f8e0002 */
[----:B------:R-:W-:Y:S01]  /*11220*/  IMAD R5, R0, UR5, R5 ;  /* 0x0000000500057c24 */ /* 0x000fe2000f8e0205 */
[----:B------:R-:W-:Y:S01]  /*11230*/  ULDC.64 UR4, c[0x0][0x308] ;  /* 0x0000c20000047ab9 */ /* 0x000fe20000000a00 */
[----:B------:R-:W-:Y:S02]  /*11240*/  IMAD R6, R31, R6, UR43 ;  /* 0x0000002b1f067e24 */ /* 0x000fe4000f8e0206 */
[----:B------:R-:W-:Y:S02]  /*11250*/  IMAD.IADD R3, R3, 0x1, R5 ;  /* 0x0000000103037824 */ /* 0x000fe400078e0205 */
[----:B------:R-:W-:Y:S01]  /*11260*/  IMAD.U32 R5, RZ, RZ, UR4 ;  /* 0x00000004ff057e24 */ /* 0x000fe2000f8e00ff */
[----:B------:R-:W-:Y:S01]  /*11270*/  UIMAD UR4, UR6, UR4, URZ ;  /* 0x00000004060472a4 */ /* 0x000fe2000f8e023f */
[----:B------:R-:W-:Y:S02]  /*11280*/  IMAD.IADD R6, R6, 0x1, -R27 ;  /* 0x0000000106067824 */ /* 0x000fe400078e0a1b */
[----:B------:R-:W-:Y:S01]  /*11290*/  IMAD.WIDE.U32 R2, R5, UR41, R2 ;  /* 0x0000002905027c25 */ /* 0x000fe2000f8e0002 */
[----:B------:R-:W-:Y:S01]  /*112a0*/  UIMAD UR4, UR41, UR5, UR4 ;  /* 0x00000005290472a4 */ /* 0x000fe2000f8e0204 */
[----:B------:R-:W-:-:S02]  /*112b0*/  ULDC.64 UR6, c[0x0][0x2e8] ;  /* 0x0000ba0000067ab9 */ /* 0x000fc40000000a00 */
[----:B------:R-:W-:Y:S01]  /*112c0*/  IMAD.SHL.U32 R30, R8, 0x8, RZ ;  /* 0x00000008081e7824 */ /* 0x000fe200078e00ff */
[----:B------:R-:W-:Y:S02]  /*112d0*/  LEA R0, P0, R2, UR6, 0x1 ;  /* 0x0000000602007c11 */ /* 0x000fe4000f8008ff */
[----:B------:R-:W-:Y:S01]  /*112e0*/  VIADD R7, R3, UR4 ;  /* 0x0000000403077c36 */ /* 0x000fe20008000000 */
[----:B------:R-:W-:Y:S01]  /*112f0*/  LOP3.LUT R3, R4, 0x1c0, RZ, 0xc0, !PT ;  /* 0x000001c004037812 */ /* 0x000fe200078ec0ff */
[----:B------:R-:W-:-:S03]  /*11300*/  UMOV UR4, 0xffffffff ;  /* 0xffffffff00047882 */ /* 0x000fc60000000000 */
[----:B------:R-:W-:Y:S02]  /*11310*/  LOP3.LUT R4, R3, 0x38, R4, 0xf8, !PT ;  /* 0x0000003803047812 */ /* 0x000fe400078ef804 */
[----:B------:R-:W-:Y:S02]  /*11320*/  LEA.HI.X R7, R2, UR7, R7, 0x1, P0 ;  /* 0x0000000702077c11 */ /* 0x000fe400080f0c07 */
        /* <DEDUP_REMOVED lines=9> */
[----:B------:R-:W-:Y:S04]  /*113c0*/  SHFL.IDX PT, R8, R7, 0x2, 0x181f ;  /* 0x00581f0007087f89 */ /* 0x000fe800000e0000 */
[----:B------:R-:W1:Y:S04]  /*113d0*/  SHFL.IDX PT, R14, R0, 0x2, 0x181f ;  /* 0x00581f00000e7f89 */ /* 0x000e6800000e0000 */
[----:B------:R-:W2:Y:S01]  /*113e0*/  SHFL.IDX PT, R10, R0, 0x3, 0x181f ;  /* 0x00781f00000a7f89 */ /* 0x000ea200000e0000 */
[----:B0-----:R-:W-:-:S05]  /*113f0*/  @P0 IMAD.WIDE.U32 R2, R23, 0x2, R2 ;  /* 0x0000000217020825 */ /* 0x001fca00078e0002 */
[----:B------:R-:W-:Y:S04]  /*11400*/  @P0 LDGSTS.E.BYPASS.LTC128B.128 [R9+0x1e400], desc[UR36][R2.64], !P3 ;  /* 0x1e40000002090fae */ /* 0x000fe8000d901d64 */
[----:B------:R-:W-:Y:S04]  /*11410*/  @P0 LDGSTS.E.BYPASS.LTC128B.128 [R9+0x21400], desc[UR36][R2.64+0x80], !P2 ;  /* 0x2140008002090fae */ /* 0x000fe8000d101d64 */
[----:B------:R0:W-:Y:S01]  /*11420*/  @P0 LDGSTS.E.BYPASS.LTC128B.128 [R9+0x24400], desc[UR36][R2.64+0x100], !P1 ;  /* 0x2440010002090fae */ /* 0x0001e2000c901d64 */
[----:B------:R-:W-:-:S03]  /*11430*/  ISETP.GE.AND P0, PT, R6, 0x11, PT ;  /* 0x000000110600780c */ /* 0x000fc60003f06270 */
[----:B0-----:R-:W0:Y:S01]  /*11440*/  SHFL.IDX PT, R9, R7, 0x3, 0x181f ;  /* 0x00781f0007097f89 */ /* 0x001e2200000e0000 */
[----:B-1----:R-:W-:-:S09]  /*11450*/  IMAD.MOV.U32 R2, RZ, RZ, R14 ;  /* 0x000000ffff027224 */ /* 0x002fd200078e000e */
[----:B------:R-:W-:Y:S01]  /*11460*/  @P0 LEA R21, R30, UR48, 0x1 ;  /* 0x000000301e150c11 */ /* 0x000fe2000f8e08ff */
[----:B------:R-:W-:Y:S01]  /*11470*/  @P0 IMAD.WIDE.U32 R4, R23, 0x2, R4 ;  /* 0x0000000217040825 */ /* 0x000fe200078e0004 */
[----:B------:R-:W1:Y:S03]  /*11480*/  SHFL.IDX PT, R14, R0, 0x4, 0x181f ;  /* 0x00981f00000e7f89 */ /* 0x000e6600000e0000 */
[----:B------:R-:W-:Y:S01]  /*11490*/  IMAD.MOV.U32 R3, RZ, RZ, R8 ;  /* 0x000000ffff037224 */ /* 0x000fe200078e0008 */
[----:B------:R-:W-:Y:S04]  /*114a0*/  @P0 LDGSTS.E.BYPASS.LTC128B.128 [R21+0x1ec00], desc[UR36][R4.64], !P3 ;  /* 0x1ec0000004150fae */ /* 0x000fe8000d901d64 */
[----:B------:R-:W-:Y:S04]  /*114b0*/  @P0 LDGSTS.E.BYPASS.LTC128B.128 [R21+0x21c00], desc[UR36][R4.64+0x80], !P2 ;  /* 0x21c0008004150fae */ /* 0x000fe8000d101d64 */
[----:B------:R2:W-:Y:S01]  /*114c0*/  @P0 LDGSTS.E.BYPASS.LTC128B.128 [R21+0x24c00], desc[UR36][R4.64+0x100], !P1 ;  /* 0x24c0010004150fae */ /* 0x0005e2000c901d64 */
[----:B------:R-:W-:-:S03]  /*114d0*/  ISETP.GE.AND P0, PT, R6, 0x21, PT ;  /* 0x000000210600780c */ /* 0x000fc60003f06270 */
[----:B------:R-:W3:Y:S04]  /*114e0*/  SHFL.IDX PT, R8, R7, 0x4, 0x181f ;  /* 0x00981f0007087f89 */ /* 0x000ee800000e0000 */
[----:B------:R-:W4:Y:S01]  /*114f0*/  SHFL.IDX PT, R7, R7, 0x5, 0x181f ;  /* 0x00b81f0007077f89 */ /* 0x000f2200000e0000 */
[----:B--2---:R-:W-:-:S05]  /*11500*/  IMAD.MOV.U32 R4, RZ, RZ, R10 ;  /* 0x000000ffff047224 */ /* 0x004fca00078e000a */
[----:B------:R-:W-:Y:S01]  /*11510*/  @P0 IMAD.WIDE.U32 R2, R23, 0x2, R2 ;  /* 0x0000000217020825 */ /* 0x000fe200078e0002 */
[----:B------:R-:W-:-:S03]  /*11520*/  @P0 LEA R25, R30, UR48, 0x1 ;  /* 0x000000301e190c11 */ /* 0x000fc6000f8e08ff */
[----:B0-----:R-:W-:Y:S02]  /*11530*/  IMAD.MOV.U32 R5, RZ, RZ, R9 ;  /* 0x000000ffff057224 */ /* 0x001fe400078e0009 */
[----:B------:R-:W-:Y:S04]  /*11540*/  @P0 LDGSTS.E.BYPASS.LTC128B.128 [R25+0x1f400], desc[UR36][R2.64], !P3 ;  /* 0x1f40000002190fae */ /* 0x000fe8000d901d64 */
[----:B------:R-:W-:Y:S04]  /*11550*/  @P0 LDGSTS.E.BYPASS.LTC128B.128 [R25+0x22400], desc[UR36][R2.64+0x80], !P2 ;  /* 0x2240008002190fae */ /* 0x000fe8000d101d64 */
[----:B------:R1:W-:Y:S01]  /*11560*/  @P0 LDGSTS.E.BYPASS.LTC128B.128 [R25+0x25400], desc[UR36][R2.64+0x100], !P1 ;  /* 0x2540010002190fae */ /* 0x0003e2000c901d64 */
[----:B------:R-:W-:Y:S01]  /*11570*/  ISETP.GE.AND P0, PT, R6, 0x31, PT ;  /* 0x000000310600780c */ /* 0x000fe20003f06270 */
[----:B-1----:R-:W-:-:S12]  /*11580*/  IMAD.MOV.U32 R2, RZ, RZ, R14 ;  /* 0x000000ffff027224 */ /* 0x002fd800078e000e */
[----:B------:R-:W-:Y:S01]  /*11590*/  @P0 IMAD.WIDE.U32 R4, R23, 0x2, R4 ;  /* 0x0000000217040825 */ /* 0x000fe200078e0004 */
[----:B------:R-:W-:Y:S01]  /*115a0*/  @P0 LEA R9, R30, UR48, 0x1 ;  /* 0x000000301e090c11 */ /* 0x000fe2000f8e08ff */
[----:B------:R0:W1:Y:S02]  /*115b0*/  SHFL.IDX PT, R14, R0, 0x5, 0x181f ;  /* 0x00b81f00000e7f89 */ /* 0x00006400000e0000 */
[----:B---3--:R-:W-:Y:S02]  /*115c0*/  IMAD.MOV.U32 R3, RZ, RZ, R8 ;  /* 0x000000ffff037224 */ /* 0x008fe400078e0008 */
        /* <DEDUP_REMOVED lines=8> */
[----:B-1--4-:R0:W-:Y:S02]  /*11650*/  @P0 LDGSTS.E.BYPASS.LTC128B.128 [R21+0x26400], desc[UR36][R2.64+0x100], !P1 ;  /* 0x2640010002150fae */ /* 0x0121e4000c901d64 */
.L_x_1130:
[----:B------:R-:W-:Y:S01]  /*11660*/  ISETP.GE.AND P0, PT, R6, 0x51, PT ;  /* 0x000000510600780c */ /* 0x000fe20003f06270 */
[----:B0-----:R-:W-:Y:S02]  /*11670*/  IMAD.MOV.U32 R2, RZ, RZ, R14 ;  /* 0x000000ffff027224 */ /* 0x001fe400078e000e */
[----:B------:R-:W-:-:S10]  /*11680*/  IMAD.MOV.U32 R3, RZ, RZ, R7 ;  /* 0x000000ffff037224 */ /* 0x000fd400078e0007 */
        /* <DEDUP_REMOVED lines=15> */
.L_x_1077:
        /* <DEDUP_REMOVED lines=18> */
[----:B------:R-:W-:Y:S02]  /*118a0*/  IMAD.U32 R4, RZ, RZ, UR6 ;  /* 0x00000006ff047e24 */ /* 0x000fe4000f8e00ff */
[----:B------:R-:W0:Y:S01]  /*118b0*/  LDC.64 R2, c[0x4][R2] ;  /* 0x0100000002027b82 */ /* 0x000e220000000a00 */
[----:B------:R-:W-:Y:S02]  /*118c0*/  IMAD.U32 R5, RZ, RZ, UR7 ;  /* 0x00000007ff057e24 */ /* 0x000fe4000f8e00ff */
        /* <DEDUP_REMOVED lines=8> */
[----:B0-----:R-:W-:Y:S05]  /*11950*/  CALL.ABS.NOINC R2 ;  /* 0x0000000002007343 */ /* 0x001fea0003c00000 */
.L_x_1078:
[----:B------:R-:W-:Y:S01]  /*11960*/  UISETP.NE.AND UP0, UPT, UR50, URZ, UPT ;  /* 0x0000003f3200728c */ /* 0x000fe2000bf05270 */
[----:B------:R-:W-:Y:S01]  /*11970*/  VIADD R7, R37, UR42 ;  /* 0x0000002a25077c36 */ /* 0x000fe20008000000 */
[----:B------:R-:W0:Y:S01]  /*11980*/  LDC R0, c[0x0][0x448] ;  /* 0x00011200ff007b82 */ /* 0x000e220000000800 */
[----:B------:R-:W-:Y:S01]  /*11990*/  IMAD.U32 R4, RZ, RZ, UR38 ;  /* 0x00000026ff047e24 */ /* 0x000fe2000f8e00ff */
[----:B------:R-:W-:Y:S01]  /*119a0*/  ULDC.64 UR4, c[0x0][0x2e0] ;  /* 0x0000b80000047ab9 */ /* 0x000fe20000000a00 */
[----:B------:R-:W-:Y:S01]  /*119b0*/  IMAD.U32 R3, RZ, RZ, UR49 ;  /* 0x00000031ff037e24 */ /* 0x000fe2000f8e00ff */
[----:B------:R-:W-:Y:S01]  /*119c0*/  PLOP3.LUT P0, PT, PT, PT, UP0, 0x80, 0x0 ;  /* 0x000000000000781c */ /* 0x000fe20003f0f008 */
[----:B------:R-:W-:Y:S02]  /*119d0*/  IMAD.MOV.U32 R2, RZ, RZ, R4 ;  /* 0x000000ffff027224 */ /* 0x000fe400078e0004 */
[----:B------:R-:W-:Y:S02]  /*119e0*/  IMAD R25, R25, UR4, RZ ;  /* 0x0000000419197c24 */ /* 0x000fe4000f8e02ff */
[----:B------:R-:W-:Y:S01]  /*119f0*/  @UP0 ULDC UR6, c[0x0][0x44c] ;  /* 0x0001130000060ab9 */ /* 0x000fe20000000800 */
[----:B------:R-:W-:Y:S01]  /*11a00*/  IMAD.WIDE.U32 R2, R26, UR4, R2 ;  /* 0x000000041a027c25 */ /* 0x000fe2000f8e0002 */
[----:B------:R-:W-:-:S03]  /*11a10*/  @UP0 ULDC UR4, c[0x0][0x450] ;  /* 0x0001140000040ab9 */ /* 0x000fc60000000800 */
[----:B------:R-:W-:Y:S02]  /*11a20*/  IMAD.U32 R5, RZ, RZ, UR39 ;  /* 0x00000027ff057e24 */ /* 0x000fe4000f8e00ff */
[----:B------:R-:W-:Y:S02]  /*11a30*/  IMAD.MOV.U32 R5, RZ, RZ, R7 ;  /* 0x000000ffff057224 */ /* 0x000fe400078e0007 */
[----:B------:R-:W-:Y:S01]  /*11a40*/  @P0 IMAD.HI.U32 R6, R7, UR6, RZ ;  /* 0x0000000607060c27 */ /* 0x000fe2000f8e00ff */
[----:B------:R-:W-:-:S03]  /*11a50*/  PLOP3.LUT P0, PT, PT, PT, UP0, 0x80, 0x0 ;  /* 0x000000000000781c */ /* 0x000fc60003f0f008 */
[----:B------:R-:W-:-:S04]  /*11a60*/  IMAD R25, R26, UR5, R25 ;  /* 0x000000051a197c24 */ /* 0x000fc8000f8e0219 */
[----:B------:R-:W-:-:S06]  /*11a70*/  IMAD.IADD R3, R3, 0x1, R25 ;  /* 0x0000000103037824 */ /* 0x000fcc00078e0219 */
[----:B------:R-:W-:Y:S01]  /*11a80*/  @P0 SHF.R.U32.HI R5, RZ, UR4, R6 ;  /* 0x00000004ff050c19 */ /* 0x000fe20008011606 */
[----:B------:R-:W-:-:S04]  /*11a90*/  ULDC.64 UR4, c[0x0][0x2d0] ;  /* 0x0000b40000047ab9 */ /* 0x000fc80000000a00 */
[----:B------:R-:W-:Y:S02]  /*11aa0*/  IMAD.MOV R4, RZ, RZ, -R5 ;  /* 0x000000ffff047224 */ /* 0x000fe400078e0a05 */
[----:B------:R-:W-:-:S04]  /*11ab0*/  IMAD.WIDE.U32 R2, R5, UR4, R2 ;  /* 0x0000000405027c25 */ /* 0x000fc8000f8e0002 */
[----:B0-----:R-:W-:Y:S01]  /*11ac0*/  IMAD R7, R0, R4, R7 ;  /* 0x0000000400077224 */ /* 0x001fe200078e0207 */
[----:B------:R-:W-:-:S05]  /*11ad0*/  SHF.R.S32.HI R4, RZ, 0x1f, R5 ;  /* 0x0000001fff047819 */ /* 0x000fca0000011405 */
        /* <DEDUP_REMOVED lines=8> */
[----:B------:R-:W-:Y:S02]  /*11b60*/  ULDC.64 UR4, c[0x0][0x280] ;  /* 0x0000a00000047ab9 */ /* 0x000fe40000000a00 */
[C---:B------:R-:W-:Y:S01]  /*11b70*/  LEA R6, P0, R2.reuse, UR4, 0x1 ;  /* 0x0000000402067c11 */ /* 0x040fe2000f8008ff */
[----:B------:R-:W-:Y:S01]  /*11b80*/  IMAD.IADD R3, R3, 0x1, R5 ;  /* 0x0000000103037824 */ /* 0x000fe200078e0205 */
[----:B------:R-:W-:Y:S02]  /*11b90*/  ULDC UR4, c[0x0][0x2b8] ;  /* 0x0000ae0000047ab9 */ /* 0x000fe40000000800 */
[----:B------:R-:W-:Y:S02]  /*11ba0*/  ISETP.GE.AND P3, PT, R23, UR4, PT ;  /* 0x0000000417007c0c */ /* 0x000fe4000bf66270 */
[----:B------:R-:W-:Y:S01]  /*11bb0*/  LEA.HI.X R8, R2, UR5, R3, 0x1, P0 ;  /* 0x0000000502087c11 */ /* 0x000fe200080f0c03 */
[----:B------:R-:W-:Y:S01]  /*11bc0*/  UMOV UR5, 0xffffffff ;  /* 0xffffffff00057882 */ /* 0x000fe20000000000 */
[----:B------:R-:W-:-:S02]  /*11bd0*/  ISETP.GE.AND P2, PT, R34, UR4, PT ;  /* 0x0000000422007c0c */ /* 0x000fc4000bf46270 */
[----:B------:R-:W-:Y:S01]  /*11be0*/  ISETP.GE.AND P0, PT, R33, UR4, PT ;  /* 0x0000000421007c0c */ /* 0x000fe2000bf06270 */
[----:B------:R-:W-:-:S12]  /*11bf0*/  BRA.DIV UR5, `(.L_x_1079) ;  /* 0x0000002e05347947 */ /* 0x000fd8000b800000 */
[----:B------:R-:W-:Y:S01]  /*11c00*/  SHFL.IDX PT, R3, R8, RZ, 0x181f ;  /* 0x00181fff08037589 */ /* 0x000fe200000e0000 */
[----:B------:R-:W-:Y:S01]  /*11c10*/  ULDC UR4, c[0x0][0x288] ;  /* 0x0000a20000047ab9 */ /* 0x000fe20000000800 */
[----:B------:R-:W-:Y:S02]  /*11c20*/  VIADD R7, R27, UR42 ;  /* 0x0000002a1b077c36 */ /* 0x000fe40008000000 */
[----:B------:R-:W0:Y:S01]  /*11c30*/  SHFL.IDX PT, R2, R6, RZ, 0x181f ;  /* 0x00181fff06027589 */ /* 0x000e2200000e0000 */
[----:B------:R-:W-:Y:S02]  /*11c40*/  IMAD R0, R0, UR4, RZ ;  /* 0x0000000400007c24 */ /* 0x000fe4000f8e02ff */
[C---:B------:R-:W-:Y:S01]  /*11c50*/  VIADD R11, R7.reuse, 0x10 ;  /* 0x00000010070b7836 */ /* 0x040fe20000000000 */
        /* <DEDUP_REMOVED lines=61> */
.L_x_1147:
[----:B------:R-:W-:Y:S01]  /*12030*/  VIADD R7, R7, 0x70 ;  /* 0x0000007007077836 */ /* 0x000fe20000000000 */
[----:B------:R-:W-:Y:S01]  /*12040*/  BSSY B0, `(.L_x_1080) ;  /* 0x000000d000007945 */ /* 0x000fe20003800000 */
[----:B-1----:R-:W-:Y:S02]  /*12050*/  IMAD.MOV.U32 R2, RZ, RZ, R14 ;  /* 0x000000ffff027224 */ /* 0x002fe400078e000e */
[----:B--2---:R-:W-:Y:S01]  /*12060*/  IMAD.MOV.U32 R3, RZ, RZ, R4 ;  /* 0x000000ffff037224 */ /* 0x004fe200078e0004 */
[----:B------:R-:W-:-:S13]  /*12070*/  ISETP.GE.AND P1, PT, R7, R0, PT ;  /* 0x000000000700720c */ /* 0x000fda0003f26270 */
        /* <DEDUP_REMOVED lines=9> */
.L_x_1081:
[----:B------:R-:W-:Y:S05]  /*12110*/  BSYNC B0 ;  /* 0x0000000000007941 */ /* 0x000fea0003800000 */
.L_x_1080:
[----:B------:R-:W-:Y:S01]  /*12120*/  NOP ;  /* 0x0000000000007918 */ /* 0x000fe20000000000 */
[----:B------:R-:W-:Y:S01]  /*12130*/  SYNCS.ARRIVE.TRANS64.RED.A0T1 RZ, [UR48+0x30800], RZ ;  /* 0x030800ffffff79a7 */ /* 0x000fe20008200430 */
[----:B------:R-:W-:Y:S01]  /*12140*/  IMAD.MOV.U32 R0, RZ, RZ, 0x1 ;  /* 0x00000001ff007424 */ /* 0x000fe200078e00ff */
[----:B------:R-:W-:Y:S04]  /*12150*/  ARRIVES.LDGSTSBAR.64.TRANSCNT [UR48+0x30800] ;  /* 0x03080000ff0079b0 */ /* 0x000fe80008000ab0 */
[----:B------:R-:W-:Y:S01]  /*12160*/  SHF.L.U32 R0, R0, 0x1f, RZ ;  /* 0x0000001f00007819 */ /* 0x000fe200000006ff */
[----:B------:R-:W-:Y:S01]  /*12170*/  NOP ;  /* 0x0000000000007918 */ /* 0x000fe20000000000 */
[----:B------:R-:W-:Y:S01]  /*12180*/  SYNCS.ARRIVE.TRANS64.A1T0 RZ, [UR48+0x30800], RZ ;  /* 0x030800ffffff79a7 */ /* 0x000fe20008100030 */
[----:B------:R-:W-:Y:S01]  /*12190*/  VIADD R19, R19, 0xfffffffe ;  /* 0xfffffffe13137836 */ /* 0x000fe20000000000 */
[----:B------:R-:W1:Y:S02]  /*121a0*/  SYNCS.PHASECHK.TRANS64.TRYWAIT P0, [UR48+0x30820], R0 ;  /* 0x03082000ff0075a7 */ /* 0x000e640008000170 */
[----:B-1----:R-:W-:Y:S05]  /*121b0*/  @!P0 BRA `(.L_x_1082) ;  /* 0x00000030004c8947 */ /* 0x002fea0003800000 */
.L_x_1148:
[----:B------:R-:W-:Y:S01]  /*121c0*/  ISETP.GE.AND P0, PT, R19, UR51, PT ;  /* 0x0000003313007c0c */ /* 0x000fe2000bf06270 */
[----:B------:R-:W-:Y:S02]  /*121d0*/  IMAD.MOV.U32 R28, RZ, RZ, 0x1 ;  /* 0x00000001ff1c7424 */ /* 0x000fe400078e00ff */
[----:B------:R-:W-:-:S10]  /*121e0*/  IMAD.MOV.U32 R26, RZ, RZ, RZ ;  /* 0x000000ffff1a7224 */ /* 0x000fd400078e00ff */
[----:B------:R-:W-:Y:S05]  /*121f0*/  @!P0 BRA `(.L_x_1083) ;  /* 0x00000010003c8947 */ /* 0x000fea0003800000 */
[----:B0-----:R-:W0:Y:S01]  /*12200*/  S2R R2, SR_TID.X ;  /* 0x0000000000027919 */ /* 0x001e220000002100 */
[----:B------:R-:W-:Y:S01]  /*12210*/  UIADD3 UR4, UR47, 0x1, URZ ;  /* 0x000000012f047890 */ /* 0x000fe2000fffe03f */
[----:B------:R-:W-:Y:S01]  /*12220*/  LOP3.LUT R3, RZ, UR45, RZ, 0x33, !PT ;  /* 0x0000002dff037c12 */ /* 0x000fe2000f8e33ff */
[----:B------:R-:W-:Y:S01]  /*12230*/  BSSY B0, `(.L_x_1083) ;  /* 0x000010b000007945 */ /* 0x000fe20003800000 */
[----:B------:R-:W-:Y:S01]  /*12240*/  LOP3.LUT R5, RZ, UR44, RZ, 0x33, !PT ;  /* 0x0000002cff057c12 */ /* 0x000fe2000f8e33ff */
[----:B------:R-:W-:Y:S01]  /*12250*/  UIMAD UR4, UR4, UR40, URZ ;  /* 0x00000028040472a4 */ /* 0x000fe2000f8e023f */
[----:B------:R-:W-:Y:S02]  /*12260*/  IMAD.MOV.U32 R27, RZ, RZ, 0x1 ;  /* 0x00000001ff1b7424 */ /* 0x000fe400078e00ff */
[----:B------:R-:W-:-:S03]  /*12270*/  IMAD.MOV.U32 R25, RZ, RZ, RZ ;  /* 0x000000ffff197224 */ /* 0x000fc600078e00ff */
[----:B------:R-:W-:Y:S01]  /*12280*/  LOP3.LUT R0, RZ, UR4, RZ, 0x33, !PT ;  /* 0x00000004ff007c12 */ /* 0x000fe2000f8e33ff */
[----:B------:R-:W-:Y:S02]  /*12290*/  ULDC UR4, c[0x0][0x2f4] ;  /* 0x0000bd0000047ab9 */ /* 0x000fe40000000800 */
[----:B------:R-:W-:Y:S02]  /*122a0*/  ISETP.GE.AND P3, PT, R23, UR4, PT ;  /* 0x0000000417007c0c */ /* 0x000fe4000bf66270 */
[----:B------:R-:W-:Y:S02]  /*122b0*/  VIADDMNMX R0, R0, -UR46, R3, !PT ;  /* 0x8000002e00007c46 */ /* 0x000fe4000f800103 */
[----:B------:R-:W-:Y:S02]  /*122c0*/  ISETP.GE.AND P2, PT, R34, UR4, PT ;  /* 0x0000000422007c0c */ /* 0x000fe4000bf46270 */
[----:B------:R-:W-:Y:S02]  /*122d0*/  VIMNMX R0, R0, R5, !PT ;  /* 0x0000000500007248 */ /* 0x000fe40007fe0100 */
[----:B------:R-:W-:-:S02]  /*122e0*/  ISETP.GE.AND P1, PT, R33, UR4, PT ;  /* 0x0000000421007c0c */ /* 0x000fc4000bf26270 */
[----:B------:R-:W-:Y:S02]  /*122f0*/  IADD3 R31, -R0, -0x2, RZ ;  /* 0xfffffffe001f7810 */ /* 0x000fe40007ffe1ff */
[----:B0-----:R-:W-:-:S04]  /*12300*/  LOP3.LUT R2, R2, 0x7f, RZ, 0xc0, !PT ;  /* 0x0000007f02027812 */ /* 0x001fc800078ec0ff */
[----:B------:R-:W-:-:S04]  /*12310*/  SHF.R.U32.HI R2, RZ, 0x3, R2 ;  /* 0x00000003ff027819 */ /* 0x000fc80000011602 */
[----:B------:R-:W-:Y:S02]  /*12320*/  IADD3 R22, R24, R22, R2 ;  /* 0x0000001618167210 */ /* 0x000fe40007ffe002 */
[----:B------:R-:W-:Y:S01]  /*12330*/  IADD3 R3, -R2, UR43, RZ ;  /* 0x0000002b02037c10 */ /* 0x000fe2000fffe1ff */
[----:B------:R-:W-:Y:S02]  /*12340*/  IMAD.SHL.U32 R2, R23, 0x2, RZ ;  /* 0x0000000217027824 */ /* 0x000fe400078e00ff */
[----:B------:R-:W-:Y:S02]  /*12350*/  VIADD R5, R22, 0xfffffee0 ;  /* 0xfffffee016057836 */ /* 0x000fe40000000000 */
[C---:B------:R-:W-:Y:S02]  /*12360*/  IMAD R3, R0.reuse, 0x60, R3 ;  /* 0x0000006000037824 */ /* 0x040fe400078e0203 */
[----:B------:R-:W-:Y:S02]  /*12370*/  IMAD R20, R0, -0x60, R5 ;  /* 0xffffffa000147824 */ /* 0x000fe400078e0205 */
[----:B------:R-:W-:-:S07]  /*12380*/  VIADD R0, R3, 0xc0 ;  /* 0x000000c003007836 */ /* 0x000fce0000000000 */
.L_x_1096:
[----:B------:R-:W2:Y:S01]  /*12390*/  LDL R8, [R1] ;  /* 0x0000000001087983 */ /* 0x000ea20000100800 */
[----:B------:R-:W0:Y:S01]  /*123a0*/  LDC R2, c[0x0][0x430] ;  /* 0x00010c00ff027b82 */ /* 0x000e220000000800 */
[----:B------:R-:W-:Y:S01]  /*123b0*/  ISETP.GT.U32.AND P5, PT, R37, 0x5f, PT ;  /* 0x0000005f2500780c */ /* 0x000fe20003fa4070 */
[----:B------:R-:W-:-:S12]  /*123c0*/  IMAD.MOV.U32 R9, RZ, RZ, R20 ;  /* 0x000000ffff097224 */ /* 0x000fd800078e0014 */
[----:B------:R-:W2:Y:S01]  /*123d0*/  @!P5 LDC.64 R4, c[0x0][0x428] ;  /* 0x00010a00ff04db82 */ /* 0x000ea20000000a00 */
[----:B0-----:R-:W-:-:S13]  /*123e0*/  ISETP.NE.AND P0, PT, R2, 0x1, PT ;  /* 0x000000010200780c */ /* 0x001fda0003f05270 */
[----:B------:R-:W0:Y:S08]  /*123f0*/  @P0 LDC R3, c[0x0][0x434] ;  /* 0x00010d00ff030b82 */ /* 0x000e300000000800 */
[----:B------:R-:W1:Y:S01]  /*12400*/  @P0 LDC R7, c[0x0][0x438] ;  /* 0x00010e00ff070b82 */ /* 0x000e620000000800 */
[----:B0-----:R-:W-:-:S05]  /*12410*/  @P0 IMAD.HI.U32 R2, R20, R3, RZ ;  /* 0x0000000314020227 */ /* 0x001fca00078e00ff */
[----:B-1----:R-:W-:Y:S02]  /*12420*/  @P0 SHF.R.U32.HI R9, RZ, R7, R2 ;  /* 0x00000007ff090219 */ /* 0x002fe40000011602 */
[----:B------:R-:W0:Y:S02]  /*12430*/  @!P5 LDC.64 R6, c[0x0][0x418] ;  /* 0x00010600ff06db82 */ /* 0x000e240000000a00 */
[----:B------:R-:W-:Y:S01]  /*12440*/  @!P5 SHF.R.S32.HI R3, RZ, 0x1f, R9 ;  /* 0x0000001fff03d819 */ /* 0x000fe20000011409 */
[----:B--2---:R-:W-:-:S04]  /*12450*/  @!P5 IMAD R2, R8, R4, RZ ;  /* 0x000000040802d224 */ /* 0x004fc800078e02ff */
[----:B------:R-:W-:Y:S02]  /*12460*/  @!P5 IMAD R5, R36, R5, R2 ;  /* 0x000000052405d224 */ /* 0x000fe400078e0202 */
[----:B------:R-:W-:-:S04]  /*12470*/  @!P5 IMAD.MOV.U32 R2, RZ, RZ, R9 ;  /* 0x000000ffff02d224 */ /* 0x000fc800078e0009 */
[----:B------:R-:W-:-:S04]  /*12480*/  @!P5 IMAD.WIDE.U32 R2, R36, R4, R2 ;  /* 0x000000042402d225 */ /* 0x000fc800078e0002 */
[----:B------:R-:W-:Y:S01]  /*12490*/  @!P5 IMAD.IADD R3, R5, 0x1, R3 ;  /* 0x000000010503d824 */ /* 0x000fe200078e0203 */
[----:B0-----:R-:W-:Y:S01]  /*124a0*/  @!P5 LEA R6, P0, R2, R6, 0x2 ;  /* 0x000000060206d211 */ /* 0x001fe200078010ff */
[----:B------:R-:W-:-:S03]  /*124b0*/  IMAD.MOV.U32 R4, RZ, RZ, RZ ;  /* 0x000000ffff047224 */ /* 0x000fc600078e00ff */
        /* <DEDUP_REMOVED lines=10> */
.L_x_1084:
[----:B------:R-:W-:Y:S01]  /*12560*/  LEA R19, R26, UR48, 0x3 ;  /* 0x000000301a137c11 */ /* 0x000fe2000f8e18ff */
[----:B------:R-:W-:Y:S01]  /*12570*/  BSSY B1, `(.L_x_1085) ;  /* 0x0000004000017945 */ /* 0x000fe20003800000 */
[----:B------:R-:W-:-:S04]  /*12580*/  SHF.L.U32 R2, R28, 0x1f, RZ ;  /* 0x0000001f1c027819 */ /* 0x000fc800000006ff */
[----:B------:R-:W0:Y:S02]  /*12590*/  SYNCS.PHASECHK.TRANS64.TRYWAIT P0, [R19+URZ+0x30840], R2 ;  /* 0x03084002130075a7 */ /* 0x000e24000800017f */
[----:B0-----:R-:W-:Y:S05]  /*125a0*/  @!P0 BRA `(.L_x_1086) ;  /* 0x0000002c00688947 */ /* 0x001fea0003800000 */
.L_x_1149:
[----:B------:R-:W-:Y:S05]  /*125b0*/  BSYNC B1 ;  /* 0x0000000000017941 */ /* 0x000fea0003800000 */
.L_x_1085:
        /* <DEDUP_REMOVED lines=26> */
[----:B------:R-:W-:Y:S01]  /*12760*/  VIADD R3, R3, UR4 ;  /* 0x0000000403037c36 */ /* 0x000fe20008000000 */
[----:B------:R-:W-:-:S04]  /*12770*/  UMOV UR4, 0xffffffff ;  /* 0xffffffff00047882 */ /* 0x000fc80000000000 */
[----:B------:R-:W-:Y:S01]  /*12780*/  LEA.HI.X R24, R2, UR7, R3, 0x1, P0 ;  /* 0x0000000702187c11 */ /* 0x000fe200080f0c03 */
[----:B------:R-:W-:Y:S06]  /*12790*/  BRA.DIV UR4, `(.L_x_1087) ;  /* 0x0000002e04007947 */ /* 0x000fec000b800000 */
        /* <DEDUP_REMOVED lines=8> */
[----:B------:R-:W0:Y:S02]  /*12820*/  SHFL.IDX PT, R14, R21, 0x1, 0x181f ;  /* 0x00381f00150e7f89 */ /* 0x000e2400000e0000 */
[----:B-1----:R-:W-:-:S05]  /*12830*/  IMAD.X R3, RZ, RZ, R3, P0 ;  /* 0x000000ffff037224 */ /* 0x002fca00000e0603 */
        /* <DEDUP_REMOVED lines=15> */
[----:B------:R-:W0:Y:S03]  /*12930*/  SHFL.IDX PT, R2, R21, 0x4, 0x181f ;  /* 0x00981f0015027f89 */ /* 0x000e2600000e0000 */
[----:B-1----:R-:W-:Y:S01]  /*12940*/  IMAD.X R7, RZ, RZ, R3, P0 ;  /* 0x000000ffff077224 */ /* 0x002fe200000e0603 */
[----:B------:R2:W-:Y:S04]  /*12950*/  LDGSTS.E.BYPASS.LTC128B.128 [R22+0x1f400], desc[UR36][R10.64], !P6 ;  /* 0x1f4000000a167fae */ /* 0x0005e8000f101d64 */
[----:B------:R-:W1:Y:S04]  /*12960*/  SHFL.IDX PT, R3, R24, 0x4, 0x181f ;  /* 0x00981f0018037f89 */ /* 0x000e6800000e0000 */
[----:B------:R2:W-:Y:S04]  /*12970*/  LDGSTS.E.BYPASS.LTC128B.128 [R22+0x22400], desc[UR36][R10.64+0x80], !P5 ;  /* 0x224000800a167fae */ /* 0x0005e8000e901d64 */
[----:B------:R2:W-:Y:S04]  /*12980*/  LDGSTS.E.BYPASS.LTC128B.128 [R22+0x25400], desc[UR36][R10.64+0x100], !P4 ;  /* 0x254001000a167fae */ /* 0x0005e8000e101d64 */
[----:B------:R2:W-:Y:S01]  /*12990*/  LDGSTS.E.BYPASS.LTC128B.128 [R22+0x1fc00], desc[UR36][R6.64], !P6 ;  /* 0x1fc0000006167fae */ /* 0x0005e2000f101d64 */
[----:B0-----:R-:W-:-:S03]  /*129a0*/  IADD3 R2, P0, R2, R12, RZ ;  /* 0x0000000c02027210 */ /* 0x001fc60007f1e0ff */
[----:B------:R2:W-:Y:S04]  /*129b0*/  LDGSTS.E.BYPASS.LTC128B.128 [R22+0x22c00], desc[UR36][R6.64+0x80], !P5 ;  /* 0x22c0008006167fae */ /* 0x0005e8000e901d64 */
[----:B------:R2:W-:Y:S01]  /*129c0*/  LDGSTS.E.BYPASS.LTC128B.128 [R22+0x25c00], desc[UR36][R6.64+0x100], !P4 ;  /* 0x25c0010006167fae */ /* 0x0005e2000e101d64 */
[----:B-1----:R-:W-:-:S03]  /*129d0*/  IMAD.X R3, RZ, RZ, R3, P0 ;  /* 0x000000ffff037224 */ /* 0x002fc600000e0603 */
[----:B------:R-:W0:Y:S04]  /*129e0*/  SHFL.IDX PT, R24, R24, 0x5, 0x181f ;  /* 0x00b81f0018187f89 */ /* 0x000e2800000e0000 */
[----:B------:R2:W-:Y:S04]  /*129f0*/  LDGSTS.E.BYPASS.LTC128B.128 [R22+0x20400], desc[UR36][R2.64], !P6 ;  /* 0x2040000002167fae */ /* 0x0005e8000f101d64 */
[----:B------:R2:W-:Y:S04]  /*12a00*/  LDGSTS.E.BYPASS.LTC128B.128 [R22+0x23400], desc[UR36][R2.64+0x80], !P5 ;  /* 0x2340008002167fae */ /* 0x0005e8000e901d64 */
[----:B------:R2:W-:Y:S02]  /*12a10*/  LDGSTS.E.BYPASS.LTC128B.128 [R22+0x26400], desc[UR36][R2.64+0x100], !P4 ;  /* 0x2640010002167fae */ /* 0x0005e4000e101d64 */
.L_x_1163:
[----:B--2---:R-:W-:Y:S01]  /*12a20*/  IMAD.SHL.U32 R2, R23, 0x2, RZ ;  /* 0x0000000217027824 */ /* 0x004fe200078e00ff */
[----:B------:R-:W-:-:S04]  /*12a30*/  LOP3.LUT P6, RZ, R16, 0x4, RZ, 0xc0, !PT ;  /* 0x0000000410ff7812 */ /* 0x000fc800078cc0ff */
[----:B------:R-:W-:-:S05]  /*12a40*/  IADD3 R2, P0, R14, R2, RZ ;  /* 0x000000020e027210 */ /* 0x000fca0007f1e0ff */
[----:B0-----:R-:W-:Y:S01]  /*12a50*/  IMAD.X R3, RZ, RZ, R24, P0 ;  /* 0x000000ffff037224 */ /* 0x001fe200000e0618 */
[----:B------:R-:W-:-:S04]  /*12a60*/  PLOP3.LUT P0, PT, PT, PT, PT, 0x80, 0x0 ;  /* 0x000000000000781c */ /* 0x000fc80003f0f070 */
[----:B------:R-:W-:Y:S01]  /*12a70*/  @!PT LDS RZ, [RZ] ;  /* 0x00000000fffff984 */ /* 0x000fe20000000800 */
[----:B------:R-:W-:Y:S01]  /*12a80*/  @!PT LDS RZ, [RZ] ;  /* 0x00000000fffff984 */ /* 0x000fe20000000800 */
[----:B------:R-:W-:Y:S01]  /*12a90*/  @!PT LDS RZ, [RZ] ;  /* 0x00000000fffff984 */ /* 0x000fe20000000800 */
[----:B------:R0:W-:Y:S04]  /*12aa0*/  LDGSTS.E.BYPASS.LTC128B.128 [R22+0x20c00], desc[UR36][R2.64], !P6 ;  /* 0x20c0000002167fae */ /* 0x0001e8000f101d64 */
[----:B------:R0:W-:Y:S04]  /*12ab0*/  LDGSTS.E.BYPASS.LTC128B.128 [R22+0x23c00], desc[UR36][R2.64+0x80], !P5 ;  /* 0x23c0008002167fae */ /* 0x0001e8000e901d64 */
[----:B------:R0:W-:Y:S01]  /*12ac0*/  LDGSTS.E.BYPASS.LTC128B.128 [R22+0x26c00], desc[UR36][R2.64+0x100], !P4 ;  /* 0x26c0010002167fae */ /* 0x0001e2000e101d64 */
[----:B------:R-:W-:Y:S01]  /*12ad0*/  NOP ;  /* 0x0000000000007918 */ /* 0x000fe20000000000 */
.L_x_1088:
        /* <DEDUP_REMOVED lines=10> */
.L_x_1089:
[----:B------:R1:W-:Y:S01]  /*12b80*/  SYNCS.ARRIVE.TRANS64.A1T0 RZ, [R19+URZ+0x30830], RZ ;  /* 0x030830ff13ff79a7 */ /* 0x0003e2000810003f */
[----:B------:R-:W-:Y:S05]  /*12b90*/  @!P5 BRA `(.L_x_1090) ;  /* 0x000000000004d947 */ /* 0x000fea0003800000 */
[----:B------:R-:W-:Y:S01]  /*12ba0*/  BPT.TRAP 0x1 ;  /* 0x000000040000795c */ /* 0x000fe20000300000 */
.L_x_1090:
[----:B0-----:R-:W-:Y:S01]  /*12bb0*/  SHF.L.U32 R3, R27, 0x1f, RZ ;  /* 0x0000001f1b037819 */ /* 0x001fe200000006ff */
[----:B------:R-:W-:Y:S01]  /*12bc0*/  BSSY B1, `(.L_x_1091) ;  /* 0x0000004000017945 */ /* 0x000fe20003800000 */
[----:B------:R-:W-:-:S04]  /*12bd0*/  LEA R6, R25, UR48, 0x3 ;  /* 0x0000003019067c11 */ /* 0x000fc8000f8e18ff */
[----:B------:R-:W0:Y:S02]  /*12be0*/  SYNCS.PHASECHK.TRANS64.TRYWAIT P0, [R6+URZ+0x30860], R3 ;  /* 0x03086003060075a7 */ /* 0x000e24000800017f */
[----:B0-----:R-:W-:Y:S05]  /*12bf0*/  @!P0 BRA `(.L_x_1092) ;  /* 0x0000002c00b88947 */ /* 0x001fea0003800000 */
.L_x_1164:
[----:B------:R-:W-:Y:S05]  /*12c00*/  BSYNC B1 ;  /* 0x0000000000017941 */ /* 0x000fea0003800000 */
.L_x_1091:
        /* <DEDUP_REMOVED lines=18> */
[----:B------:R-:W0:Y:S03]  /*12d30*/  SHFL.IDX PT, R14, R17, 0x2, 0x181f ;  /* 0x00581f00110e7f89 */ /* 0x000e2600000e0000 */
[----:B------:R-:W-:Y:S01]  /*12d40*/  IMAD.X R3, RZ, RZ, R8, P0 ;  /* 0x000000ffff037224 */ /* 0x000fe200000e0608 */
        /* <DEDUP_REMOVED lines=28> */
[----:B------:R0:W3:Y:S03]  /*12f10*/  SHFL.IDX PT, R14, R17, 0x5, 0x181f ;  /* 0x00b81f00110e7f89 */ /* 0x0000e600000e0000 */
[----:B--2---:R-:W-:Y:S01]  /*12f20*/  IMAD.X R3, RZ, RZ, R8, P0 ;  /* 0x000000ffff037224 */ /* 0x004fe200000e0608 */
[----:B------:R-:W-:Y:S01]  /*12f30*/  ISETP.LT.OR P0, PT, R0, 0x41, P3 ;  /* 0x000000410000780c */ /* 0x000fe20001f01670 */
[----:B------:R0:W2:-:S12]  /*12f40*/  SHFL.IDX PT, R8, R18, 0x5, 0x181f ;  /* 0x00b81f0012087f89 */ /* 0x00009800000e0000 */
[----:B------:R0:W-:Y:S01]  /*12f50*/  LDGSTS.E.BYPASS.LTC128B.128 [R7+0x2400], desc[UR36][R2.64], !P0 ;  /* 0x0240000002077fae */ /* 0x0001e2000c101d64 */
[----:B------:R-:W-:-:S13]  /*12f60*/  ISETP.LT.OR P0, PT, R0, 0x41, P2 ;  /* 0x000000410000780c */ /* 0x000fda0001701670 */
[----:B------:R0:W-:Y:S01]  /*12f70*/  LDGSTS.E.BYPASS.LTC128B.128 [R7+0x5400], desc[UR36][R2.64+0x80], !P0 ;  /* 0x0540008002077fae */ /* 0x0001e2000c101d64 */
[----:B------:R-:W-:-:S13]  /*12f80*/  ISETP.LT.OR P0, PT, R0, 0x41, P1 ;  /* 0x000000410000780c */ /* 0x000fda0000f01670 */
[----:B--23--:R0:W-:Y:S02]  /*12f90*/  LDGSTS.E.BYPASS.LTC128B.128 [R7+0x8400], desc[UR36][R2.64+0x100], !P0 ;  /* 0x0840010002077fae */ /* 0x00c1e4000c101d64 */
.L_x_1178:
        /* <DEDUP_REMOVED lines=21> */
[----:B------:R-:W-:-:S04]  /*130f0*/  IMAD R5, R4, UR5, R5 ;  /* 0x0000000504057c24 */ /* 0x000fc8000f8e0205 */
[----:B-1----:R-:W-:-:S07]  /*13100*/  IMAD.IADD R19, R3, 0x1, R5 ;  /* 0x0000000103137824 */ /* 0x002fce00078e0205 */
.L_x_1094:
        /* <DEDUP_REMOVED lines=10> */
.L_x_1095:
[----:B------:R-:W-:Y:S01]  /*131b0*/  R2UR UR4, R35 ;  /* 0x00000000230472ca */ /* 0x000fe200000e0000 */
[----:B------:R-:W-:Y:S01]  /*131c0*/  ULDC.64 UR6, c[0x0][0x330] ;  /* 0x0000cc0000067ab9 */ /* 0x000fe20000000a00 */
[----:B------:R-:W-:Y:S01]  /*131d0*/  IMAD.MOV.U32 R18, RZ, RZ, R2 ;  /* 0x000000ffff127224 */ /* 0x000fe200078e0002 */
[----:B------:R0:W-:Y:S01]  /*131e0*/  SYNCS.ARRIVE.TRANS64.A1T0 RZ, [R6+URZ+0x30850], RZ ;  /* 0x030850ff06ff79a7 */ /* 0x0001e2000810003f */
[----:B------:R-:W-:Y:S02]  /*131f0*/  IMAD.U32 R3, RZ, RZ, UR6 ;  /* 0x00000006ff037e24 */ /* 0x000fe4000f8e00ff */
[----:B------:R-:W-:Y:S02]  /*13200*/  VIADD R31, R31, 0xffffffff ;  /* 0xffffffff1f1f7836 */ /* 0x000fe40000000000 */
[----:B------:R-:W-:-:S04]  /*13210*/  IMAD.WIDE.U32 R18, R3, UR41, R18 ;  /* 0x0000002903127c25 */ /* 0x000fc8000f8e0012 */
[----:B------:R-:W-:Y:S01]  /*13220*/  VIADD R0, R0, 0x60 ;  /* 0x0000006000007836 */ /* 0x000fe20000000000 */
[----:B------:R-:W-:Y:S01]  /*13230*/  UIMAD UR4, UR4, UR6, URZ ;  /* 0x00000006040472a4 */ /* 0x000fe2000f8e023f */
[----:B------:R-:W-:Y:S02]  /*13240*/  VIADD R20, R20, 0xffffffa0 ;  /* 0xffffffa014147836 */ /* 0x000fe40000000000 */
[----:B------:R-:W-:Y:S01]  /*13250*/  IMAD.MOV.U32 R25, RZ, RZ, R26 ;  /* 0x000000ffff197224 */ /* 0x000fe200078e001a */
[----:B------:R-:W-:Y:S01]  /*13260*/  UIMAD UR4, UR41, UR7, UR4 ;  /* 0x00000007290472a4 */ /* 0x000fe2000f8e0204 */
[----:B------:R-:W-:Y:S02]  /*13270*/  IMAD.MOV.U32 R27, RZ, RZ, R28 ;  /* 0x000000ffff1b7224 */ /* 0x000fe400078e001c */
[----:B------:R-:W-:Y:S02]  /*13280*/  ULDC.64 UR6, c[0x0][0x318] ;  /* 0x0000c60000067ab9 */ /* 0x000fe40000000a00 */
[----:B------:R-:W-:Y:S01]  /*13290*/  LEA R17, P0, R18, UR6, 0x1 ;  /* 0x0000000612117c11 */ /* 0x000fe2000f8008ff */
[----:B------:R-:W-:-:S05]  /*132a0*/  VIADD R3, R19, UR4 ;  /* 0x0000000413037c36 */ /* 0x000fca0008000000 */
[----:B------:R-:W-:Y:S02]  /*132b0*/  LEA.HI.X R18, R18, UR7, R3, 0x1, P0 ;  /* 0x0000000712127c11 */ /* 0x000fe400080f0c03 */
[----:B------:R-:W-:-:S13]  /*132c0*/  ISETP.GT.AND P0, PT, R31, UR51, PT ;  /* 0x000000331f007c0c */ /* 0x000fda000bf04270 */
[----:B0-----:R-:W-:Y:S05]  /*132d0*/  @P0 BRA `(.L_x_1096) ;  /* 0xfffffff0002c0947 */ /* 0x001fea000383ffff */
[----:B------:R-:W-:Y:S05]  /*132e0*/  BSYNC B0 ;  /* 0x0000000000007941 */ /* 0x000fea0003800000 */
.L_x_1083:
[----:B------:R-:W-:-:S13]  /*132f0*/  LOP3.LUT P0, RZ, R16, 0x10, RZ, 0xc0, !PT ;  /* 0x0000001010ff7812 */ /* 0x000fda000780c0ff */
[----:B------:R-:W-:Y:S05]  /*13300*/  @!P0 BRA `(.L_x_1097) ;  /* 0x0000000000048947 */ /* 0x000fea0003800000 */
[----:B------:R-:W-:Y:S01]  /*13310*/  BPT.TRAP 0x1 ;  /* 0x000000040000795c */ /* 0x000fe20000300000 */
.L_x_1097:
[----:B0-----:R-:W-:Y:S01]  /*13320*/  LEA R0, R26, UR48, 0x3 ;  /* 0x000000301a007c11 */ /* 0x001fe2000f8e18ff */
[----:B------:R-:W0:Y:S01]  /*13330*/  S2R R6, SR_TID.X ;  /* 0x0000000000067919 */ /* 0x000e220000002100 */
[----:B------:R-:W-:Y:S01]  /*13340*/  SHF.L.U32 R3, R28, 0x1f, RZ ;  /* 0x0000001f1c037819 */ /* 0x000fe200000006ff */
[----:B------:R-:W-:Y:S01]  /*13350*/  IMAD.MOV.U32 R2, RZ, RZ, -0x60 ;  /* 0xffffffa0ff027424 */ /* 0x000fe200078e00ff */
[----:B------:R-:W-:Y:S01]  /*13360*/  BSSY B0, `(.L_x_1098) ;  /* 0x0000008000007945 */ /* 0x000fe20003800000 */
[----:B------:R-:W-:Y:S01]  /*13370*/  IMAD R4, R26, 0x4800, R30 ;  /* 0x000048001a047824 */ /* 0x000fe200078e021e */
[----:B------:R-:W1:Y:S01]  /*13380*/  SYNCS.PHASECHK.TRANS64.TRYWAIT P0, [R0+URZ+0x30860], R3 ;  /* 0x03086003000075a7 */ /* 0x000e62000800017f */
[----:B------:R-:W-:Y:S01]  /*13390*/  IMAD R5, R31, R2, UR43 ;  /* 0x0000002b1f057e24 */ /* 0x000fe2000f8e0202 */
[----:B0-----:R-:W-:-:S04]  /*133a0*/  LOP3.LUT R6, R6, 0x7f, RZ, 0xc0, !PT ;  /* 0x0000007f06067812 */ /* 0x001fc800078ec0ff */
[----:B------:R-:W-:-:S05]  /*133b0*/  SHF.R.U32.HI R6, RZ, 0x3, R6 ;  /* 0x00000003ff067819 */ /* 0x000fca0000011606 */
[----:B------:R-:W-:Y:S01]  /*133c0*/  IMAD.IADD R5, R5, 0x1, -R6 ;  /* 0x0000000105057824 */ /* 0x000fe200078e0a06 */
[----:B-1----:R-:W-:Y:S06]  /*133d0*/  @!P0 BRA `(.L_x_1099) ;  /* 0x0000003000008947 */ /* 0x002fec0003800000 */
.L_x_1179:
[----:B------:R-:W-:Y:S05]  /*133e0*/  BSYNC B0 ;  /* 0x0000000000007941 */ /* 0x000fea0003800000 */
.L_x_1098:
        /* <DEDUP_REMOVED lines=8> */
[----:B------:R-:W-:Y:S01]  /*13470*/  SHFL.IDX PT, R6, R18, 0x1, 0x181f ;  /* 0x00381f0012067f89 */ /* 0x000fe200000e0000 */
[----:B------:R-:W-:Y:S02]  /*13480*/  ISETP.GE.AND P0, PT, R33, UR4, PT ;  /* 0x0000000421007c0c */ /* 0x000fe4000bf06270 */
[C---:B------:R-:W-:Y:S01]  /*13490*/  ISETP.LT.OR P3, PT, R5.reuse, 0x1, P2 ;  /* 0x000000010500780c */ /* 0x040fe20001761670 */
[----:B------:R-:W1:Y:S01]  /*134a0*/  SHFL.IDX PT, R14, R17, 0x1, 0x181f ;  /* 0x00381f00110e7f89 */ /* 0x000e6200000e0000 */
[----:B------:R-:W-:-:S02]  /*134b0*/  ISETP.LT.OR P4, PT, R5, 0x1, P1 ;  /* 0x000000010500780c */ /* 0x000fc40000f81670 */
[----:B------:R-:W-:Y:S01]  /*134c0*/  ISETP.LT.OR P5, PT, R5, 0x1, P0 ;  /* 0x000000010500780c */ /* 0x000fe200007a1670 */
[----:B------:R-:W-:Y:S04]  /*134d0*/  SHFL.IDX PT, R7, R18, 0x2, 0x181f ;  /* 0x00581f0012077f89 */ /* 0x000fe800000e0000 */
[----:B------:R-:W2:Y:S01]  /*134e0*/  SHFL.IDX PT, R8, R17, 0x2, 0x181f ;  /* 0x00581f0011087f89 */ /* 0x000ea200000e0000 */
[----:B0-----:R-:W-:-:S05]  /*134f0*/  IMAD.WIDE.U32 R2, R23, 0x2, R2 ;  /* 0x0000000217027825 */ /* 0x001fca00078e0002 */
[----:B------:R-:W-:Y:S01]  /*13500*/  LDGSTS.E.BYPASS.LTC128B.128 [R4+0x400], desc[UR36][R2.64], !P3 ;  /* 0x0040000002047fae */ /* 0x000fe2000d901d64 */
[----:B------:R-:W-:-:S03]  /*13510*/  ISETP.LT.OR P3, PT, R5, 0x11, P2 ;  /* 0x000000110500780c */ /* 0x000fc60001761670 */
[----:B------:R-:W-:Y:S01]  /*13520*/  LDGSTS.E.BYPASS.LTC128B.128 [R4+0x3400], desc[UR36][R2.64+0x80], !P4 ;  /* 0x0340008002047fae */ /* 0x000fe2000e101d64 */
[----:B------:R-:W-:-:S03]  /*13530*/  ISETP.LT.OR P4, PT, R5, 0x11, P1 ;  /* 0x000000110500780c */ /* 0x000fc60000f81670 */
[----:B------:R1:W-:Y:S01]  /*13540*/  LDGSTS.E.BYPASS.LTC128B.128 [R4+0x6400], desc[UR36][R2.64+0x100], !P5 ;  /* 0x0640010002047fae */ /* 0x0003e2000e901d64 */
[----:B------:R-:W-:Y:S01]  /*13550*/  ISETP.LT.OR P5, PT, R5, 0x11, P0 ;  /* 0x000000110500780c */ /* 0x000fe200007a1670 */
[----:B-1----:R-:W-:Y:S02]  /*13560*/  IMAD.MOV.U32 R2, RZ, RZ, R14 ;  /* 0x000000ffff027224 */ /* 0x002fe400078e000e */
[----:B------:R-:W-:Y:S01]  /*13570*/  IMAD.MOV.U32 R3, RZ, RZ, R6 ;  /* 0x000000ffff037224 */ /* 0x000fe200078e0006 */
[----:B------:R-:W0:Y:S01]  /*13580*/  SHFL.IDX PT, R14, R17, 0x3, 0x181f ;  /* 0x00781f00110e7f89 */ /* 0x000e2200000e0000 */
[----:B------:R-:W-:-:S03]  /*13590*/  IMAD.WIDE.U32 R2, R23, 0x2, R2 ;  /* 0x0000000217027825 */ /* 0x000fc600078e0002 */
[----:B------:R-:W1:Y:S04]  /*135a0*/  SHFL.IDX PT, R6, R18, 0x3, 0x181f ;  /* 0x00781f0012067f89 */ /* 0x000e6800000e0000 */
[----:B------:R-:W-:Y:S01]  /*135b0*/  LDGSTS.E.BYPASS.LTC128B.128 [R4+0xc00], desc[UR36][R2.64], !P3 ;  /* 0x00c0000002047fae */ /* 0x000fe2000d901d64 */
[----:B------:R-:W-:-:S03]  /*135c0*/  ISETP.LT.OR P3, PT, R5, 0x21, P2 ;  /* 0x000000210500780c */ /* 0x000fc60001761670 */
[----:B------:R-:W-:Y:S01]  /*135d0*/  LDGSTS.E.BYPASS.LTC128B.128 [R4+0x3c00], desc[UR36][R2.64+0x80], !P4 ;  /* 0x03c0008002047fae */ /* 0x000fe2000e101d64 */
[----:B------:R-:W-:-:S03]  /*135e0*/  ISETP.LT.OR P4, PT, R5, 0x21, P1 ;  /* 0x000000210500780c */ /* 0x000fc60000f81670 */
[----:B------:R2:W-:Y:S01]  /*135f0*/  LDGSTS.E.BYPASS.LTC128B.128 [R4+0x6c00], desc[UR36][R2.64+0x100], !P5 ;  /* 0x06c0010002047fae */ /* 0x0005e2000e901d64 */
[----:B------:R-:W-:Y:S01]  /*13600*/  ISETP.LT.OR P5, PT, R5, 0x21, P0 ;  /* 0x000000210500780c */ /* 0x000fe200007a1670 */
[----:B--2---:R-:W-:Y:S02]  /*13610*/  IMAD.MOV.U32 R2, RZ, RZ, R8 ;  /* 0x000000ffff027224 */ /* 0x004fe400078e0008 */
[----:B------:R-:W-:Y:S01]  /*13620*/  IMAD.MOV.U32 R3, RZ, RZ, R7 ;  /* 0x000000ffff037224 */ /* 0x000fe200078e0007 */
[----:B------:R-:W2:Y:S01]  /*13630*/  SHFL.IDX PT, R8, R17, 0x4, 0x181f ;  /* 0x00981f0011087f89 */ /* 0x000ea200000e0000 */
[----:B------:R-:W-:-:S03]  /*13640*/  IMAD.WIDE.U32 R2, R23, 0x2, R2 ;  /* 0x0000000217027825 */ /* 0x000fc600078e0002 */
[----:B------:R-:W3:Y:S04]  /*13650*/  SHFL.IDX PT, R7, R18, 0x4, 0x181f ;  /* 0x00981f0012077f89 */ /* 0x000ee800000e0000 */
[----:B------:R-:W-:Y:S01]  /*13660*/  LDGSTS.E.BYPASS.LTC128B.128 [R4+0x1400], desc[UR36][R2.64], !P3 ;  /* 0x0140000002047fae */ /* 0x000fe2000d901d64 */
[----:B------:R-:W-:-:S03]  /*13670*/  ISETP.LT.OR P3, PT, R5, 0x31, P2 ;  /* 0x000000310500780c */ /* 0x000fc60001761670 */
[----:B------:R-:W-:Y:S01]  /*13680*/  LDGSTS.E.BYPASS.LTC128B.128 [R4+0x4400], desc[UR36][R2.64+0x80], !P4 ;  /* 0x0440008002047fae */ /* 0x000fe2000e101d64 */
[----:B------:R-:W-:-:S03]  /*13690*/  ISETP.LT.OR P4, PT, R5, 0x31, P1 ;  /* 0x000000310500780c */ /* 0x000fc60000f81670 */
[----:B------:R0:W-:Y:S01]  /*136a0*/  LDGSTS.E.BYPASS.LTC128B.128 [R4+0x7400], desc[UR36][R2.64+0x100], !P5 ;  /* 0x0740010002047fae */ /* 0x0001e2000e901d64 */
[----:B------:R-:W-:-:S03]  /*136b0*/  ISETP.LT.OR P5, PT, R5, 0x31, P0 ;  /* 0x000000310500780c */ /* 0x000fc600007a1670 */
[----:B------:R-:W4:Y:S01]  /*136c0*/  SHFL.IDX PT, R18, R18, 0x5, 0x181f ;  /* 0x00b81f0012127f89 */ /* 0x000f2200000e0000 */
[----:B0-----:R-:W-:Y:S02]  /*136d0*/  IMAD.MOV.U32 R2, RZ, RZ, R14 ;  /* 0x000000ffff027224 */ /* 0x001fe400078e000e */
[----:B-1----:R-:W-:Y:S01]  /*136e0*/  IMAD.MOV.U32 R3, RZ, RZ, R6 ;  /* 0x000000ffff037224 */ /* 0x002fe200078e0006 */
[----:B------:R0:W1:Y:S01]  /*136f0*/  SHFL.IDX PT, R14, R17, 0x5, 0x181f ;  /* 0x00b81f00110e7f89 */ /* 0x00006200000e0000 */
[----:B------:R-:W-:Y:S02]  /*13700*/  IMAD.MOV.U32 R6, RZ, RZ, RZ ;  /* 0x000000ffff067224 */ /* 0x000fe400078e00ff */
[----:B------:R-:W-:-:S05]  /*13710*/  IMAD.WIDE.U32 R2, R23, 0x2, R2 ;  /* 0x0000000217027825 */ /* 0x000fca00078e0002 */
[----:B------:R-:W-:Y:S01]  /*13720*/  LDGSTS.E.BYPASS.LTC128B.128 [R4+0x1c00], desc[UR36][R2.64], !P3 ;  /* 0x01c0000002047fae */ /* 0x000fe2000d901d64 */
[----:B------:R-:W-:-:S03]  /*13730*/  ISETP.LT.OR P3, PT, R5, 0x41, P2 ;  /* 0x000000410500780c */ /* 0x000fc60001761670 */
[----:B------:R-:W-:Y:S01]  /*13740*/  LDGSTS.E.BYPASS.LTC128B.128 [R4+0x4c00], desc[UR36][R2.64+0x80], !P4 ;  /* 0x04c0008002047fae */ /* 0x000fe2000e101d64 */
[----:B------:R-:W-:-:S03]  /*13750*/  ISETP.LT.OR P4, PT, R5, 0x41, P1 ;  /* 0x000000410500780c */ /* 0x000fc60000f81670 */
[----:B------:R2:W-:Y:S01]  /*13760*/  LDGSTS.E.BYPASS.LTC128B.128 [R4+0x7c00], desc[UR36][R2.64+0x100], !P5 ;  /* 0x07c0010002047fae */ /* 0x0005e2000e901d64 */
[----:B------:R-:W-:Y:S01]  /*13770*/  ISETP.LT.OR P5, PT, R5, 0x41, P0 ;  /* 0x000000410500780c */ /* 0x000fe200007a1670 */
[----:B--2---:R-:W-:Y:S02]  /*13780*/  IMAD.MOV.U32 R2, RZ, RZ, R8 ;  /* 0x000000ffff027224 */ /* 0x004fe400078e0008 */
[----:B---3--:R-:W-:Y:S02]  /*13790*/  IMAD.MOV.U32 R3, RZ, RZ, R7 ;  /* 0x000000ffff037224 */ /* 0x008fe400078e0007 */
[----:B------:R-:W-:-:S05]  /*137a0*/  IMAD.WIDE.U32 R2, R23, 0x2, R2 ;  /* 0x0000000217027825 */ /* 0x000fca00078e0002 */
[----:B------:R0:W-:Y:S04]  /*137b0*/  LDGSTS.E.BYPASS.LTC128B.128 [R4+0x2400], desc[UR36][R2.64], !P3 ;  /* 0x0240000002047fae */ /* 0x0001e8000d901d64 */
[----:B------:R0:W-:Y:S04]  /*137c0*/  LDGSTS.E.BYPASS.LTC128B.128 [R4+0x5400], desc[UR36][R2.64+0x80], !P4 ;  /* 0x0540008002047fae */ /* 0x0001e8000e101d64 */
[----:B-1--4-:R0:W-:Y:S02]  /*137d0*/  LDGSTS.E.BYPASS.LTC128B.128 [R4+0x8400], desc[UR36][R2.64+0x100], !P5 ;  /* 0x0840010002047fae */ /* 0x0121e4000e901d64 */
.L_x_1193:
[C---:B------:R-:W-:Y:S01]  /*137e0*/  ISETP.LT.OR P2, PT, R5.reuse, 0x51, P2 ;  /* 0x000000510500780c */ /* 0x040fe20001741670 */
[----:B0-----:R-:W-:Y:S01]  /*137f0*/  IMAD.MOV.U32 R2, RZ, RZ, R14 ;  /* 0x000000ffff027224 */ /* 0x001fe200078e000e */
[C---:B------:R-:W-:Y:S01]  /*13800*/  ISETP.LT.OR P1, PT, R5.reuse, 0x51, P1 ;  /* 0x000000510500780c */ /* 0x040fe20000f21670 */
[----:B------:R-:W-:Y:S01]  /*13810*/  IMAD.MOV.U32 R3, RZ, RZ, R18 ;  /* 0x000000ffff037224 */ /* 0x000fe200078e0012 */
[----:B------:R-:W-:Y:S01]  /*13820*/  ISETP.LT.OR P0, PT, R5, 0x51, P0 ;  /* 0x000000510500780c */ /* 0x000fe20000701670 */
[----:B------:R-:W-:-:S08]  /*13830*/  IMAD.WIDE.U32 R2, R23, 0x2, R2 ;  /* 0x0000000217027825 */ /* 0x000fd000078e0002 */
        /* <DEDUP_REMOVED lines=8> */
.L_x_1101:
        /* <DEDUP_REMOVED lines=10> */
.L_x_1102:
[----:B------:R1:W-:Y:S02]  /*13960*/  SYNCS.ARRIVE.TRANS64.A1T0 RZ, [R0+URZ+0x30850], RZ ;  /* 0x030850ff00ff79a7 */ /* 0x0003e4000810003f */
[----:B-1----:R-:W-:-:S05]  /*13970*/  VIADD R0, R26, 0x1 ;  /* 0x000000011a007836 */ /* 0x002fca0000000000 */
[----:B------:R-:W-:-:S04]  /*13980*/  ISETP.NE.AND P0, PT, R0, 0x2, PT ;  /* 0x000000020000780c */ /* 0x000fc80003f05270 */
[----:B0-----:R-:W-:Y:S02]  /*13990*/  SEL R3, RZ, 0x1, P0 ;  /* 0x00000001ff037807 */ /* 0x001fe40000000000 */
[----:B------:R-:W-:Y:S02]  /*139a0*/  SEL R0, R0, RZ, P0 ;  /* 0x000000ff00007207 */ /* 0x000fe40000000000 */
[----:B------:R-:W-:-:S07]  /*139b0*/  LOP3.LUT R28, R28, R3, RZ, 0x3c, !PT ;  /* 0x000000031c1c7212 */ /* 0x000fce00078e3cff */
.L_x_1062:
[----:B------:R-:W0:Y:S01]  /*139c0*/  S2R R3, SR_CgaCtaId ;  /* 0x0000000000037919 */ /* 0x000e220000008800 */
[----:B------:R-:W-:Y:S02]  /*139d0*/  MOV R2, 0x400 ;  /* 0x0000040000027802 */ /* 0x000fe40000000f00 */
[----:B------:R-:W-:Y:S02]  /*139e0*/  SHF.L.U32 R6, R6, 0x1f, RZ ;  /* 0x0000001f06067819 */ /* 0x000fe400000006ff */
[----:B0-----:R-:W-:-:S04]  /*139f0*/  LEA R7, R3, R2, 0x18 ;  /* 0x0000000203077211 */ /* 0x001fc800078ec0ff */
[----:B------:R-:W0:Y:S02]  /*13a00*/  SYNCS.PHASECHK.TRANS64.TRYWAIT P0, [R7+URZ+0x30820], R6 ;  /* 0x03082006070075a7 */ /* 0x000e24000800017f */
[----:B0-----:R-:W-:Y:S05]  /*13a10*/  @!P0 BRA `(.L_x_1103) ;  /* 0x0000003000a08947 */ /* 0x001fea0003800000 */
.L_x_1194:
[----:B------:R-:W-:-:S03]  /*13a20*/  UMOV UR4, 0xffffffff ;  /* 0xffffffff00047882 */ /* 0x000fc60000000000 */
[----:B------:R-:W-:Y:S05]  /*13a30*/  BRA.DIV UR4, `(.L_x_1104) ;  /* 0x0000003204ac7947 */ /* 0x000fea000b800000 */
[----:B------:R-:W1:Y:S02]  /*13a40*/  S2R R2, SR_TID.X ;  /* 0x0000000000027919 */ /* 0x000e640000002100 */
[----:B-1----:R-:W-:-:S04]  /*13a50*/  SHF.R.U32.HI R2, RZ, 0x5, R2 ;  /* 0x00000005ff027819 */ /* 0x002fc80000011602 */
[----:B------:R-:W-:-:S05]  /*13a60*/  LOP3.LUT R2, R2, 0x3, RZ, 0xc0, !PT ;  /* 0x0000000302027812 */ /* 0x000fca00078ec0ff */
[----:B------:R1:W2:Y:S02]  /*13a70*/  SHFL.IDX PT, R14, R2, RZ, 0x1f ;  /* 0x00001fff020e7589 */ /* 0x0002a400000e0000 */
.L_x_1197:
[----:B--2---:R-:W-:-:S13]  /*13a80*/  ISETP.NE.AND P0, PT, R14, RZ, PT ;  /* 0x000000ff0e00720c */ /* 0x004fda0003f05270 */
[----:B------:R-:W-:Y:S05]  /*13a90*/  @P0 BRA `(.L_x_970) ;  /* 0x0000000000900947 */ /* 0x000fea0003800000 */
[----:B------:R-:W-:-:S03]  /*13aa0*/  UMOV UR4, 0xffffffff ;  /* 0xffffffff00047882 */ /* 0x000fc60000000000 */
[----:B------:R-:W-:Y:S05]  /*13ab0*/  BRA.DIV UR4, `(.L_x_1105) ;  /* 0x0000003204c07947 */ /* 0x000fea000b800000 */
[----:B------:R-:W-:-:S13]  /*13ac0*/  ELECT P6, URZ, PT ;  /* 0x00000000003f782f */ /* 0x000fda00038c0000 */
.L_x_1200:
        /* <DEDUP_REMOVED lines=8> */
.L_x_1106:
[----:B------:R-:W-:Y:S01]  /*13b50*/  IMAD R5, R0, 0x8, R7 ;  /* 0x0000000800057824 */ /* 0x000fe200078e0207 */
[----:B------:R-:W-:Y:S01]  /*13b60*/  SHF.L.U32 R2, R28, 0x1f, RZ ;  /* 0x0000001f1c027819 */ /* 0x000fe200000006ff */
[----:B------:R-:W-:-:S03]  /*13b70*/  VIADD R0, R0, 0x1 ;  /* 0x0000000100007836 */ /* 0x000fc60000000000 */
[----:B------:R-:W1:Y:S02]  /*13b80*/  SYNCS.PHASECHK.TRANS64.TRYWAIT P1, [R5+URZ+0x30840], R2 ;  /* 0x03084002050075a7 */ /* 0x000e64000802017f */
[----:B------:R-:W-:-:S04]  /*13b90*/  ISETP.NE.AND P2, PT, R0, 0x2, PT ;  /* 0x000000020000780c */ /* 0x000fc80003f45270 */
[----:B------:R-:W-:Y:S01]  /*13ba0*/  SEL R3, RZ, 0x1, P2 ;  /* 0x00000001ff037807 */ /* 0x000fe20001000000 */
[----:B-1----:R-:W-:Y:S08]  /*13bb0*/  @!P1 BRA `(.L_x_1107) ;  /* 0x0000003000a09947 */ /* 0x002ff00003800000 */
.L_x_1201:
[----:B------:R-:W-:Y:S02]  /*13bc0*/  SEL R0, R0, RZ, P2 ;  /* 0x000000ff00007207 */ /* 0x000fe40001000000 */
[----:B------:R-:W-:Y:S01]  /*13bd0*/  LOP3.LUT R3, R28, R3, RZ, 0x3c, !PT ;  /* 0x000000031c037212 */ /* 0x000fe200078e3cff */
[----:B------:R-:W-:Y:S06]  /*13be0*/  @!P0 BRA `(.L_x_1108) ;  /* 0x0000000000048947 */ /* 0x000fec0003800000 */
[----:B------:R-:W-:Y:S01]  /*13bf0*/  BPT.TRAP 0x1 ;  /* 0x000000040000795c */ /* 0x000fe20000300000 */
.L_x_1108:
[----:B0-----:R-:W-:Y:S01]  /*13c00*/  IMAD R7, R0, 0x8, R7 ;  /* 0x0000000800077824 */ /* 0x001fe200078e0207 */
[----:B------:R-:W-:-:S04]  /*13c10*/  SHF.L.U32 R0, R3, 0x1f, RZ ;  /* 0x0000001f03007819 */ /* 0x000fc800000006ff */
[----:B------:R-:W0:Y:S02]  /*13c20*/  SYNCS.PHASECHK.TRANS64.TRYWAIT P1, [R7+URZ+0x30840], R0 ;  /* 0x03084000070075a7 */ /* 0x000e24000802017f */
[----:B0-----:R-:W-:Y:S05]  /*13c30*/  @!P1 BRA `(.L_x_1109) ;  /* 0x0000003000949947 */ /* 0x001fea0003800000 */
.L_x_1202:
[----:B------:R-:W-:Y:S05]  /*13c40*/  @!P0 BRA `(.L_x_1110) ;  /* 0x0000000000048947 */ /* 0x000fea0003800000 */
[----:B------:R-:W-:Y:S01]  /*13c50*/  BPT.TRAP 0x1 ;  /* 0x000000040000795c */ /* 0x000fe20000300000 */
.L_x_1110:
[----:B------:R-:W2:Y:S02]  /*13c60*/  SYNCS.PHASECHK.TRANS64.TRYWAIT P1, [R5+URZ+0x30860], R2 ;  /* 0x03086002050075a7 */ /* 0x000ea4000802017f */
[----:B--2---:R-:W-:Y:S05]  /*13c70*/  @!P1 BRA `(.L_x_1111) ;  /* 0x0000003000989947 */ /* 0x004fea0003800000 */
.L_x_1203:
[----:B------:R-:W-:Y:S05]  /*13c80*/  @!P0 BRA `(.L_x_1112) ;  /* 0x0000000000048947 */ /* 0x000fea0003800000 */
[----:B------:R-:W-:Y:S01]  /*13c90*/  BPT.TRAP 0x1 ;  /* 0x000000040000795c */ /* 0x000fe20000300000 */
.L_x_1112:
[----:B---3--:R3:W4:Y:S02]  /*13ca0*/  SYNCS.PHASECHK.TRANS64.TRYWAIT P0, [R7+URZ+0x30860], R0 ;  /* 0x03086000070075a7 */ /* 0x008724000800017f */
[----:B----4-:R-:W-:Y:S05]  /*13cb0*/  @!P0 NANOSLEEP.SYNCS 0x989680 ;  /* 0x009896800000895d */ /* 0x010fea0003900000 */
[----:B------:R-:W4:Y:S02]  /*13cc0*/  @!P0 SYNCS.PHASECHK.TRANS64 P0, [R7+URZ+0x30860], R0 ;  /* 0x03086000070085a7 */ /* 0x000f24000800007f */
[----:B----4-:R-:W-:Y:S05]  /*13cd0*/  @!P0 BRA `(.L_x_1112) ;  /* 0xfffffffc00f08947 */ /* 0x010fea000383ffff */
.L_x_970:
[----:B------:R-:W-:Y:S05]  /*13ce0*/  BSYNC B6 ;  /* 0x0000000000067941 */ /* 0x000fea0003800000 */
.L_x_967:
[----:B------:R-:W-:Y:S05]  /*13cf0*/  EXIT ;  /* 0x000000000000794d */ /* 0x000fea0003800000 */
.L_x_980:
[----:B0-----:R-:W-:-:S04]  /*13d00*/  IMAD.U32 R3, RZ, RZ, UR38 ;  /* 0x00000026ff037e24 */ /* 0x001fc8000f8e00ff */
[----:B------:R0:W1:Y:S03]  /*13d10*/  SYNCS.PHASECHK.TRANS64.TRYWAIT P0, [R3+URZ+0x30800], R0 ;  /* 0x03080000030075a7 */ /* 0x000066000800017f */
[----:B-1----:R-:W-:Y:S05]  /*13d20*/  @!P0 NANOSLEEP.SYNCS 0x989680 ;  /* 0x009896800000895d */ /* 0x002fea0003900000 */
[----:B------:R-:W1:Y:S02]  /*13d30*/  @!P0 SYNCS.PHASECHK.TRANS64 P0, [R3+URZ+0x30800], R0 ;  /* 0x03080000030085a7 */ /* 0x000e64000800007f */
[----:B-1----:R-:W-:Y:S05]  /*13d40*/  @!P0 BRA `(.L_x_980) ;  /* 0xfffffffc00ec8947 */ /* 0x002fea000383ffff */
[----:B------:R-:W-:Y:S05]  /*13d50*/  BRA `(.L_x_1113) ;  /* 0xfffffed800c47947 */ /* 0x000fea000383ffff */
.L_x_984:
[----:B0-----:R-:W-:-:S04]  /*13d60*/  IMAD.U32 R3, RZ, RZ, UR38 ;  /* 0x00000026ff037e24 */ /* 0x001fc8000f8e00ff */
[----:B------:R0:W2:Y:S03]  /*13d70*/  SYNCS.PHASECHK.TRANS64.TRYWAIT P1, [R3+URZ+0x30830], R0 ;  /* 0x03083000030075a7 */ /* 0x0000a6000802017f */
[----:B--2---:R-:W-:Y:S05]  /*13d80*/  @!P1 NANOSLEEP.SYNCS 0x989680 ;  /* 0x009896800000995d */ /* 0x004fea0003900000 */
[----:B------:R-:W2:Y:S02]  /*13d90*/  @!P1 SYNCS.PHASECHK.TRANS64 P1, [R3+URZ+0x30830], R0 ;  /* 0x03083000030095a7 */ /* 0x000ea4000802007f */
[----:B--2---:R-:W-:Y:S05]  /*13da0*/  @!P1 BRA `(.L_x_984) ;  /* 0xfffffffc00ec9947 */ /* 0x004fea000383ffff */
[----:B------:R-:W-:Y:S05]  /*13db0*/  BRA `(.L_x_983) ;  /* 0xfffffed800e87947 */ /* 0x000fea000383ffff */
.L_x_1001:
[----:B-1----:R-:W-:-:S04]  /*13dc0*/  IMAD.U32 R5, RZ, RZ, UR39 ;  /* 0x00000027ff057e24 */ /* 0x002fc8000f8e00ff */
[----:B------:R1:W2:Y:S03]  /*13dd0*/  SYNCS.PHASECHK.TRANS64.TRYWAIT P1, [R5+URZ+0x30830], R0 ;  /* 0x03083000050075a7 */ /* 0x0002a6000802017f */
[----:B--2---:R-:W-:Y:S05]  /*13de0*/  @!P1 NANOSLEEP.SYNCS 0x989680 ;  /* 0x009896800000995d */ /* 0x004fea0003900000 */
[----:B------:R-:W2:Y:S02]  /*13df0*/  @!P1 SYNCS.PHASECHK.TRANS64 P1, [R5+URZ+0x30830], R0 ;  /* 0x03083000050095a7 */ /* 0x000ea4000802007f */
[----:B--2---:R-:W-:Y:S05]  /*13e00*/  @!P1 BRA `(.L_x_1001) ;  /* 0xfffffffc00ec9947 */ /* 0x004fea000383ffff */
[----:B------:R-:W-:Y:S05]  /*13e10*/  BRA `(.L_x_1000) ;  /* 0xffffff0800dc7947 */ /* 0x000fea000383ffff */
.L_x_1005:
[----:B-1----:R-:W-:-:S04]  /*13e20*/  IMAD.U32 R3, RZ, RZ, UR14 ;  /* 0x0000000eff037e24 */ /* 0x002fc8000f8e00ff */
[----:B------:R1:W2:Y:S03]  /*13e30*/  SYNCS.PHASECHK.TRANS64.TRYWAIT P1, [R3+URZ+0x30850], R0 ;  /* 0x03085000030075a7 */ /* 0x0002a6000802017f */
[----:B--2---:R-:W-:Y:S05]  /*13e40*/  @!P1 NANOSLEEP.SYNCS 0x989680 ;  /* 0x009896800000995d */ /* 0x004fea0003900000 */
[----:B------:R-:W2:Y:S02]  /*13e50*/  @!P1 SYNCS.PHASECHK.TRANS64 P1, [R3+URZ+0x30850], R0 ;  /* 0x03085000030095a7 */ /* 0x000ea4000802007f */
[----:B--2---:R-:W-:Y:S05]  /*13e60*/  @!P1 BRA `(.L_x_1005) ;  /* 0xfffffffc00ec9947 */ /* 0x004fea000383ffff */
[----:B------:R-:W-:Y:S05]  /*13e70*/  BRA `(.L_x_1004) ;  /* 0xffffff14006c7947 */ /* 0x000fea000383ffff */
.L_x_1024:
[----:B-1----:R-:W-:-:S04]  /*13e80*/  IMAD.U32 R5, RZ, RZ, UR5 ;  /* 0x00000005ff057e24 */ /* 0x002fc8000f8e00ff */
[----:B------:R1:W2:Y:S03]  /*13e90*/  SYNCS.PHASECHK.TRANS64.TRYWAIT P1, [R5+URZ+0x30830], R0 ;  /* 0x03083000050075a7 */ /* 0x0002a6000802017f */
[----:B--2---:R-:W-:Y:S05]  /*13ea0*/  @!P1 NANOSLEEP.SYNCS 0x989680 ;  /* 0x009896800000995d */ /* 0x004fea0003900000 */
[----:B------:R-:W2:Y:S02]  /*13eb0*/  @!P1 SYNCS.PHASECHK.TRANS64 P1, [R5+URZ+0x30830], R0 ;  /* 0x03083000050095a7 */ /* 0x000ea4000802007f */
[----:B--2---:R-:W-:Y:S05]  /*13ec0*/  @!P1 BRA `(.L_x_1024) ;  /* 0xfffffffc00ec9947 */ /* 0x004fea000383ffff */
[----:B------:R-:W-:Y:S05]  /*13ed0*/  BRA `(.L_x_1023) ;  /* 0xffffff3c00d07947 */ /* 0x000fea000383ffff */
.L_x_1028:
[----:B-1----:R-:W-:-:S04]  /*13ee0*/  IMAD.U32 R3, RZ, RZ, UR5 ;  /* 0x00000005ff037e24 */ /* 0x002fc8000f8e00ff */
[----:B------:R1:W2:Y:S03]  /*13ef0*/  SYNCS.PHASECHK.TRANS64.TRYWAIT P1, [R3+URZ+0x30850], R0 ;  /* 0x03085000030075a7 */ /* 0x0002a6000802017f */
[----:B--2---:R-:W-:Y:S05]  /*13f00*/  @!P1 NANOSLEEP.SYNCS 0x989680 ;  /* 0x009896800000995d */ /* 0x004fea0003900000 */
[----:B------:R-:W2:Y:S02]  /*13f10*/  @!P1 SYNCS.PHASECHK.TRANS64 P1, [R3+URZ+0x30850], R0 ;  /* 0x03085000030095a7 */ /* 0x000ea4000802007f */
[----:B--2---:R-:W-:Y:S05]  /*13f20*/  @!P1 BRA `(.L_x_1028) ;  /* 0xfffffffc00ec9947 */ /* 0x004fea000383ffff */
[----:B------:R-:W-:Y:S05]  /*13f30*/  BRA `(.L_x_1027) ;  /* 0xffffff4800607947 */ /* 0x000fea000383ffff */
.L_x_1036:
[----:B-1----:R-:W-:-:S04]  /*13f40*/  IMAD.U32 R5, RZ, RZ, UR39 ;  /* 0x00000027ff057e24 */ /* 0x002fc8000f8e00ff */
[----:B------:R1:W2:Y:S03]  /*13f50*/  SYNCS.PHASECHK.TRANS64.TRYWAIT P1, [R5+URZ+0x30830], R0 ;  /* 0x03083000050075a7 */ /* 0x0002a6000802017f */
[----:B--2---:R-:W-:Y:S05]  /*13f60*/  @!P1 NANOSLEEP.SYNCS 0x989680 ;  /* 0x009896800000995d */ /* 0x004fea0003900000 */
[----:B------:R-:W2:Y:S02]  /*13f70*/  @!P1 SYNCS.PHASECHK.TRANS64 P1, [R5+URZ+0x30830], R0 ;  /* 0x03083000050095a7 */ /* 0x000ea4000802007f */
[----:B--2---:R-:W-:Y:S05]  /*13f80*/  @!P1 BRA `(.L_x_1036) ;  /* 0xfffffffc00ec9947 */ /* 0x004fea000383ffff */
[----:B------:R-:W-:Y:S05]  /*13f90*/  BRA `(.L_x_1035) ;  /* 0xffffff5c00287947 */ /* 0x000fea000383ffff */
.L_x_1040:
[----:B-1----:R-:W-:-:S04]  /*13fa0*/  IMAD.U32 R3, RZ, RZ, UR5 ;  /* 0x00000005ff037e24 */ /* 0x002fc8000f8e00ff */
[----:B------:R1:W2:Y:S03]  /*13fb0*/  SYNCS.PHASECHK.TRANS64.TRYWAIT P1, [R3+URZ+0x30850], R0 ;  /* 0x03085000030075a7 */ /* 0x0002a6000802017f */
[----:B--2---:R-:W-:Y:S05]  /*13fc0*/  @!P1 NANOSLEEP.SYNCS 0x989680 ;  /* 0x009896800000995d */ /* 0x004fea0003900000 */
[----:B------:R-:W2:Y:S02]  /*13fd0*/  @!P1 SYNCS.PHASECHK.TRANS64 P1, [R3+URZ+0x30850], R0 ;  /* 0x03085000030095a7 */ /* 0x000ea4000802007f */
[----:B--2---:R-:W-:Y:S05]  /*13fe0*/  @!P1 BRA `(.L_x_1040) ;  /* 0xfffffffc00ec9947 */ /* 0x004fea000383ffff */
[----:B------:R-:W-:Y:S05]  /*13ff0*/  BRA `(.L_x_1039) ;  /* 0xffffff6400b87947 */ /* 0x000fea000383ffff */
.L_x_1055:
[----:B-1----:R-:W-:-:S04]  /*14000*/  IMAD.U32 R3, RZ, RZ, UR5 ;  /* 0x00000005ff037e24 */ /* 0x002fc8000f8e00ff */
[----:B------:R1:W2:Y:S03]  /*14010*/  SYNCS.PHASECHK.TRANS64.TRYWAIT P1, [R3+URZ+0x30850], R2 ;  /* 0x03085002030075a7 */ /* 0x0002a6000802017f */
[----:B--2---:R-:W-:Y:S05]  /*14020*/  @!P1 NANOSLEEP.SYNCS 0x989680 ;  /* 0x009896800000995d */ /* 0x004fea0003900000 */
[----:B------:R-:W2:Y:S02]  /*14030*/  @!P1 SYNCS.PHASECHK.TRANS64 P1, [R3+URZ+0x30850], R2 ;  /* 0x03085002030095a7 */ /* 0x000ea4000802007f */
[----:B--2---:R-:W-:Y:S05]  /*14040*/  @!P1 BRA `(.L_x_1055) ;  /* 0xfffffffc00ec9947 */ /* 0x004fea000383ffff */
[----:B------:R-:W-:Y:S05]  /*14050*/  BRA `(.L_x_1054) ;  /* 0xffffff9000c07947 */ /* 0x000fea000383ffff */
.L_x_1073:
[----:B------:R-:W-:Y:S02]  /*14060*/  IMAD.MOV.U32 R13, RZ, RZ, R18 ;  /* 0x000000ffff0d7224 */ /* 0x000fe400078e0012 */
[----:B------:R-:W-:Y:S02]  /*14070*/  IMAD.MOV.U32 R12, RZ, RZ, RZ ;  /* 0x000000ffff0c7224 */ /* 0x000fe400078e00ff */
[----:B------:R-:W-:Y:S02]  /*14080*/  IMAD.MOV.U32 R11, RZ, RZ, 0x1f ;  /* 0x0000001fff0b7424 */ /* 0x000fe400078e00ff */
[----:B------:R-:W-:-:S07]  /*14090*/  IMAD.MOV.U32 R15, RZ, RZ, -0x1 ;  /* 0xffffffffff0f7424 */ /* 0x000fce00078e00ff */
[----:B-----5:R-:W-:Y:S05]  /*140a0*/  WARPSYNC.COLLECTIVE R15, `(.L_x_1114) ;  /* 0x000000000f087348 */ /* 0x020fea0003c00000 */
[----:B------:R0:W1:Y:S02]  /*140b0*/  SHFL.IDX P6, R14, R13, R12, R11 ;  /* 0x0000000c0d0e7389 */ /* 0x00006400000c000b */
[----:B01---5:R-:W-:Y:S01]  /*140c0*/  ENDCOLLECTIVE ;  /* 0x000000000000791b */ /* 0x023fe20003800000 */
.L_x_1114:
[----:B------:R-:W-:Y:S05]  /*140d0*/  BRA `(.L_x_1115) ;  /* 0xffffffcc00707947 */ /* 0x000fea000383ffff */
.L_x_1075:
[----:B0-----:R-:W-:-:S04]  /*140e0*/  IMAD.U32 R3, RZ, RZ, UR48 ;  /* 0x00000030ff037e24 */ /* 0x001fc8000f8e00ff */
[----:B------:R0:W1:Y:S03]  /*140f0*/  SYNCS.PHASECHK.TRANS64.TRYWAIT P0, [R3+URZ+0x30840], R2 ;  /* 0x03084002030075a7 */ /* 0x000066000800017f */
[----:B-1----:R-:W-:Y:S05]  /*14100*/  @!P0 NANOSLEEP.SYNCS 0x989680 ;  /* 0x009896800000895d */ /* 0x002fea0003900000 */
[----:B------:R-:W1:Y:S02]  /*14110*/  @!P0 SYNCS.PHASECHK.TRANS64 P0, [R3+URZ+0x30840], R2 ;  /* 0x03084002030085a7 */ /* 0x000e64000800007f */
[----:B-1----:R-:W-:Y:S05]  /*14120*/  @!P0 BRA `(.L_x_1075) ;  /* 0xfffffffc00ec8947 */ /* 0x002fea000383ffff */
[----:B------:R-:W-:Y:S05]  /*14130*/  BRA `(.L_x_1116) ;  /* 0xffffffd000007947 */ /* 0x000fea000383ffff */
.L_x_1076:
        /* <DEDUP_REMOVED lines=8> */
.L_x_1118:
[----:B------:R-:W-:Y:S05]  /*141c0*/  BSYNC B0 ;  /* 0x0000000000007941 */ /* 0x000fea0003800000 */
.L_x_1117:
[----:B------:R-:W-:Y:S01]  /*141d0*/  IMAD.MOV.U32 R13, RZ, RZ, R0 ;  /* 0x000000ffff0d7224 */ /* 0x000fe200078e0000 */
[----:B------:R-:W-:Y:S01]  /*141e0*/  @P0 LEA R9, R30, UR48, 0x1 ;  /* 0x000000301e090c11 */ /* 0x000fe2000f8e08ff */
[----:B------:R-:W-:Y:S02]  /*141f0*/  IMAD.MOV.U32 R12, RZ, RZ, RZ ;  /* 0x000000ffff0c7224 */ /* 0x000fe400078e00ff */
[----:B------:R-:W-:Y:S02]  /*14200*/  IMAD.MOV.U32 R11, RZ, RZ, 0x181f ;  /* 0x0000181fff0b7424 */ /* 0x000fe400078e00ff */
[----:B------:R-:W-:Y:S02]  /*14210*/  IMAD.MOV.U32 R15, RZ, RZ, -0x1 ;  /* 0xffffffffff0f7424 */ /* 0x000fe400078e00ff */
[----:B------:R-:W-:-:S07]  /*14220*/  IMAD.MOV.U32 R3, RZ, RZ, R14 ;  /* 0x000000ffff037224 */ /* 0x000fce00078e000e */
[----:B------:R-:W-:Y:S05]  /*14230*/  WARPSYNC.COLLECTIVE R15, `(.L_x_1119) ;  /* 0x000000000f087348 */ /* 0x000fea0003c00000 */
[----:B------:R0:W1:Y:S02]  /*14240*/  SHFL.IDX P6, R14, R13, R12, R11 ;  /* 0x0000000c0d0e7389 */ /* 0x00006400000c000b */
[----:B01----:R-:W-:Y:S01]  /*14250*/  ENDCOLLECTIVE ;  /* 0x000000000000791b */ /* 0x003fe20003800000 */
.L_x_1119:
[----:B------:R-:W-:Y:S02]  /*14260*/  IMAD.MOV.U32 R13, RZ, RZ, R7 ;  /* 0x000000ffff0d7224 */ /* 0x000fe400078e0007 */
[----:B------:R-:W-:Y:S02]  /*14270*/  IMAD.MOV.U32 R12, RZ, RZ, 0x1 ;  /* 0x00000001ff0c7424 */ /* 0x000fe400078e00ff */
[----:B------:R-:W-:-:S07]  /*14280*/  IMAD.MOV.U32 R2, RZ, RZ, R14 ;  /* 0x000000ffff027224 */ /* 0x000fce00078e000e */
[----:B------:R-:W-:Y:S05]  /*14290*/  WARPSYNC.COLLECTIVE R15, `(.L_x_1120) ;  /* 0x000000000f087348 */ /* 0x000fea0003c00000 */
[----:B------:R0:W1:Y:S02]  /*142a0*/  SHFL.IDX P6, R14, R13, R12, R11 ;  /* 0x0000000c0d0e7389 */ /* 0x00006400000c000b */
[----:B01----:R-:W-:Y:S01]  /*142b0*/  ENDCOLLECTIVE ;  /* 0x000000000000791b */ /* 0x003fe20003800000 */
.L_x_1120:
        /* <DEDUP_REMOVED lines=13> */
.L_x_1121:
[----:B------:R-:W-:Y:S01]  /*14390*/  @P0 LEA R21, R30, UR48, 0x1 ;  /* 0x000000301e150c11 */ /* 0x000fe2000f8e08ff */
[----:B------:R-:W-:Y:S02]  /*143a0*/  IMAD.MOV.U32 R13, RZ, RZ, R7 ;  /* 0x000000ffff0d7224 */ /* 0x000fe400078e0007 */
[----:B------:R-:W-:Y:S02]  /*143b0*/  IMAD.MOV.U32 R12, RZ, RZ, 0x2 ;  /* 0x00000002ff0c7424 */ /* 0x000fe400078e00ff */
[----:B------:R-:W-:-:S07]  /*143c0*/  IMAD.MOV.U32 R4, RZ, RZ, R14 ;  /* 0x000000ffff047224 */ /* 0x000fce00078e000e */
[----:B------:R-:W-:Y:S05]  /*143d0*/  WARPSYNC.COLLECTIVE R15, `(.L_x_1122) ;  /* 0x000000000f087348 */ /* 0x000fea0003c00000 */
[----:B------:R0:W1:Y:S02]  /*143e0*/  SHFL.IDX P6, R14, R13, R12, R11 ;  /* 0x0000000c0d0e7389 */ /* 0x00006400000c000b */
[----:B01----:R-:W-:Y:S01]  /*143f0*/  ENDCOLLECTIVE ;  /* 0x000000000000791b */ /* 0x003fe20003800000 */
.L_x_1122:
        /* <DEDUP_REMOVED lines=13> */
.L_x_1123:
[----:B------:R-:W-:Y:S01]  /*144d0*/  IMAD.MOV.U32 R3, RZ, RZ, R8 ;  /* 0x000000ffff037224 */ /* 0x000fe200078e0008 */
[----:B------:R-:W-:Y:S01]  /*144e0*/  @P0 LEA R25, R30, UR48, 0x1 ;  /* 0x000000301e190c11 */ /* 0x000fe2000f8e08ff */
[----:B------:R-:W-:Y:S02]  /*144f0*/  IMAD.MOV.U32 R13, RZ, RZ, R7 ;  /* 0x000000ffff0d7224 */ /* 0x000fe400078e0007 */
[----:B------:R-:W-:Y:S02]  /*14500*/  IMAD.MOV.U32 R12, RZ, RZ, 0x3 ;  /* 0x00000003ff0c7424 */ /* 0x000fe400078e00ff */
[----:B------:R-:W-:-:S07]  /*14510*/  IMAD.MOV.U32 R2, RZ, RZ, R14 ;  /* 0x000000ffff027224 */ /* 0x000fce00078e000e */
[----:B------:R-:W-:Y:S05]  /*14520*/  WARPSYNC.COLLECTIVE R15, `(.L_x_1124) ;  /* 0x000000000f087348 */ /* 0x000fea0003c00000 */
[----:B------:R0:W1:Y:S02]  /*14530*/  SHFL.IDX P6, R14, R13, R12, R11 ;  /* 0x0000000c0d0e7389 */ /* 0x00006400000c000b */
[----:B01----:R-:W-:Y:S01]  /*14540*/  ENDCOLLECTIVE ;  /* 0x000000000000791b */ /* 0x003fe20003800000 */
.L_x_1124:
        /* <DEDUP_REMOVED lines=13> */
.L_x_1125:
        /* <DEDUP_REMOVED lines=8> */
.L_x_1126:
[----:B------:R-:W-:-:S04]  /*146a0*/  IMAD.MOV.U32 R4, RZ, RZ, R10 ;  /* 0x000000ffff047224 */ /* 0x000fc800078e000a */
        /* <DEDUP_REMOVED lines=13> */
.L_x_1127:
        /* <DEDUP_REMOVED lines=8> */
.L_x_1128:
        /* <DEDUP_REMOVED lines=12> */
.L_x_1129:
[----:B------:R-:W-:Y:S05]  /*148c0*/  BRA `(.L_x_1130) ;  /* 0xffffffcc00647947 */ /* 0x000fea000383ffff */
.L_x_1079:
[----:B------:R-:W-:Y:S02]  /*148d0*/  IMAD.MOV.U32 R13, RZ, RZ, R8 ;  /* 0x000000ffff0d7224 */ /* 0x000fe400078e0008 */
[----:B------:R-:W-:Y:S02]  /*148e0*/  IMAD.MOV.U32 R12, RZ, RZ, RZ ;  /* 0x000000ffff0c7224 */ /* 0x000fe400078e00ff */
[----:B------:R-:W-:Y:S02]  /*148f0*/  IMAD.MOV.U32 R11, RZ, RZ, 0x181f ;  /* 0x0000181fff0b7424 */ /* 0x000fe400078e00ff */
[----:B------:R-:W-:Y:S02]  /*14900*/  IMAD.MOV.U32 R15, RZ, RZ, -0x1 ;  /* 0xffffffffff0f7424 */ /* 0x000fe400078e00ff */
[----:B------:R-:W-:-:S07]  /*14910*/  VIADD R7, R27, UR42 ;  /* 0x0000002a1b077c36 */ /* 0x000fce0008000000 */
[----:B------:R-:W-:Y:S05]  /*14920*/  WARPSYNC.COLLECTIVE R15, `(.L_x_1131) ;  /* 0x000000000f087348 */ /* 0x000fea0003c00000 */
[----:B------:R0:W1:Y:S02]  /*14930*/  SHFL.IDX P6, R14, R13, R12, R11 ;  /* 0x0000000c0d0e7389 */ /* 0x00006400000c000b */
[----:B01----:R-:W-:Y:S01]  /*14940*/  ENDCOLLECTIVE ;  /* 0x000000000000791b */ /* 0x003fe20003800000 */
.L_x_1131:
[----:B------:R-:W-:Y:S02]  /*14950*/  VIADD R5, R7, 0x10 ;  /* 0x0000001007057836 */ /* 0x000fe40000000000 */
[----:B------:R-:W-:Y:S02]  /*14960*/  IMAD.MOV.U32 R13, RZ, RZ, R6 ;  /* 0x000000ffff0d7224 */ /* 0x000fe400078e0006 */
[----:B------:R-:W-:-:S07]  /*14970*/  IMAD.MOV.U32 R3, RZ, RZ, R14 ;  /* 0x000000ffff037224 */ /* 0x000fce00078e000e */
[----:B------:R-:W-:Y:S05]  /*14980*/  WARPSYNC.COLLECTIVE R15, `(.L_x_1132) ;  /* 0x000000000f087348 */ /* 0x000fea0003c00000 */
[----:B------:R0:W1:Y:S02]  /*14990*/  SHFL.IDX P6, R14, R13, R12, R11 ;  /* 0x0000000c0d0e7389 */ /* 0x00006400000c000b */
[----:B01----:R-:W-:Y:S01]  /*149a0*/  ENDCOLLECTIVE ;  /* 0x000000000000791b */ /* 0x003fe20003800000 */
.L_x_1132:
[----:B------:R-:W-:Y:S02]  /*149b0*/  ULDC UR4, c[0x0][0x288] ;  /* 0x0000a20000047ab9 */ /* 0x000fe40000000800 */
[----:B------:R-:W-:-:S05]  /*149c0*/  IMAD R0, R0, UR4, RZ ;  /* 0x0000000400007c24 */ /* 0x000fca000f8e02ff */
[----:B------:R-:W-:Y:S01]  /*149d0*/  ISETP.GE.AND P1, PT, R7, R0, PT ;  /* 0x000000000700720c */ /* 0x000fe20003f26270 */
[----:B------:R-:W-:Y:S02]  /*149e0*/  IMAD.MOV.U32 R13, RZ, RZ, R8 ;  /* 0x000000ffff0d7224 */ /* 0x000fe400078e0008 */
[----:B------:R-:W-:-:S10]  /*149f0*/  IMAD.MOV.U32 R12, RZ, RZ, 0x1 ;  /* 0x00000001ff0c7424 */ /* 0x000fd400078e00ff */
[----:B------:R-:W-:Y:S01]  /*14a00*/  @!P1 LEA R9, R30, UR48, 0x1 ;  /* 0x000000301e099c11 */ /* 0x000fe2000f8e08ff */
[----:B------:R-:W-:-:S07]  /*14a10*/  IMAD.MOV.U32 R2, RZ, RZ, R14 ;  /* 0x000000ffff027224 */ /* 0x000fce00078e000e */
[----:B------:R-:W-:Y:S05]  /*14a20*/  WARPSYNC.COLLECTIVE R15, `(.L_x_1133) ;  /* 0x000000000f087348 */ /* 0x000fea0003c00000 */
[----:B------:R0:W1:Y:S02]  /*14a30*/  SHFL.IDX P6, R14, R13, R12, R11 ;  /* 0x0000000c0d0e7389 */ /* 0x00006400000c000b */
[----:B01----:R-:W-:Y:S01]  /*14a40*/  ENDCOLLECTIVE ;  /* 0x000000000000791b */ /* 0x003fe20003800000 */
.L_x_1133:
        /* <DEDUP_REMOVED lines=8> */
[----:B------:R-:W-:Y:S01]  /*14ad0*/  ISETP.GE.AND P1, PT, R5, R0, PT ;  /* 0x000000000500720c */ /* 0x000fe20003f26270 */
[----:B------:R-:W-:-:S12]  /*14ae0*/  IMAD.MOV.U32 R5, RZ, RZ, R14 ;  /* 0x000000ffff057224 */ /* 0x000fd800078e000e */
[----:B0-----:R-:W-:Y:S05]  /*14af0*/  WARPSYNC.COLLECTIVE R15, `(.L_x_1134) ;  /* 0x000000000f087348 */ /* 0x001fea0003c00000 */
[----:B------:R1:W2:Y:S02]  /*14b00*/  SHFL.IDX P6, R14, R13, R12, R11 ;  /* 0x0000000c0d0e7389 */ /* 0x0002a400000c000b */
[----:B012---:R-:W-:Y:S01]  /*14b10*/  ENDCOLLECTIVE ;  /* 0x000000000000791b */ /* 0x007fe20003800000 */
.L_x_1134:
[----:B------:R-:W-:Y:S01]  /*14b20*/  VIADD R3, R7, 0x20 ;  /* 0x0000002007037836 */ /* 0x000fe20000000000 */
[----:B------:R-:W-:Y:S01]  /*14b30*/  @!P1 LEA R21, R30, UR48, 0x1 ;  /* 0x000000301e159c11 */ /* 0x000fe2000f8e08ff */
[----:B------:R-:W-:Y:S02]  /*14b40*/  IMAD.MOV.U32 R13, RZ, RZ, R8 ;  /* 0x000000ffff0d7224 */ /* 0x000fe400078e0008 */
[----:B------:R-:W-:Y:S02]  /*14b50*/  IMAD.MOV.U32 R12, RZ, RZ, 0x2 ;  /* 0x00000002ff0c7424 */ /* 0x000fe400078e00ff */
[----:B------:R-:W-:-:S07]  /*14b60*/  IMAD.MOV.U32 R4, RZ, RZ, R14 ;  /* 0x000000ffff047224 */ /* 0x000fce00078e000e */
[----:B------:R-:W-:Y:S05]  /*14b70*/  WARPSYNC.COLLECTIVE R15, `(.L_x_1135) ;  /* 0x000000000f087348 */ /* 0x000fea0003c00000 */
[----:B------:R0:W1:Y:S02]  /*14b80*/  SHFL.IDX P6, R14, R13, R12, R11 ;  /* 0x0000000c0d0e7389 */ /* 0x00006400000c000b */
[----:B01----:R-:W-:Y:S01]  /*14b90*/  ENDCOLLECTIVE ;  /* 0x000000000000791b */ /* 0x003fe20003800000 */
.L_x_1135:
        /* <DEDUP_REMOVED lines=13> */
.L_x_1136:
        /* <DEDUP_REMOVED lines=8> */
.L_x_1137:
        /* <DEDUP_REMOVED lines=13> */
.L_x_1138:
        /* <DEDUP_REMOVED lines=8> */
.L_x_1139:
        /* <DEDUP_REMOVED lines=13> */
.L_x_1140:
        /* <DEDUP_REMOVED lines=8> */
.L_x_1141:
        /* <DEDUP_REMOVED lines=13> */
.L_x_1142:
        /* <DEDUP_REMOVED lines=8> */
.L_x_1143:
        /* <DEDUP_REMOVED lines=13> */
.L_x_1144:
[----:B------:R-:W-:Y:S01]  /*151b0*/  @!P1 LEA R9, R30, UR48, 0x1 ;  /* 0x000000301e099c11 */ /* 0x000fe2000f8e08ff */
[----:B------:R-:W-:Y:S02]  /*151c0*/  IMAD.MOV.U32 R13, RZ, RZ, R8 ;  /* 0x000000ffff0d7224 */ /* 0x000fe400078e0008 */
[----:B------:R-:W-:Y:S02]  /*151d0*/  IMAD.MOV.U32 R12, RZ, RZ, 0x7 ;  /* 0x00000007ff0c7424 */ /* 0x000fe400078e00ff */
[----:B------:R-:W-:-:S07]  /*151e0*/  IMAD.MOV.U32 R2, RZ, RZ, R14 ;  /* 0x000000ffff027224 */ /* 0x000fce00078e000e */
[----:B------:R-:W-:Y:S05]  /*151f0*/  WARPSYNC.COLLECTIVE R15, `(.L_x_1145) ;  /* 0x000000000f087348 */ /* 0x000fea0003c00000 */
[----:B------:R0:W1:Y:S02]  /*15200*/  SHFL.IDX P6, R14, R13, R12, R11 ;  /* 0x0000000c0d0e7389 */ /* 0x00006400000c000b */
[----:B01----:R-:W-:Y:S01]  /*15210*/  ENDCOLLECTIVE ;  /* 0x000000000000791b */ /* 0x003fe20003800000 */
.L_x_1145:
        /* <DEDUP_REMOVED lines=12> */
.L_x_1146:
[----:B------:R-:W-:Y:S05]  /*152e0*/  BRA `(.L_x_1147) ;  /* 0xffffffcc00507947 */ /* 0x000fea000383ffff */
.L_x_1082:
[----:B0-----:R-:W-:-:S04]  /*152f0*/  IMAD.U32 R3, RZ, RZ, UR48 ;  /* 0x00000030ff037e24 */ /* 0x001fc8000f8e00ff */
[----:B------:R0:W1:Y:S03]  /*15300*/  SYNCS.PHASECHK.TRANS64.TRYWAIT P0, [R3+URZ+0x30820], R0 ;  /* 0x03082000030075a7 */ /* 0x000066000800017f */
[----:B-1----:R-:W-:Y:S05]  /*15310*/  @!P0 NANOSLEEP.SYNCS 0x989680 ;  /* 0x009896800000895d */ /* 0x002fea0003900000 */
[----:B------:R-:W1:Y:S02]  /*15320*/  @!P0 SYNCS.PHASECHK.TRANS64 P0, [R3+URZ+0x30820], R0 ;  /* 0x03082000030085a7 */ /* 0x000e64000800007f */
[----:B-1----:R-:W-:Y:S05]  /*15330*/  @!P0 BRA `(.L_x_1082) ;  /* 0xfffffffc00ec8947 */ /* 0x002fea000383ffff */
[----:B------:R-:W-:Y:S05]  /*15340*/  BRA `(.L_x_1148) ;  /* 0xffffffcc009c7947 */ /* 0x000fea000383ffff */
.L_x_1086:
[----:B0-----:R0:W1:Y:S02]  /*15350*/  SYNCS.PHASECHK.TRANS64.TRYWAIT P0, [R19+URZ+0x30840], R2 ;  /* 0x03084002130075a7 */ /* 0x001064000800017f */
[----:B-1----:R-:W-:Y:S05]  /*15360*/  @!P0 NANOSLEEP.SYNCS 0x989680 ;  /* 0x009896800000895d */ /* 0x002fea0003900000 */
[----:B------:R-:W1:Y:S02]  /*15370*/  @!P0 SYNCS.PHASECHK.TRANS64 P0, [R19+URZ+0x30840], R2 ;  /* 0x03084002130085a7 */ /* 0x000e64000800007f */
[----:B-1----:R-:W-:Y:S05]  /*15380*/  @!P0 BRA `(.L_x_1086) ;  /* 0xfffffffc00f08947 */ /* 0x002fea000383ffff */
[----:B------:R-:W-:Y:S05]  /*15390*/  BRA `(.L_x_1149) ;  /* 0xffffffd000847947 */ /* 0x000fea000383ffff */
.L_x_1087:
        /* <DEDUP_REMOVED lines=8> */
.L_x_1151:
[----:B------:R-:W-:Y:S05]  /*15420*/  BSYNC B1 ;  /* 0x0000000000017941 */ /* 0x000fea0003800000 */
.L_x_1150:
[----:B------:R-:W-:Y:S01]  /*15430*/  IMAD.MOV.U32 R13, RZ, RZ, R21 ;  /* 0x000000ffff0d7224 */ /* 0x000fe200078e0015 */
[----:B------:R-:W-:Y:S01]  /*15440*/  P2R R6, PR, RZ, 0x2 ;  /* 0x00000002ff067803 */ /* 0x000fe20000000000 */
[----:B------:R-:W-:Y:S01]  /*15450*/  IMAD.MOV.U32 R12, RZ, RZ, RZ ;  /* 0x000000ffff0c7224 */ /* 0x000fe200078e00ff */
[----:B------:R-:W-:Y:S01]  /*15460*/  LOP3.LUT P1, RZ, R16, 0x4, RZ, 0xc0, !PT ;  /* 0x0000000410ff7812 */ /* 0x000fe2000782c0ff */
[----:B------:R-:W-:Y:S01]  /*15470*/  IMAD.MOV.U32 R11, RZ, RZ, 0x181f ;  /* 0x0000181fff0b7424 */ /* 0x000fe200078e00ff */
[----:B------:R-:W-:Y:S01]  /*15480*/  LEA R22, R22, UR48, 0x1 ;  /* 0x0000003016167c11 */ /* 0x000fe2000f8e08ff */
[----:B------:R-:W-:Y:S02]  /*15490*/  IMAD.MOV.U32 R15, RZ, RZ, -0x1 ;  /* 0xffffffffff0f7424 */ /* 0x000fe400078e00ff */
[----:B------:R-:W-:Y:S02]  /*154a0*/  IMAD.MOV.U32 R3, RZ, RZ, R14 ;  /* 0x000000ffff037224 */ /* 0x000fe400078e000e */
[----:B------:R-:W-:-:S07]  /*154b0*/  IMAD.SHL.U32 R8, R23, 0x2, RZ ;  /* 0x0000000217087824 */ /* 0x000fce00078e00ff */
[----:B------:R-:W-:Y:S05]  /*154c0*/  WARPSYNC.COLLECTIVE R15, `(.L_x_1152) ;  /* 0x000000000f087348 */ /* 0x000fea0003c00000 */
[----:B------:R0:W1:Y:S02]  /*154d0*/  SHFL.IDX P6, R14, R13, R12, R11 ;  /* 0x0000000c0d0e7389 */ /* 0x00006400000c000b */
[----:B01----:R-:W-:Y:S01]  /*154e0*/  ENDCOLLECTIVE ;  /* 0x000000000000791b */ /* 0x003fe20003800000 */
.L_x_1152:
[----:B------:R-:W-:Y:S02]  /*154f0*/  IMAD.MOV.U32 R13, RZ, RZ, R24 ;  /* 0x000000ffff0d7224 */ /* 0x000fe400078e0018 */
[----:B------:R-:W-:Y:S01]  /*15500*/  IMAD.MOV.U32 R12, RZ, RZ, 0x1 ;  /* 0x00000001ff0c7424 */ /* 0x000fe200078e00ff */
[----:B------:R-:W-:-:S13]  /*15510*/  IADD3 R2, P0, R14, R8, RZ ;  /* 0x000000080e027210 */ /* 0x000fda0007f1e0ff */
[----:B------:R-:W-:Y:S05]  /*15520*/  WARPSYNC.COLLECTIVE R15, `(.L_x_1153) ;  /* 0x000000000f087348 */ /* 0x000fea0003c00000 */
[----:B------:R0:W1:Y:S02]  /*15530*/  SHFL.IDX P6, R14, R13, R12, R11 ;  /* 0x0000000c0d0e7389 */ /* 0x00006400000c000b */
[----:B01----:R-:W-:Y:S01]  /*15540*/  ENDCOLLECTIVE ;  /* 0x000000000000791b */ /* 0x003fe20003800000 */
.L_x_1153:
        /* <DEDUP_REMOVED lines=12> */
.L_x_1154:
[----:B------:R-:W-:Y:S02]  /*15610*/  IMAD.MOV.U32 R13, RZ, RZ, R24 ;  /* 0x000000ffff0d7224 */ /* 0x000fe400078e0018 */
[----:B------:R-:W-:Y:S01]  /*15620*/  IMAD.MOV.U32 R12, RZ, RZ, 0x2 ;  /* 0x00000002ff0c7424 */ /* 0x000fe200078e00ff */
[----:B------:R-:W-:-:S13]  /*15630*/  IADD3 R2, P0, R14, R8, RZ ;  /* 0x000000080e027210 */ /* 0x000fda0007f1e0ff */
[----:B------:R-:W-:Y:S05]  /*15640*/  WARPSYNC.COLLECTIVE R15, `(.L_x_1155) ;  /* 0x000000000f087348 */ /* 0x000fea0003c00000 */
[----:B------:R0:W1:Y:S02]  /*15650*/  SHFL.IDX P6, R14, R13, R12, R11 ;  /* 0x0000000c0d0e7389 */ /* 0x00006400000c000b */
[----:B01----:R-:W-:Y:S01]  /*15660*/  ENDCOLLECTIVE ;  /* 0x000000000000791b */ /* 0x003fe20003800000 */
.L_x_1155:
        /* <DEDUP_REMOVED lines=12> */
.L_x_1156:
[----:B------:R-:W-:Y:S02]  /*15730*/  IMAD.MOV.U32 R13, RZ, RZ, R24 ;  /* 0x000000ffff0d7224 */ /* 0x000fe400078e0018 */
[----:B------:R-:W-:Y:S02]  /*15740*/  IMAD.MOV.U32 R12, RZ, RZ, 0x3 ;  /* 0x00000003ff0c7424 */ /* 0x000fe400078e00ff */
[----:B------:R-:W-:-:S07]  /*15750*/  IMAD.MOV.U32 R10, RZ, RZ, R14 ;  /* 0x000000ffff0a7224 */ /* 0x000fce00078e000e */
[----:B------:R-:W-:Y:S05]  /*15760*/  WARPSYNC.COLLECTIVE R15, `(.L_x_1157) ;  /* 0x000000000f087348 */ /* 0x000fea0003c00000 */
[----:B------:R0:W1:Y:S02]  /*15770*/  SHFL.IDX P6, R14, R13, R12, R11 ;  /* 0x0000000c0d0e7389 */ /* 0x00006400000c000b */
[----:B01----:R-:W-:Y:S01]  /*15780*/  ENDCOLLECTIVE ;  /* 0x000000000000791b */ /* 0x003fe20003800000 */
.L_x_1157:
        /* <DEDUP_REMOVED lines=13> */
.L_x_1158:
[----:B------:R-:W-:Y:S02]  /*15860*/  IMAD.MOV.U32 R13, RZ, RZ, R24 ;  /* 0x000000ffff0d7224 */ /* 0x000fe400078e0018 */
[----:B------:R-:W-:Y:S02]  /*15870*/  IMAD.MOV.U32 R12, RZ, RZ, 0x4 ;  /* 0x00000004ff0c7424 */ /* 0x000fe400078e00ff */
[----:B------:R-:W-:-:S07]  /*15880*/  IMAD.MOV.U32 R2, RZ, RZ, R14 ;  /* 0x000000ffff027224 */ /* 0x000fce00078e000e */
[----:B------:R-:W-:Y:S05]  /*15890*/  WARPSYNC.COLLECTIVE R15, `(.L_x_1159) ;  /* 0x000000000f087348 */ /* 0x000fea0003c00000 */
[----:B------:R0:W1:Y:S02]  /*158a0*/  SHFL.IDX P6, R14, R13, R12, R11 ;  /* 0x0000000c0d0e7389 */ /* 0x00006400000c000b */
[----:B01----:R-:W-:Y:S01]  /*158b0*/  ENDCOLLECTIVE ;  /* 0x000000000000791b */ /* 0x003fe20003800000 */
.L_x_1159:
        /* <DEDUP_REMOVED lines=13> */
.L_x_1160:
[----:B------:R-:W-:Y:S02]  /*15990*/  IMAD.MOV.U32 R13, RZ, RZ, R24 ;  /* 0x000000ffff0d7224 */ /* 0x000fe400078e0018 */
[----:B------:R-:W-:Y:S02]  /*159a0*/  IMAD.MOV.U32 R12, RZ, RZ, 0x5 ;  /* 0x00000005ff0c7424 */ /* 0x000fe400078e00ff */
[----:B------:R-:W-:-:S07]  /*159b0*/  IMAD.MOV.U32 R2, RZ, RZ, R14 ;  /* 0x000000ffff027224 */ /* 0x000fce00078e000e */
[----:B------:R-:W-:Y:S05]  /*159c0*/  WARPSYNC.COLLECTIVE R15, `(.L_x_1161) ;  /* 0x000000000f087348 */ /* 0x000fea0003c00000 */
[----:B------:R0:W1:Y:S02]  /*159d0*/  SHFL.IDX P6, R14, R13, R12, R11 ;  /* 0x0000000c0d0e7389 */ /* 0x00006400000c000b */
[----:B01----:R-:W-:Y:S01]  /*159e0*/  ENDCOLLECTIVE ;  /* 0x000000000000791b */ /* 0x003fe20003800000 */
.L_x_1161:
[----:B------:R-:W-:-:S05]  /*159f0*/  IADD3 R2, P0, R2, R8, RZ ;  /* 0x0000000802027210 */ /* 0x000fca0007f1e0ff */
[----:B------:R-:W-:-:S05]  /*15a00*/  IMAD.X R3, RZ, RZ, R3, P0 ;  /* 0x000000ffff037224 */ /* 0x000fca00000e0603 */
[----:B------:R-:W-:Y:S01]  /*15a10*/  @!PT LDS RZ, [RZ] ;  /* 0x00000000fffff984 */ /* 0x000fe20000000800 */
[----:B------:R-:W-:Y:S01]  /*15a20*/  @!PT LDS RZ, [RZ] ;  /* 0x00000000fffff984 */ /* 0x000fe20000000800 */
[----:B------:R-:W-:Y:S01]  /*15a30*/  @!PT LDS RZ, [RZ] ;  /* 0x00000000fffff984 */ /* 0x000fe20000000800 */
[----:B------:R0:W-:Y:S01]  /*15a40*/  LDGSTS.E.BYPASS.LTC128B.128 [R22+0x20400], desc[UR36][R2.64], !P1 ;  /* 0x2040000002167fae */ /* 0x0001e2000c901d64 */
[----:B------:R-:W-:Y:S01]  /*15a50*/  IMAD.MOV.U32 R13, RZ, RZ, R21 ;  /* 0x000000ffff0d7224 */ /* 0x000fe200078e0015 */
[----:B------:R-:W-:Y:S02]  /*15a60*/  ISETP.NE.AND P1, PT, R6, RZ, PT ;  /* 0x000000ff0600720c */ /* 0x000fe40003f25270 */
[----:B------:R0:W-:Y:S04]  /*15a70*/  LDGSTS.E.BYPASS.LTC128B.128 [R22+0x23400], desc[UR36][R2.64+0x80], !P5 ;  /* 0x2340008002167fae */ /* 0x0001e8000e901d64 */
[----:B------:R0:W-:Y:S01]  /*15a80*/  LDGSTS.E.BYPASS.LTC128B.128 [R22+0x26400], desc[UR36][R2.64+0x100], !P4 ;  /* 0x2640010002167fae */ /* 0x0001e2000e101d64 */
[----:B------:R-:W-:-:S07]  /*15a90*/  IMAD.MOV.U32 R24, RZ, RZ, R14 ;  /* 0x000000ffff187224 */ /* 0x000fce00078e000e */
[----:B0-----:R-:W-:Y:S05]  /*15aa0*/  WARPSYNC.COLLECTIVE R15, `(.L_x_1162) ;  /* 0x000000000f087348 */ /* 0x001fea0003c00000 */
[----:B------:R1:W2:Y:S02]  /*15ab0*/  SHFL.IDX P6, R14, R13, R12, R11 ;  /* 0x0000000c0d0e7389 */ /* 0x0002a400000c000b */
[----:B012---:R-:W-:Y:S01]  /*15ac0*/  ENDCOLLECTIVE ;  /* 0x000000000000791b */ /* 0x007fe20003800000 */
.L_x_1162:
[----:B------:R-:W-:Y:S05]  /*15ad0*/  BRA `(.L_x_1163) ;  /* 0xffffffcc00d07947 */ /* 0x000fea000383ffff */
.L_x_1092:
[----:B0-----:R0:W2:Y:S02]  /*15ae0*/  SYNCS.PHASECHK.TRANS64.TRYWAIT P0, [R6+URZ+0x30860], R3 ;  /* 0x03086003060075a7 */ /* 0x0010a4000800017f */
[----:B--2---:R-:W-:Y:S05]  /*15af0*/  @!P0 NANOSLEEP.SYNCS 0x989680 ;  /* 0x009896800000895d */ /* 0x004fea0003900000 */
[----:B------:R-:W2:Y:S02]  /*15b00*/  @!P0 SYNCS.PHASECHK.TRANS64 P0, [R6+URZ+0x30860], R3 ;  /* 0x03086003060085a7 */ /* 0x000ea4000800007f */
[----:B--2---:R-:W-:Y:S05]  /*15b10*/  @!P0 BRA `(.L_x_1092) ;  /* 0xfffffffc00f08947 */ /* 0x004fea000383ffff */
[----:B------:R-:W-:Y:S05]  /*15b20*/  BRA `(.L_x_1164) ;  /* 0xffffffd000347947 */ /* 0x000fea000383ffff */
.L_x_1093:
[----:B------:R-:W-:Y:S01]  /*15b30*/  BSSY B1, `(.L_x_1165) ;  /* 0x0000008000017945 */ /* 0x000fe20003800000 */
[----:B------:R-:W-:Y:S02]  /*15b40*/  IMAD.MOV.U32 R13, RZ, RZ, R18 ;  /* 0x000000ffff0d7224 */ /* 0x000fe400078e0012 */
[----:B------:R-:W-:Y:S02]  /*15b50*/  IMAD.MOV.U32 R12, RZ, RZ, RZ ;  /* 0x000000ffff0c7224 */ /* 0x000fe400078e00ff */
[----:B------:R-:W-:Y:S02]  /*15b60*/  IMAD.MOV.U32 R11, RZ, RZ, 0x181f ;  /* 0x0000181fff0b7424 */ /* 0x000fe400078e00ff */
[----:B------:R-:W-:-:S07]  /*15b70*/  IMAD.MOV.U32 R15, RZ, RZ, -0x1 ;  /* 0xffffffffff0f7424 */ /* 0x000fce00078e00ff */
[----:B01----:R-:W-:Y:S05]  /*15b80*/  WARPSYNC.COLLECTIVE R15, `(.L_x_1166) ;  /* 0x000000000f087348 */ /* 0x003fea0003c00000 */
[----:B------:R2:W3:Y:S02]  /*15b90*/  SHFL.IDX P6, R14, R13, R12, R11 ;  /* 0x0000000c0d0e7389 */ /* 0x0004e400000c000b */
[----:B0123--:R-:W-:Y:S01]  /*15ba0*/  ENDCOLLECTIVE ;  /* 0x000000000000791b */ /* 0x00ffe20003800000 */
.L_x_1166:
[----:B------:R-:W-:Y:S05]  /*15bb0*/  BSYNC B1 ;  /* 0x0000000000017941 */ /* 0x000fea0003800000 */
.L_x_1165:
[----:B------:R-:W-:Y:S01]  /*15bc0*/  IMAD.MOV.U32 R13, RZ, RZ, R17 ;  /* 0x000000ffff0d7224 */ /* 0x000fe200078e0011 */
[----:B------:R-:W-:Y:S01]  /*15bd0*/  LEA R7, R7, UR48, 0x1 ;  /* 0x0000003007077c11 */ /* 0x000fe2000f8e08ff */
[----:B------:R-:W-:Y:S02]  /*15be0*/  IMAD.MOV.U32 R12, RZ, RZ, RZ ;  /* 0x000000ffff0c7224 */ /* 0x000fe400078e00ff */
[----:B------:R-:W-:Y:S02]  /*15bf0*/  IMAD.MOV.U32 R11, RZ, RZ, 0x181f ;  /* 0x0000181fff0b7424 */ /* 0x000fe400078e00ff */
[----:B------:R-:W-:Y:S02]  /*15c00*/  IMAD.MOV.U32 R15, RZ, RZ, -0x1 ;  /* 0xffffffffff0f7424 */ /* 0x000fe400078e00ff */
[----:B------:R-:W-:-:S07]  /*15c10*/  IMAD.MOV.U32 R3, RZ, RZ, R14 ;  /* 0x000000ffff037224 */ /* 0x000fce00078e000e */
[----:B------:R-:W-:Y:S05]  /*15c20*/  WARPSYNC.COLLECTIVE R15, `(.L_x_1167) ;  /* 0x000000000f087348 */ /* 0x000fea0003c00000 */
[----:B------:R0:W1:Y:S02]  /*15c30*/  SHFL.IDX P6, R14, R13, R12, R11 ;  /* 0x0000000c0d0e7389 */ /* 0x00006400000c000b */
[----:B01----:R-:W-:Y:S01]  /*15c40*/  ENDCOLLECTIVE ;  /* 0x000000000000791b */ /* 0x003fe20003800000 */
.L_x_1167:
[----:B------:R-:W-:Y:S02]  /*15c50*/  IMAD.MOV.U32 R13, RZ, RZ, R18 ;  /* 0x000000ffff0d7224 */ /* 0x000fe400078e0012 */
[----:B------:R-:W-:Y:S01]  /*15c60*/  IMAD.MOV.U32 R12, RZ, RZ, 0x1 ;  /* 0x00000001ff0c7424 */ /* 0x000fe200078e00ff */
[----:B------:R-:W-:-:S13]  /*15c70*/  IADD3 R2, P0, R14, R9, RZ ;  /* 0x000000090e027210 */ /* 0x000fda0007f1e0ff */
[----:B------:R-:W-:Y:S05]  /*15c80*/  WARPSYNC.COLLECTIVE R15, `(.L_x_1168) ;  /* 0x000000000f087348 */ /* 0x000fea0003c00000 */
[----:B------:R0:W1:Y:S02]  /*15c90*/  SHFL.IDX P6, R14, R13, R12, R11 ;  /* 0x0000000c0d0e7389 */ /* 0x00006400000c000b */
[----:B01----:R-:W-:Y:S01]  /*15ca0*/  ENDCOLLECTIVE ;  /* 0x000000000000791b */ /* 0x003fe20003800000 */
.L_x_1168:
        /* <DEDUP_REMOVED lines=12> */
.L_x_1169:
        /* <DEDUP_REMOVED lines=12> */
.L_x_1170:
        /* <DEDUP_REMOVED lines=12> */
.L_x_1171:
        /* <DEDUP_REMOVED lines=12> */
.L_x_1172:
        /* <DEDUP_REMOVED lines=12> */
.L_x_1173:
        /* <DEDUP_REMOVED lines=12> */
.L_x_1174:
        /* <DEDUP_REMOVED lines=12> */
.L_x_1175:
        /* <DEDUP_REMOVED lines=12> */
.L_x_1176:
        /* <DEDUP_REMOVED lines=12> */
.L_x_1177:
[----:B------:R-:W-:Y:S01]  /*16370*/  @!PT LDS RZ, [RZ] ;  /* 0x00000000fffff984 */ /* 0x000fe20000000800 */
[----:B------:R-:W-:Y:S01]  /*16380*/  @!PT LDS RZ, [RZ] ;  /* 0x00000000fffff984 */ /* 0x000fe20000000800 */
[----:B------:R-:W-:Y:S01]  /*16390*/  @!PT LDS RZ, [RZ] ;  /* 0x00000000fffff984 */ /* 0x000fe20000000800 */
[----:B------:R2:W-:Y:S01]  /*163a0*/  LDGSTS.E.BYPASS.LTC128B.128 [R7+0x5400], desc[UR36][R2.64+0x80], !P0 ;  /* 0x0540008002077fae */ /* 0x0005e2000c101d64 */
[----:B------:R-:W-:-:S13]  /*163b0*/  ISETP.LT.OR P0, PT, R0, 0x41, P1 ;  /* 0x000000410000780c */ /* 0x000fda0000f01670 */
[----:B------:R2:W-:Y:S01]  /*163c0*/  LDGSTS.E.BYPASS.LTC128B.128 [R7+0x8400], desc[UR36][R2.64+0x100], !P0 ;  /* 0x0840010002077fae */ /* 0x0005e2000c101d64 */
[----:B------:R-:W-:Y:S05]  /*163d0*/  BRA `(.L_x_1178) ;  /* 0xffffffc800f07947 */ /* 0x000fea000383ffff */
.L_x_1099:
[----:B0-----:R0:W1:Y:S02]  /*163e0*/  SYNCS.PHASECHK.TRANS64.TRYWAIT P0, [R0+URZ+0x30860], R3 ;  /* 0x03086003000075a7 */ /* 0x001064000800017f */
[----:B-1----:R-:W-:Y:S05]  /*163f0*/  @!P0 NANOSLEEP.SYNCS 0x989680 ;  /* 0x009896800000895d */ /* 0x002fea0003900000 */
[----:B------:R-:W1:Y:S02]  /*16400*/  @!P0 SYNCS.PHASECHK.TRANS64 P0, [R0+URZ+0x30860], R3 ;  /* 0x03086003000085a7 */ /* 0x000e64000800007f */
[----:B-1----:R-:W-:Y:S05]  /*16410*/  @!P0 BRA `(.L_x_1099) ;  /* 0xfffffffc00f08947 */ /* 0x002fea000383ffff */
[----:B------:R-:W-:Y:S05]  /*16420*/  BRA `(.L_x_1179) ;  /* 0xffffffcc00ec7947 */ /* 0x000fea000383ffff */
.L_x_1100:
        /* <DEDUP_REMOVED lines=8> */
.L_x_1181:
[----:B------:R-:W-:Y:S05]  /*164b0*/  BSYNC B0 ;  /* 0x0000000000007941 */ /* 0x000fea0003800000 */
.L_x_1180:
        /* <DEDUP_REMOVED lines=9> */
.L_x_1182:
[----:B------:R-:W-:Y:S02]  /*16550*/  ULDC UR4, c[0x0][0x2f4] ;  /* 0x0000bd0000047ab9 */ /* 0x000fe40000000800 */
[----:B------:R-:W-:Y:S02]  /*16560*/  ISETP.GE.AND P1, PT, R34, UR4, PT ;  /* 0x0000000422007c0c */ /* 0x000fe4000bf26270 */
[----:B------:R-:W-:Y:S02]  /*16570*/  ISETP.GE.AND P0, PT, R33, UR4, PT ;  /* 0x0000000421007c0c */ /* 0x000fe4000bf06270 */
[----:B------:R-:W-:Y:S02]  /*16580*/  ISETP.GE.AND P2, PT, R23, UR4, PT ;  /* 0x0000000417007c0c */ /* 0x000fe4000bf46270 */
[C---:B------:R-:W-:Y:S02]  /*16590*/  ISETP.LT.OR P4, PT, R5.reuse, 0x1, P1 ;  /* 0x000000010500780c */ /* 0x040fe40000f81670 */
[----:B------:R-:W-:-:S02]  /*165a0*/  ISETP.LT.OR P3, PT, R5, 0x1, P2 ;  /* 0x000000010500780c */ /* 0x000fc40001761670 */
[----:B------:R-:W-:Y:S01]  /*165b0*/  ISETP.LT.OR P5, PT, R5, 0x1, P0 ;  /* 0x000000010500780c */ /* 0x000fe200007a1670 */
[----:B------:R-:W-:Y:S02]  /*165c0*/  IMAD.MOV.U32 R13, RZ, RZ, R18 ;  /* 0x000000ffff0d7224 */ /* 0x000fe400078e0012 */
[----:B------:R-:W-:Y:S02]  /*165d0*/  IMAD.MOV.U32 R12, RZ, RZ, 0x1 ;  /* 0x00000001ff0c7424 */ /* 0x000fe400078e00ff */
[----:B------:R-:W-:-:S08]  /*165e0*/  IMAD.MOV.U32 R2, RZ, RZ, R14 ;  /* 0x000000ffff027224 */ /* 0x000fd000078e000e */
[----:B------:R-:W-:Y:S05]  /*165f0*/  WARPSYNC.COLLECTIVE R15, `(.L_x_1183) ;  /* 0x000000000f087348 */ /* 0x000fea0003c00000 */
[----:B------:R0:W1:Y:S02]  /*16600*/  SHFL.IDX P6, R14, R13, R12, R11 ;  /* 0x0000000c0d0e7389 */ /* 0x00006400000c000b */
[----:B01----:R-:W-:Y:S01]  /*16610*/  ENDCOLLECTIVE ;  /* 0x000000000000791b */ /* 0x003fe20003800000 */
.L_x_1183:
        /* <DEDUP_REMOVED lines=15> */
.L_x_1184:
[----:B------:R-:W-:Y:S02]  /*16710*/  IMAD.MOV.U32 R3, RZ, RZ, R6 ;  /* 0x000000ffff037224 */ /* 0x000fe400078e0006 */
[----:B------:R-:W-:Y:S02]  /*16720*/  IMAD.MOV.U32 R13, RZ, RZ, R18 ;  /* 0x000000ffff0d7224 */ /* 0x000fe400078e0012 */
[----:B------:R-:W-:Y:S02]  /*16730*/  IMAD.MOV.U32 R12, RZ, RZ, 0x2 ;  /* 0x00000002ff0c7424 */ /* 0x000fe400078e00ff */
[----:B------:R-:W-:-:S07]  /*16740*/  IMAD.MOV.U32 R2, RZ, RZ, R14 ;  /* 0x000000ffff027224 */ /* 0x000fce00078e000e */
[----:B------:R-:W-:Y:S05]  /*16750*/  WARPSYNC.COLLECTIVE R15, `(.L_x_1185) ;  /* 0x000000000f087348 */ /* 0x000fea0003c00000 */
[----:B------:R0:W1:Y:S02]  /*16760*/  SHFL.IDX P6, R14, R13, R12, R11 ;  /* 0x0000000c0d0e7389 */ /* 0x00006400000c000b */
[----:B01----:R-:W-:Y:S01]  /*16770*/  ENDCOLLECTIVE ;  /* 0x000000000000791b */ /* 0x003fe20003800000 */
.L_x_1185:
        /* <DEDUP_REMOVED lines=15> */
.L_x_1186:
[----:B------:R-:W-:Y:S02]  /*16870*/  IMAD.MOV.U32 R3, RZ, RZ, R7 ;  /* 0x000000ffff037224 */ /* 0x000fe400078e0007 */
[----:B------:R-:W-:Y:S02]  /*16880*/  IMAD.MOV.U32 R13, RZ, RZ, R18 ;  /* 0x000000ffff0d7224 */ /* 0x000fe400078e0012 */
[----:B------:R-:W-:Y:S02]  /*16890*/  IMAD.MOV.U32 R12, RZ, RZ, 0x3 ;  /* 0x00000003ff0c7424 */ /* 0x000fe400078e00ff */
[----:B------:R-:W-:-:S07]  /*168a0*/  IMAD.MOV.U32 R8, RZ, RZ, R14 ;  /* 0x000000ffff087224 */ /* 0x000fce00078e000e */
[----:B------:R-:W-:Y:S05]  /*168b0*/  WARPSYNC.COLLECTIVE R15, `(.L_x_1187) ;  /* 0x000000000f087348 */ /* 0x000fea0003c00000 */
[----:B------:R0:W1:Y:S02]  /*168c0*/  SHFL.IDX P6, R14, R13, R12, R11 ;  /* 0x0000000c0d0e7389 */ /* 0x00006400000c000b */
[----:B01----:R-:W-:Y:S01]  /*168d0*/  ENDCOLLECTIVE ;  /* 0x000000000000791b */ /* 0x003fe20003800000 */
.L_x_1187:
[----:B------:R-:W-:-:S04]  /*168e0*/  IMAD.MOV.U32 R2, RZ, RZ, R8 ;  /* 0x000000ffff027224 */ /* 0x000fc800078e0008 */
[----:B------:R-:W-:-:S05]  /*168f0*/  IMAD.WIDE.U32 R2, R23, 0x2, R2 ;  /* 0x0000000217027825 */ /* 0x000fca00078e0002 */
[----:B------:R-:W-:Y:S01]  /*16900*/  @!PT LDS RZ, [RZ] ;  /* 0x00000000fffff984 */ /* 0x000fe20000000800 */
[----:B------:R-:W-:Y:S01]  /*16910*/  @!PT LDS RZ, [RZ] ;  /* 0x00000000fffff984 */ /* 0x000fe20000000800 */
[----:B------:R-:W-:Y:S01]  /*16920*/  @!PT LDS RZ, [RZ] ;  /* 0x00000000fffff984 */ /* 0x000fe20000000800 */
[----:B------:R0:W-:Y:S01]  /*16930*/  LDGSTS.E.BYPASS.LTC128B.128 [R4+0x1400], desc[UR36][R2.64], !P3 ;  /* 0x0140000002047fae */ /* 0x0001e2000d901d64 */
[C---:B------:R-:W-:Y:S01]  /*16940*/  ISETP.LT.OR P3, PT, R5.reuse, 0x31, P2 ;  /* 0x000000310500780c */ /* 0x040fe20001761670 */
[----:B------:R-:W-:Y:S02]  /*16950*/  IMAD.MOV.U32 R13, RZ, RZ, R17 ;  /* 0x000000ffff0d7224 */ /* 0x000fe400078e0011 */
        /* <DEDUP_REMOVED lines=8> */
.L_x_1188:
[----:B------:R-:W-:Y:S02]  /*169e0*/  IMAD.MOV.U32 R3, RZ, RZ, R6 ;  /* 0x000000ffff037224 */ /* 0x000fe400078e0006 */
[----:B------:R-:W-:Y:S02]  /*169f0*/  IMAD.MOV.U32 R6, RZ, RZ, RZ ;  /* 0x000000ffff067224 */ /* 0x000fe400078e00ff */
[----:B------:R-:W-:Y:S02]  /*16a00*/  IMAD.MOV.U32 R13, RZ, RZ, R18 ;  /* 0x000000ffff0d7224 */ /* 0x000fe400078e0012 */
[----:B------:R-:W-:Y:S02]  /*16a10*/  IMAD.MOV.U32 R12, RZ, RZ, 0x4 ;  /* 0x00000004ff0c7424 */ /* 0x000fe400078e00ff */
[----:B------:R-:W-:-:S07]  /*16a20*/  IMAD.MOV.U32 R2, RZ, RZ, R14 ;  /* 0x000000ffff027224 */ /* 0x000fce00078e000e */
[----:B------:R-:W-:Y:S05]  /*16a30*/  WARPSYNC.COLLECTIVE R15, `(.L_x_1189) ;  /* 0x000000000f087348 */ /* 0x000fea0003c00000 */
[----:B------:R0:W1:Y:S02]  /*16a40*/  SHFL.IDX P6, R14, R13, R12, R11 ;  /* 0x0000000c0d0e7389 */ /* 0x00006400000c000b */
[----:B01----:R-:W-:Y:S01]  /*16a50*/  ENDCOLLECTIVE ;  /* 0x000000000000791b */ /* 0x003fe20003800000 */
.L_x_1189:
        /* <DEDUP_REMOVED lines=15> */
.L_x_1190:
[----:B------:R-:W-:Y:S02]  /*16b50*/  IMAD.MOV.U32 R3, RZ, RZ, R7 ;  /* 0x000000ffff037224 */ /* 0x000fe400078e0007 */
[----:B------:R-:W-:Y:S02]  /*16b60*/  IMAD.MOV.U32 R13, RZ, RZ, R18 ;  /* 0x000000ffff0d7224 */ /* 0x000fe400078e0012 */
[----:B------:R-:W-:Y:S02]  /*16b70*/  IMAD.MOV.U32 R12, RZ, RZ, 0x5 ;  /* 0x00000005ff0c7424 */ /* 0x000fe400078e00ff */
[----:B------:R-:W-:-:S07]  /*16b80*/  IMAD.MOV.U32 R8, RZ, RZ, R14 ;  /* 0x000000ffff087224 */ /* 0x000fce00078e000e */
[----:B------:R-:W-:Y:S05]  /*16b90*/  WARPSYNC.COLLECTIVE R15, `(.L_x_1191) ;  /* 0x000000000f087348 */ /* 0x000fea0003c00000 */
[----:B------:R0:W1:Y:S02]  /*16ba0*/  SHFL.IDX P6, R14, R13, R12, R11 ;  /* 0x0000000c0d0e7389 */ /* 0x00006400000c000b */
[----:B01----:R-:W-:Y:S01]  /*16bb0*/  ENDCOLLECTIVE ;  /* 0x000000000000791b */ /* 0x003fe20003800000 */
.L_x_1191:
        /* <DEDUP_REMOVED lines=13> */
.L_x_1192:
[----:B------:R-:W-:Y:S05]  /*16c90*/  BRA `(.L_x_1193) ;  /* 0xffffffc800d07947 */ /* 0x000fea000383ffff */
.L_x_1103:
[----:B0-----:R0:W1:Y:S02]  /*16ca0*/  SYNCS.PHASECHK.TRANS64.TRYWAIT P0, [R7+URZ+0x30820], R6 ;  /* 0x03082006070075a7 */ /* 0x001064000800017f */
[----:B-1----:R-:W-:Y:S05]  /*16cb0*/  @!P0 NANOSLEEP.SYNCS 0x989680 ;  /* 0x009896800000895d */ /* 0x002fea0003900000 */
[----:B------:R-:W1:Y:S02]  /*16cc0*/  @!P0 SYNCS.PHASECHK.TRANS64 P0, [R7+URZ+0x30820], R6 ;  /* 0x03082006070085a7 */ /* 0x000e64000800007f */
[----:B-1----:R-:W-:Y:S05]  /*16cd0*/  @!P0 BRA `(.L_x_1103) ;  /* 0xfffffffc00f08947 */ /* 0x002fea000383ffff */
[----:B------:R-:W-:Y:S05]  /*16ce0*/  BRA `(.L_x_1194) ;  /* 0xffffffcc004c7947 */ /* 0x000fea000383ffff */
.L_x_1104:
[----:B------:R-:W1:Y:S01]  /*16cf0*/  S2R R2, SR_TID.X ;  /* 0x0000000000027919 */ /* 0x000e620000002100 */
[----:B------:R-:W-:Y:S01]  /*16d00*/  BSSY B0, `(.L_x_1195) ;  /* 0x000000a000007945 */ /* 0x000fe20003800000 */
[----:B------:R-:W-:Y:S02]  /*16d10*/  IMAD.MOV.U32 R12, RZ, RZ, RZ ;  /* 0x000000ffff0c7224 */ /* 0x000fe400078e00ff */
[----:B------:R-:W-:Y:S02]  /*16d20*/  IMAD.MOV.U32 R11, RZ, RZ, 0x1f ;  /* 0x0000001fff0b7424 */ /* 0x000fe400078e00ff */
[----:B------:R-:W-:Y:S01]  /*16d30*/  IMAD.MOV.U32 R15, RZ, RZ, -0x1 ;  /* 0xffffffffff0f7424 */ /* 0x000fe200078e00ff */
[----:B-1----:R-:W-:-:S04]  /*16d40*/  SHF.R.U32.HI R2, RZ, 0x5, R2 ;  /* 0x00000005ff027819 */ /* 0x002fc80000011602 */
[----:B------:R-:W-:-:S05]  /*16d50*/  LOP3.LUT R2, R2, 0x3, RZ, 0xc0, !PT ;  /* 0x0000000302027812 */ /* 0x000fca00078ec0ff */
[----:B------:R-:W-:-:S07]  /*16d60*/  IMAD.MOV.U32 R13, RZ, RZ, R2 ;  /* 0x000000ffff0d7224 */ /* 0x000fce00078e0002 */
[----:B0----5:R-:W-:Y:S05]  /*16d70*/  WARPSYNC.COLLECTIVE R15, `(.L_x_1196) ;  /* 0x000000000f087348 */ /* 0x021fea0003c00000 */
[----:B------:R1:W2:Y:S02]  /*16d80*/  SHFL.IDX P6, R14, R13, R12, R11 ;  /* 0x0000000c0d0e7389 */ /* 0x0002a400000c000b */
[----:B012--5:R-:W-:Y:S01]  /*16d90*/  ENDCOLLECTIVE ;  /* 0x000000000000791b */ /* 0x027fe20003800000 */
.L_x_1196:
[----:B------:R-:W-:Y:S05]  /*16da0*/  BSYNC B0 ;  /* 0x0000000000007941 */ /* 0x000fea0003800000 */
.L_x_1195:
[----:B------:R-:W-:Y:S05]  /*16db0*/  BRA `(.L_x_1197) ;  /* 0xffffffcc00307947 */ /* 0x000fea000383ffff */
.L_x_1105:
[----:B------:R-:W-:Y:S01]  /*16dc0*/  BSSY B0, `(.L_x_1198) ;  /* 0x0000006000007945 */ /* 0x000fe20003800000 */
[----:B------:R-:W-:-:S07]  /*16dd0*/  IMAD.MOV.U32 R15, RZ, RZ, -0x1 ;  /* 0xffffffffff0f7424 */ /* 0x000fce00078e00ff */
[----:B01---5:R-:W-:Y:S05]  /*16de0*/  WARPSYNC.COLLECTIVE R15, `(.L_x_1199) ;  /* 0x000000000f0c7348 */ /* 0x023fea0003c00000 */
[----:B------:R-:W-:Y:S02]  /*16df0*/  ELECT P6, UR62, PT ;  /* 0x00000000003e782f */ /* 0x000fe400038c0000 */
[----:B------:R-:W-:Y:S01]  /*16e00*/  MOV R14, UR62 ;  /* 0x0000003e000e7c02 */ /* 0x000fe20008000f00 */
[----:B01---5:R-:W-:Y:S10]  /*16e10*/  ENDCOLLECTIVE ;  /* 0x000000000000791b */ /* 0x023ff40003800000 */
.L_x_1199:
[----:B------:R-:W-:Y:S05]  /*16e20*/  BSYNC B0 ;  /* 0x0000000000007941 */ /* 0x000fea0003800000 */
.L_x_1198:
[----:B------:R-:W-:Y:S05]  /*16e30*/  BRA `(.L_x_1200) ;  /* 0xffffffcc00247947 */ /* 0x000fea000383ffff */
.L_x_1107:
[----:B-1----:R1:W2:Y:S02]  /*16e40*/  SYNCS.PHASECHK.TRANS64.TRYWAIT P1, [R5+URZ+0x30840], R2 ;  /* 0x03084002050075a7 */ /* 0x0022a4000802017f */
[----:B--2---:R-:W-:Y:S05]  /*16e50*/  @!P1 NANOSLEEP.SYNCS 0x989680 ;  /* 0x009896800000995d */ /* 0x004fea0003900000 */
[----:B------:R-:W2:Y:S02]  /*16e60*/  @!P1 SYNCS.PHASECHK.TRANS64 P1, [R5+URZ+0x30840], R2 ;  /* 0x03084002050095a7 */ /* 0x000ea4000802007f */
[----:B--2---:R-:W-:Y:S05]  /*16e70*/  @!P1 BRA `(.L_x_1107) ;  /* 0xfffffffc00f09947 */ /* 0x004fea000383ffff */
[----:B------:R-:W-:Y:S05]  /*16e80*/  BRA `(.L_x_1201) ;  /* 0xffffffcc004c7947 */ /* 0x000fea000383ffff */
.L_x_1109:
[----:B0-----:R0:W2:Y:S02]  /*16e90*/  SYNCS.PHASECHK.TRANS64.TRYWAIT P1, [R7+URZ+0x30840], R0 ;  /* 0x03084000070075a7 */ /* 0x0010a4000802017f */
[----:B--2---:R-:W-:Y:S05]  /*16ea0*/  @!P1 NANOSLEEP.SYNCS 0x989680 ;  /* 0x009896800000995d */ /* 0x004fea0003900000 */
[----:B------:R-:W2:Y:S02]  /*16eb0*/  @!P1 SYNCS.PHASECHK.TRANS64 P1, [R7+URZ+0x30840], R0 ;  /* 0x03084000070095a7 */ /* 0x000ea4000802007f */
[----:B--2---:R-:W-:Y:S05]  /*16ec0*/  @!P1 BRA `(.L_x_1109) ;  /* 0xfffffffc00f09947 */ /* 0x004fea000383ffff */
[----:B------:R-:W-:Y:S05]  /*16ed0*/  BRA `(.L_x_1202) ;  /* 0xffffffcc00587947 */ /* 0x000fea000383ffff */
.L_x_1111:
[----:B--2---:R2:W3:Y:S02]  /*16ee0*/  SYNCS.PHASECHK.TRANS64.TRYWAIT P1, [R5+URZ+0x30860], R2 ;  /* 0x03086002050075a7 */ /* 0x0044e4000802017f */
[----:B---3--:R-:W-:Y:S05]  /*16ef0*/  @!P1 NANOSLEEP.SYNCS 0x989680 ;  /* 0x009896800000995d */ /* 0x008fea0003900000 */
[----:B------:R-:W3:Y:S02]  /*16f00*/  @!P1 SYNCS.PHASECHK.TRANS64 P1, [R5+URZ+0x30860], R2 ;  /* 0x03086002050095a7 */ /* 0x000ee4000802007f */
[----:B---3--:R-:W-:Y:S05]  /*16f10*/  @!P1 BRA `(.L_x_1111) ;  /* 0xfffffffc00f09947 */ /* 0x008fea000383ffff */
[----:B------:R-:W-:Y:S05]  /*16f20*/  BRA `(.L_x_1203) ;  /* 0xffffffcc00547947 */ /* 0x000fea000383ffff */
.L_x_1204:
        /* <DEDUP_REMOVED lines=13> */
.L_x_3213:


//--------------------- .text._ZN7cutlass13device_kernelIN5flash11enable_sm90INS1_16FlashAttnFwdSm90INS1_25CollectiveMainloopFwdSm90ILi2EN4cute5tupleIJNS5_1CILi1EEES8_S8_EEENS6_IJNS7_ILi128EEENS7_ILi96EEENS7_ILi192EEEEEELi192ENS_6half_tEfNS_4arch4Sm90ELb0ELb1ELb0ELb1ELb1ELb0ELb0ELb1ELb1ELb1ELb1ELb0EEENS1_21CollectiveEpilogueFwdINS6_IJSA_SC_SB_EEES9_SE_SG_Li256ELb1ELb1ELb1ELb0EEENS1_36VarlenDynamicPersistentTileSchedulerILi128ELi96ELi256ELi128ELb1ELb1ELb1ELb1ELb0ELb1EEEEEEEEEvNT_6ParamsE --------------------------
	.section	.text._ZN7cutlass13device_kernelIN5flash11enable_sm90INS1_16FlashAttnFwdSm90INS1_25CollectiveMainloopFwdSm90ILi2EN4cute5tupleIJNS5_1CILi1EEES8_S8_EEENS6_IJNS7_ILi128EEENS7_ILi96EEENS7_ILi192EEEEEELi192ENS_6half_tEfNS_4arch4Sm90ELb0ELb1ELb0ELb1ELb1ELb0ELb0ELb1ELb1ELb1ELb1ELb0EEENS1_21CollectiveEpilogueFwdINS6_IJSA_SC_SB_EEES9_SE_SG_Li256ELb1ELb1ELb1ELb0EEENS1_36VarlenDynamicPersistentTileSchedulerILi128ELi96ELi256ELi128ELb1ELb1ELb1ELb1ELb0ELb1EEEEEEEEEvNT_6ParamsE,"ax",@progbits
	.align	128
.text._ZN7cutlass13device_kernelIN5flash11enable_sm90INS1_16FlashAttnFwdSm90INS1_25CollectiveMainloopFwdSm90ILi2EN4cute5tupleIJNS5_1CILi1EEES8_S8_EEENS6_IJNS7_ILi128EEENS7_ILi96EEENS7_ILi192EEEEEELi192ENS_6half_tEfNS_4arch4Sm90ELb0ELb1ELb0ELb1ELb1ELb0ELb0ELb1ELb1ELb1ELb1ELb0EEENS1_21CollectiveEpilogueFwdINS6_IJSA_SC_SB_EEES9_SE_SG_Li256ELb1ELb1ELb1ELb0EEENS1_36VarlenDynamicPersistentTileSchedulerILi128ELi96ELi256ELi128ELb1ELb1ELb1ELb1ELb0ELb1EEEEEEEEEvNT_6ParamsE:
        .type           _ZN7cutlass13device_kernelIN5flash11enable_sm90INS1_16FlashAttnFwdSm90INS1_25CollectiveMainloopFwdSm90ILi2EN4cute5tupleIJNS5_1CILi1EEES8_S8_EEENS6_IJNS7_ILi128EEENS7_ILi96EEENS7_ILi192EEEEEELi192ENS_6half_tEfNS_4arch4Sm90ELb0ELb1ELb0ELb1ELb1ELb0ELb0ELb1ELb1ELb1ELb1ELb0EEENS1_21CollectiveEpilogueFwdINS6_IJSA_SC_SB_EEES9_SE_SG_Li256ELb1ELb1ELb1ELb0EEENS1_36VarlenDynamicPersistentTileSchedulerILi128ELi96ELi256ELi128ELb1ELb1ELb1ELb1ELb0ELb1EEEEEEEEEvNT_6ParamsE,@function
        .size           _ZN7cutlass13device_kernelIN5flash11enable_sm90INS1_16FlashAttnFwdSm90INS1_25CollectiveMainloopFwdSm90ILi2EN4cute5tupleIJNS5_1CILi1EEES8_S8_EEENS6_IJNS7_ILi128EEENS7_ILi96EEENS7_ILi192EEEEEELi192ENS_6half_tEfNS_4arch4Sm90ELb0ELb1ELb0ELb1ELb1ELb0ELb0ELb1ELb1ELb1ELb1ELb0EEENS1_21CollectiveEpilogueFwdINS6_IJSA_SC_SB_EEES9_SE_SG_Li256ELb1ELb1ELb1ELb0EEENS1_36VarlenDynamicPersistentTileSchedulerILi128ELi96ELi256ELi128ELb1ELb1ELb1ELb1ELb0ELb1EEEEEEEEEvNT_6ParamsE,(.L_x_3214 - _ZN7cutlass13device_kernelIN5flash11enable_sm90INS1_16FlashAttnFwdSm90INS1_25CollectiveMainloopFwdSm90ILi2EN4cute5tupleIJNS5_1CILi1EEES8_S8_EEENS6_IJNS7_ILi128EEENS7_ILi96EEENS7_ILi192EEEEEELi192ENS_6half_tEfNS_4arch4Sm90ELb0ELb1ELb0ELb1ELb1ELb0ELb0ELb1ELb1ELb1ELb1ELb0EEENS1_21CollectiveEpilogueFwdINS6_IJSA_SC_SB_EEES9_SE_SG_Li256ELb1ELb1ELb1ELb0EEENS1_36VarlenDynamicPersistentTileSchedulerILi128ELi96ELi256ELi128ELb1ELb1ELb1ELb1ELb0ELb1EEEEEEEEEvNT_6ParamsE)
        .other          _ZN7cutlass13device_kernelIN5flash11enable_sm90INS1_16FlashAttnFwdSm90INS1_25CollectiveMainloopFwdSm90ILi2EN4cute5tupleIJNS5_1CILi1EEES8_S8_EEENS6_IJNS7_ILi128EEENS7_ILi96EEENS7_ILi192EEEEEELi192ENS_6half_tEfNS_4arch4Sm90ELb0ELb1ELb0ELb1ELb1ELb0ELb0ELb1ELb1ELb1ELb1ELb0EEENS1_21CollectiveEpilogueFwdINS6_IJSA_SC_SB_EEES9_SE_SG_Li256ELb1ELb1ELb1ELb0EEENS1_36VarlenDynamicPersistentTileSchedulerILi128ELi96ELi256ELi128ELb1ELb1ELb1ELb1ELb0ELb1EEEEEEEEEvNT_6ParamsE,@"STO_CUDA_ENTRY STV_DEFAULT"
_ZN7cutlass13device_kernelIN5flash11enable_sm90INS1_16FlashAttnFwdSm90INS1_25CollectiveMainloopFwdSm90ILi2EN4cute5tupleIJNS5_1CILi1EEES8_S8_EEENS6_IJNS7_ILi128EEENS7_ILi96EEENS7_ILi192EEEEEELi192ENS_6half_tEfNS_4arch4Sm90ELb0ELb1ELb0ELb1ELb1ELb0ELb0ELb1ELb1ELb1ELb1ELb0EEENS1_21CollectiveEpilogueFwdINS6_IJSA_SC_SB_EEES9_SE_SG_Li256ELb1ELb1ELb1ELb0EEENS1_36VarlenDynamicPersistentTileSchedulerILi128ELi96ELi256ELi128ELb1ELb1ELb1ELb1ELb0ELb1EEEEEEEEEvNT_6ParamsE:
        /* <DEDUP_REMOVED lines=45> */
.L_x_1205:
        /* <DEDUP_REMOVED lines=22> */
.L_x_1206:
        /* <DEDUP_REMOVED lines=18> */
.L_x_1207:
        /* <DEDUP_REMOVED lines=22> */
.L_x_1208:
        /* <DEDUP_REMOVED lines=23> */
.L_x_1209:
        /* <DEDUP_REMOVED lines=10> */
.L_x_1211:
        /* <DEDUP_REMOVED lines=66> */
[----:B------:R-:W-:Y:S02]  /*0ce0*/  VIADD R218, R19, 0x8 ;  /* 0x0000000813da7836 */ /* 0x000fe40000000000 */
[----:B------:R-:W-:Y:S02]  /*0cf0*/  IMAD R7, R7, 0x10, R10 ;  /* 0x0000001007077824 */ /* 0x000fe400078e020a */
[----:B------:R-:W-:Y:S02]  /*0d00*/  VIADD R217, R19, 0x80 ;  /* 0x0000008013d97836 */ /* 0x000fe40000000000 */
[----:B------:R-:W-:-:S02]  /*0d10*/  IMAD R5, R2, 0x40, R7 ;  /* 0x0000004002057824 */ /* 0x000fc400078e0207 */
[----:B------:R-:W-:Y:S01]  /*0d20*/  IMAD.U32 R2, RZ, RZ, UR4 ;  /* 0x00000004ff027e24 */ /* 0x000fe2000f8e00ff */
[----:B------:R-:W-:Y:S01]  /*0d30*/  UMOV UR4, URZ ;  /* 0x0000003f00047c82 */ /* 0x000fe20008000000 */
[C---:B------:R-:W-:Y:S01]  /*0d40*/  VIADD R216, R19.reuse, 0x88 ;  /* 0x0000008813d87836 */ /* 0x040fe20000000000 */
[----:B------:R-:W-:Y:S01]  /*0d50*/  STL [R1+0xc], R5 ;  /* 0x00000c0501007387 */ /* 0x000fe20000100800 */
        /* <DEDUP_REMOVED lines=13> */
[----:B0-----:R-:W-:Y:S01]  /*0e30*/  SHF.R.S32.HI R2, RZ, 0x1f, R218 ;  /* 0x0000001fff027819 */ /* 0x001fe200000114da */
[C---:B------:R-:W-:Y:S01]  /*0e40*/  VIADD R207, R19.reuse, 0x10 ;  /* 0x0000001013cf7836 */ /* 0x040fe20000000000 */
[----:B------:R-:W-:Y:S01]  /*0e50*/  SHF.R.S32.HI R225, RZ, 0x1f, R212 ;  /* 0x0000001fffe17819 */ /* 0x000fe200000114d4 */
[C---:B------:R-:W-:Y:S01]  /*0e60*/  VIADD R206, R19.reuse, 0x28 ;  /* 0x0000002813ce7836 */ /* 0x040fe20000000000 */
[----:B------:R-:W-:Y:S01]  /*0e70*/  SHF.R.S32.HI R224, RZ, 0x1f, R211 ;  /* 0x0000001fffe07819 */ /* 0x000fe200000114d3 */
[C---:B------:R-:W-:Y:S01]  /*0e80*/  VIADD R205, R19.reuse, 0x30 ;  /* 0x0000003013cd7836 */ /* 0x040fe20000000000 */
[----:B------:R-:W-:Y:S01]  /*0e90*/  SHF.R.S32.HI R223, RZ, 0x1f, R210 ;  /* 0x0000001fffdf7819 */ /* 0x000fe200000114d2 */
[----:B------:R-:W-:-:S02]  /*0ea0*/  VIADD R204, R19, 0x38 ;  /* 0x0000003813cc7836 */ /* 0x000fc40000000000 */
[C---:B------:R-:W-:Y:S02]  /*0eb0*/  VIADD R203, R19.reuse, 0x40 ;  /* 0x0000004013cb7836 */ /* 0x040fe40000000000 */
[C---:B------:R-:W-:Y:S02]  /*0ec0*/  VIADD R202, R19.reuse, 0x48 ;  /* 0x0000004813ca7836 */ /* 0x040fe40000000000 */
[C---:B------:R-:W-:Y:S02]  /*0ed0*/  VIADD R201, R19.reuse, 0x50 ;  /* 0x0000005013c97836 */ /* 0x040fe40000000000 */
[C---:B------:R-:W-:Y:S02]  /*0ee0*/  VIADD R200, R19.reuse, 0x58 ;  /* 0x0000005813c87836 */ /* 0x040fe40000000000 */
[C---:B------:R-:W-:Y:S02]  /*0ef0*/  VIADD R199, R19.reuse, 0x60 ;  /* 0x0000006013c77836 */ /* 0x040fe40000000000 */
[----:B------:R-:W-:-:S02]  /*0f00*/  VIADD R198, R19, 0x68 ;  /* 0x0000006813c67836 */ /* 0x000fc40000000000 */
[C---:B------:R-:W-:Y:S02]  /*0f10*/  VIADD R197, R19.reuse, 0x70 ;  /* 0x0000007013c57836 */ /* 0x040fe40000000000 */
[----:B------:R-:W-:Y:S02]  /*0f20*/  VIADD R196, R19, 0x78 ;  /* 0x0000007813c47836 */ /* 0x000fe40000000000 */
[----:B------:R-:W-:-:S07]  /*0f30*/  IMAD R192, R4, 0x8, R5 ;  /* 0x0000000804c07824 */ /* 0x000fce00078e0205 */
.L_x_1323:
[----:B------:R-:W-:Y:S01]  /*0f40*/  ULDC.64 UR8, c[0x0][0xa28] ;  /* 0x00028a0000087ab9 */ /* 0x000fe20000000a00 */
[----:B0-23--:R-:W0:Y:S01]  /*0f50*/  LDC.64 R8, c[0x0][0x418] ;  /* 0x00010600ff087b82 */ /* 0x00de220000000a00 */
[----:B------:R-:W-:Y:S01]  /*0f60*/  UISETP.NE.U32.AND UP0, UPT, UR8, URZ, UPT ;  /* 0x0000003f0800728c */ /* 0x000fe2000bf05070 */
[----:B----4-:R-:W-:-:S03]  /*0f70*/  IMAD.MOV.U32 R6, RZ, RZ, RZ ;  /* 0x000000ffff067224 */ /* 0x010fc600078e00ff */
[----:B------:R-:W-:-:S03]  /*0f80*/  UISETP.NE.AND.EX UP0, UPT, UR9, URZ, UPT, UP0 ;  /* 0x0000003f0900728c */ /* 0x000fc6000bf05300 */
[----:B------:R-:W-:Y:S01]  /*0f90*/  ULDC.64 UR8, c[0x0][0xa18] ;  /* 0x0002860000087ab9 */ /* 0x000fe20000000a00 */
[----:B-1----:R-:W1:Y:S01]  /*0fa0*/  LDC R0, c[0x0][0x424] ;  /* 0x00010900ff007b82 */ /* 0x002e620000000800 */
[----:B------:R-:W-:Y:S01]  /*0fb0*/  UISETP.NE.U32.AND UP1, UPT, UR8, URZ, UPT ;  /* 0x0000003f0800728c */ /* 0x000fe2000bf25070 */
[----:B------:R-:W-:-:S03]  /*0fc0*/  PLOP3.LUT P0, PT, PT, PT, UP0, 0x80, 0x0 ;  /* 0x000000000000781c */ /* 0x000fc60003f0f008 */
[----:B------:R-:W-:-:S03]  /*0fd0*/  UISETP.NE.AND.EX UP1, UPT, UR9, URZ, UPT, UP1 ;  /* 0x0000003f0900728c */ /* 0x000fc6000bf25310 */
[----:B------:R-:W-:Y:S01]  /*0fe0*/  @UP0 ULDC.64 UR8, c[0x0][0xa28] ;  /* 0x00028a0000080ab9 */ /* 0x000fe20000000a00 */
[----:B------:R-:W2:Y:S01]  /*0ff0*/  LDC R17, c[0x0][0x2f0] ;  /* 0x0000bc00ff117b82 */ /* 0x000ea20000000800 */
[----:B------:R-:W-:Y:S01]  /*1000*/  @UP0 UIMAD.WIDE UR8, UR7, 0x4, UR8 ;  /* 0x00000004070808a5 */ /* 0x000fe2000f8e0208 */
[----:B------:R-:W-:-:S05]  /*1010*/  PLOP3.LUT P2, PT, PT, PT, UP1, 0x80, 0x0 ;  /* 0x000000000000781c */ /* 0x000fca0003f4f018 */
[----:B------:R-:W-:Y:S01]  /*1020*/  @UP1 ULDC.64 UR10, c[0x0][0xa18] ;  /* 0x00028600000a1ab9 */ /* 0x000fe20000000a00 */
[----:B------:R-:W-:Y:S02]  /*1030*/  IMAD.U32 R2, RZ, RZ, UR8 ;  /* 0x00000008ff027e24 */ /* 0x000fe4000f8e00ff */
[----:B------:R-:W-:Y:S01]  /*1040*/  IMAD.U32 R3, RZ, RZ, UR9 ;  /* 0x00000009ff037e24 */ /* 0x000fe2000f8e00ff */
[----:B------:R-:W-:Y:S02]  /*1050*/  @UP1 UIMAD.WIDE UR8, UR7, 0x4, UR10 ;  /* 0x00000004070818a5 */ /* 0x000fe4000f8e020a */
[----:B------:R-:W-:Y:S02]  /*1060*/  ULOP3.LUT UR4, UR5, 0xffff, URZ, 0xc0, !UPT ;  /* 0x0000ffff05047892 */ /* 0x000fe4000f8ec03f */
[----:B------:R3:W5:Y:S02]  /*1070*/  @P0 LDG.E R6, desc[UR36][R2.64] ;  /* 0x0000002402060981 */ /* 0x000764000c1e1900 */
[----:B------:R-:W-:-:S02]  /*1080*/  IMAD.U32 R4, RZ, RZ, UR8 ;  /* 0x00000008ff047e24 */ /* 0x000fc4000f8e00ff */
[----:B------:R-:W-:Y:S01]  /*1090*/  IMAD.U32 R5, RZ, RZ, UR9 ;  /* 0x00000009ff057e24 */ /* 0x000fe2000f8e00ff */
[----:B------:R-:W-:-:S04]  /*10a0*/  ULDC.64 UR8, c[0x0][0xa20] ;  /* 0x0002880000087ab9 */ /* 0x000fc80000000a00 */
[----:B------:R3:W5:Y:S01]  /*10b0*/  @P2 LDG.E R18, desc[UR36][R4.64] ;  /* 0x0000002404122981 */ /* 0x000762000c1e1900 */
[----:B0-----:R-:W-:Y:S01]  /*10c0*/  ISETP.NE.U32.AND P0, PT, R8, RZ, PT ;  /* 0x000000ff0800720c */ /* 0x001fe20003f05070 */
[----:B------:R-:W-:Y:S01]  /*10d0*/  IMAD.U32 R209, RZ, RZ, UR4 ;  /* 0x00000004ffd17e24 */ /* 0x000fe2000f8e00ff */
[----:B------:R-:W-:Y:S02]  /*10e0*/  ISETP.NE.U32.AND P1, PT, RZ, UR8, PT ;  /* 0x00000008ff007c0c */ /* 0x000fe4000bf25070 */
[----:B------:R-:W-:Y:S02]  /*10f0*/  ISETP.NE.AND.EX P0, PT, R9, RZ, PT, P0 ;  /* 0x000000ff0900720c */ /* 0x000fe40003f05300 */
[----:B------:R-:W-:Y:S02]  /*1100*/  ISETP.NE.AND.EX P1, PT, RZ, UR9, PT, P1 ;  /* 0x00000009ff007c0c */ /* 0x000fe4000bf25310 */
[----:B-1----:R-:W-:Y:S01]  /*1110*/  SEL R0, R0, 0x1, P0 ;  /* 0x0000000100007807 */ /* 0x002fe20000000000 */
[----:B---3--:R-:W-:Y:S10]  /*1120*/  @P2 BRA `(.L_x_1212) ;  /* 0x0000000000302947 */ /* 0x008ff40003800000 */
[----:B------:R-:W-:Y:S01]  /*1130*/  ULDC.64 UR8, c[0x0][0xa00] ;  /* 0x0002800000087ab9 */ /* 0x000fe20000000a00 */
[----:B-----5:R-:W0:Y:S01]  /*1140*/  LDC R18, c[0x0][0x288] ;  /* 0x0000a200ff127b82 */ /* 0x020e220000000800 */
[----:B------:R-:W-:-:S04]  /*1150*/  ISETP.NE.U32.AND P0, PT, RZ, UR8, PT ;  /* 0x00000008ff007c0c */ /* 0x000fc8000bf05070 */
[----:B------:R-:W-:-:S13]  /*1160*/  ISETP.NE.AND.EX P0, PT, RZ, UR9, PT, P0 ;  /* 0x00000009ff007c0c */ /* 0x000fda000bf05300 */
[----:B------:R-:W-:Y:S05]  /*1170*/  @!P0 BRA `(.L_x_1212) ;  /* 0x00000000001c8947 */ /* 0x000fea0003800000 */
[----:B------:R-:W-:Y:S02]  /*1180*/  ULDC.64 UR8, c[0x0][0xa00] ;  /* 0x0002800000087ab9 */ /* 0x000fe40000000a00 */
[----:B------:R-:W-:-:S06]  /*1190*/  UIMAD.WIDE UR8, UR7, 0x4, UR8 ;  /* 0x00000004070878a5 */ /* 0x000fcc000f8e0208 */
[----:B------:R-:W-:Y:S02]  /*11a0*/  IMAD.U32 R2, RZ, RZ, UR8 ;  /* 0x00000008ff027e24 */ /* 0x000fe4000f8e00ff */
[----:B------:R-:W-:-:S05]  /*11b0*/  IMAD.U32 R3, RZ, RZ, UR9 ;  /* 0x00000009ff037e24 */ /* 0x000fca000f8e00ff */
[----:B0-----:R-:W3:Y:S04]  /*11c0*/  LDG.E R18, desc[UR36][R2.64] ;  /* 0x0000002402127981 */ /* 0x001ee8000c1e1900 */
[----:B------:R-:W3:Y:S02]  /*11d0*/  LDG.E R5, desc[UR36][R2.64+0x4] ;  /* 0x0000042402057981 */ /* 0x000ee4000c1e1900 */
[----:B---3--:R-:W-:-:S07]  /*11e0*/  IMAD.IADD R18, R5, 0x1, -R18 ;  /* 0x0000000105127824 */ /* 0x008fce00078e0a12 */
.L_x_1212:
[----:B--2---:R-:W-:Y:S02]  /*11f0*/  IMAD R17, R0, R17, RZ ;  /* 0x0000001100117224 */ /* 0x004fe400078e02ff */
[----:B------:R-:W-:Y:S01]  /*1200*/  IMAD.U32 R220, RZ, RZ, UR7 ;  /* 0x00000007ffdc7e24 */ /* 0x000fe2000f8e00ff */
[----:B------:R-:W-:Y:S06]  /*1210*/  @!P1 BRA `(.L_x_1213) ;  /* 0x0000000000189947 */ /* 0x000fec0003800000 */
[----:B------:R-:W-:Y:S02]  /*1220*/  ULDC.64 UR8, c[0x0][0xa20] ;  /* 0x0002880000087ab9 */ /* 0x000fe40000000a00 */
[----:B------:R-:W-:-:S06]  /*1230*/  UIMAD.WIDE UR8, UR7, 0x4, UR8 ;  /* 0x00000004070878a5 */ /* 0x000fcc000f8e0208 */
[----:B------:R-:W-:Y:S02]  /*1240*/  IMAD.U32 R2, RZ, RZ, UR8 ;  /* 0x00000008ff027e24 */ /* 0x000fe4000f8e00ff */
[----:B------:R-:W-:-:S05]  /*1250*/  IMAD.U32 R3, RZ, RZ, UR9 ;  /* 0x00000009ff037e24 */ /* 0x000fca000f8e00ff */
[----:B------:R1:W5:Y:S01]  /*1260*/  LDG.E R17, desc[UR36][R2.64] ;  /* 0x0000002402117981 */ /* 0x000362000c1e1900 */
[----:B------:R-:W-:Y:S05]  /*1270*/  BRA `(.L_x_1214) ;  /* 0x00000000002c7947 */ /* 0x000fea0003800000 */
.L_x_1213:
[----:B------:R-:W-:Y:S02]  /*1280*/  ULDC.64 UR8, c[0x0][0xa08] ;  /* 0x0002820000087ab9 */ /* 0x000fe40000000a00 */
[----:B------:R-:W-:-:S04]  /*1290*/  ISETP.NE.U32.AND P0, PT, RZ, UR8, PT ;  /* 0x00000008ff007c0c */ /* 0x000fc8000bf05070 */
[----:B------:R-:W-:-:S13]  /*12a0*/  ISETP.NE.AND.EX P0, PT, RZ, UR9, PT, P0 ;  /* 0x00000009ff007c0c */ /* 0x000fda000bf05300 */
[----:B------:R-:W-:Y:S05]  /*12b0*/  @!P0 BRA `(.L_x_1214) ;  /* 0x00000000001c8947 */ /* 0x000fea0003800000 */
[----:B------:R-:W-:Y:S02]  /*12c0*/  ULDC.64 UR8, c[0x0][0xa08] ;  /* 0x0002820000087ab9 */ /* 0x000fe40000000a00 */
[----:B------:R-:W-:-:S06]  /*12d0*/  UIMAD.WIDE UR8, UR7, 0x4, UR8 ;  /* 0x00000004070878a5 */ /* 0x000fcc000f8e0208 */
[----:B------:R-:W-:Y:S02]  /*12e0*/  IMAD.U32 R2, RZ, RZ, UR8 ;  /* 0x00000008ff027e24 */ /* 0x000fe4000f8e00ff */
[----:B------:R-:W-:-:S05]  /*12f0*/  IMAD.U32 R3, RZ, RZ, UR9 ;  /* 0x00000009ff037e24 */ /* 0x000fca000f8e00ff */
[----:B------:R-:W2:Y:S04]  /*1300*/  LDG.E R17, desc[UR36][R2.64] ;  /* 0x0000002402117981 */ /* 0x000ea8000c1e1900 */
[----:B------:R-:W2:Y:S02]  /*1310*/  LDG.E R0, desc[UR36][R2.64+0x4] ;  /* 0x0000042402007981 */ /* 0x000ea4000c1e1900 */
[----:B--2---:R-:W-:-:S07]  /*1320*/  IMAD.IADD R17, R0, 0x1, -R17 ;  /* 0x0000000100117824 */ /* 0x004fce00078e0a11 */
.L_x_1214:
[----:B------:R-:W-:Y:S01]  /*1330*/  ULDC UR4, c[0x0][0x448] ;  /* 0x0001120000047ab9 */ /* 0x000fe20000000800 */
[----:B-----5:R-:W-:Y:S01]  /*1340*/  IMAD.IADD R17, R17, 0x1, -R6 ;  /* 0x0000000111117824 */ /* 0x020fe200078e0a06 */
[----:B------:R-:W-:Y:S02]  /*1350*/  UISETP.NE.AND UP0, UPT, UR4, 0x1, UPT ;  /* 0x000000010400788c */ /* 0x000fe4000bf05270 */
[----:B------:R-:W-:Y:S02]  /*1360*/  USHF.L.U32 UR6, UR6, 0x7, URZ ;  /* 0x0000000706067899 */ /* 0x000fe4000800063f */
[----:B0-----:R-:W-:Y:S01]  /*1370*/  IADD3 R0, R17, 0x1, -R18 ;  /* 0x0000000111007810 */ /* 0x001fe20007ffe812 */
[----:B------:R-:W-:Y:S02]  /*1380*/  UP2UR UR7, UPR, URZ, 0x1 ;  /* 0x000000013f077883 */ /* 0x000fe40008000000 */
[----:B------:R-:W-:Y:S01]  /*1390*/  UIADD3 UR4, UR6, 0x7f, URZ ;  /* 0x0000007f06047890 */ /* 0x000fe2000fffe03f */
[----:B------:R-:W-:Y:S01]  /*13a0*/  R2UR UR10, R0 ;  /* 0x00000000000a72ca */ /* 0x000fe200000e0000 */
[----:B------:R-:W-:-:S02]  /*13b0*/  IMAD.U32 R23, RZ, RZ, UR6 ;  /* 0x00000006ff177e24 */ /* 0x000fc4000f8e00ff */
[----:B------:R-:W-:Y:S01]  /*13c0*/  @UP0 ULDC UR8, c[0x0][0x44c] ;  /* 0x0001130000080ab9 */ /* 0x000fe20000000800 */
[----:B------:R-:W-:Y:S01]  /*13d0*/  IMAD.U32 R22, RZ, RZ, UR7 ;  /* 0x00000007ff167e24 */ /* 0x000fe2000f8e00ff */
[----:B------:R-:W-:Y:S01]  /*13e0*/  UIMAD.WIDE.U32 UR8, UR4, UR8, URZ ;  /* 0x00000008040872a5 */ /* 0x000fe2000f8e003f */
[----:B------:R-:W-:Y:S01]  /*13f0*/  @UP0 ULDC UR11, c[0x0][0x450] ;  /* 0x00011400000b0ab9 */ /* 0x000fe20000000800 */
[----:B------:R-:W-:Y:S02]  /*1400*/  ULDC.64 UR6, c[0x0][0x9e0] ;  /* 0x0002780000067ab9 */ /* 0x000fe40000000a00 */
[----:B------:R-:W-:Y:S02]  /*1410*/  @UP0 USHF.R.U32.HI UR4, URZ, UR11, UR9 ;  /* 0x0000000b3f040299 */ /* 0x000fe40008011609 */
[----:B------:R-:W-:Y:S02]  /*1420*/  UISETP.GE.AND UP0, UPT, UR7, 0x1, UPT ;  /* 0x000000010700788c */ /* 0x000fe4000bf06270 */
[----:B------:R-:W-:-:S02]  /*1430*/  UIADD3 UR8, UR10, UR4, URZ ;  /* 0x000000040a087290 */ /* 0x000fc4000fffe03f */
[----:B------:R-:W-:Y:S02]  /*1440*/  UP2UR UR61, UPR, URZ, 0x1 ;  /* 0x000000013f3d7883 */ /* 0x000fe40008000000 */
[----:B------:R-:W-:Y:S01]  /*1450*/  PLOP3.LUT P0, PT, PT, PT, UP0, 0x40, 0x0 ;  /* 0x000000000000781c */ /* 0x000fe20003f0e808 */
[----:B------:R-:W-:-:S06]  /*1460*/  UIADD3 UR6, UR8, UR6, URZ ;  /* 0x0000000608067290 */ /* 0x000fcc000fffe03f */
[----:B------:R-:W-:-:S06]  /*1470*/  IMAD.U32 R0, RZ, RZ, UR6 ;  /* 0x00000006ff007e24 */ /* 0x000fcc000f8e00ff */
[----:B------:R-:W-:Y:S05]  /*1480*/  @P0 BRA `(.L_x_1215) ;  /* 0x0000000000400947 */ /* 0x000fea0003800000 */
        /* <DEDUP_REMOVED lines=10> */
.L_x_1216:
[----:B------:R-:W-:-:S11]  /*1530*/  UISETP.NE.AND UP0, UPT, UR7, 0x1, UPT ;  /* 0x000000010700788c */ /* 0x000fd6000bf05270 */
[----:B------:R-:W-:Y:S02]  /*1540*/  @UP0 ULDC.64 UR10, c[0x0][0x9e8] ;  /* 0x00027a00000a0ab9 */ /* 0x000fe40000000a00 */
[----:B------:R-:W-:-:S04]  /*1550*/  UIMAD.WIDE.U32 UR8, UR4, UR10, URZ ;  /* 0x0000000a040872a5 */ /* 0x000fc8000f8e003f */
[----:B------:R-:W-:-:S12]  /*1560*/  @UP0 USHF.R.U32.HI UR4, URZ, UR11, UR9 ;  /* 0x0000000b3f040299 */ /* 0x000fd80008011609 */
.L_x_1217:
[----:B------:R-:W-:-:S06]  /*1570*/  UIMAD UR4, UR4, UR7, UR7 ;  /* 0x00000007040472a4 */ /* 0x000fcc000f8e0207 */
[----:B------:R-:W-:-:S07]  /*1580*/  VIMNMX R0, R0, UR4, PT ;  /* 0x0000000400007c48 */ /* 0x000fce000bfe0100 */
.L_x_1215:
[----:B------:R-:W-:Y:S01]  /*1590*/  R2UR UR6, R22 ;  /* 0x00000000160672ca */ /* 0x000fe200000e0000 */
[----:B------:R-:W-:Y:S01]  /*15a0*/  IMAD.IADD R73, R17, 0x1, -R18 ;  /* 0x0000000111497824 */ /* 0x000fe200078e0a12 */
[----:B------:R-:W-:Y:S01]  /*15b0*/  R2UR UR4, R23 ;  /* 0x00000000170472ca */ /* 0x000fe200000e0000 */
[----:B-1----:R-:W-:Y:S02]  /*15c0*/  VIADD R2, R0, 0x5f ;  /* 0x0000005f00027836 */ /* 0x002fe40000000000 */
[----:B------:R-:W-:Y:S02]  /*15d0*/  VIADD R0, R17, 0x5f ;  /* 0x0000005f11007836 */ /* 0x000fe40000000000 */
[----:B------:R-:W-:-:S04]  /*15e0*/  IMAD.HI R2, R2, 0x2aaaaaab, RZ ;  /* 0x2aaaaaab02027827 */ /* 0x000fc800078e02ff */
[----:B------:R-:W-:Y:S01]  /*15f0*/  IMAD.HI R0, R0, 0x2aaaaaab, RZ ;  /* 0x2aaaaaab00007827 */ /* 0x000fe200078e02ff */
[----:B------:R-:W-:Y:S01]  /*1600*/  SHF.R.U32.HI R5, RZ, 0x1f, R2 ;  /* 0x0000001fff057819 */ /* 0x000fe20000011602 */
[----:B------:R-:W-:Y:S01]  /*1610*/  UISETP.NE.AND UP0, UPT, UR6, URZ, UPT ;  /* 0x0000003f0600728c */ /* 0x000fe2000bf05270 */
[----:B------:R-:W-:Y:S02]  /*1620*/  R2UR UR6, R73 ;  /* 0x00000000490672ca */ /* 0x000fe400000e0000 */
[----:B------:R-:W-:Y:S02]  /*1630*/  SHF.R.U32.HI R3, RZ, 0x1f, R0 ;  /* 0x0000001fff037819 */ /* 0x000fe40000011600 */
[----:B------:R-:W-:Y:S02]  /*1640*/  LEA.HI.SX32 R2, R2, R5, 0x1c ;  /* 0x0000000502027211 */ /* 0x000fe400078fe2ff */
[----:B------:R-:W-:-:S04]  /*1650*/  LEA.HI.SX32 R3, R0, R3, 0x1c ;  /* 0x0000000300037211 */ /* 0x000fc800078fe2ff */
        /* <DEDUP_REMOVED lines=21> */
.L_x_1219:
[----:B------:R-:W-:-:S11]  /*17b0*/  UISETP.NE.AND UP0, UPT, UR7, 0x1, UPT ;  /* 0x000000010700788c */ /* 0x000fd6000bf05270 */
[----:B------:R-:W-:Y:S02]  /*17c0*/  @UP0 ULDC.64 UR10, c[0x0][0x9e8] ;  /* 0x00027a00000a0ab9 */ /* 0x000fe40000000a00 */
[----:B------:R-:W-:-:S04]  /*17d0*/  UIMAD.WIDE.U32 UR8, UR4, UR10, URZ ;  /* 0x0000000a040872a5 */ /* 0x000fc8000f8e003f */
[----:B------:R-:W-:-:S12]  /*17e0*/  @UP0 USHF.R.U32.HI UR4, URZ, UR11, UR9 ;  /* 0x0000000b3f040299 */ /* 0x000fd80008011609 */
.L_x_1220:
[----:B------:R-:W-:-:S04]  /*17f0*/  UIMAD UR4, UR4, UR7, URZ ;  /* 0x00000007040472a4 */ /* 0x000fc8000f8e023f */
[----:B------:R-:W-:-:S04]  /*1800*/  UISETP.LT.AND UP0, UPT, UR6, UR4, UPT ;  /* 0x000000040600728c */ /* 0x000fc8000bf01270 */
[----:B------:R-:W-:-:S12]  /*1810*/  USEL UR6, UR6, UR4, !UP0 ;  /* 0x0000000406067287 */ /* 0x000fd8000c000000 */
.L_x_1218:
[----:B------:R-:W-:-:S04]  /*1820*/  UIMAD.WIDE UR6, UR6, 0x2aaaaaab, URZ ;  /* 0x2aaaaaab060678a5 */ /* 0x000fc8000f8e023f */
[----:B------:R-:W-:-:S04]  /*1830*/  USHF.R.U32.HI UR4, URZ, 0x1f, UR7 ;  /* 0x0000001f3f047899 */ /* 0x000fc80008011607 */
[----:B------:R-:W-:Y:S02]  /*1840*/  ULEA.HI.SX32 UR7, UR7, UR4, 0x1c ;  /* 0x0000000407077291 */ /* 0x000fe4000f8fe23f */
[----:B------:R-:W-:Y:S02]  /*1850*/  ULOP3.LUT UR4, UR5, 0xff000000, URZ, 0xc0, !UPT ;  /* 0xff00000005047892 */ /* 0x000fe4000f8ec03f */
[----:B------:R-:W-:Y:S02]  /*1860*/  UISETP.LT.AND UP0, UPT, URZ, UR7, UPT ;  /* 0x000000073f00728c */ /* 0x000fe4000bf01270 */
[----:B------:R-:W-:Y:S02]  /*1870*/  ULOP3.LUT UR5, UR5, 0xff0000, URZ, 0xc0, !UPT ;  /* 0x00ff000005057892 */ /* 0x000fe4000f8ec03f */
[----:B------:R-:W-:Y:S02]  /*1880*/  USEL UR9, URZ, UR7, !UP0 ;  /* 0x000000073f097287 */ /* 0x000fe4000c000000 */
[----:B------:R-:W-:-:S04]  /*1890*/  USHF.R.U32.HI UR4, URZ, 0x8, UR4 ;  /* 0x000000083f047899 */ /* 0x000fc80008011604 */
[----:B------:R-:W-:Y:S01]  /*18a0*/  ISETP.GT.AND P0, PT, R72, UR9, PT ;  /* 0x0000000948007c0c */ /* 0x000fe2000bf04270 */
[----:B------:R-:W-:-:S03]  /*18b0*/  ULEA.HI UR5, UR5, UR4, URZ, 0x10 ;  /* 0x0000000405057291 */ /* 0x000fc6000f8f803f */
[----:B------:R-:W-:Y:S01]  /*18c0*/  UMOV UR4, URZ ;  /* 0x0000003f00047c82 */ /* 0x000fe20008000000 */
[----:B------:R-:W-:Y:S02]  /*18d0*/  ULOP3.LUT UR6, UR5, 0xff, URZ, 0xc0, !UPT ;  /* 0x000000ff05067892 */ /* 0x000fe4000f8ec03f */
[----:B------:R-:W-:-:S04]  /*18e0*/  USHF.R.U32.HI UR5, URZ, 0x10, UR5 ;  /* 0x000000103f057899 */ /* 0x000fc80008011605 */
[----:B------:R-:W-:Y:S02]  /*18f0*/  IMAD.U32 R208, RZ, RZ, UR6 ;  /* 0x00000006ffd07e24 */ /* 0x000fe4000f8e00ff */
[----:B------:R-:W-:Y:S01]  /*1900*/  IMAD.U32 R195, RZ, RZ, UR5 ;  /* 0x00000005ffc37e24 */ /* 0x000fe2000f8e00ff */
[----:B------:R-:W-:Y:S06]  /*1910*/  @!P0 BRA `(.L_x_1221) ;  /* 0x00000000009c8947 */ /* 0x000fec0003800000 */
[----:B------:R-:W-:Y:S01]  /*1920*/  R2UR UR5, R195 ;  /* 0x00000000c30572ca */ /* 0x000fe200000e0000 */
[----:B------:R-:W-:-:S12]  /*1930*/  ULDC UR4, c[0x0][0x9f0] ;  /* 0x00027c0000047ab9 */ /* 0x000fd80000000800 */
[----:B------:R-:W-:-:S04]  /*1940*/  UISETP.NE.AND UP0, UPT, UR5, URZ, UPT ;  /* 0x0000003f0500728c */ /* 0x000fc8000bf05270 */
[----:B------:R-:W-:-:S03]  /*1950*/  USEL UR10, UR5, UR4, UP0 ;  /* 0x00000004050a7287 */ /* 0x000fc60008000000 */
[----:B------:R-:W-:-:S03]  /*1960*/  UMOV UR4, URZ ;  /* 0x0000003f00047c82 */ /* 0x000fc60008000000 */
[----:B------:R-:W-:-:S05]  /*1970*/  IMAD.U32 R5, RZ, RZ, UR10 ;  /* 0x0000000aff057e24 */ /* 0x000fca000f8e00ff */
        /* <DEDUP_REMOVED lines=33> */
.L_x_1221:
[----:B------:R-:W-:Y:S01]  /*1b90*/  R2UR UR5, R208 ;  /* 0x00000000d00572ca */ /* 0x000fe200000e0000 */
[----:B------:R-:W-:Y:S01]  /*1ba0*/  IMAD.U32 R3, RZ, RZ, UR4 ;  /* 0x00000004ff037e24 */ /* 0x000fe2000f8e00ff */
[----:B------:R-:W-:Y:S01]  /*1bb0*/  PLOP3.LUT P0, PT, PT, PT, PT, 0x80, 0x0 ;  /* 0x000000000000781c */ /* 0x000fe20003f0f070 */
[----:B------:R-:W-:Y:S01]  /*1bc0*/  IMAD.MOV.U32 R2, RZ, RZ, RZ ;  /* 0x000000ffff027224 */ /* 0x000fe200078e00ff */
        /* <DEDUP_REMOVED lines=9> */
[----:B------:R-:W-:Y:S01]  /*1c60*/  UIMAD UR5, UR5, UR4, UR9 ;  /* 0x00000004050572a4 */ /* 0x000fe2000f8e0209 */
[----:B------:R-:W-:Y:S02]  /*1c70*/  CS2R R126, SRZ ;  /* 0x00000000007e7805 */ /* 0x000fe4000001ff00 */
[----:B------:R-:W-:-:S02]  /*1c80*/  CS2R R20, SRZ ;  /* 0x0000000000147805 */ /* 0x000fc4000001ff00 */
[----:B------:R-:W-:Y:S02]  /*1c90*/  CS2R R124, SRZ ;  /* 0x00000000007c7805 */ /* 0x000fe4000001ff00 */
[----:B------:R-:W-:Y:S02]  /*1ca0*/  CS2R R6, SRZ ;  /* 0x0000000000067805 */ /* 0x000fe4000001ff00 */
[----:B------:R-:W-:Y:S02]  /*1cb0*/  CS2R R94, SRZ ;  /* 0x00000000005e7805 */ /* 0x000fe4000001ff00 */
[----:B------:R-:W-:Y:S01]  /*1cc0*/  VIADDMNMX R72, R3, UR5, R72, PT ;  /* 0x0000000503487c46 */ /* 0x000fe2000b800148 */
[----:B------:R-:W-:Y:S01]  /*1cd0*/  IMAD.U32 R193, RZ, RZ, UR5 ;  /* 0x00000005ffc17e24 */ /* 0x000fe2000f8e00ff */
[----:B------:R-:W-:Y:S02]  /*1ce0*/  CS2R R92, SRZ ;  /* 0x00000000005c7805 */ /* 0x000fe4000001ff00 */
[----:B------:R-:W-:-:S02]  /*1cf0*/  CS2R R90, SRZ ;  /* 0x00000000005a7805 */ /* 0x000fc4000001ff00 */
[----:B------:R-:W-:Y:S02]  /*1d00*/  ISETP.GT.AND P1, PT, R72, UR5, PT ;  /* 0x0000000548007c0c */ /* 0x000fe4000bf24270 */
        /* <DEDUP_REMOVED lines=70> */
.L_x_1223:
[----:B------:R-:W2:Y:S01]  /*2170*/  LDL R2, [R1+0x14] ;  /* 0x0000140001027983 */ /* 0x000ea20000100800 */
[----:B------:R-:W-:-:S13]  /*2180*/  R2UR UR6, R221 ;  /* 0x00000000dd0672ca */ /* 0x000fda00000e0000 */
[----:B------:R-:W-:-:S04]  /*2190*/  ULEA.HI UR4, UR6, UR6, URZ, 0x1 ;  /* 0x0000000606047291 */ /* 0x000fc8000f8f083f */
[----:B------:R-:W-:-:S04]  /*21a0*/  ULOP3.LUT UR4, UR4, 0xfffffffe, URZ, 0xc0, !UPT ;  /* 0xfffffffe04047892 */ /* 0x000fc8000f8ec03f */
[----:B------:R-:W-:-:S06]  /*21b0*/  UIADD3 UR4, UR6, -UR4, URZ ;  /* 0x8000000406047290 */ /* 0x000fcc000fffe03f */
[----:B------:R-:W-:-:S05]  /*21c0*/  IMAD.U32 R0, RZ, RZ, UR4 ;  /* 0x00000004ff007e24 */ /* 0x000fca000f8e00ff */
[----:B------:R-:W-:-:S04]  /*21d0*/  SHF.L.U32 R0, R0, 0x1f, RZ ;  /* 0x0000001f00007819 */ /* 0x000fc800000006ff */
[----:B------:R-:W0:Y:S01]  /*21e0*/  SYNCS.PHASECHK.TRANS64.TRYWAIT P1, [UR60+0x30800], R0 ;  /* 0x03080000ff0075a7 */ /* 0x000e22000802017c */
[----:B--2---:R-:W-:-:S13]  /*21f0*/  R2UR UR5, R2 ;  /* 0x00000000020572ca */ /* 0x004fda00000e0000 */
[----:B------:R-:W-:-:S05]  /*2200*/  IMAD.U32 R2, RZ, RZ, UR5 ;  /* 0x00000005ff027e24 */ /* 0x000fca000f8e00ff */
[----:B------:R-:W-:Y:S01]  /*2210*/  ISETP.NE.AND P0, PT, R2, 0x3, PT ;  /* 0x000000030200780c */ /* 0x000fe20003f05270 */
[----:B0-----:R-:W-:-:S12]  /*2220*/  @!P1 BRA `(.L_x_1224) ;  /* 0x0000016400c49947 */ /* 0x001fd80003800000 */
.L_x_1420:
[----:B------:R-:W-:Y:S05]  /*2230*/  @!P0 BRA `(.L_x_1225) ;  /* 0x0000000000048947 */ /* 0x000fea0003800000 */
[----:B------:R-:W-:Y:S01]  /*2240*/  BPT.TRAP 0x1 ;  /* 0x000000040000795c */ /* 0x000fe20000300000 */
.L_x_1225:
[----:B0-----:R-:W-:Y:S02]  /*2250*/  IMAD.U32 R3, RZ, RZ, UR39 ;  /* 0x00000027ff037e24 */ /* 0x001fe4000f8e00ff */
[----:B------:R-:W-:-:S03]  /*2260*/  IMAD.U32 R0, RZ, RZ, UR38 ;  /* 0x00000026ff007e24 */ /* 0x000fc6000f8e00ff */
[----:B------:R-:W-:Y:S02]  /*2270*/  LEA R3, R3, UR60, 0x3 ;  /* 0x0000003c03037c11 */ /* 0x000fe4000f8e18ff */
[----:B------:R-:W-:-:S04]  /*2280*/  SHF.L.U32 R0, R0, 0x1f, RZ ;  /* 0x0000001f00007819 */ /* 0x000fc800000006ff */
[----:B------:R0:W1:Y:S01]  /*2290*/  SYNCS.PHASECHK.TRANS64.TRYWAIT P1, [R3+URZ+0x30830], R0 ;  /* 0x03083000030075a7 */ /* 0x000062000802017f */
[----:B------:R-:W-:Y:S05]  /*22a0*/  @!P0 BRA `(.L_x_1226) ;  /* 0x0000000000048947 */ /* 0x000fea0003800000 */
[----:B------:R-:W-:Y:S01]  /*22b0*/  BPT.TRAP 0x1 ;  /* 0x000000040000795c */ /* 0x000fe20000300000 */
.L_x_1226:
[----:B-1----:R-:W-:Y:S05]  /*22c0*/  @P1 BRA `(.L_x_1227) ;  /* 0x0000000000081947 */ /* 0x002fea0003800000 */
[----:B------:R-:W1:Y:S02]  /*22d0*/  SYNCS.PHASECHK.TRANS64.TRYWAIT P1, [R3+URZ+0x30830], R0 ;  /* 0x03083000030075a7 */ /* 0x000e64000802017f */
[----:B-1----:R-:W-:Y:S05]  /*22e0*/  @!P1 BRA `(.L_x_1228) ;  /* 0x0000016400ac9947 */ /* 0x002fea0003800000 */
.L_x_1227:
[----:B------:R-:W-:Y:S05]  /*22f0*/  WARPSYNC.ALL ;  /* 0x0000000000007948 */ /* 0x000fea0003800000 */
[----:B------:R-:W-:Y:S01]  /*2300*/  UIADD3 UR4, UR60, 0x1e400, URZ ;  /* 0x0001e4003c047890 */ /* 0x000fe2000fffe03f */
[----:B------:R-:W-:Y:S01]  /*2310*/  WARPGROUP.ARRIVE ;  /* 0x00000000000079c5 */ /* 0x000fe20000000000 */
[----:B------:R-:W-:Y:S01]  /*2320*/  UMOV UR9, 0x40000040 ;  /* 0x4000004000097882 */ /* 0x000fe20000000000 */
[----:B------:R-:W-:Y:S01]  /*2330*/  UMOV UR11, 0x40000040 ;  /* 0x40000040000b7882 */ /* 0x000fe20000000000 */
[----:B------:R-:W-:Y:S01]  /*2340*/  USHF.R.U32.HI UR4, URZ, 0x4, UR4 ;  /* 0x000000043f047899 */ /* 0x000fe20008011604 */
[----:B------:R-:W-:Y:S01]  /*2350*/  IMAD.U32 R7, RZ, RZ, UR9 ;  /* 0x00000009ff077e24 */ /* 0x000fe2000f8e00ff */
[----:B------:R-:W-:Y:S01]  /*2360*/  UMOV UR57, 0x40000040 ;  /* 0x4000004000397882 */ /* 0x000fe20000000000 */
[----:B------:R-:W-:Y:S01]  /*2370*/  UMOV UR59, 0x40000040 ;  /* 0x40000040003b7882 */ /* 0x000fe20000000000 */
[----:B------:R-:W-:Y:S01]  /*2380*/  ULOP3.LUT UR4, UR4, 0x3fff, URZ, 0xc0, !UPT ;  /* 0x00003fff04047892 */ /* 0x000fe2000f8ec03f */
[----:B------:R-:W-:Y:S01]  /*2390*/  UMOV UR53, 0x40000040 ;  /* 0x4000004000357882 */ /* 0x000fe20000000000 */
[----:B------:R-:W-:-:S02]  /*23a0*/  UMOV UR55, 0x40000040 ;  /* 0x4000004000377882 */ /* 0x000fc40000000000 */
[----:B------:R-:W-:Y:S02]  /*23b0*/  ULOP3.LUT UR5, UR4, 0x10000, URZ, 0xfc, !UPT ;  /* 0x0001000004057892 */ /* 0x000fe4000f8efc3f */
[----:B------:R-:W-:Y:S01]  /*23c0*/  ULOP3.LUT UR4, UR40, 0x10000, URZ, 0xfc, !UPT ;  /* 0x0001000028047892 */ /* 0x000fe2000f8efc3f */
[----:B------:R-:W-:Y:S01]  /*23d0*/  UMOV UR13, 0x40000040 ;  /* 0x40000040000d7882 */ /* 0x000fe20000000000 */
[----:B------:R-:W-:Y:S02]  /*23e0*/  UMOV UR15, 0x40000040 ;  /* 0x40000040000f7882 */ /* 0x000fe40000000000 */
[----:B------:R-:W-:Y:S01]  /*23f0*/  IMAD.U32 R9, RZ, RZ, UR5 ;  /* 0x00000005ff097e24 */ /* 0x000fe2000f8e00ff */
[----:B------:R-:W-:Y:S02]  /*2400*/  UIMAD UR5, UR39, 0x900, UR5 ;  /* 0x00000900270578a4 */ /* 0x000fe4000f8e0205 */
[----:B------:R-:W-:Y:S01]  /*2410*/  UMOV UR8, UR4 ;  /* 0x0000000400087c82 */ /* 0x000fe20008000000 */
[----:B------:R-:W-:Y:S01]  /*2420*/  UIADD3 UR56, UR4, 0x2, URZ ;  /* 0x0000000204387890 */ /* 0x000fe2000fffe03f */
[----:B------:R-:W-:Y:S01]  /*2430*/  IMAD.U32 R6, RZ, RZ, UR8 ;  /* 0x00000008ff067e24 */ /* 0x000fe2000f8e00ff */
[----:B------:R-:W-:-:S02]  /*2440*/  UIADD3 UR58, UR5, 0x2, URZ ;  /* 0x00000002053a7890 */ /* 0x000fc4000fffe03f */
[----:B------:R-:W-:Y:S01]  /*2450*/  UMOV UR10, UR5 ;  /* 0x00000005000a7c82 */ /* 0x000fe20008000000 */
[----:B------:R-:W-:Y:S01]  /*2460*/  UIADD3 UR52, UR4, 0x4, URZ ;  /* 0x0000000404347890 */ /* 0x000fe2000fffe03f */
[----:B------:R-:W-:Y:S01]  /*2470*/  HGMMA.64x96x16.F32 R24, gdesc[UR8], RZ, !UPT, gsb0 ;  /* 0x01600000081879f0 */ /* 0x000fe2000c0008ff */
[----:B------:R-:W-:Y:S02]  /*2480*/  UIADD3 UR54, UR5, 0x4, URZ ;  /* 0x0000000405367890 */ /* 0x000fe4000fffe03f */
[----:B------:R-:W-:Y:S02]  /*2490*/  UIADD3 UR8, UR4, 0x6, URZ ;  /* 0x0000000604087890 */ /* 0x000fe4000fffe03f */
[----:B------:R-:W-:Y:S01]  /*24a0*/  UIADD3 UR10, UR5, 0x6, URZ ;  /* 0x00000006050a7890 */ /* 0x000fe2000fffe03f */
[----:B------:R-:W-:Y:S01]  /*24b0*/  UMOV UR9, 0x40000040 ;  /* 0x4000004000097882 */ /* 0x000fe20000000000 */
[----:B------:R-:W-:Y:S01]  /*24c0*/  UMOV UR11, 0x40000040 ;  /* 0x40000040000b7882 */ /* 0x000fe20000000000 */
[----:B------:R-:W-:-:S02]  /*24d0*/  UIADD3 UR12, UR4, 0x400, URZ ;  /* 0x00000400040c7890 */ /* 0x000fc4000fffe03f */
[----:B------:R-:W-:Y:S02]  /*24e0*/  UIADD3 UR14, UR5, 0x300, URZ ;  /* 0x00000300050e7890 */ /* 0x000fe4000fffe03f */
        /* <DEDUP_REMOVED lines=64> */
.L_x_1229:
[----:B------:R-:W-:Y:S01]  /*28f0*/  R2UR UR4, R22 ;  /* 0x00000000160472ca */ /* 0x000fe200000e0000 */
[----:B------:R-:W2:Y:S01]  /*2900*/  S2UR UR6, SR_CgaCtaId ;  /* 0x00000000000679c3 */ /* 0x000ea20000008800 */
[----:B------:R-:W-:Y:S01]  /*2910*/  R2UR UR5, R23 ;  /* 0x00000000170572ca */ /* 0x000fe200000e0000 */
[----:B------:R-:W-:Y:S01]  /*2920*/  UISETP.NE.AND UP0, UPT, UR61, URZ, UPT ;  /* 0x0000003f3d00728c */ /* 0x000fe2000bf05270 */
[----:B------:R-:W-:Y:S01]  /*2930*/  ULDC UR14, c[0x0][0x9dc] ;  /* 0x00027700000e7ab9 */ /* 0x000fe20000000800 */
[----:B------:R-:W-:-:S08]  /*2940*/  ULDC UR10, c[0x0][0x9e0] ;  /* 0x00027800000a7ab9 */ /* 0x000fd00000000800 */
[----:B------:R-:W-:Y:S01]  /*2950*/  UISETP.NE.AND UP1, UPT, UR4, URZ, UPT ;  /* 0x0000003f0400728c */ /* 0x000fe2000bf25270 */
[----:B------:R-:W-:Y:S01]  /*2960*/  R2UR UR4, R3 ;  /* 0x00000000030472ca */ /* 0x000fe200000e0000 */
[----:B01----:R-:W-:-:S04]  /*2970*/  VIADD R0, R192, UR5 ;  /* 0x00000005c0007c36 */ /* 0x003fc80008000000 */
[----:B------:R-:W-:Y:S01]  /*2980*/  PLOP3.LUT P1, PT, PT, PT, UP1, 0x80, 0x0 ;  /* 0x000000000000781c */ /* 0x000fe20003f2f018 */
[----:B------:R-:W-:Y:S01]  /*2990*/  IMAD.MOV.U32 R2, RZ, RZ, R0 ;  /* 0x000000ffff027224 */ /* 0x000fe200078e0000 */
[----:B------:R-:W-:-:S03]  /*29a0*/  PLOP3.LUT P2, PT, PT, PT, UP1, 0x80, 0x0 ;  /* 0x000000000000781c */ /* 0x000fc60003f4f018 */
[----:B------:R-:W-:-:S03]  /*29b0*/  @UP1 ULDC UR5, c[0x0][0x44c] ;  /* 0x0001130000051ab9 */ /* 0x000fc60000000800 */
[----:B------:R-:W-:-:S04]  /*29c0*/  UIADD3 UR4, UR4, 0x30840, URZ ;  /* 0x0003084004047890 */ /* 0x000fc8000fffe03f */
[----:B--2---:R-:W-:Y:S01]  /*29d0*/  UPRMT UR4, UR6, 0x654, UR4 ;  /* 0x0000065406047896 */ /* 0x004fe20008000004 */
[----:B------:R-:W-:Y:S01]  /*29e0*/  @P1 IMAD.HI.U32 R3, R0, UR5, RZ ;  /* 0x0000000500031c27 */ /* 0x000fe2000f8e00ff */
[----:B------:R-:W-:Y:S01]  /*29f0*/  @UP1 ULDC UR5, c[0x0][0x450] ;  /* 0x0001140000051ab9 */ /* 0x000fe20000000800 */
[----:B------:R-:W-:Y:S02]  /*2a00*/  PLOP3.LUT P1, PT, PT, PT, UP0, 0x40, 0x0 ;  /* 0x000000000000781c */ /* 0x000fe40003f2e808 */
[C---:B------:R-:W-:Y:S01]  /*2a10*/  IMAD R0, R72.reuse, -0x60, R17 ;  /* 0xffffffa048007824 */ /* 0x040fe200078e0211 */
[----:B------:R-:W-:Y:S01]  /*2a20*/  @P2 SHF.R.U32.HI R2, RZ, UR5, R3 ;  /* 0x00000005ff022c19 */ /* 0x000fe20008011603 */
[----:B------:R-:W-:Y:S02]  /*2a30*/  IMAD.MOV.U32 R3, RZ, RZ, -0x60 ;  /* 0xffffffa0ff037424 */ /* 0x000fe400078e00ff */
[----:B------:R-:W-:Y:S01]  /*2a40*/  SYNCS.ARRIVE.TRANS64.RED.A1T0 RZ, [UR4], RZ ;  /* 0x000000ffffff79a7 */ /* 0x000fe20008100404 */
[----:B------:R-:W-:Y:S01]  /*2a50*/  ULOP3.LUT UR4, URZ, UR14, URZ, 0x33, !UPT ;  /* 0x0000000e3f047292 */ /* 0x000fe2000f8e333f */
[----:B------:R-:W0:Y:S01]  /*2a60*/  SHFL.IDX PT, R5, R2, RZ, 0x1c1f ;  /* 0x001c1fff02057589 */ /* 0x000e2200000e0000 */
[----:B------:R-:W-:Y:S01]  /*2a70*/  IMAD R4, R72, R3, 0x61 ;  /* 0x0000006148047424 */ /* 0x000fe200078e0203 */
[----:B------:R-:W-:-:S03]  /*2a80*/  IADD3 R8, -R19, 0x60, R0 ;  /* 0x0000006013087810 */ /* 0x000fc60007ffe100 */
[----:B------:R-:W-:Y:S01]  /*2a90*/  VIADD R12, R4, 0xffffffff ;  /* 0xffffffff040c7836 */ /* 0x000fe20000000000 */
[----:B------:R-:W-:-:S03]  /*2aa0*/  IADD3 R3, R17, R4, -R19 ;  /* 0x0000000411037210 */ /* 0x000fc60007ffe813 */
[----:B------:R-:W-:Y:S02]  /*2ab0*/  IMAD.IADD R14, R12, 0x1, -R19 ;  /* 0x000000010c0e7824 */ /* 0x000fe400078e0a13 */
[----:B------:R-:W-:-:S04]  /*2ac0*/  IMAD.IADD R3, R3, 0x1, -R18 ;  /* 0x0000000103037824 */ /* 0x000fc800078e0a12 */
[C---:B------:R-:W-:Y:S02]  /*2ad0*/  VIADD R11, R3.reuse, UR10 ;  /* 0x0000000a030b7c36 */ /* 0x040fe40008000000 */
[----:B------:R-:W-:-:S03]  /*2ae0*/  VIADD R10, R3, UR4 ;  /* 0x00000004030a7c36 */ /* 0x000fc60008000000 */
[----:B0-----:R-:W-:Y:S01]  /*2af0*/  VIADDMNMX R0, R5, R11, R8, PT ;  /* 0x0000000b05007246 */ /* 0x001fe20003800108 */
[----:B------:R-:W-:Y:S01]  /*2b00*/  IMAD.IADD R3, R10, 0x1, R5 ;  /* 0x000000010a037824 */ /* 0x000fe200078e0205 */
[----:B------:R-:W-:Y:S06]  /*2b10*/  @P1 BRA `(.L_x_1230) ;  /* 0x00000000005c1947 */ /* 0x000fec0003800000 */
[----:B------:R-:W-:Y:S01]  /*2b20*/  IADD3 R5, -R18, R17, R5 ;  /* 0x0000001112057210 */ /* 0x000fe20007ffe105 */
        /* <DEDUP_REMOVED lines=12> */
.L_x_1232:
[----:B------:R-:W-:Y:S02]  /*2bf0*/  ULDC UR4, c[0x0][0x9e4] ;  /* 0x0002790000047ab9 */ /* 0x000fe40000000800 */
[----:B------:R-:W-:-:S05]  /*2c00*/  IMAD.U32 R13, RZ, RZ, UR4 ;  /* 0x00000004ff0d7e24 */ /* 0x000fca000f8e00ff */
[----:B------:R-:W-:-:S13]  /*2c10*/  ISETP.NE.AND P1, PT, R13, 0x1, PT ;  /* 0x000000010d00780c */ /* 0x000fda0003f25270 */
[----:B------:R-:W0:Y:S02]  /*2c20*/  @P1 LDC.64 R20, c[0x0][0x9e8] ;  /* 0x00027a00ff141b82 */ /* 0x000e240000000a00 */
[----:B0-----:R-:W-:-:S05]  /*2c30*/  @P1 IMAD.HI.U32 R4, R5, R20, RZ ;  /* 0x0000001405041227 */ /* 0x001fca00078e00ff */
[----:B------:R-:W-:-:S07]  /*2c40*/  @P1 SHF.R.U32.HI R5, RZ, R21, R4 ;  /* 0x00000015ff051219 */ /* 0x000fce0000011604 */
.L_x_1233:
[----:B------:R-:W-:Y:S05]  /*2c50*/  BSYNC B0 ;  /* 0x0000000000007941 */ /* 0x000fea0003800000 */
.L_x_1231:
[----:B------:R-:W-:-:S05]  /*2c60*/  IMAD R5, R5, R13, R14 ;  /* 0x0000000d05057224 */ /* 0x000fca00078e020e */
[----:B------:R-:W-:Y:S02]  /*2c70*/  VIADDMNMX R0, R5, R13, R0, PT ;  /* 0x0000000d05007246 */ /* 0x000fe40003800100 */
[----:B------:R-:W-:-:S07]  /*2c80*/  VIMNMX R3, R3, R5, !PT ;  /* 0x0000000503037248 */ /* 0x000fce0007fe0100 */
.L_x_1230:
[C---:B------:R-:W-:Y:S01]  /*2c90*/  ISETP.GE.AND P2, PT, R12.reuse, 0x9, PT ;  /* 0x000000090c00780c */ /* 0x040fe20003f46270 */
[----:B------:R-:W0:Y:S01]  /*2ca0*/  SHFL.IDX PT, R5, R2, 0x1, 0x1c1f ;  /* 0x003c1f0002057f89 */ /* 0x000e2200000e0000 */
[----:B------:R-:W-:Y:S01]  /*2cb0*/  ISETP.GE.AND P1, PT, R12, 0x2, PT ;  /* 0x000000020c00780c */ /* 0x000fe20003f26270 */
[----:B------:R-:W-:Y:S01]  /*2cc0*/  UISETP.NE.AND UP0, UPT, UR61, URZ, UPT ;  /* 0x0000003f3d00728c */ /* 0x000fe2000bf05270 */
[C---:B------:R-:W-:Y:S02]  /*2cd0*/  ISETP.GT.AND P3, PT, R3.reuse, 0x8, !P2 ;  /* 0x000000080300780c */ /* 0x040fe40005764270 */
[----:B------:R-:W-:Y:S02]  /*2ce0*/  ISETP.GT.AND P4, PT, R3, 0x1, !P1 ;  /* 0x000000010300780c */ /* 0x000fe40004f84270 */
[----:B------:R-:W-:Y:S02]  /*2cf0*/  ISETP.LT.OR P3, PT, R0, 0x9, P3 ;  /* 0x000000090000780c */ /* 0x000fe40001f61670 */
[----:B------:R-:W-:-:S02]  /*2d00*/  ISETP.GE.AND P5, PT, R12, 0x11, PT ;  /* 0x000000110c00780c */ /* 0x000fc40003fa6270 */
[----:B------:R-:W-:Y:S02]  /*2d10*/  FSEL R15, R28, -INF , !P3 ;  /* 0xff8000001c0f7808 */ /* 0x000fe40005800000 */
[----:B------:R-:W-:Y:S02]  /*2d20*/  ISETP.LT.OR P4, PT, R0, 0x2, P4 ;  /* 0x000000020000780c */ /* 0x000fe40002781670 */
[----:B------:R-:W-:Y:S02]  /*2d30*/  ISETP.GT.AND P3, PT, R3, 0x10, !P5 ;  /* 0x000000100300780c */ /* 0x000fe40006f64270 */
[----:B------:R-:W-:Y:S02]  /*2d40*/  ISETP.GE.AND P6, PT, R12, 0xa, PT ;  /* 0x0000000a0c00780c */ /* 0x000fe40003fc6270 */
[----:B------:R-:W-:Y:S02]  /*2d50*/  FSEL R25, R25, -INF , !P4 ;  /* 0xff80000019197808 */ /* 0x000fe40006000000 */
[----:B------:R-:W-:-:S02]  /*2d60*/  P2R R75, PR, RZ, 0x20 ;  /* 0x00000020ff4b7803 */ /* 0x000fc40000000000 */
[----:B------:R-:W-:Y:S02]  /*2d70*/  ISETP.LT.OR P3, PT, R0, 0x11, P3 ;  /* 0x000000110000780c */ /* 0x000fe40001f61670 */
[C---:B------:R-:W-:Y:S02]  /*2d80*/  ISETP.GT.AND P4, PT, R3.reuse, 0x9, !P6 ;  /* 0x000000090300780c */ /* 0x040fe40007784270 */
        /* <DEDUP_REMOVED lines=28> */
[C---:B------:R-:W-:Y:S02]  /*2f50*/  ISETP.GT.AND P3, PT, R3.reuse, 0x28, !P4 ;  /* 0x000000280300780c */ /* 0x040fe40006764270 */
        /* <DEDUP_REMOVED lines=51> */
[----:B------:R-:W-:-:S04]  /*3290*/  ISETP.GT.AND P4, PT, R3, 0x50, !P3 ;  /* 0x000000500300780c */ /* 0x000fc80005f84270 */
        /* <DEDUP_REMOVED lines=19> */
[----:B0-----:R-:W-:Y:S01]  /*33d0*/  VIADDMNMX R0, R5, R11, R8, PT ;  /* 0x0000000b05007246 */ /* 0x001fe20003800108 */
[----:B------:R-:W-:Y:S01]  /*33e0*/  IMAD.IADD R8, R10, 0x1, R5 ;  /* 0x000000010a087824 */ /* 0x000fe200078e0205 */
[----:B------:R-:W-:Y:S02]  /*33f0*/  FSEL R69, R69, -INF , !P6 ;  /* 0xff80000045457808 */ /* 0x000fe40007000000 */
[----:B------:R-:W-:-:S13]  /*3400*/  PLOP3.LUT P6, PT, PT, PT, UP0, 0x40, 0x0 ;  /* 0x000000000000781c */ /* 0x000fda0003fce808 */
[----:B------:R-:W-:Y:S05]  /*3410*/  @P6 BRA `(.L_x_1234) ;  /* 0x00000000005c6947 */ /* 0x000fea0003800000 */
        /* <DEDUP_REMOVED lines=13> */
.L_x_1236:
[----:B------:R-:W-:Y:S02]  /*34f0*/  ULDC UR4, c[0x0][0x9e4] ;  /* 0x0002790000047ab9 */ /* 0x000fe40000000800 */
[----:B------:R-:W-:-:S05]  /*3500*/  IMAD.U32 R4, RZ, RZ, UR4 ;  /* 0x00000004ff047e24 */ /* 0x000fca000f8e00ff */
[----:B------:R-:W-:-:S13]  /*3510*/  ISETP.NE.AND P6, PT, R4, 0x1, PT ;  /* 0x000000010400780c */ /* 0x000fda0003fc5270 */
[----:B------:R-:W0:Y:S02]  /*3520*/  @P6 LDC.64 R2, c[0x0][0x9e8] ;  /* 0x00027a00ff026b82 */ /* 0x000e240000000a00 */
[----:B0-----:R-:W-:-:S05]  /*3530*/  @P6 IMAD.HI.U32 R2, R5, R2, RZ ;  /* 0x0000000205026227 */ /* 0x001fca00078e00ff */
[----:B------:R-:W-:-:S07]  /*3540*/  @P6 SHF.R.U32.HI R5, RZ, R3, R2 ;  /* 0x00000003ff056219 */ /* 0x000fce0000011602 */
.L_x_1237:
[----:B------:R-:W-:Y:S05]  /*3550*/  BSYNC B0 ;  /* 0x0000000000007941 */ /* 0x000fea0003800000 */
.L_x_1235:
[----:B------:R-:W-:-:S05]  /*3560*/  IMAD R5, R5, R4, R14 ;  /* 0x0000000405057224 */ /* 0x000fca00078e020e */
[----:B------:R-:W-:Y:S02]  /*3570*/  VIADDMNMX R0, R5, R4, R0, PT ;  /* 0x0000000405007246 */ /* 0x000fe40003800100 */
[----:B------:R-:W-:-:S07]  /*3580*/  VIMNMX R8, R8, R5, !PT ;  /* 0x0000000508087248 */ /* 0x000fce0007fe0100 */
.L_x_1234:
[C---:B------:R-:W-:Y:S01]  /*3590*/  ISETP.GT.AND P1, PT, R8.reuse, 0x1, !P1 ;  /* 0x000000010800780c */ /* 0x040fe20004f24270 */
[----:B------:R-:W-:Y:S01]  /*35a0*/  ULDC UR6, c[0x0][0x988] ;  /* 0x0002620000067ab9 */ /* 0x000fe20000000800 */
[----:B------:R-:W-:Y:S01]  /*35b0*/  ISETP.GT.AND P2, PT, R8, 0x8, !P2 ;  /* 0x000000080800780c */ /* 0x000fe20005744270 */
[----:B------:R-:W-:Y:S01]  /*35c0*/  UISETP.NE.AND UP0, UPT, UR61, URZ, UPT ;  /* 0x0000003f3d00728c */ /* 0x000fe2000bf05270 */
        /* <DEDUP_REMOVED lines=8> */
[----:B------:R-:W-:Y:S02]  /*3650*/  FMNMX.FTZ R2, R13, R25, !PT ;  /* 0x000000190d027209 */ /* 0x000fe40007810000 */
[----:B------:R-:W-:-:S02]  /*3660*/  FSEL R31, R31, -INF , !P1 ;  /* 0xff8000001f1f7808 */ /* 0x000fc40004800000 */
[----:B------:R-:W-:Y:S02]  /*3670*/  ISETP.NE.AND P1, PT, R75, RZ, PT ;  /* 0x000000ff4b00720c */ /* 0x000fe40003f25270 */
[----:B------:R-:W-:Y:S02]  /*3680*/  ISETP.NE.AND P6, PT, R32, RZ, PT ;  /* 0x000000ff2000720c */ /* 0x000fe40003fc5270 */
        /* <DEDUP_REMOVED lines=11> */
[----:B------:R-:W-:Y:S02]  /*3740*/  FMNMX.FTZ R2, R36, R3, !PT ;  /* 0x0000000324027209 */ /* 0x000fe40007810000 */
        /* <DEDUP_REMOVED lines=41> */
[----:B------:R-:W-:Y:S01]  /*39e0*/  ISETP.NE.AND P2, PT, R85, RZ, PT ;  /* 0x000000ff5500720c */ /* 0x000fe20003f45270 */
[----:B------:R-:W0:Y:S01]  /*39f0*/  SHFL.BFLY PT, R3, R2, 0x2, 0x1f ;  /* 0x0c401f0002037f89 */ /* 0x000e2200000e0000 */
[----:B------:R-:W-:Y:S02]  /*3a00*/  ISETP.LT.OR P1, PT, R0, 0x31, P1 ;  /* 0x000000310000780c */ /* 0x000fe40000f21670 */
[----:B------:R-:W-:Y:S02]  /*3a10*/  ISETP.NE.AND P6, PT, R20, RZ, PT ;  /* 0x000000ff1400720c */ /* 0x000fe40003fc5270 */
[----:B------:R-:W-:Y:S02]  /*3a20*/  FSEL R50, R50, -INF , !P1 ;  /* 0xff80000032327808 */ /* 0x000fe40004800000 */
[----:B------:R-:W-:-:S02]  /*3a30*/  ISETP.NE.AND P1, PT, R82, RZ, PT ;  /* 0x000000ff5200720c */ /* 0x000fc40003f25270 */
[C---:B------:R-:W-:Y:S02]  /*3a40*/  ISETP.GT.AND P3, PT, R8.reuse, 0x50, !P3 ;  /* 0x000000500800780c */ /* 0x040fe40005f64270 */
[C---:B------:R-:W-:Y:S02]  /*3a50*/  ISETP.GT.AND P1, PT, R8.reuse, 0x31, !P1 ;  /* 0x000000310800780c */ /* 0x040fe40004f24270 */
[----:B------:R-:W-:Y:S02]  /*3a60*/  ISETP.GT.AND P4, PT, R8, 0x51, !P4 ;  /* 0x000000510800780c */ /* 0x000fe40006784270 */
[C---:B------:R-:W-:Y:S02]  /*3a70*/  ISETP.LT.OR P1, PT, R0.reuse, 0x32, P1 ;  /* 0x000000320000780c */ /* 0x040fe40000f21670 */
[----:B------:R-:W-:Y:S02]  /*3a80*/  ISETP.LT.OR P3, PT, R0, 0x51, P3 ;  /* 0x000000510000780c */ /* 0x000fe40001f61670 */
[----:B------:R-:W-:-:S02]  /*3a90*/  FSEL R51, R51, -INF , !P1 ;  /* 0xff80000033337808 */ /* 0x000fc40004800000 */
[----:B------:R-:W-:Y:S02]  /*3aa0*/  ISETP.NE.AND P1, PT, R83, RZ, PT ;  /* 0x000000ff5300720c */ /* 0x000fe40003f25270 */
[C---:B------:R-:W-:Y:S02]  /*3ab0*/  ISETP.GT.AND P5, PT, R8.reuse, 0x58, !P5 ;  /* 0x000000580800780c */ /* 0x040fe40006fa4270 */
[----:B------:R-:W-:Y:S02]  /*3ac0*/  ISETP.GT.AND P1, PT, R8, 0x38, !P1 ;  /* 0x000000380800780c */ /* 0x000fe40004f24270 */
[----:B0-----:R-:W-:Y:S02]  /*3ad0*/  FMNMX.FTZ R5, R2, R3, !PT ;  /* 0x0000000302057209 */ /* 0x001fe40007810000 */
[C---:B------:R-:W-:Y:S02]  /*3ae0*/  ISETP.LT.OR P1, PT, R0.reuse, 0x39, P1 ;  /* 0x000000390000780c */ /* 0x040fe40000f21670 */
[----:B------:R-:W-:Y:S01]  /*3af0*/  ISETP.LT.OR P4, PT, R0, 0x52, P4 ;  /* 0x000000520000780c */ /* 0x000fe20002781670 */
[----:B------:R-:W0:Y:S01]  /*3b00*/  SHFL.BFLY PT, R4, R5, 0x1, 0x1f ;  /* 0x0c201f0005047f89 */ /* 0x000e2200000e0000 */
[----:B------:R-:W-:-:S02]  /*3b10*/  FSEL R54, R54, -INF , !P1 ;  /* 0xff80000036367808 */ /* 0x000fc40004800000 */
[----:B------:R-:W-:Y:S02]  /*3b20*/  ISETP.NE.AND P1, PT, R84, RZ, PT ;  /* 0x000000ff5400720c */ /* 0x000fe40003f25270 */
[----:B------:R-:W-:Y:S02]  /*3b30*/  FSEL R66, R66, -INF , !P3 ;  /* 0xff80000042427808 */ /* 0x000fe40005800000 */
[----:B------:R-:W-:Y:S02]  /*3b40*/  ISETP.GT.AND P1, PT, R8, 0x39, !P1 ;  /* 0x000000390800780c */ /* 0x000fe40004f24270 */
[C---:B------:R-:W-:Y:S02]  /*3b50*/  ISETP.LT.OR P5, PT, R0.reuse, 0x59, P5 ;  /* 0x000000590000780c */ /* 0x040fe40002fa1670 */
[----:B------:R-:W-:Y:S02]  /*3b60*/  ISETP.LT.OR P1, PT, R0, 0x3a, P1 ;  /* 0x0000003a0000780c */ /* 0x000fe40000f21670 */
[----:B------:R-:W-:-:S02]  /*3b70*/  FSEL R67, R67, -INF , !P4 ;  /* 0xff80000043437808 */ /* 0x000fc40006000000 */
[----:B------:R-:W-:Y:S02]  /*3b80*/  FSEL R55, R55, -INF , !P1 ;  /* 0xff80000037377808 */ /* 0x000fe40004800000 */
[----:B------:R-:W-:Y:S02]  /*3b90*/  ISETP.GT.AND P1, PT, R8, 0x40, !P2 ;  /* 0x000000400800780c */ /* 0x000fe40005724270 */
[----:B------:R-:W-:Y:S02]  /*3ba0*/  ISETP.NE.AND P2, PT, R88, RZ, PT ;  /* 0x000000ff5800720c */ /* 0x000fe40003f45270 */
[----:B------:R-:W-:Y:S02]  /*3bb0*/  ISETP.LT.OR P1, PT, R0, 0x41, P1 ;  /* 0x000000410000780c */ /* 0x000fe40000f21670 */
[----:B------:R-:W-:Y:S02]  /*3bc0*/  ISETP.GT.AND P2, PT, R8, 0x49, !P2 ;  /* 0x000000490800780c */ /* 0x000fe40005744270 */
[----:B------:R-:W-:-:S02]  /*3bd0*/  FSEL R58, R58, -INF , !P1 ;  /* 0xff8000003a3a7808 */ /* 0x000fc40004800000 */
[----:B------:R-:W-:Y:S02]  /*3be0*/  ISETP.GT.AND P1, PT, R8, RZ, !P6 ;  /* 0x000000ff0800720c */ /* 0x000fe40007724270 */
[----:B0-----:R-:W-:Y:S02]  /*3bf0*/  FMNMX.FTZ R4, R5, R4, !PT ;  /* 0x0000000405047209 */ /* 0x001fe40007810000 */
[----:B------:R-:W-:Y:S02]  /*3c00*/  ISETP.LT.OR P1, PT, R0, 0x1, P1 ;  /* 0x000000010000780c */ /* 0x000fe40000f21670 */
[----:B------:R-:W-:Y:S01]  /*3c10*/  ISETP.NE.AND P6, PT, R86, RZ, PT ;  /* 0x000000ff5600720c */ /* 0x000fe20003fc5270 */
[----:B------:R-:W-:Y:S01]  /*3c20*/  FMUL.FTZ R3, R4, UR6 ;  /* 0x0000000604037c20 */ /* 0x000fe20008410000 */
[----:B------:R-:W-:Y:S02]  /*3c30*/  FSEL R26, R26, -INF , !P1 ;  /* 0xff8000001a1a7808 */ /* 0x000fe40004800000 */
[----:B------:R-:W-:-:S02]  /*3c40*/  FSETP.NEU.FTZ.AND P1, PT, R4, -INF , PT ;  /* 0xff8000000400780b */ /* 0x000fc40003f3d000 */
[----:B------:R-:W-:Y:S02]  /*3c50*/  ISETP.LT.OR P2, PT, R0, 0x4a, P2 ;  /* 0x0000004a0000780c */ /* 0x000fe40001741670 */
[----:B------:R-:W-:Y:S02]  /*3c60*/  FSEL R10, R3, RZ, P1 ;  /* 0x000000ff030a7208 */ /* 0x000fe40000800000 */
[----:B------:R-:W-:Y:S02]  /*3c70*/  FMNMX.FTZ R3, R26, R27, !PT ;  /* 0x0000001b1a037209 */ /* 0x000fe40007810000 */
[----:B------:R-:W-:Y:S01]  /*3c80*/  ISETP.GT.AND P1, PT, R8, 0x41, !P6 ;  /* 0x000000410800780c */ /* 0x000fe20007724270 */
[--C-:B------:R-:W-:Y:S01]  /*3c90*/  FFMA.FTZ R188, R13, UR6, -R10.reuse ;  /* 0x000000060dbc7c23 */ /* 0x100fe2000801080a */
[----:B------:R-:W-:Y:S01]  /*3ca0*/  FMNMX.FTZ R2, R30, R3, !PT ;  /* 0x000000031e027209 */ /* 0x000fe20007810000 */
[--C-:B------:R-:W-:Y:S01]  /*3cb0*/  FFMA.FTZ R5, R25, UR6, -R10.reuse ;  /* 0x0000000619057c23 */ /* 0x100fe2000801080a */
[----:B------:R-:W-:Y:S01]  /*3cc0*/  ISETP.LT.OR P1, PT, R0, 0x42, P1 ;  /* 0x000000420000780c */ /* 0x000fe20000f21670 */
[--C-:B------:R-:W-:Y:S01]  /*3cd0*/  FFMA.FTZ R190, R15, UR6, -R10.reuse ;  /* 0x000000060fbe7c23 */ /* 0x100fe2000801080a */
[----:B------:R-:W-:Y:S01]  /*3ce0*/  FMNMX.FTZ R3, R31, R2, !PT ;  /* 0x000000021f037209 */ /* 0x000fe20007810000 */
[----:B------:R-:W-:Y:S01]  /*3cf0*/  MUFU.EX2 R188, R188 ;  /* 0x000000bc00bc7308 */ /* 0x000fe20000000800 */
[----:B------:R-:W-:Y:S01]  /*3d00*/  FSEL R59, R59, -INF , !P1 ;  /* 0xff8000003b3b7808 */ /* 0x000fe20004800000 */
[--C-:B------:R-:W-:Y:S01]  /*3d10*/  FFMA.FTZ R11, R29, UR6, -R10.reuse ;  /* 0x000000061d0b7c23 */ /* 0x100fe2000801080a */
[----:B------:R-:W-:Y:S01]  /*3d20*/  FMNMX.FTZ R2, R34, R3, !PT ;  /* 0x0000000322027209 */ /* 0x000fe20007810000 */
[--C-:B------:R-:W-:Y:S01]  /*3d30*/  FFMA.FTZ R184, R21, UR6, -R10.reuse ;  /* 0x0000000615b87c23 */ /* 0x100fe2000801080a */
[----:B------:R-:W-:Y:S01]  /*3d40*/  ISETP.NE.AND P1, PT, R87, RZ, PT ;  /* 0x000000ff5700720c */ /* 0x000fe20003f25270 */
[--C-:B------:R-:W-:Y:S01]  /*3d50*/  FFMA.FTZ R13, R33, UR6, -R10.reuse ;  /* 0x00000006210d7c23 */ /* 0x100fe2000801080a */
[----:B------:R-:W-:Y:S01]  /*3d60*/  FMNMX.FTZ R3, R35, R2, !PT ;  /* 0x0000000223037209 */ /* 0x000fe20007810000 */
[----:B------:R-:W0:Y:S01]  /*3d70*/  MUFU.EX2 R5, R5 ;  /* 0x0000000500057308 */ /* 0x000e220000000800 */
        /* <DEDUP_REMOVED lines=12> */
[----:B------:R-:W-:Y:S01]  /*3e40*/  FSEL R63, R63, -INF , !P2 ;  /* 0xff8000003f3f7808 */ /* 0x000fe20005000000 */
[--C-:B------:R-:W-:Y:S01]  /*3e50*/  FFMA.FTZ R45, R45, UR6, -R10.reuse ;  /* 0x000000062d2d7c23 */ /* 0x100fe2000801080a */
[----:B------:R-:W-:Y:S01]  /*3e60*/  FMNMX.FTZ R3, R43, R2, !PT ;  /* 0x000000022b037209 */ /* 0x000fe20007810000 */
[----:B------:R-:W-:Y:S01]  /*3e70*/  MUFU.EX2 R11, R11 ;  /* 0x0000000b000b7308 */ /* 0x000fe20000000800 */
[----:B------:R-:W-:Y:S01]  /*3e80*/  ISETP.NE.AND P6, PT, R12, RZ, PT ;  /* 0x000000ff0c00720c */ /* 0x000fe20003fc5270 */
[----:B0-----:R-:W-:Y:S01]  /*3e90*/  FADD.FTZ R25, R188, R5 ;  /* 0x00000005bc197221 */ /* 0x001fe20000010000 */
[----:B------:R-:W-:Y:S01]  /*3ea0*/  FMNMX.FTZ R2, R46, R3, !PT ;  /* 0x000000032e027209 */ /* 0x000fe20007810000 */
[--C-:B------:R-:W-:Y:S01]  /*3eb0*/  FFMA.FTZ R48, R48, UR6, -R10.reuse ;  /* 0x0000000630307c23 */ /* 0x100fe2000801080a */
[----:B------:R-:W-:Y:S01]  /*3ec0*/  ISETP.GT.AND P6, PT, R8, 0x59, !P6 ;  /* 0x000000590800780c */ /* 0x000fe200077c4270 */
[--C-:B------:R-:W-:Y:S01]  /*3ed0*/  FFMA.FTZ R49, R49, UR6, -R10.reuse ;  /* 0x0000000631317c23 */ /* 0x100fe2000801080a */
[----:B------:R-:W-:Y:S01]  /*3ee0*/  FMNMX.FTZ R3, R47, R2, !PT ;  /* 0x000000022f037209 */ /* 0x000fe20007810000 */
[----:B------:R-:W-:Y:S01]  /*3ef0*/  MUFU.EX2 R184, R184 ;  /* 0x000000b800b87308 */ /* 0x000fe20000000800 */
[----:B------:R-:W-:Y:S01]  /*3f00*/  ISETP.LT.OR P6, PT, R0, 0x5a, P6 ;  /* 0x0000005a0000780c */ /* 0x000fe200037c1670 */
[--C-:B------:R-:W-:Y:S01]  /*3f10*/  FFMA.FTZ R52, R52, UR6, -R10.reuse ;  /* 0x0000000634347c23 */ /* 0x100fe2000801080a */
[----:B------:R-:W-:Y:S01]  /*3f20*/  FMNMX.FTZ R2, R50, R3, !PT ;  /* 0x0000000332027209 */ /* 0x000fe20007810000 */
[--C-:B------:R-:W-:Y:S01]  /*3f30*/  FFMA.FTZ R53, R53, UR6, -R10.reuse ;  /* 0x0000000635357c23 */ /* 0x100fe2000801080a */
[----:B------:R-:W-:Y:S01]  /*3f40*/  FSEL R70, R70, -INF , !P5 ;  /* 0xff80000046467808 */ /* 0x000fe20006800000 */
[--C-:B------:R-:W-:Y:S01]  /*3f50*/  FFMA.FTZ R56, R56, UR6, -R10.reuse ;  /* 0x0000000638387c23 */ /* 0x100fe2000801080a */
[----:B------:R-:W-:Y:S01]  /*3f60*/  FMNMX.FTZ R3, R51, R2, !PT ;  /* 0x0000000233037209 */ /* 0x000fe20007810000 */
[----:B------:R-:W-:Y:S01]  /*3f70*/  MUFU.EX2 R13, R13 ;  /* 0x0000000d000d7308 */ /* 0x000fe20000000800 */
[----:B------:R-:W-:Y:S01]  /*3f80*/  FSEL R71, R71, -INF , !P6 ;  /* 0xff80000047477808 */ /* 0x000fe20007000000 */
[--C-:B------:R-:W-:Y:S01]  /*3f90*/  FFMA.FTZ R57, R57, UR6, -R10.reuse ;  /* 0x0000000639397c23 */ /* 0x100fe2000801080a */
[----:B------:R-:W-:Y:S01]  /*3fa0*/  FMNMX.FTZ R2, R54, R3, !PT ;  /* 0x0000000336027209 */ /* 0x000fe20007810000 */
[--C-:B------:R-:W-:Y:S01]  /*3fb0*/  FFMA.FTZ R60, R60, UR6, -R10.reuse ;  /* 0x000000063c3c7c23 */ /* 0x100fe2000801080a */
[----:B------:R-:W-:Y:S01]  /*3fc0*/  F2FP.F16.F32.PACK_AB R188, R5, R188 ;  /* 0x000000bc05bc723e */ /* 0x000fe200000000ff */
[--C-:B------:R-:W-:Y:S01]  /*3fd0*/  FFMA.FTZ R61, R61, UR6, -R10.reuse ;  /* 0x000000063d3d7c23 */ /* 0x100fe2000801080a */
[----:B------:R-:W-:Y:S01]  /*3fe0*/  FMNMX.FTZ R3, R55, R2, !PT ;  /* 0x0000000237037209 */ /* 0x000fe20007810000 */
[----:B------:R-:W-:Y:S01]  /*3ff0*/  MUFU.EX2 R186, R186 ;  /* 0x000000ba00ba7308 */ /* 0x000fe20000000800 */
[----:B------:R-:W-:Y:S01]  /*4000*/  R2UR UR4, R22 ;  /* 0x00000000160472ca */ /* 0x000fe200000e0000 */
[--C-:B------:R-:W-:Y:S01]  /*4010*/  FFMA.FTZ R64, R64, UR6, -R10.reuse ;  /* 0x0000000640407c23 */ /* 0x100fe2000801080a */
[----:B------:R-:W-:Y:S01]  /*4020*/  FMNMX.FTZ R2, R58, R3, !PT ;  /* 0x000000033a027209 */ /* 0x000fe20007810000 */
[--C-:B------:R-:W-:Y:S01]  /*4030*/  FFMA.FTZ R65, R65, UR6, -R10.reuse ;  /* 0x0000000641417c23 */ /* 0x100fe2000801080a */
[----:B------:R-:W-:Y:S01]  /*4040*/  R2UR UR7, R23 ;  /* 0x00000000170772ca */ /* 0x000fe200000e0000 */
[--C-:B------:R-:W-:Y:S01]  /*4050*/  FFMA.FTZ R68, R68, UR6, -R10.reuse ;  /* 0x0000000644447c23 */ /* 0x100fe2000801080a */
[----:B------:R-:W-:Y:S01]  /*4060*/  FMNMX.FTZ R3, R59, R2, !PT ;  /* 0x000000023b037209 */ /* 0x000fe20007810000 */
[----:B------:R-:W-:Y:S01]  /*4070*/  MUFU.EX2 R15, R15 ;  /* 0x0000000f000f7308 */ /* 0x000fe20000000800 */
[----:B------:R-:W-:Y:S01]  /*4080*/  FFMA.FTZ R10, R69, UR6, -R10 ;  /* 0x00000006450a7c23 */ /* 0x000fe2000801080a */
[----:B------:R-:W-:Y:S01]  /*4090*/  R2UR UR11, R73 ;  /* 0x00000000490b72ca */ /* 0x000fe200000e0000 */
[----:B------:R-:W-:Y:S01]  /*40a0*/  VIADD R12, R72, 0xfffffffe ;  /* 0xfffffffe480c7836 */ /* 0x000fe20000000000 */
[----:B------:R-:W-:-:S02]  /*40b0*/  FMNMX.FTZ R2, R62, R3, !PT ;  /* 0x000000033e027209 */ /* 0x000fc40007810000 */
[----:B------:R-:W-:Y:S02]  /*40c0*/  UISETP.NE.AND UP1, UPT, UR4, URZ, UPT ;  /* 0x0000003f0400728c */ /* 0x000fe4000bf25270 */
[----:B------:R-:W-:Y:S01]  /*40d0*/  FMNMX.FTZ R3, R63, R2, !PT ;  /* 0x000000023f037209 */ /* 0x000fe20007810000 */
[----:B------:R-:W-:Y:S03]  /*40e0*/  MUFU.EX2 R40, R40 ;  /* 0x0000002800287308 */ /* 0x000fe60000000800 */
[----:B------:R-:W-:-:S04]  /*40f0*/  FMNMX.FTZ R2, R66, R3, !PT ;  /* 0x0000000342027209 */ /* 0x000fc80007810000 */
[----:B------:R-:W-:Y:S01]  /*4100*/  FMNMX.FTZ R3, R67, R2, !PT ;  /* 0x0000000243037209 */ /* 0x000fe20007810000 */
[----:B------:R-:W0:Y:S01]  /*4110*/  MUFU.EX2 R41, R41 ;  /* 0x0000002900297308 */ /* 0x000e220000000800 */
[----:B------:R-:W-:Y:S01]  /*4120*/  @UP1 ULDC UR4, c[0x0][0x44c] ;  /* 0x0001130000041ab9 */ /* 0x000fe20000000800 */
[----:B------:R-:W-:Y:S01]  /*4130*/  @UP1 ULDC UR15, c[0x0][0x450] ;  /* 0x00011400000f1ab9 */ /* 0x000fe20000000800 */
[----:B------:R-:W-:Y:S01]  /*4140*/  FMNMX.FTZ R0, R70, R3, !PT ;  /* 0x0000000346007209 */ /* 0x000fe20007810000 */
[----:B------:R-:W-:-:S03]  /*4150*/  UIMAD.WIDE.U32 UR4, UR7, UR4, URZ ;  /* 0x00000004070472a5 */ /* 0x000fc6000f8e003f */
[----:B------:R-:W-:Y:S01]  /*4160*/  FMNMX.FTZ R0, R71, R0, !PT ;  /* 0x0000000047007209 */ /* 0x000fe20007810000 */
[----:B------:R-:W-:Y:S01]  /*4170*/  MUFU.EX2 R44, R44 ;  /* 0x0000002c002c7308 */ /* 0x000fe20000000800 */
[----:B------:R-:W-:-:S03]  /*4180*/  @UP1 USHF.R.U32.HI UR7, URZ, UR15, UR5 ;  /* 0x0000000f3f071299 */ /* 0x000fc60008011605 */
[----:B------:R-:W1:Y:S01]  /*4190*/  SHFL.BFLY PT, R3, R0, 0x2, 0x1f ;  /* 0x0c401f0000037f89 */ /* 0x000e6200000e0000 */
[----:B------:R-:W-:-:S03]  /*41a0*/  UIADD3 UR4, UR11, UR7, URZ ;  /* 0x000000070b047290 */ /* 0x000fc6000fffe03f */
[----:B------:R-:W2:Y:S01]  /*41b0*/  MUFU.EX2 R45, R45 ;  /* 0x0000002d002d7308 */ /* 0x000ea20000000800 */
[----:B------:R-:W-:Y:S01]  /*41c0*/  UIADD3 UR7, UR4, UR10, URZ ;  /* 0x0000000a04077290 */ /* 0x000fe2000fffe03f */
[----:B0-----:R-:W-:-:S06]  /*41d0*/  F2FP.F16.F32.PACK_AB R180, R41, R40 ;  /* 0x0000002829b4723e */ /* 0x001fcc00000000ff */
[----:B------:R-:W-:Y:S08]  /*41e0*/  MUFU.EX2 R48, R48 ;  /* 0x0000003000307308 */ /* 0x000ff00000000800 */
[----:B------:R-:W0:Y:S01]  /*41f0*/  MUFU.EX2 R49, R49 ;  /* 0x0000003100317308 */ /* 0x000e220000000800 */
[----:B--2---:R-:W-:Y:S02]  /*4200*/  F2FP.F16.F32.PACK_AB R182, R45, R44 ;  /* 0x0000002c2db6723e */ /* 0x004fe400000000ff */
[----:B-1----:R-:W-:-:S05]  /*4210*/  FMNMX.FTZ R2, R0, R3, !PT ;  /* 0x0000000300027209 */ /* 0x002fca0007810000 */
[----:B------:R-:W-:Y:S01]  /*4220*/  MUFU.EX2 R52, R52 ;  /* 0x0000003400347308 */ /* 0x000fe20000000800 */
[----:B------:R-:W1:Y:S07]  /*4230*/  SHFL.BFLY PT, R3, R2, 0x1, 0x1f ;  /* 0x0c201f0002037f89 */ /* 0x000e6e00000e0000 */
[----:B------:R-:W2:Y:S01]  /*4240*/  MUFU.EX2 R53, R53 ;  /* 0x0000003500357308 */ /* 0x000ea20000000800 */
[----:B0-----:R-:W-:-:S07]  /*4250*/  F2FP.F16.F32.PACK_AB R176, R49, R48 ;  /* 0x0000003031b0723e */ /* 0x001fce00000000ff */
[----:B------:R-:W-:Y:S08]  /*4260*/  MUFU.EX2 R56, R56 ;  /* 0x0000003800387308 */ /* 0x000ff00000000800 */
[----:B------:R-:W-:Y:S01]  /*4270*/  MUFU.EX2 R57, R57 ;  /* 0x0000003900397308 */ /* 0x000fe20000000800 */
[----:B-1----:R-:W-:Y:S01]  /*4280*/  FMNMX.FTZ R3, R2, R3, !PT ;  /* 0x0000000302037209 */ /* 0x002fe20007810000 */
[----:B------:R-:W-:Y:S01]  /*4290*/  FADD.FTZ R2, R190, R25 ;  /* 0x00000019be027221 */ /* 0x000fe20000010000 */
[----:B------:R-:W-:-:S02]  /*42a0*/  F2FP.F16.F32.PACK_AB R190, R11, R190 ;  /* 0x000000be0bbe723e */ /* 0x000fc400000000ff */
[C---:B------:R-:W-:Y:S01]  /*42b0*/  FSETP.NEU.FTZ.AND P1, PT, R3.reuse, -INF , PT ;  /* 0xff8000000300780b */ /* 0x040fe20003f3d000 */
[----:B------:R-:W-:Y:S01]  /*42c0*/  FMUL.FTZ R0, R3, UR6 ;  /* 0x0000000603007c20 */ /* 0x000fe20008410000 */
[----:B------:R-:W-:Y:S01]  /*42d0*/  FADD.FTZ R25, R11, R2 ;  /* 0x000000020b197221 */ /* 0x000fe20000010000 */
[----:B------:R-:W-:Y:S01]  /*42e0*/  MUFU.EX2 R60, R60 ;  /* 0x0000003c003c7308 */ /* 0x000fe20000000800 */
[----:B--2---:R-:W-:Y:S02]  /*42f0*/  F2FP.F16.F32.PACK_AB R178, R53, R52 ;  /* 0x0000003435b2723e */ /* 0x004fe400000000ff */
[----:B------:R-:W-:Y:S01]  /*4300*/  FSEL R0, R0, RZ, P1 ;  /* 0x000000ff00007208 */ /* 0x000fe20000800000 */
[----:B------:R-:W-:Y:S01]  /*4310*/  FADD.FTZ R2, R184, R25 ;  /* 0x00000019b8027221 */ /* 0x000fe20000010000 */
[----:B------:R-:W-:Y:S02]  /*4320*/  PLOP3.LUT P1, PT, PT, PT, UP0, 0x40, 0x0 ;  /* 0x000000000000781c */ /* 0x000fe40003f2e808 */
[----:B------:R-:W-:Y:S01]  /*4330*/  F2FP.F16.F32.PACK_AB R184, R13, R184 ;  /* 0x000000b80db8723e */ /* 0x000fe200000000ff */
[--C-:B------:R-:W-:Y:S01]  /*4340*/  FFMA.FTZ R26, R26, UR6, -R0.reuse ;  /* 0x000000061a1a7c23 */ /* 0x100fe20008010800 */
[--C-:B------:R-:W-:Y:S01]  /*4350*/  FFMA.FTZ R27, R27, UR6, -R0.reuse ;  /* 0x000000061b1b7c23 */ /* 0x100fe20008010800 */
[--C-:B------:R-:W-:Y:S01]  /*4360*/  FFMA.FTZ R30, R30, UR6, -R0.reuse ;  /* 0x000000061e1e7c23 */ /* 0x100fe20008010800 */
[----:B------:R-:W-:Y:S01]  /*4370*/  FFMA.FTZ R31, R31, UR6, -R0 ;  /* 0x000000061f1f7c23 */ /* 0x000fe20008010800 */
[----:B------:R-:W-:Y:S01]  /*4380*/  FADD.FTZ R25, R13, R2 ;  /* 0x000000020d197221 */ /* 0x000fe20000010000 */
[--C-:B------:R-:W-:Y:S01]  /*4390*/  FFMA.FTZ R34, R34, UR6, -R0.reuse ;  /* 0x0000000622227c23 */ /* 0x100fe20008010800 */
[----:B------:R-:W-:Y:S01]  /*43a0*/  MUFU.EX2 R26, R26 ;  /* 0x0000001a001a7308 */ /* 0x000fe20000000800 */
[--C-:B------:R-:W-:Y:S01]  /*43b0*/  FFMA.FTZ R35, R35, UR6, -R0.reuse ;  /* 0x0000000623237c23 */ /* 0x100fe20008010800 */
[----:B------:R-:W-:Y:S01]  /*43c0*/  FADD.FTZ R2, R186, R25 ;  /* 0x00000019ba027221 */ /* 0x000fe20000010000 */
[--C-:B------:R-:W-:Y:S01]  /*43d0*/  FFMA.FTZ R38, R38, UR6, -R0.reuse ;  /* 0x0000000626267c23 */ /* 0x100fe20008010800 */
[--C-:B------:R-:W-:Y:S01]  /*43e0*/  FFMA.FTZ R39, R39, UR6, -R0.reuse ;  /* 0x0000000627277c23 */ /* 0x100fe20008010800 */
[----:B------:R-:W-:Y:S01]  /*43f0*/  FFMA.FTZ R42, R42, UR6, -R0 ;  /* 0x000000062a2a7c23 */ /* 0x000fe20008010800 */
[----:B------:R-:W-:Y:S01]  /*4400*/  FADD.FTZ R25, R15, R2 ;  /* 0x000000020f197221 */ /* 0x000fe20000010000 */
[--C-:B------:R-:W-:Y:S01]  /*4410*/  FFMA.FTZ R43, R43, UR6, -R0.reuse ;  /* 0x000000062b2b7c23 */ /* 0x100fe20008010800 */
[----:B------:R-:W0:Y:S01]  /*4420*/  MUFU.EX2 R27, R27 ;  /* 0x0000001b001b7308 */ /* 0x000e220000000800 */
[--C-:B------:R-:W-:Y:S01]  /*4430*/  FFMA.FTZ R46, R46, UR6, -R0.reuse ;  /* 0x000000062e2e7c23 */ /* 0x100fe20008010800 */
[----:B------:R-:W-:Y:S01]  /*4440*/  FADD.FTZ R2, R40, R25 ;  /* 0x0000001928027221 */ /* 0x000fe20000010000 */
[--C-:B------:R-:W-:Y:S01]  /*4450*/  FFMA.FTZ R47, R47, UR6, -R0.reuse ;  /* 0x000000062f2f7c23 */ /* 0x100fe20008010800 */
[--C-:B------:R-:W-:Y:S01]  /*4460*/  FFMA.FTZ R50, R50, UR6, -R0.reuse ;  /* 0x0000000632327c23 */ /* 0x100fe20008010800 */
[----:B------:R-:W-:Y:S01]  /*4470*/  FFMA.FTZ R51, R51, UR6, -R0 ;  /* 0x0000000633337c23 */ /* 0x000fe20008010800 */
[----:B------:R-:W-:Y:S01]  /*4480*/  FADD.FTZ R29, R41, R2 ;  /* 0x00000002291d7221 */ /* 0x000fe20000010000 */
[--C-:B------:R-:W-:Y:S01]  /*4490*/  FFMA.FTZ R54, R54, UR6, -R0.reuse ;  /* 0x0000000636367c23 */ /* 0x100fe20008010800 */
[----:B------:R-:W1:Y:S01]  /*44a0*/  MUFU.EX2 R30, R30 ;  /* 0x0000001e001e7308 */ /* 0x000e620000000800 */
[--C-:B------:R-:W-:Y:S01]  /*44b0*/  FFMA.FTZ R55, R55, UR6, -R0.reuse ;  /* 0x0000000637377c23 */ /* 0x100fe20008010800 */
[----:B------:R-:W-:Y:S01]  /*44c0*/  FADD.FTZ R8, R44, R29 ;  /* 0x0000001d2c087221 */ /* 0x000fe20000010000 */
[--C-:B------:R-:W-:Y:S01]  /*44d0*/  FFMA.FTZ R58, R58, UR6, -R0.reuse ;  /* 0x000000063a3a7c23 */ /* 0x100fe20008010800 */
[--C-:B------:R-:W-:Y:S01]  /*44e0*/  FFMA.FTZ R59, R59, UR6, -R0.reuse ;  /* 0x000000063b3b7c23 */ /* 0x100fe20008010800 */
[----:B------:R-:W-:Y:S01]  /*44f0*/  FFMA.FTZ R62, R62, UR6, -R0 ;  /* 0x000000063e3e7c23 */ /* 0x000fe20008010800 */
[----:B------:R-:W-:Y:S01]  /*4500*/  FADD.FTZ R29, R45, R8 ;  /* 0x000000082d1d7221 */ /* 0x000fe20000010000 */
[--C-:B------:R-:W-:Y:S01]  /*4510*/  FFMA.FTZ R63, R63, UR6, -R0.reuse ;  /* 0x000000063f3f7c23 */ /* 0x100fe20008010800 */
[----:B------:R-:W2:Y:S01]  /*4520*/  MUFU.EX2 R31, R31 ;  /* 0x0000001f001f7308 */ /* 0x000ea20000000800 */
[----:B0-----:R-:W-:Y:S01]  /*4530*/  FADD.FTZ R25, R26, R27 ;  /* 0x0000001b1a197221 */ /* 0x001fe20000010000 */
[----:B------:R-:W-:Y:S01]  /*4540*/  FADD.FTZ R8, R48, R29 ;  /* 0x0000001d30087221 */ /* 0x000fe20000010000 */
[--C-:B------:R-:W-:Y:S01]  /*4550*/  FFMA.FTZ R66, R66, UR6, -R0.reuse ;  /* 0x0000000642427c23 */ /* 0x100fe20008010800 */
[--C-:B------:R-:W-:Y:S01]  /*4560*/  FFMA.FTZ R67, R67, UR6, -R0.reuse ;  /* 0x0000000643437c23 */ /* 0x100fe20008010800 */
[----:B------:R-:W-:Y:S01]  /*4570*/  FFMA.FTZ R70, R70, UR6, -R0 ;  /* 0x0000000646467c23 */ /* 0x000fe20008010800 */
[----:B------:R-:W-:Y:S01]  /*4580*/  FADD.FTZ R29, R49, R8 ;  /* 0x00000008311d7221 */ /* 0x000fe20000010000 */
[----:B------:R-:W-:Y:S01]  /*4590*/  FFMA.FTZ R0, R71, UR6, -R0 ;  /* 0x0000000647007c23 */ /* 0x000fe20008010800 */
[----:B------:R-:W0:Y:S01]  /*45a0*/  MUFU.EX2 R34, R34 ;  /* 0x0000002200227308 */ /* 0x000e220000000800 */
[----:B-1----:R-:W-:Y:S01]  /*45b0*/  FADD.FTZ R2, R30, R25 ;  /* 0x000000191e027221 */ /* 0x002fe20000010000 */
[----:B------:R-:W-:Y:S01]  /*45c0*/  FADD.FTZ R8, R52, R29 ;  /* 0x0000001d34087221 */ /* 0x000fe20000010000 */
[----:B------:R-:W-:-:S02]  /*45d0*/  F2FP.F16.F32.PACK_AB R186, R15, R186 ;  /* 0x000000ba0fba723e */ /* 0x000fc400000000ff */
[----:B------:R-:W-:Y:S01]  /*45e0*/  F2FP.F16.F32.PACK_AB R172, R57, R56 ;  /* 0x0000003839ac723e */ /* 0x000fe200000000ff */
[----:B------:R-:W-:Y:S01]  /*45f0*/  FADD.FTZ R29, R53, R8 ;  /* 0x00000008351d7221 */ /* 0x000fe20000010000 */
[----:B------:R-:W-:Y:S01]  /*4600*/  F2FP.F16.F32.PACK_AB R189, R27, R26 ;  /* 0x0000001a1bbd723e */ /* 0x000fe200000000ff */
[----:B------:R-:W1:Y:S01]  /*4610*/  MUFU.EX2 R35, R35 ;  /* 0x0000002300237308 */ /* 0x000e620000000800 */
[C---:B--2---:R-:W-:Y:S01]  /*4620*/  FADD.FTZ R25, R31.reuse, R2 ;  /* 0x000000021f197221 */ /* 0x044fe20000010000 */
[----:B------:R-:W-:Y:S01]  /*4630*/  FADD.FTZ R8, R56, R29 ;  /* 0x0000001d38087221 */ /* 0x000fe20000010000 */
[----:B------:R-:W-:-:S03]  /*4640*/  F2FP.F16.F32.PACK_AB R191, R31, R30 ;  /* 0x0000001e1fbf723e */ /* 0x000fc600000000ff */
[----:B------:R-:W-:Y:S02]  /*4650*/  FADD.FTZ R11, R57, R8 ;  /* 0x00000008390b7221 */ /* 0x000fe40000010000 */
[----:B------:R-:W2:Y:S01]  /*4660*/  MUFU.EX2 R38, R38 ;  /* 0x0000002600267308 */ /* 0x000ea20000000800 */
[----:B0-----:R-:W-:Y:S01]  /*4670*/  FADD.FTZ R2, R34, R25 ;  /* 0x0000001922027221 */ /* 0x001fe20000010000 */
[----:B------:R-:W-:-:S06]  /*4680*/  FADD.FTZ R8, R60, R11 ;  /* 0x0000000b3c087221 */ /* 0x000fcc0000010000 */
        /* <DEDUP_REMOVED lines=9> */
[----:B-1----:R-:W-:-:S07]  /*4720*/  FADD.FTZ R2, R42, R25 ;  /* 0x000000192a027221 */ /* 0x002fce0000010000 */
[----:B------:R-:W1:Y:S01]  /*4730*/  MUFU.EX2 R47, R47 ;  /* 0x0000002f002f7308 */ /* 0x000e620000000800 */
[C---:B--2---:R-:W-:Y:S01]  /*4740*/  FADD.FTZ R5, R43.reuse, R2 ;  /* 0x000000022b057221 */ /* 0x044fe20000010000 */
[----:B------:R-:W-:-:S06]  /*4750*/  F2FP.F16.F32.PACK_AB R181, R43, R42 ;  /* 0x0000002a2bb5723e */ /* 0x000fcc00000000ff */
        /* <DEDUP_REMOVED lines=36> */
[C---:B--2---:R-:W-:Y:S01]  /*49a0*/  FADD.FTZ R11, R65.reuse, R8 ;  /* 0x00000008410b7221 */ /* 0x044fe20000010000 */
[----:B------:R-:W-:-:S06]  /*49b0*/  F2FP.F16.F32.PACK_AB R168, R65, R64 ;  /* 0x0000004041a8723e */ /* 0x000fcc00000000ff */
[----:B------:R0:W2:Y:S08]  /*49c0*/  MUFU.EX2 R171, R0 ;  /* 0x0000000000ab7308 */ /* 0x0000b00000000800 */
[----:B------:R-:W3:Y:S01]  /*49d0*/  MUFU.EX2 R21, R10 ;  /* 0x0000000a00157308 */ /* 0x000ee20000000800 */
[----:B0-----:R-:W-:Y:S01]  /*49e0*/  FADD.FTZ R0, R70, R5 ;  /* 0x0000000546007221 */ /* 0x001fe20000010000 */
[----:B-1----:R-:W-:-:S03]  /*49f0*/  FADD.FTZ R8, R68, R11 ;  /* 0x0000000b44087221 */ /* 0x002fc60000010000 */
[C---:B--2---:R-:W-:Y:S01]  /*4a00*/  FADD.FTZ R5, R171.reuse, R0 ;  /* 0x00000000ab057221 */ /* 0x044fe20000010000 */
[----:B------:R-:W-:Y:S01]  /*4a10*/  F2FP.F16.F32.PACK_AB R171, R171, R70 ;  /* 0x00000046abab723e */ /* 0x000fe200000000ff */
[C---:B---3--:R-:W-:Y:S01]  /*4a20*/  FADD.FTZ R8, R21.reuse, R8 ;  /* 0x0000000815087221 */ /* 0x048fe20000010000 */
        /* <DEDUP_REMOVED lines=13> */
.L_x_1239:
[----:B------:R-:W-:Y:S02]  /*4b00*/  ULDC UR15, c[0x0][0x9e4] ;  /* 0x00027900000f7ab9 */ /* 0x000fe40000000800 */
[----:B------:R-:W-:-:S11]  /*4b10*/  UISETP.NE.AND UP0, UPT, UR15, 0x1, UPT ;  /* 0x000000010f00788c */ /* 0x000fd6000bf05270 */
[----:B------:R-:W-:Y:S02]  /*4b20*/  @UP0 ULDC.64 UR4, c[0x0][0x9e8] ;  /* 0x00027a0000040ab9 */ /* 0x000fe40000000a00 */
[----:B------:R-:W-:-:S04]  /*4b30*/  UIMAD.WIDE.U32 UR10, UR18, UR4, URZ ;  /* 0x00000004120a72a5 */ /* 0x000fc8000f8e003f */
[----:B------:R-:W-:-:S12]  /*4b40*/  @UP0 USHF.R.U32.HI UR18, URZ, UR5, UR11 ;  /* 0x000000053f120299 */ /* 0x000fd8000801160b */
.L_x_1240:
[----:B------:R-:W-:-:S04]  /*4b50*/  UIMAD UR15, UR18, UR15, UR15 ;  /* 0x0000000f120f72a4 */ /* 0x000fc8000f8e020f */
[----:B------:R-:W-:-:S04]  /*4b60*/  UISETP.LT.AND UP0, UPT, UR7, UR15, UPT ;  /* 0x0000000f0700728c */ /* 0x000fc8000bf01270 */
[----:B------:R-:W-:-:S12]  /*4b70*/  USEL UR7, UR7, UR15, UP0 ;  /* 0x0000000f07077287 */ /* 0x000fd80008000000 */
.L_x_1238:
[----:B------:R-:W-:Y:S01]  /*4b80*/  R2UR UR10, R193 ;  /* 0x00000000c10a72ca */ /* 0x000fe200000e0000 */
[----:B------:R-:W-:Y:S01]  /*4b90*/  UIMAD.WIDE UR4, UR7, 0x2aaaaaab, URZ ;  /* 0x2aaaaaab070478a5 */ /* 0x000fe2000f8e023f */
[----:B------:R-:W-:Y:S01]  /*4ba0*/  IMAD.MOV.U32 R2, RZ, RZ, 0x3f800000 ;  /* 0x3f800000ff027424 */ /* 0x000fe200078e00ff */
[----:B------:R-:W-:Y:S01]  /*4bb0*/  CS2R R118, SRZ ;  /* 0x0000000000767805 */ /* 0x000fe2000001ff00 */
[----:B------:R-:W-:Y:S01]  /*4bc0*/  IMAD.MOV.U32 R0, RZ, RZ, 0x3f800000 ;  /* 0x3f800000ff007424 */ /* 0x000fe200078e00ff */
[----:B------:R-:W-:Y:S01]  /*4bd0*/  USHF.R.U32.HI UR4, URZ, 0x1f, UR5 ;  /* 0x0000001f3f047899 */ /* 0x000fe20008011605 */
[----:B------:R-:W-:Y:S02]  /*4be0*/  CS2R R116, SRZ ;  /* 0x0000000000747805 */ /* 0x000fe4000001ff00 */
        /* <DEDUP_REMOVED lines=12> */
[----:B------:R-:W-:Y:S02]  /*4cb0*/  CS2R R96, SRZ ;  /* 0x0000000000607805 */ /* 0x000fe4000001ff00 */
[----:B------:R-:W-:Y:S02]  /*4cc0*/  CS2R R94, SRZ ;  /* 0x00000000005e7805 */ /* 0x000fe4000001ff00 */
[----:B------:R-:W-:Y:S02]  /*4cd0*/  CS2R R92, SRZ ;  /* 0x00000000005c7805 */ /* 0x000fe4000001ff00 */
[----:B------:R-:W-:Y:S02]  /*4ce0*/  CS2R R90, SRZ ;  /* 0x00000000005a7805 */ /* 0x000fe4000001ff00 */
[----:B------:R-:W-:Y:S02]  /*4cf0*/  ISETP.GE.AND P1, PT, R12, UR50, PT ;  /* 0x000000320c007c0c */ /* 0x000fe4000bf26270 */
        /* <DEDUP_REMOVED lines=33> */
[----:B------:R-:W-:Y:S06]  /*4f10*/  @!P1 BRA `(.L_x_1241) ;  /* 0x0000003000689947 */ /* 0x000fec0003800000 */
[----:B------:R-:W-:Y:S01]  /*4f20*/  IMAD.MOV.U32 R11, RZ, RZ, R3 ;  /* 0x000000ffff0b7224 */ /* 0x000fe200078e0003 */
[----:B------:R-:W-:Y:S01]  /*4f30*/  UMOV UR7, UR38 ;  /* 0x0000002600077c82 */ /* 0x000fe20008000000 */
[----:B------:R-:W-:Y:S01]  /*4f40*/  IMAD.MOV.U32 R10, RZ, RZ, R4 ;  /* 0x000000ffff0a7224 */ /* 0x000fe200078e0004 */
[----:B------:R-:W-:Y:S01]  /*4f50*/  UMOV UR4, UR39 ;  /* 0x0000002700047c82 */ /* 0x000fe20008000000 */
[----:B------:R-:W-:Y:S01]  /*4f60*/  IMAD.MOV.U32 R2, RZ, RZ, 0x3f800000 ;  /* 0x3f800000ff027424 */ /* 0x000fe200078e00ff */
[----:B------:R-:W-:Y:S01]  /*4f70*/  ULDC UR51, c[0x0][0x9e4] ;  /* 0x0002790000337ab9 */ /* 0x000fe20000000800 */
[----:B------:R-:W-:Y:S01]  /*4f80*/  IMAD.MOV.U32 R119, RZ, RZ, RZ ;  /* 0x000000ffff777224 */ /* 0x000fe200078e00ff */
[----:B------:R-:W-:Y:S01]  /*4f90*/  ULDC UR55, c[0x0][0x9dc] ;  /* 0x0002770000377ab9 */ /* 0x000fe20000000800 */
[----:B------:R-:W-:Y:S01]  /*4fa0*/  ULDC UR54, c[0x0][0x988] ;  /* 0x0002620000367ab9 */ /* 0x000fe20000000800 */
[----:B------:R-:W-:-:S05]  /*4fb0*/  ULDC UR58, c[0x0][0x9e0] ;  /* 0x00027800003a7ab9 */ /* 0x000fca0000000800 */
.L_x_1260:
[----:B------:R-:W-:-:S04]  /*4fc0*/  UISETP.NE.AND UP0, UPT, UR4, 0x1, UPT ;  /* 0x000000010400788c */ /* 0x000fc8000bf05270 */
[----:B------:R-:W-:-:S04]  /*4fd0*/  USEL UR38, URZ, 0x1, UP0 ;  /* 0x000000013f267887 */ /* 0x000fc80008000000 */
[----:B------:R-:W-:Y:S01]  /*4fe0*/  ULOP3.LUT UR38, UR7, UR38, URZ, 0x3c, !UPT ;  /* 0x0000002607267292 */ /* 0x000fe2000f8e3c3f */
[----:B------:R-:W-:Y:S11]  /*4ff0*/  @!P0 BRA `(.L_x_1242) ;  /* 0x0000000000048947 */ /* 0x000ff60003800000 */
[----:B------:R-:W-:Y:S01]  /*5000*/  BPT.TRAP 0x1 ;  /* 0x000000040000795c */ /* 0x000fe20000300000 */
.L_x_1242:
        /* <DEDUP_REMOVED lines=9> */
.L_x_1243:
[----:B-1----:R-:W-:Y:S05]  /*50a0*/  @P1 BRA `(.L_x_1244) ;  /* 0x0000000000081947 */ /* 0x002fea0003800000 */
[----:B------:R-:W1:Y:S02]  /*50b0*/  SYNCS.PHASECHK.TRANS64.TRYWAIT P1, [UR5+0x30830], R3 ;  /* 0x03083003ff0075a7 */ /* 0x000e640008020145 */
[----:B-1----:R-:W-:Y:S05]  /*50c0*/  @!P1 BRA `(.L_x_1245) ;  /* 0x0000013800489947 */ /* 0x002fea0003800000 */
.L_x_1244:
        /* <DEDUP_REMOVED lines=15> */
[-C--:B------:R-:W-:Y:S01]  /*51c0*/  FMUL.FTZ R25, R25, R0.reuse ;  /* 0x0000000019197220 */ /* 0x080fe20000410000 */
[-C--:B------:R-:W-:Y:S01]  /*51d0*/  FMUL.FTZ R28, R28, R0.reuse ;  /* 0x000000001c1c7220 */ /* 0x080fe20000410000 */
[----:B------:R-:W-:Y:S01]  /*51e0*/  UIADD3 UR10, UR6, 0x6, URZ ;  /* 0x00000006060a7890 */ /* 0x000fe2000fffe03f */
[-C--:B------:R-:W-:Y:S01]  /*51f0*/  FMUL.FTZ R29, R29, R0.reuse ;  /* 0x000000001d1d7220 */ /* 0x080fe20000410000 */
[----:B------:R-:W-:Y:S01]  /*5200*/  UIADD3 UR14, UR6, 0x300, URZ ;  /* 0x00000300060e7890 */ /* 0x000fe2000fffe03f */
[-C--:B------:R-:W-:Y:S01]  /*5210*/  FMUL.FTZ R32, R32, R0.reuse ;  /* 0x0000000020207220 */ /* 0x080fe20000410000 */
[----:B------:R-:W-:Y:S01]  /*5220*/  UMOV UR46, UR6 ;  /* 0x00000006002e7c82 */ /* 0x000fe20008000000 */
[----:B------:R-:W-:Y:S01]  /*5230*/  UIADD3 UR18, UR6, 0x302, URZ ;  /* 0x0000030206127890 */ /* 0x000fe2000fffe03f */
[----:B------:R-:W-:Y:S01]  /*5240*/  HGMMA.64x96x16.F32 R120, gdesc[UR44], RZ, !UPT, gsb0 ;  /* 0x016000002c7879f0 */ /* 0x000fe2000c0008ff */
[----:B------:R-:W-:Y:S01]  /*5250*/  UIADD3 UR46, UR6, 0x2, URZ ;  /* 0x00000002062e7890 */ /* 0x000fe2000fffe03f */
[-C--:B------:R-:W-:Y:S01]  /*5260*/  FMUL.FTZ R33, R33, R0.reuse ;  /* 0x0000000021217220 */ /* 0x080fe20000410000 */
[----:B------:R-:W-:Y:S01]  /*5270*/  UMOV UR44, UR56 ;  /* 0x00000038002c7c82 */ /* 0x000fe20008000000 */
[----:B------:R-:W-:Y:S01]  /*5280*/  UMOV UR45, UR57 ;  /* 0x00000039002d7c82 */ /* 0x000fe20008000000 */
[----:B------:R-:W-:Y:S01]  /*5290*/  UMOV UR47, 0x40000040 ;  /* 0x40000040002f7882 */ /* 0x000fe20000000000 */
        /* <DEDUP_REMOVED lines=139> */
.L_x_1246:
[----:B------:R-:W-:Y:S01]  /*5b50*/  ULEA UR10, UR4, UR60, 0x3 ;  /* 0x0000003c040a7291 */ /* 0x000fe2000f8e183f */
[----:B------:R-:W-:-:S05]  /*5b60*/  IMAD.U32 R0, RZ, RZ, UR7 ;  /* 0x00000007ff007e24 */ /* 0x000fca000f8e00ff */
[----:B------:R-:W-:-:S04]  /*5b70*/  SHF.L.U32 R0, R0, 0x1f, RZ ;  /* 0x0000001f00007819 */ /* 0x000fc800000006ff */
[----:B------:R2:W3:Y:S01]  /*5b80*/  SYNCS.PHASECHK.TRANS64.TRYWAIT P1, [UR10+0x30850], R0 ;  /* 0x03085000ff0075a7 */ /* 0x0004e2000802014a */
[----:B------:R-:W-:Y:S05]  /*5b90*/  @!P0 BRA `(.L_x_1247) ;  /* 0x0000000000048947 */ /* 0x000fea0003800000 */
[----:B------:R-:W-:Y:S01]  /*5ba0*/  BPT.TRAP 0x1 ;  /* 0x000000040000795c */ /* 0x000fe20000300000 */
.L_x_1247:
[----:B---3--:R-:W-:Y:S05]  /*5bb0*/  @P1 BRA `(.L_x_1248) ;  /* 0x0000000000081947 */ /* 0x008fea0003800000 */
[----:B------:R-:W3:Y:S02]  /*5bc0*/  SYNCS.PHASECHK.TRANS64.TRYWAIT P1, [UR10+0x30850], R0 ;  /* 0x03085000ff0075a7 */ /* 0x000ee4000802014a */
[----:B---3--:R-:W-:Y:S05]  /*5bd0*/  @!P1 BRA `(.L_x_1249) ;  /* 0x0000012c009c9947 */ /* 0x008fea0003800000 */
.L_x_1248:
        /* <DEDUP_REMOVED lines=37> */
.L_x_1250:
[----:B------:R-:W-:Y:S01]  /*5e30*/  R2UR UR6, R22 ;  /* 0x00000000160672ca */ /* 0x000fe200000e0000 */
[----:B------:R-:W-:Y:S01]  /*5e40*/  UISETP.NE.AND UP0, UPT, UR61, URZ, UPT ;  /* 0x0000003f3d00728c */ /* 0x000fe2000bf05270 */
[----:B------:R-:W-:Y:S01]  /*5e50*/  R2UR UR4, R23 ;  /* 0x00000000170472ca */ /* 0x000fe200000e0000 */
[----:B------:R-:W-:Y:S01]  /*5e60*/  IMAD R20, R12, -0x60, RZ ;  /* 0xffffffa00c147824 */ /* 0x000fe200078e02ff */
[----:B------:R-:W-:Y:S01]  /*5e70*/  UIADD3 UR5, UR5, 0x30840, URZ ;  /* 0x0003084005057890 */ /* 0x000fe2000fffe03f */
[----:B------:R-:W-:-:S08]  /*5e80*/  UMOV UR14, UR55 ;  /* 0x00000037000e7c82 */ /* 0x000fd00008000000 */
[----:B------:R-:W-:Y:S01]  /*5e90*/  UISETP.NE.AND UP1, UPT, UR6, URZ, UPT ;  /* 0x0000003f0600728c */ /* 0x000fe2000bf25270 */
[----:B------:R-:W4:Y:S01]  /*5ea0*/  S2UR UR6, SR_CgaCtaId ;  /* 0x00000000000679c3 */ /* 0x000f220000008800 */
[----:B------:R-:W-:-:S04]  /*5eb0*/  VIADD R21, R192, UR4 ;  /* 0x00000004c0157c36 */ /* 0x000fc80008000000 */
[----:B------:R-:W-:Y:S02]  /*5ec0*/  PLOP3.LUT P1, PT, PT, PT, UP1, 0x80, 0x0 ;  /* 0x000000000000781c */ /* 0x000fe40003f2f018 */
[----:B------:R-:W-:-:S03]  /*5ed0*/  PLOP3.LUT P2, PT, PT, PT, UP1, 0x80, 0x0 ;  /* 0x000000000000781c */ /* 0x000fc60003f4f018 */
[----:B------:R-:W-:-:S08]  /*5ee0*/  @UP1 ULDC UR4, c[0x0][0x44c] ;  /* 0x0001130000041ab9 */ /* 0x000fd00000000800 */
[----:B--23--:R-:W-:Y:S01]  /*5ef0*/  @P1 IMAD.HI.U32 R0, R21, UR4, RZ ;  /* 0x0000000415001c27 */ /* 0x00cfe2000f8e00ff */
[----:B------:R-:W-:Y:S01]  /*5f00*/  @UP1 ULDC UR4, c[0x0][0x450] ;  /* 0x0001140000041ab9 */ /* 0x000fe20000000800 */
[----:B------:R-:W-:-:S03]  /*5f10*/  PLOP3.LUT P1, PT, PT, PT, UP0, 0x40, 0x0 ;  /* 0x000000000000781c */ /* 0x000fc60003f2e808 */
[----:B------:R-:W-:Y:S01]  /*5f20*/  @P2 SHF.R.U32.HI R21, RZ, UR4, R0 ;  /* 0x00000004ff152c19 */ /* 0x000fe20008011600 */
[----:B----4-:R-:W-:Y:S01]  /*5f30*/  UPRMT UR5, UR6, 0x654, UR5 ;  /* 0x0000065406057896 */ /* 0x010fe20008000005 */
[----:B------:R-:W-:Y:S01]  /*5f40*/  IADD3 R0, -R19, 0x1, R20 ;  /* 0x0000000113007810 */ /* 0x000fe20007ffe114 */
[----:B------:R-:W-:Y:S02]  /*5f50*/  ULOP3.LUT UR4, URZ, UR14, URZ, 0x33, !UPT ;  /* 0x0000000e3f047292 */ /* 0x000fe4000f8e333f */
[----:B------:R-:W2:Y:S01]  /*5f60*/  SHFL.IDX PT, R169, R21, RZ, 0x1c1f ;  /* 0x001c1fff15a97589 */ /* 0x000ea200000e0000 */
[----:B------:R-:W-:-:S04]  /*5f70*/  IADD3 R0, -R18, R0, R17 ;  /* 0x0000000012007210 */ /* 0x000fc80007ffe111 */
[----:B------:R-:W-:Y:S01]  /*5f80*/  SYNCS.ARRIVE.TRANS64.RED.A1T0 RZ, [UR5], RZ ;  /* 0x000000ffffff79a7 */ /* 0x000fe20008100405 */
[C---:B------:R-:W-:Y:S02]  /*5f90*/  VIADD R15, R0.reuse, UR58 ;  /* 0x0000003a000f7c36 */ /* 0x040fe40008000000 */
[----:B------:R-:W-:Y:S02]  /*5fa0*/  VIADD R14, R0, UR4 ;  /* 0x00000004000e7c36 */ /* 0x000fe40008000000 */
[----:B------:R-:W-:Y:S02]  /*5fb0*/  IMAD.IADD R0, R20, 0x1, -R19 ;  /* 0x0000000114007824 */ /* 0x000fe400078e0a13 */
[--C-:B--2---:R-:W-:Y:S02]  /*5fc0*/  IMAD.IADD R13, R15, 0x1, R169.reuse ;  /* 0x000000010f0d7824 */ /* 0x104fe400078e02a9 */
[----:B-1----:R-:W-:Y:S01]  /*5fd0*/  IMAD.IADD R4, R14, 0x1, R169 ;  /* 0x000000010e047824 */ /* 0x002fe200078e02a9 */
[----:B------:R-:W-:Y:S06]  /*5fe0*/  @P1 BRA `(.L_x_1251) ;  /* 0x0000000000541947 */ /* 0x000fec0003800000 */
[----:B------:R-:W-:Y:S01]  /*5ff0*/  IADD3 R169, -R18, R17, R169 ;  /* 0x0000001112a97210 */ /* 0x000fe20007ffe1a9 */
[----:B------:R-:W-:Y:S03]  /*6000*/  BSSY B0, `(.L_x_1252) ;  /* 0x0000010000007945 */ /* 0x000fe60003800000 */
[----:B------:R-:W-:-:S13]  /*6010*/  ISETP.GT.AND P1, PT, R169, -0x1, PT ;  /* 0xffffffffa900780c */ /* 0x000fda0003f24270 */
[----:B------:R-:W-:Y:S05]  /*6020*/  @P1 BRA `(.L_x_1253) ;  /* 0x0000000000201947 */ /* 0x000fea0003800000 */
[----:B------:R-:W-:Y:S01]  /*6030*/  IMAD.U32 R168, RZ, RZ, UR51 ;  /* 0x00000033ffa87e24 */ /* 0x000fe2000f8e00ff */
[----:B------:R-:W-:-:S04]  /*6040*/  LOP3.LUT R169, RZ, R169, RZ, 0x33, !PT ;  /* 0x000000a9ffa97212 */ /* 0x000fc800078e33ff */
[----:B------:R-:W-:-:S13]  /*6050*/  ISETP.NE.AND P1, PT, R168, 0x1, PT ;  /* 0x00000001a800780c */ /* 0x000fda0003f25270 */
[----:B0-----:R-:W0:Y:S02]  /*6060*/  @P1 LDC.64 R2, c[0x0][0x9e8] ;  /* 0x00027a00ff021b82 */ /* 0x001e240000000a00 */
[----:B0-----:R-:W-:-:S05]  /*6070*/  @P1 IMAD.HI.U32 R2, R169, R2, RZ ;  /* 0x00000002a9021227 */ /* 0x001fca00078e00ff */
[----:B------:R-:W-:-:S04]  /*6080*/  @P1 SHF.R.U32.HI R169, RZ, R3, R2 ;  /* 0x00000003ffa91219 */ /* 0x000fc80000011602 */
[----:B------:R-:W-:Y:S01]  /*6090*/  LOP3.LUT R169, RZ, R169, RZ, 0x33, !PT ;  /* 0x000000a9ffa97212 */ /* 0x000fe200078e33ff */
[----:B------:R-:W-:Y:S06]  /*60a0*/  BRA `(.L_x_1254) ;  /* 0x0000000000147947 */ /* 0x000fec0003800000 */
.L_x_1253:
[----:B------:R-:W-:-:S05]  /*60b0*/  IMAD.U32 R168, RZ, RZ, UR51 ;  /* 0x00000033ffa87e24 */ /* 0x000fca000f8e00ff */
[----:B------:R-:W-:-:S13]  /*60c0*/  ISETP.NE.AND P1, PT, R168, 0x1, PT ;  /* 0x00000001a800780c */ /* 0x000fda0003f25270 */
[----:B0-----:R-:W0:Y:S02]  /*60d0*/  @P1 LDC.64 R2, c[0x0][0x9e8] ;  /* 0x00027a00ff021b82 */ /* 0x001e240000000a00 */
[----:B0-----:R-:W-:-:S05]  /*60e0*/  @P1 IMAD.HI.U32 R2, R169, R2, RZ ;  /* 0x00000002a9021227 */ /* 0x001fca00078e00ff */
[----:B------:R-:W-:-:S07]  /*60f0*/  @P1 SHF.R.U32.HI R169, RZ, R3, R2 ;  /* 0x00000003ffa91219 */ /* 0x000fce0000011602 */
.L_x_1254:
[----:B------:R-:W-:Y:S05]  /*6100*/  BSYNC B0 ;  /* 0x0000000000007941 */ /* 0x000fea0003800000 */
.L_x_1252:
[----:B------:R-:W-:-:S05]  /*6110*/  IMAD R169, R169, R168, R0 ;  /* 0x000000a8a9a97224 */ /* 0x000fca00078e0200 */
[----:B------:R-:W-:Y:S02]  /*6120*/  VIADDMNMX R13, R169, R168, R13, PT ;  /* 0x000000a8a90d7246 */ /* 0x000fe4000380010d */
[----:B------:R-:W-:-:S07]  /*6130*/  VIMNMX R4, R4, R169, !PT ;  /* 0x000000a904047248 */ /* 0x000fce0007fe0100 */
.L_x_1251:
[C---:B------:R-:W-:Y:S01]  /*6140*/  ISETP.GE.AND P6, PT, R20.reuse, 0xa, PT ;  /* 0x0000000a1400780c */ /* 0x040fe20003fc6270 */
[----:B------:R-:W-:Y:S01]  /*6150*/  UISETP.NE.AND UP0, UPT, UR61, URZ, UPT ;  /* 0x0000003f3d00728c */ /* 0x000fe2000bf05270 */
        /* <DEDUP_REMOVED lines=33> */
[----:B------:R-:W-:-:S04]  /*6370*/  ISETP.GT.AND P3, PT, R4, 0x19, !P4 ;  /* 0x000000190400780c */ /* 0x000fc80006764270 */
[----:B------:R-:W-:Y:S02]  /*6380*/  ISETP.LT.OR P3, PT, R13, 0x1a, P3 ;  /* 0x0000001a0d00780c */ /* 0x000fe40001f61670 */
        /* <DEDUP_REMOVED lines=95> */
[----:B------:R-:W-:-:S04]  /*6980*/  ISETP.GT.AND P6, PT, R4, 0x59, !P6 ;  /* 0x000000590400780c */ /* 0x000fc800077c4270 */
[----:B------:R-:W-:Y:S02]  /*6990*/  ISETP.LT.OR P6, PT, R13, 0x5a, P6 ;  /* 0x0000005a0d00780c */ /* 0x000fe400037c1670 */
[----:B------:R-:W1:Y:S02]  /*69a0*/  SHFL.IDX PT, R13, R21, 0x1, 0x1c1f ;  /* 0x003c1f00150d7f89 */ /* 0x000e6400000e0000 */
[----:B------:R-:W-:Y:S02]  /*69b0*/  FSEL R165, R165, -INF , !P6 ;  /* 0xff800000a5a57808 */ /* 0x000fe40007000000 */
[----:B------:R-:W-:Y:S01]  /*69c0*/  PLOP3.LUT P6, PT, PT, PT, UP0, 0x40, 0x0 ;  /* 0x000000000000781c */ /* 0x000fe20003fce808 */
[--C-:B-1----:R-:W-:Y:S02]  /*69d0*/  IMAD.IADD R15, R15, 0x1, R13.reuse ;  /* 0x000000010f0f7824 */ /* 0x102fe400078e020d */
[----:B------:R-:W-:-:S10]  /*69e0*/  IMAD.IADD R14, R14, 0x1, R13 ;  /* 0x000000010e0e7824 */ /* 0x000fd400078e020d */
[----:B------:R-:W-:Y:S05]  /*69f0*/  @P6 BRA `(.L_x_1255) ;  /* 0x0000000000546947 */ /* 0x000fea0003800000 */
        /* <DEDUP_REMOVED lines=12> */
.L_x_1257:
[----:B------:R-:W-:-:S05]  /*6ac0*/  IMAD.U32 R4, RZ, RZ, UR51 ;  /* 0x00000033ff047e24 */ /* 0x000fca000f8e00ff */
[----:B------:R-:W-:-:S13]  /*6ad0*/  ISETP.NE.AND P6, PT, R4, 0x1, PT ;  /* 0x000000010400780c */ /* 0x000fda0003fc5270 */
[----:B0-----:R-:W0:Y:S02]  /*6ae0*/  @P6 LDC.64 R2, c[0x0][0x9e8] ;  /* 0x00027a00ff026b82 */ /* 0x001e240000000a00 */
[----:B0-----:R-:W-:-:S05]  /*6af0*/  @P6 IMAD.HI.U32 R2, R13, R2, RZ ;  /* 0x000000020d026227 */ /* 0x001fca00078e00ff */
[----:B------:R-:W-:-:S07]  /*6b00*/  @P6 SHF.R.U32.HI R13, RZ, R3, R2 ;  /* 0x00000003ff0d6219 */ /* 0x000fce0000011602 */
.L_x_1258:
[----:B------:R-:W-:Y:S05]  /*6b10*/  BSYNC B0 ;  /* 0x0000000000007941 */ /* 0x000fea0003800000 */
.L_x_1256:
[----:B------:R-:W-:-:S05]  /*6b20*/  IMAD R0, R13, R4, R0 ;  /* 0x000000040d007224 */ /* 0x000fca00078e0200 */
[----:B------:R-:W-:Y:S02]  /*6b30*/  VIADDMNMX R15, R0, R4, R15, PT ;  /* 0x00000004000f7246 */ /* 0x000fe4000380010f */
[----:B------:R-:W-:-:S07]  /*6b40*/  VIMNMX R14, R14, R0, !PT ;  /* 0x000000000e0e7248 */ /* 0x000fce0007fe0100 */
.L_x_1255:
[----:B------:R-:W-:Y:S01]  /*6b50*/  ISETP.GT.AND P1, PT, R14, 0x1, !P1 ;  /* 0x000000010e00780c */ /* 0x000fe20004f24270 */
[----:B------:R-:W-:Y:S01]  /*6b60*/  UMOV UR6, UR54 ;  /* 0x0000003600067c82 */ /* 0x000fe20008000000 */
[----:B------:R-:W-:Y:S02]  /*6b70*/  LOP3.LUT P6, RZ, R16, 0x20000, RZ, 0xc0, !PT ;  /* 0x0002000010ff7812 */ /* 0x000fe400078cc0ff */
[----:B------:R-:W-:Y:S02]  /*6b80*/  ISETP.LT.OR P1, PT, R15, 0x2, P1 ;  /* 0x000000020f00780c */ /* 0x000fe40000f21670 */
[----:B------:R-:W-:Y:S02]  /*6b90*/  ISETP.GT.AND P2, PT, R14, 0x8, !P2 ;  /* 0x000000080e00780c */ /* 0x000fe40005744270 */
[----:B------:R-:W-:Y:S02]  /*6ba0*/  FSEL R123, R123, -INF , !P1 ;  /* 0xff8000007b7b7808 */ /* 0x000fe40004800000 */
[----:B------:R-:W-:-:S02]  /*6bb0*/  LOP3.LUT P1, RZ, R16, 0x4, RZ, 0xc0, !PT ;  /* 0x0000000410ff7812 */ /* 0x000fc4000782c0ff */
[C---:B------:R-:W-:Y:S02]  /*6bc0*/  ISETP.LT.OR P2, PT, R15.reuse, 0x9, P2 ;  /* 0x000000090f00780c */ /* 0x040fe40001741670 */
[----:B------:R-:W-:Y:S02]  /*6bd0*/  ISETP.GT.AND P1, PT, R14, 0x9, !P1 ;  /* 0x000000090e00780c */ /* 0x000fe40004f24270 */
[----:B------:R-:W-:Y:S02]  /*6be0*/  FSEL R126, R126, -INF , !P2 ;  /* 0xff8000007e7e7808 */ /* 0x000fe40005000000 */
[----:B------:R-:W-:Y:S02]  /*6bf0*/  ISETP.LT.OR P1, PT, R15, 0xa, P1 ;  /* 0x0000000a0f00780c */ /* 0x000fe40000f21670 */
[----:B------:R-:W-:Y:S02]  /*6c00*/  LOP3.LUT P2, RZ, R16, 0x10000, RZ, 0xc0, !PT ;  /* 0x0001000010ff7812 */ /* 0x000fe4000784c0ff */
[----:B------:R-:W-:-:S02]  /*6c10*/  FSEL R127, R127, -INF , !P1 ;  /* 0xff8000007f7f7808 */ /* 0x000fc40004800000 */
[----:B------:R-:W-:Y:S02]  /*6c20*/  LOP3.LUT P1, RZ, R16, 0x8, RZ, 0xc0, !PT ;  /* 0x0000000810ff7812 */ /* 0x000fe4000782c0ff */
[----:B------:R-:W-:Y:S02]  /*6c30*/  FMNMX.FTZ R0, R169, R10, !PT ;  /* 0x0000000aa9007209 */ /* 0x000fe40007810000 */
[----:B------:R-:W-:Y:S02]  /*6c40*/  ISETP.GT.AND P1, PT, R14, 0x10, !P1 ;  /* 0x000000100e00780c */ /* 0x000fe40004f24270 */
[----:B0-----:R-:W-:Y:S02]  /*6c50*/  FMNMX.FTZ R3, R121, R0, !PT ;  /* 0x0000000079037209 */ /* 0x001fe40007810000 */
        /* <DEDUP_REMOVED lines=48> */
[----:B------:R-:W-:Y:S02]  /*6f60*/  LOP3.LUT P1, RZ, R16, 0x1000, RZ, 0xc0, !PT ;  /* 0x0000100010ff7812 */ /* 0x000fe4000782c0ff */
[----:B------:R-:W-:-:S02]  /*6f70*/  FMNMX.FTZ R0, R164, R3, !PT ;  /* 0x00000003a4007209 */ /* 0x000fc40007810000 */
[----:B------:R-:W-:Y:S02]  /*6f80*/  ISETP.GT.AND P1, PT, R14, 0x30, !P1 ;  /* 0x000000300e00780c */ /* 0x000fe40004f24270 */
[----:B------:R-:W-:Y:S02]  /*6f90*/  FMNMX.FTZ R2, R165, R0, !PT ;  /* 0x00000000a5027209 */ /* 0x000fe40007810000 */
[----:B------:R-:W-:Y:S02]  /*6fa0*/  ISETP.LT.OR P1, PT, R15, 0x31, P1 ;  /* 0x000000310f00780c */ /* 0x000fe40000f21670 */
[----:B------:R-:W-:Y:S01]  /*6fb0*/  LOP3.LUT P6, RZ, R16, 0x80, RZ, 0xc0, !PT ;  /* 0x0000008010ff7812 */ /* 0x000fe200078cc0ff */
[----:B------:R-:W0:Y:S01]  /*6fc0*/  SHFL.BFLY PT, R3, R2, 0x2, 0x1f ;  /* 0x0c401f0002037f89 */ /* 0x000e2200000e0000 */
[----:B------:R-:W-:Y:S02]  /*6fd0*/  FSEL R146, R146, -INF , !P1 ;  /* 0xff80000092927808 */ /* 0x000fe40004800000 */
[----:B------:R-:W-:-:S02]  /*6fe0*/  LOP3.LUT P1, RZ, R16, 0x800, RZ, 0xc0, !PT ;  /* 0x0000080010ff7812 */ /* 0x000fc4000782c0ff */
[----:B------:R-:W-:Y:S02]  /*6ff0*/  LOP3.LUT P2, RZ, R16, 0x40, RZ, 0xc0, !PT ;  /* 0x0000004010ff7812 */ /* 0x000fe4000784c0ff */
[C---:B------:R-:W-:Y:S02]  /*7000*/  ISETP.GT.AND P1, PT, R14.reuse, 0x31, !P1 ;  /* 0x000000310e00780c */ /* 0x040fe40004f24270 */
[C---:B------:R-:W-:Y:S02]  /*7010*/  ISETP.GT.AND P3, PT, R14.reuse, 0x50, !P3 ;  /* 0x000000500e00780c */ /* 0x040fe40005f64270 */
[----:B------:R-:W-:Y:S02]  /*7020*/  ISETP.LT.OR P1, PT, R15, 0x32, P1 ;  /* 0x000000320f00780c */ /* 0x000fe40000f21670 */
[----:B------:R-:W-:Y:S02]  /*7030*/  ISETP.GT.AND P4, PT, R14, 0x51, !P4 ;  /* 0x000000510e00780c */ /* 0x000fe40006784270 */
[----:B------:R-:W-:-:S02]  /*7040*/  FSEL R147, R147, -INF , !P1 ;  /* 0xff80000093937808 */ /* 0x000fc40004800000 */
[----:B------:R-:W-:Y:S02]  /*7050*/  LOP3.LUT P1, RZ, R16, 0x400, RZ, 0xc0, !PT ;  /* 0x0000040010ff7812 */ /* 0x000fe4000782c0ff */
[C---:B------:R-:W-:Y:S02]  /*7060*/  ISETP.GT.AND P5, PT, R14.reuse, 0x58, !P5 ;  /* 0x000000580e00780c */ /* 0x040fe40006fa4270 */
[----:B------:R-:W-:Y:S02]  /*7070*/  ISETP.GT.AND P1, PT, R14, 0x38, !P1 ;  /* 0x000000380e00780c */ /* 0x000fe40004f24270 */
[C---:B------:R-:W-:Y:S02]  /*7080*/  ISETP.LT.OR P3, PT, R15.reuse, 0x51, P3 ;  /* 0x000000510f00780c */ /* 0x040fe40001f61670 */
[----:B------:R-:W-:Y:S02]  /*7090*/  ISETP.LT.OR P1, PT, R15, 0x39, P1 ;  /* 0x000000390f00780c */ /* 0x000fe40000f21670 */
[----:B0-----:R-:W-:-:S02]  /*70a0*/  FMNMX.FTZ R3, R2, R3, !PT ;  /* 0x0000000302037209 */ /* 0x001fc40007810000 */
[----:B------:R-:W-:Y:S02]  /*70b0*/  FSEL R150, R150, -INF , !P1 ;  /* 0xff80000096967808 */ /* 0x000fe40004800000 */
[----:B------:R-:W-:Y:S01]  /*70c0*/  LOP3.LUT P1, RZ, R16, 0x200, RZ, 0xc0, !PT ;  /* 0x0000020010ff7812 */ /* 0x000fe2000782c0ff */
[----:B------:R-:W0:Y:S01]  /*70d0*/  SHFL.BFLY PT, R4, R3, 0x1, 0x1f ;  /* 0x0c201f0003047f89 */ /* 0x000e2200000e0000 */
[C---:B------:R-:W-:Y:S02]  /*70e0*/  ISETP.LT.OR P4, PT, R15.reuse, 0x52, P4 ;  /* 0x000000520f00780c */ /* 0x040fe40002781670 */
[----:B------:R-:W-:Y:S02]  /*70f0*/  ISETP.GT.AND P1, PT, R14, 0x39, !P1 ;  /* 0x000000390e00780c */ /* 0x000fe40004f24270 */
[----:B------:R-:W-:Y:S02]  /*7100*/  FSEL R162, R162, -INF , !P3 ;  /* 0xff800000a2a27808 */ /* 0x000fe40005800000 */
[----:B------:R-:W-:-:S02]  /*7110*/  ISETP.LT.OR P1, PT, R15, 0x3a, P1 ;  /* 0x0000003a0f00780c */ /* 0x000fc40000f21670 */
[----:B------:R-:W-:Y:S02]  /*7120*/  ISETP.LT.OR P5, PT, R15, 0x59, P5 ;  /* 0x000000590f00780c */ /* 0x000fe40002fa1670 */
[----:B------:R-:W-:Y:S02]  /*7130*/  FSEL R151, R151, -INF , !P1 ;  /* 0xff80000097977808 */ /* 0x000fe40004800000 */
[----:B------:R-:W-:Y:S02]  /*7140*/  LOP3.LUT P1, RZ, R16, 0x100, RZ, 0xc0, !PT ;  /* 0x0000010010ff7812 */ /* 0x000fe4000782c0ff */
[----:B------:R-:W-:Y:S02]  /*7150*/  FSEL R163, R163, -INF , !P4 ;  /* 0xff800000a3a37808 */ /* 0x000fe40006000000 */
[----:B------:R-:W-:Y:S02]  /*7160*/  ISETP.GT.AND P1, PT, R14, 0x40, !P1 ;  /* 0x000000400e00780c */ /* 0x000fe40004f24270 */
[----:B------:R-:W-:-:S02]  /*7170*/  FSEL R166, R166, -INF , !P5 ;  /* 0xff800000a6a67808 */ /* 0x000fc40006800000 */
[----:B------:R-:W-:Y:S02]  /*7180*/  ISETP.LT.OR P1, PT, R15, 0x41, P1 ;  /* 0x000000410f00780c */ /* 0x000fe40000f21670 */
[----:B0-----:R-:W-:Y:S02]  /*7190*/  FMNMX.FTZ R4, R3, R4, !PT ;  /* 0x0000000403047209 */ /* 0x001fe40007810000 */
[----:B------:R-:W-:Y:S02]  /*71a0*/  FSEL R154, R154, -INF , !P1 ;  /* 0xff8000009a9a7808 */ /* 0x000fe40004800000 */
[----:B------:R-:W-:Y:S01]  /*71b0*/  ISETP.GT.AND P1, PT, R14, 0x41, !P6 ;  /* 0x000000410e00780c */ /* 0x000fe20007724270 */
[----:B------:R-:W-:Y:S01]  /*71c0*/  FMUL.FTZ R0, R4, UR6 ;  /* 0x0000000604007c20 */ /* 0x000fe20008410000 */
[----:B------:R-:W-:Y:S02]  /*71d0*/  LOP3.LUT P6, RZ, R16, 0x2, RZ, 0xc0, !PT ;  /* 0x0000000210ff7812 */ /* 0x000fe400078cc0ff */
[----:B------:R-:W-:-:S04]  /*71e0*/  ISETP.LT.OR P1, PT, R15, 0x42, P1 ;  /* 0x000000420f00780c */ /* 0x000fc80000f21670 */
[----:B------:R-:W-:Y:S02]  /*71f0*/  FSEL R155, R155, -INF , !P1 ;  /* 0xff8000009b9b7808 */ /* 0x000fe40004800000 */
[----:B------:R-:W-:Y:S02]  /*7200*/  ISETP.GT.AND P1, PT, R14, 0x48, !P2 ;  /* 0x000000480e00780c */ /* 0x000fe40005724270 */
[----:B------:R-:W-:Y:S02]  /*7210*/  LOP3.LUT P2, RZ, R16, 0x20, RZ, 0xc0, !PT ;  /* 0x0000002010ff7812 */ /* 0x000fe4000784c0ff */
[----:B------:R-:W-:Y:S02]  /*7220*/  ISETP.LT.OR P1, PT, R15, 0x49, P1 ;  /* 0x000000490f00780c */ /* 0x000fe40000f21670 */
[----:B------:R-:W-:Y:S02]  /*7230*/  ISETP.GT.AND P2, PT, R14, 0x49, !P2 ;  /* 0x000000490e00780c */ /* 0x000fe40005744270 */
[----:B------:R-:W-:-:S02]  /*7240*/  FSEL R158, R158, -INF , !P1 ;  /* 0xff8000009e9e7808 */ /* 0x000fc40004800000 */
[----:B------:R-:W-:Y:S02]  /*7250*/  ISETP.GT.AND P1, PT, R14, RZ, !P6 ;  /* 0x000000ff0e00720c */ /* 0x000fe40007724270 */
[----:B------:R-:W-:Y:S02]  /*7260*/  LOP3.LUT P6, RZ, R16, 0x1, RZ, 0xc0, !PT ;  /* 0x0000000110ff7812 */ /* 0x000fe400078cc0ff */
[C---:B------:R-:W-:Y:S02]  /*7270*/  ISETP.LT.OR P1, PT, R15.reuse, 0x1, P1 ;  /* 0x000000010f00780c */ /* 0x040fe40000f21670 */
[----:B------:R-:W-:Y:S02]  /*7280*/  ISETP.LT.OR P2, PT, R15, 0x4a, P2 ;  /* 0x0000004a0f00780c */ /* 0x000fe40001741670 */
[----:B------:R-:W-:Y:S02]  /*7290*/  FSEL R122, R122, -INF , !P1 ;  /* 0xff8000007a7a7808 */ /* 0x000fe40004800000 */
[----:B------:R-:W-:-:S02]  /*72a0*/  ISETP.GT.AND P6, PT, R14, 0x59, !P6 ;  /* 0x000000590e00780c */ /* 0x000fc400077c4270 */
[----:B------:R-:W-:Y:S02]  /*72b0*/  FMNMX.FTZ R2, R122, R11, !PT ;  /* 0x0000000b7a027209 */ /* 0x000fe40007810000 */
[----:B------:R-:W-:Y:S02]  /*72c0*/  FSEL R14, R159, -INF , !P2 ;  /* 0xff8000009f0e7808 */ /* 0x000fe40005000000 */
[----:B------:R-:W-:Y:S02]  /*72d0*/  FMNMX.FTZ R3, R123, R2, !PT ;  /* 0x000000027b037209 */ /* 0x000fe40007810000 */
[----:B------:R-:W-:Y:S02]  /*72e0*/  ISETP.LT.OR P6, PT, R15, 0x5a, P6 ;  /* 0x0000005a0f00780c */ /* 0x000fe400037c1670 */
[----:B------:R-:W-:Y:S02]  /*72f0*/  FMNMX.FTZ R2, R126, R3, !PT ;  /* 0x000000037e027209 */ /* 0x000fe40007810000 */
[----:B------:R-:W-:-:S02]  /*7300*/  FSEL R167, R167, -INF , !P6 ;  /* 0xff800000a7a77808 */ /* 0x000fc40007000000 */
[----:B------:R-:W-:Y:S02]  /*7310*/  FMNMX.FTZ R3, R127, R2, !PT ;  /* 0x000000027f037209 */ /* 0x000fe40007810000 */
[----:B------:R-:W-:Y:S02]  /*7320*/  FSETP.NEU.FTZ.AND P1, PT, R4, -INF , PT ;  /* 0xff8000000400780b */ /* 0x000fe40003f3d000 */
[----:B------:R-:W-:Y:S02]  /*7330*/  FMNMX.FTZ R2, R130, R3, !PT ;  /* 0x0000000382027209 */ /* 0x000fe40007810000 */
[----:B------:R-:W-:Y:S02]  /*7340*/  FSEL R0, R0, RZ, P1 ;  /* 0x000000ff00007208 */ /* 0x000fe40000800000 */
[----:B------:R-:W-:-:S03]  /*7350*/  FMNMX.FTZ R3, R131, R2, !PT ;  /* 0x0000000283037209 */ /* 0x000fc60007810000 */
[--C-:B------:R-:W-:Y:S01]  /*7360*/  FFMA.FTZ R159, R141, UR6, -R0.reuse ;  /* 0x000000068d9f7c23 */ /* 0x100fe20008010800 */
[----:B------:R-:W-:Y:S01]  /*7370*/  FMNMX.FTZ R2, R134, R3, !PT ;  /* 0x0000000386027209 */ /* 0x000fe20007810000 */
[--C-:B------:R-:W-:Y:S01]  /*7380*/  FFMA.FTZ R141, R149, UR6, -R0.reuse ;  /* 0x00000006958d7c23 */ /* 0x100fe20008010800 */
[--C-:B------:R-:W-:Y:S01]  /*7390*/  FFMA.FTZ R188, R121, UR6, -R0.reuse ;  /* 0x0000000679bc7c23 */ /* 0x100fe20008010800 */
[----:B------:R-:W-:Y:S01]  /*73a0*/  FSEL R149, R4, RZ, P1 ;  /* 0x000000ff04957208 */ /* 0x000fe20000800000 */
[--C-:B------:R-:W-:Y:S01]  /*73b0*/  FFMA.FTZ R121, R129, UR6, -R0.reuse ;  /* 0x0000000681797c23 */ /* 0x100fe20008010800 */
[----:B------:R-:W-:Y:S01]  /*73c0*/  FMNMX.FTZ R3, R135, R2, !PT ;  /* 0x0000000287037209 */ /* 0x000fe20007810000 */
[--C-:B------:R-:W-:Y:S01]  /*73d0*/  FFMA.FTZ R129, R137, UR6, -R0.reuse ;  /* 0x0000000689817c23 */ /* 0x100fe20008010800 */
[--C-:B------:R-:W-:Y:S01]  /*73e0*/  FFMA.FTZ R137, R153, UR6, -R0.reuse ;  /* 0x0000000699897c23 */ /* 0x100fe20008010800 */
        /* <DEDUP_REMOVED lines=23> */
[----:B------:R-:W-:Y:S01]  /*7560*/  FFMA.FTZ R165, R165, UR6, -R0 ;  /* 0x00000006a5a57c23 */ /* 0x000fe20008010800 */
[----:B------:R-:W-:Y:S01]  /*7570*/  FADD.FTZ R0, -R149, R10 ;  /* 0x0000000a95007221 */ /* 0x000fe20000010100 */
[----:B------:R-:W-:Y:S01]  /*7580*/  FMNMX.FTZ R2, R150, R3, !PT ;  /* 0x0000000396027209 */ /* 0x000fe20007810000 */
[----:B------:R-:W-:Y:S02]  /*7590*/  MUFU.EX2 R13, R13 ;  /* 0x0000000d000d7308 */ /* 0x000fe40000000800 */
[----:B------:R-:W-:Y:S01]  /*75a0*/  FMUL.FTZ R0, R0, UR6 ;  /* 0x0000000600007c20 */ /* 0x000fe20008410000 */
[----:B------:R-:W-:-:S04]  /*75b0*/  FMNMX.FTZ R3, R151, R2, !PT ;  /* 0x0000000297037209 */ /* 0x000fc80007810000 */
[----:B------:R-:W-:Y:S01]  /*75c0*/  FMNMX.FTZ R2, R154, R3, !PT ;  /* 0x000000039a027209 */ /* 0x000fe20007810000 */
[----:B------:R-:W0:Y:S03]  /*75d0*/  MUFU.EX2 R0, R0 ;  /* 0x0000000000007308 */ /* 0x000e260000000800 */
[----:B------:R-:W-:-:S04]  /*75e0*/  FMNMX.FTZ R3, R155, R2, !PT ;  /* 0x000000029b037209 */ /* 0x000fc80007810000 */
[----:B------:R-:W-:Y:S01]  /*75f0*/  FMNMX.FTZ R3, R158, R3, !PT ;  /* 0x000000039e037209 */ /* 0x000fe20007810000 */
[----:B------:R-:W1:Y:S03]  /*7600*/  MUFU.EX2 R188, R188 ;  /* 0x000000bc00bc7308 */ /* 0x000e660000000800 */
[----:B------:R-:W-:-:S04]  /*7610*/  FMNMX.FTZ R3, R14, R3, !PT ;  /* 0x000000030e037209 */ /* 0x000fc80007810000 */
[----:B------:R-:W-:Y:S01]  /*7620*/  FMNMX.FTZ R2, R162, R3, !PT ;  /* 0x00000003a2027209 */ /* 0x000fe20007810000 */
[----:B------:R-:W2:Y:S03]  /*7630*/  MUFU.EX2 R190, R190 ;  /* 0x000000be00be7308 */ /* 0x000ea60000000800 */
[----:B------:R-:W-:-:S04]  /*7640*/  FMNMX.FTZ R3, R163, R2, !PT ;  /* 0x00000002a3037209 */ /* 0x000fc80007810000 */
[----:B------:R-:W-:Y:S01]  /*7650*/  FMNMX.FTZ R2, R166, R3, !PT ;  /* 0x00000003a6027209 */ /* 0x000fe20007810000 */
[----:B------:R-:W3:Y:S03]  /*7660*/  MUFU.EX2 R125, R125 ;  /* 0x0000007d007d7308 */ /* 0x000ee60000000800 */
[----:B------:R-:W-:-:S05]  /*7670*/  FMNMX.FTZ R2, R167, R2, !PT ;  /* 0x00000002a7027209 */ /* 0x000fca0007810000 */
[----:B------:R-:W4:Y:S01]  /*7680*/  SHFL.BFLY PT, R3, R2, 0x2, 0x1f ;  /* 0x0c401f0002037f89 */ /* 0x000f2200000e0000 */
[----:B------:R-:W5:Y:S08]  /*7690*/  MUFU.EX2 R184, R184 ;  /* 0x000000b800b87308 */ /* 0x000f700000000800 */
[----:B------:R-:W5:Y:S08]  /*76a0*/  MUFU.EX2 R121, R121 ;  /* 0x0000007900797308 */ /* 0x000f700000000800 */
[----:B------:R-:W5:Y:S01]  /*76b0*/  MUFU.EX2 R186, R186 ;  /* 0x000000ba00ba7308 */ /* 0x000f620000000800 */
[----:B----4-:R-:W-:-:S07]  /*76c0*/  FMNMX.FTZ R3, R2, R3, !PT ;  /* 0x0000000302037209 */ /* 0x010fce0007810000 */
[----:B------:R-:W-:Y:S01]  /*76d0*/  MUFU.EX2 R21, R21 ;  /* 0x0000001500157308 */ /* 0x000fe20000000800 */
[----:B------:R-:W4:Y:S07]  /*76e0*/  SHFL.BFLY PT, R2, R3, 0x1, 0x1f ;  /* 0x0c201f0003027f89 */ /* 0x000f2e00000e0000 */
[----:B------:R-:W-:Y:S08]  /*76f0*/  MUFU.EX2 R180, R180 ;  /* 0x000000b400b47308 */ /* 0x000ff00000000800 */
[----:B------:R-:W-:Y:S08]  /*7700*/  MUFU.EX2 R129, R129 ;  /* 0x0000008100817308 */ /* 0x000ff00000000800 */
[----:B------:R-:W-:Y:S01]  /*7710*/  MUFU.EX2 R182, R182 ;  /* 0x000000b600b67308 */ /* 0x000fe20000000800 */
[----:B----4-:R-:W-:-:S04]  /*7720*/  FMNMX.FTZ R3, R3, R2, !PT ;  /* 0x0000000203037209 */ /* 0x010fc80007810000 */
[C---:B------:R-:W-:Y:S01]  /*7730*/  FSETP.NEU.FTZ.AND P1, PT, R3.reuse, -INF , PT ;  /* 0xff8000000300780b */ /* 0x040fe20003f3d000 */
[C---:B------:R-:W-:Y:S02]  /*7740*/  FMUL.FTZ R153, R3.reuse, UR6 ;  /* 0x0000000603997c20 */ /* 0x040fe40008410000 */
[----:B------:R-:W-:Y:S01]  /*7750*/  MUFU.EX2 R159, R159 ;  /* 0x0000009f009f7308 */ /* 0x000fe20000000800 */
[----:B------:R-:W-:Y:S02]  /*7760*/  FSEL R2, R3, RZ, P1 ;  /* 0x000000ff03027208 */ /* 0x000fe40000800000 */
[----:B------:R-:W-:-:S03]  /*7770*/  FSEL R153, R153, RZ, P1 ;  /* 0x000000ff99997208 */ /* 0x000fc60000800000 */
[----:B------:R-:W-:Y:S01]  /*7780*/  FADD.FTZ R2, -R2, R11 ;  /* 0x0000000b02027221 */ /* 0x000fe20000010100 */
[----:B0-----:R-:W-:Y:S01]  /*7790*/  FFMA.FTZ R11, R0, R8, R13 ;  /* 0x00000008000b7223 */ /* 0x001fe2000001000d */
[--C-:B------:R-:W-:Y:S01]  /*77a0*/  FFMA.FTZ R189, R122, UR6, -R153.reuse ;  /* 0x000000067abd7c23 */ /* 0x100fe20008010899 */
[--C-:B------:R-:W-:Y:S01]  /*77b0*/  FFMA.FTZ R124, R123, UR6, -R153.reuse ;  /* 0x000000067b7c7c23 */ /* 0x100fe20008010899 */
[----:B------:R-:W-:Y:S01]  /*77c0*/  FMUL.FTZ R2, R2, UR6 ;  /* 0x0000000602027c20 */ /* 0x000fe20008410000 */
[--C-:B------:R-:W-:Y:S01]  /*77d0*/  FFMA.FTZ R191, R126, UR6, -R153.reuse ;  /* 0x000000067ebf7c23 */ /* 0x100fe20008010899 */
[--C-:B------:R-:W-:Y:S01]  /*77e0*/  FFMA.FTZ R122, R127, UR6, -R153.reuse ;  /* 0x000000067f7a7c23 */ /* 0x100fe20008010899 */
[--C-:B------:R-:W-:Y:S01]  /*77f0*/  FFMA.FTZ R185, R130, UR6, -R153.reuse ;  /* 0x0000000682b97c23 */ /* 0x100fe20008010899 */
[----:B------:R-:W-:Y:S01]  /*7800*/  MUFU.EX2 R189, R189 ;  /* 0x000000bd00bd7308 */ /* 0x000fe20000000800 */
[--C-:B------:R-:W-:Y:S01]  /*7810*/  FFMA.FTZ R120, R131, UR6, -R153.reuse ;  /* 0x0000000683787c23 */ /* 0x100fe20008010899 */
[----:B------:R-:W-:Y:S01]  /*7820*/  FFMA.FTZ R187, R134, UR6, -R153 ;  /* 0x0000000686bb7c23 */ /* 0x000fe20008010899 */
[----:B-1----:R-:W-:Y:S01]  /*7830*/  FADD.FTZ R11, R188, R11 ;  /* 0x0000000bbc0b7221 */ /* 0x002fe20000010000 */
[--C-:B------:R-:W-:Y:S01]  /*7840*/  FFMA.FTZ R20, R135, UR6, -R153.reuse ;  /* 0x0000000687147c23 */ /* 0x100fe20008010899 */
[--C-:B------:R-:W-:Y:S01]  /*7850*/  FFMA.FTZ R181, R138, UR6, -R153.reuse ;  /* 0x000000068ab57c23 */ /* 0x100fe20008010899 */
[----:B------:R-:W-:Y:S01]  /*7860*/  FFMA.FTZ R10, R139, UR6, -R153 ;  /* 0x000000068b0a7c23 */ /* 0x000fe20008010899 */
[----:B--2---:R-:W-:Y:S01]  /*7870*/  FADD.FTZ R126, R190, R11 ;  /* 0x0000000bbe7e7221 */ /* 0x004fe20000010000 */
[----:B------:R-:W0:Y:S01]  /*7880*/  MUFU.EX2 R2, R2 ;  /* 0x0000000200027308 */ /* 0x000e220000000800 */
[--C-:B------:R-:W-:Y:S01]  /*7890*/  FFMA.FTZ R183, R142, UR6, -R153.reuse ;  /* 0x000000068eb77c23 */ /* 0x100fe20008010899 */
[--C-:B------:R-:W-:Y:S01]  /*78a0*/  FFMA.FTZ R134, R143, UR6, -R153.reuse ;  /* 0x000000068f867c23 */ /* 0x100fe20008010899 */
[----:B---3--:R-:W-:Y:S01]  /*78b0*/  FADD.FTZ R11, R125, R126 ;  /* 0x0000007e7d0b7221 */ /* 0x008fe20000010000 */
[--C-:B------:R-:W-:Y:S01]  /*78c0*/  FFMA.FTZ R177, R146, UR6, -R153.reuse ;  /* 0x0000000692b17c23 */ /* 0x100fe20008010899 */
[--C-:B------:R-:W-:Y:S01]  /*78d0*/  FFMA.FTZ R132, R147, UR6, -R153.reuse ;  /* 0x0000000693847c23 */ /* 0x100fe20008010899 */
[----:B------:R-:W-:Y:S01]  /*78e0*/  FFMA.FTZ R179, R150, UR6, -R153 ;  /* 0x0000000696b37c23 */ /* 0x000fe20008010899 */
[----:B-----5:R-:W-:Y:S01]  /*78f0*/  FADD.FTZ R126, R184, R11 ;  /* 0x0000000bb87e7221 */ /* 0x020fe20000010000 */
[----:B------:R-:W1:Y:S01]  /*7900*/  MUFU.EX2 R124, R124 ;  /* 0x0000007c007c7308 */ /* 0x000e620000000800 */
[--C-:B------:R-:W-:Y:S01]  /*7910*/  FFMA.FTZ R130, R151, UR6, -R153.reuse ;  /* 0x0000000697827c23 */ /* 0x100fe20008010899 */
[--C-:B------:R-:W-:Y:S01]  /*7920*/  FFMA.FTZ R173, R154, UR6, -R153.reuse ;  /* 0x000000069aad7c23 */ /* 0x100fe20008010899 */
[----:B------:R-:W-:Y:S01]  /*7930*/  FADD.FTZ R11, R121, R126 ;  /* 0x0000007e790b7221 */ /* 0x000fe20000010000 */
[--C-:B------:R-:W-:Y:S01]  /*7940*/  FFMA.FTZ R128, R155, UR6, -R153.reuse ;  /* 0x000000069b807c23 */ /* 0x100fe20008010899 */
[--C-:B------:R-:W-:Y:S01]  /*7950*/  FFMA.FTZ R175, R158, UR6, -R153.reuse ;  /* 0x000000069eaf7c23 */ /* 0x100fe20008010899 */
[----:B------:R-:W-:Y:S01]  /*7960*/  FFMA.FTZ R169, R162, UR6, -R153 ;  /* 0x00000006a2a97c23 */ /* 0x000fe20008010899 */
[----:B------:R-:W-:Y:S01]  /*7970*/  FADD.FTZ R126, R186, R11 ;  /* 0x0000000bba7e7221 */ /* 0x000fe20000010000 */
[----:B------:R-:W2:Y:S01]  /*7980*/  MUFU.EX2 R191, R191 ;  /* 0x000000bf00bf7308 */ /* 0x000ea20000000800 */
[----:B0-----:R-:W-:Y:S01]  /*7990*/  FFMA.FTZ R5, R2, R5, R189 ;  /* 0x0000000502057223 */ /* 0x001fe200000100bd */
[----:B------:R-:W-:Y:S01]  /*79a0*/  FFMA.FTZ R171, R166, UR6, -R153 ;  /* 0x00000006a6ab7c23 */ /* 0x000fe20008010899 */
[----:B------:R-:W-:-:S04]  /*79b0*/  FADD.FTZ R11, R21, R126 ;  /* 0x0000007e150b7221 */ /* 0x000fc80000010000 */
[----:B------:R-:W-:Y:S01]  /*79c0*/  FADD.FTZ R126, R180, R11 ;  /* 0x0000000bb47e7221 */ /* 0x000fe20000010000 */
[----:B------:R-:W0:Y:S01]  /*79d0*/  MUFU.EX2 R122, R122 ;  /* 0x0000007a007a7308 */ /* 0x000e220000000800 */
[----:B-1----:R-:W-:Y:S02]  /*79e0*/  FADD.FTZ R8, R124, R5 ;  /* 0x000000057c087221 */ /* 0x002fe40000010000 */
[----:B------:R-:W-:Y:S01]  /*79f0*/  FADD.FTZ R11, R129, R126 ;  /* 0x0000007e810b7221 */ /* 0x000fe20000010000 */
[----:B------:R-:W-:-:S03]  /*7a00*/  FFMA.FTZ R126, R14, UR6, -R153 ;  /* 0x000000060e7e7c23 */ /* 0x000fc60008010899 */
[----:B------:R-:W-:Y:S01]  /*7a10*/  FADD.FTZ R14, R182, R11 ;  /* 0x0000000bb60e7221 */ /* 0x000fe20000010000 */
[----:B------:R-:W1:Y:S01]  /*7a20*/  MUFU.EX2 R185, R185 ;  /* 0x000000b900b97308 */ /* 0x000e620000000800 */
[----:B--2---:R-:W-:Y:S02]  /*7a30*/  FADD.FTZ R5, R191, R8 ;  /* 0x00000008bf057221 */ /* 0x004fe40000010000 */
[----:B------:R-:W-:-:S05]  /*7a40*/  FADD.FTZ R11, R159, R14 ;  /* 0x0000000e9f0b7221 */ /* 0x000fca0000010000 */
        /* <DEDUP_REMOVED lines=24> */
[----:B------:R-:W-:-:S06]  /*7bd0*/  FFMA.FTZ R14, R163, UR6, -R153 ;  /* 0x00000006a30e7c23 */ /* 0x000fcc0008010899 */
        /* <DEDUP_REMOVED lines=16> */
[----:B------:R-:W-:-:S06]  /*7ce0*/  FFMA.FTZ R136, R167, UR6, -R153 ;  /* 0x00000006a7887c23 */ /* 0x000fcc0008010899 */
        /* <DEDUP_REMOVED lines=21> */
[----:B0-----:R-:W-:Y:S01]  /*7e40*/  FADD.FTZ R5, R171, R8 ;  /* 0x00000008ab057221 */ /* 0x001fe20000010000 */
[----:B-1----:R-:W-:-:S03]  /*7e50*/  FADD.FTZ R8, R149, R138 ;  /* 0x0000008a95087221 */ /* 0x002fc60000010000 */
[----:B--2---:R-:W-:Y:S01]  /*7e60*/  FADD.FTZ R5, R136, R5 ;  /* 0x0000000588057221 */ /* 0x004fe20000010000 */
[----:B------:R-:W-:Y:S06]  /*7e70*/  @!P0 BRA `(.L_x_1259) ;  /* 0x0000000000048947 */ /* 0x000fec0003800000 */
[----:B------:R-:W-:Y:S01]  /*7e80*/  BPT.TRAP 0x1 ;  /* 0x000000040000795c */ /* 0x000fe20000300000 */
.L_x_1259:
        /* <DEDUP_REMOVED lines=35> */
.L_x_1241:
[----:B------:R-:W-:Y:S01]  /*80c0*/  R2UR UR5, R22 ;  /* 0x00000000160572ca */ /* 0x000fe200000e0000 */
[----:B------:R-:W-:Y:S01]  /*80d0*/  UISETP.NE.AND UP0, UPT, UR61, URZ, UPT ;  /* 0x0000003f3d00728c */ /* 0x000fe2000bf05270 */
[----:B------:R-:W-:Y:S02]  /*80e0*/  R2UR UR4, R23 ;  /* 0x00000000170472ca */ /* 0x000fe400000e0000 */
[----:B------:R-:W-:-:S03]  /*80f0*/  IADD3 R10, R17, 0x1, -R18 ;  /* 0x00000001110a7810 */ /* 0x000fc60007ffe812 */
[----:B------:R-:W-:Y:S02]  /*8100*/  PLOP3.LUT P1, PT, PT, PT, UP0, 0x40, 0x0 ;  /* 0x000000000000781c */ /* 0x000fe40003f2e808 */
[----:B------:R-:W-:-:S04]  /*8110*/  R2UR UR10, R10 ;  /* 0x000000000a0a72ca */ /* 0x000fc800000e0000 */
[----:B------:R-:W-:Y:S02]  /*8120*/  UISETP.NE.AND UP1, UPT, UR5, URZ, UPT ;  /* 0x0000003f0500728c */ /* 0x000fe4000bf25270 */
[----:B------:R-:W-:-:S09]  /*8130*/  UIADD3 UR7, UR4, 0x7f, URZ ;  /* 0x0000007f04077890 */ /* 0x000fd2000fffe03f */
[----:B------:R-:W-:Y:S01]  /*8140*/  @UP1 ULDC UR4, c[0x0][0x44c] ;  /* 0x0001130000041ab9 */ /* 0x000fe20000000800 */
[----:B------:R-:W-:Y:S01]  /*8150*/  @UP1 ULDC UR11, c[0x0][0x450] ;  /* 0x00011400000b1ab9 */ /* 0x000fe20000000800 */
[----:B------:R-:W-:-:S04]  /*8160*/  UIMAD.WIDE.U32 UR4, UR7, UR4, URZ ;  /* 0x00000004070472a5 */ /* 0x000fc8000f8e003f */
[----:B------:R-:W-:-:S04]  /*8170*/  @UP1 USHF.R.U32.HI UR7, URZ, UR11, UR5 ;  /* 0x0000000b3f071299 */ /* 0x000fc80008011605 */
[----:B------:R-:W-:-:S04]  /*8180*/  UIADD3 UR7, UR10, UR7, URZ ;  /* 0x000000070a077290 */ /* 0x000fc8000fffe03f */
        /* <DEDUP_REMOVED lines=13> */
.L_x_1262:
[----:B------:R-:W-:Y:S02]  /*8260*/  ULDC UR15, c[0x0][0x9e4] ;  /* 0x00027900000f7ab9 */ /* 0x000fe40000000800 */
[----:B------:R-:W-:-:S11]  /*8270*/  UISETP.NE.AND UP0, UPT, UR15, 0x1, UPT ;  /* 0x000000010f00788c */ /* 0x000fd6000bf05270 */
[----:B------:R-:W-:Y:S02]  /*8280*/  @UP0 ULDC.64 UR4, c[0x0][0x9e8] ;  /* 0x00027a0000040ab9 */ /* 0x000fe40000000a00 */
[----:B------:R-:W-:-:S04]  /*8290*/  UIMAD.WIDE.U32 UR10, UR7, UR4, URZ ;  /* 0x00000004070a72a5 */ /* 0x000fc8000f8e003f */
[----:B------:R-:W-:-:S12]  /*82a0*/  @UP0 USHF.R.U32.HI UR7, URZ, UR5, UR11 ;  /* 0x000000053f070299 */ /* 0x000fd8000801160b */
.L_x_1263:
[----:B------:R-:W-:-:S04]  /*82b0*/  UIMAD UR7, UR7, UR15, URZ ;  /* 0x0000000f070772a4 */ /* 0x000fc8000f8e023f */
[----:B------:R-:W-:-:S04]  /*82c0*/  UISETP.LT.AND UP0, UPT, UR14, UR7, UPT ;  /* 0x000000070e00728c */ /* 0x000fc8000bf01270 */
[----:B------:R-:W-:-:S12]  /*82d0*/  USEL UR14, UR14, UR7, !UP0 ;  /* 0x000000070e0e7287 */ /* 0x000fd8000c000000 */
.L_x_1261:
        /* <DEDUP_REMOVED lines=13> */
[----:B------:R-:W-:-:S05]  /*83b0*/  ULDC UR51, c[0x0][0x988] ;  /* 0x0002620000337ab9 */ /* 0x000fca0000000800 */
.L_x_1275:
[----:B------:R-:W-:-:S04]  /*83c0*/  UISETP.NE.AND UP0, UPT, UR4, 0x1, UPT ;  /* 0x000000010400788c */ /* 0x000fc8000bf05270 */
[----:B------:R-:W-:-:S04]  /*83d0*/  USEL UR38, URZ, 0x1, UP0 ;  /* 0x000000013f267887 */ /* 0x000fc80008000000 */
[----:B------:R-:W-:Y:S01]  /*83e0*/  ULOP3.LUT UR38, UR7, UR38, URZ, 0x3c, !UPT ;  /* 0x0000002607267292 */ /* 0x000fe2000f8e3c3f */
[----:B------:R-:W-:Y:S11]  /*83f0*/  @!P0 BRA `(.L_x_1265) ;  /* 0x0000000000048947 */ /* 0x000ff60003800000 */
[----:B------:R-:W-:Y:S01]  /*8400*/  BPT.TRAP 0x1 ;  /* 0x000000040000795c */ /* 0x000fe20000300000 */
.L_x_1265:
        /* <DEDUP_REMOVED lines=9> */
.L_x_1266:
[----:B-1----:R-:W-:Y:S05]  /*84a0*/  @P1 BRA `(.L_x_1267) ;  /* 0x0000000000081947 */ /* 0x002fea0003800000 */
[----:B------:R-:W1:Y:S02]  /*84b0*/  SYNCS.PHASECHK.TRANS64.TRYWAIT P1, [UR5+0x30830], R3 ;  /* 0x03083003ff0075a7 */ /* 0x000e640008020145 */
[----:B-1----:R-:W-:Y:S05]  /*84c0*/  @!P1 BRA `(.L_x_1268) ;  /* 0x0000010400789947 */ /* 0x002fea0003800000 */
.L_x_1267:
        /* <DEDUP_REMOVED lines=168> */
.L_x_1269:
[----:B------:R-:W-:Y:S01]  /*8f50*/  ULEA UR10, UR4, UR60, 0x3 ;  /* 0x0000003c040a7291 */ /* 0x000fe2000f8e183f */
[----:B------:R-:W-:-:S05]  /*8f60*/  IMAD.U32 R0, RZ, RZ, UR7 ;  /* 0x00000007ff007e24 */ /* 0x000fca000f8e00ff */
[----:B------:R-:W-:-:S04]  /*8f70*/  SHF.L.U32 R0, R0, 0x1f, RZ ;  /* 0x0000001f00007819 */ /* 0x000fc800000006ff */
[----:B------:R2:W3:Y:S01]  /*8f80*/  SYNCS.PHASECHK.TRANS64.TRYWAIT P1, [UR10+0x30850], R0 ;  /* 0x03085000ff0075a7 */ /* 0x0004e2000802014a */
[----:B------:R-:W-:Y:S05]  /*8f90*/  @!P0 BRA `(.L_x_1270) ;  /* 0x0000000000048947 */ /* 0x000fea0003800000 */
[----:B------:R-:W-:Y:S01]  /*8fa0*/  BPT.TRAP 0x1 ;  /* 0x000000040000795c */ /* 0x000fe20000300000 */
.L_x_1270:
[----:B---3--:R-:W-:Y:S05]  /*8fb0*/  @P1 BRA `(.L_x_1271) ;  /* 0x0000000000081947 */ /* 0x008fea0003800000 */
[----:B------:R-:W3:Y:S02]  /*8fc0*/  SYNCS.PHASECHK.TRANS64.TRYWAIT P1, [UR10+0x30850], R0 ;  /* 0x03085000ff0075a7 */ /* 0x000ee4000802014a */
[----:B---3--:R-:W-:Y:S05]  /*8fd0*/  @!P1 BRA `(.L_x_1272) ;  /* 0x000000f800cc9947 */ /* 0x008fea0003800000 */
.L_x_1271:
        /* <DEDUP_REMOVED lines=37> */
.L_x_1273:
[----:B--23--:R-:W-:Y:S01]  /*9230*/  FMNMX.FTZ R0, R120, R10, !PT ;  /* 0x0000000a78007209 */ /* 0x00cfe20007810000 */
[----:B------:R-:W-:Y:S01]  /*9240*/  UMOV UR6, UR51 ;  /* 0x0000003300067c82 */ /* 0x000fe20008000000 */
[----:B------:R-:W-:Y:S01]  /*9250*/  FMNMX.FTZ R2, R122, R11, !PT ;  /* 0x0000000b7a027209 */ /* 0x000fe20007810000 */
[----:B------:R-:W2:Y:S01]  /*9260*/  S2UR UR4, SR_CgaCtaId ;  /* 0x00000000000479c3 */ /* 0x000ea20000008800 */
[----:B01----:R-:W-:Y:S01]  /*9270*/  FMNMX.FTZ R3, R121, R0, !PT ;  /* 0x0000000079037209 */ /* 0x003fe20007810000 */
[----:B------:R-:W-:Y:S01]  /*9280*/  UIADD3 UR5, UR5, 0x30840, URZ ;  /* 0x0003084005057890 */ /* 0x000fe2000fffe03f */
        /* <DEDUP_REMOVED lines=10> */
[----:B------:R-:W-:Y:S01]  /*9330*/  FMNMX.FTZ R2, R134, R13, !PT ;  /* 0x0000000d86027209 */ /* 0x000fe20007810000 */
[----:B--2---:R-:W-:Y:S01]  /*9340*/  UPRMT UR5, UR4, 0x654, UR5 ;  /* 0x0000065404057896 */ /* 0x004fe20008000005 */
[----:B------:R-:W-:Y:S02]  /*9350*/  FMNMX.FTZ R3, R133, R0, !PT ;  /* 0x0000000085037209 */ /* 0x000fe40007810000 */
[----:B------:R-:W-:Y:S02]  /*9360*/  FMNMX.FTZ R13, R135, R2, !PT ;  /* 0x00000002870d7209 */ /* 0x000fe40007810000 */
[----:B------:R-:W-:Y:S02]  /*9370*/  FMNMX.FTZ R0, R136, R3, !PT ;  /* 0x0000000388007209 */ /* 0x000fe40007810000 */
[----:B------:R-:W-:-:S02]  /*9380*/  FMNMX.FTZ R2, R138, R13, !PT ;  /* 0x0000000d8a027209 */ /* 0x000fc40007810000 */
[----:B------:R-:W-:Y:S01]  /*9390*/  FMNMX.FTZ R3, R137, R0, !PT ;  /* 0x0000000089037209 */ /* 0x000fe20007810000 */
[----:B------:R-:W-:Y:S01]  /*93a0*/  SYNCS.ARRIVE.TRANS64.RED.A1T0 RZ, [UR5], RZ ;  /* 0x000000ffffff79a7 */ /* 0x000fe20008100405 */
        /* <DEDUP_REMOVED lines=32> */
[----:B-1----:R-:W-:-:S03]  /*95b0*/  FMNMX.FTZ R15, R2, R15, !PT ;  /* 0x0000000f020f7209 */ /* 0x002fc60007810000 */
[----:B------:R-:W0:Y:S04]  /*95c0*/  SHFL.BFLY PT, R4, R13, 0x1, 0x1f ;  /* 0x0c201f000d047f89 */ /* 0x000e2800000e0000 */
[----:B------:R-:W1:Y:S01]  /*95d0*/  SHFL.BFLY PT, R14, R15, 0x1, 0x1f ;  /* 0x0c201f000f0e7f89 */ /* 0x000e6200000e0000 */
[----:B0-----:R-:W-:Y:S02]  /*95e0*/  FMNMX.FTZ R4, R13, R4, !PT ;  /* 0x000000040d047209 */ /* 0x001fe40007810000 */
[----:B-1----:R-:W-:-:S03]  /*95f0*/  FMNMX.FTZ R3, R15, R14, !PT ;  /* 0x0000000e0f037209 */ /* 0x002fc60007810000 */
[----:B------:R-:W-:-:S04]  /*9600*/  FADD.FTZ R10, -R4, R10 ;  /* 0x0000000a040a7221 */ /* 0x000fc80000010100 */
[----:B------:R-:W-:Y:S01]  /*9610*/  FMUL.FTZ R14, R10, UR6 ;  /* 0x000000060a0e7c20 */ /* 0x000fe20008410000 */
[----:B------:R-:W-:-:S03]  /*9620*/  FADD.FTZ R10, -R3, R11 ;  /* 0x0000000b030a7221 */ /* 0x000fc60000010100 */
[----:B------:R-:W-:Y:S01]  /*9630*/  MUFU.EX2 R0, R14 ;  /* 0x0000000e00007308 */ /* 0x000fe20000000800 */
[----:B------:R-:W-:Y:S01]  /*9640*/  FMUL.FTZ R2, R10, UR6 ;  /* 0x000000060a027c20 */ /* 0x000fe20008410000 */
[----:B------:R-:W-:-:S04]  /*9650*/  FMUL.FTZ R10, R4, UR6 ;  /* 0x00000006040a7c20 */ /* 0x000fc80008410000 */
[--C-:B------:R-:W-:Y:S01]  /*9660*/  FFMA.FTZ R11, R120, UR6, -R10.reuse ;  /* 0x00000006780b7c23 */ /* 0x100fe2000801080a */
[----:B------:R-:W-:Y:S01]  /*9670*/  FMUL.FTZ R120, R3, UR6 ;  /* 0x0000000603787c20 */ /* 0x000fe20008410000 */
[--C-:B------:R-:W-:Y:S01]  /*9680*/  FFMA.FTZ R188, R121, UR6, -R10.reuse ;  /* 0x0000000679bc7c23 */ /* 0x100fe2000801080a */
[----:B------:R-:W-:Y:S01]  /*9690*/  FFMA.FTZ R176, R144, UR6, -R10 ;  /* 0x0000000690b07c23 */ /* 0x000fe2000801080a */
[----:B------:R-:W-:Y:S01]  /*96a0*/  MUFU.EX2 R2, R2 ;  /* 0x0000000200027308 */ /* 0x000fe20000000800 */
[--C-:B------:R-:W-:Y:S01]  /*96b0*/  FFMA.FTZ R189, R122, UR6, -R120.reuse ;  /* 0x000000067abd7c23 */ /* 0x100fe20008010878 */
[----:B------:R-:W-:Y:S01]  /*96c0*/  FFMA.FTZ R144, R123, UR6, -R120 ;  /* 0x000000067b907c23 */ /* 0x000fe20008010878 */
[----:B------:R-:W-:Y:S01]  /*96d0*/  FFMA.FTZ R190, R124, UR6, -R10 ;  /* 0x000000067cbe7c23 */ /* 0x000fe2000801080a */
[----:B------:R-:W-:Y:S01]  /*96e0*/  FFMA.FTZ R191, R126, UR6, -R120 ;  /* 0x000000067ebf7c23 */ /* 0x000fe20008010878 */
[--C-:B------:R-:W-:Y:S01]  /*96f0*/  FFMA.FTZ R173, R125, UR6, -R10.reuse ;  /* 0x000000067dad7c23 */ /* 0x100fe2000801080a */
[----:B------:R-:W-:Y:S01]  /*9700*/  FFMA.FTZ R182, R140, UR6, -R10 ;  /* 0x000000068cb67c23 */ /* 0x000fe2000801080a */
[----:B------:R-:W-:Y:S01]  /*9710*/  FFMA.FTZ R140, R127, UR6, -R120 ;  /* 0x000000067f8c7c23 */ /* 0x000fe20008010878 */
[----:B------:R-:W0:Y:S01]  /*9720*/  MUFU.EX2 R11, R11 ;  /* 0x0000000b000b7308 */ /* 0x000e220000000800 */
[----:B------:R-:W-:Y:S01]  /*9730*/  FFMA.FTZ R184, R128, UR6, -R10 ;  /* 0x0000000680b87c23 */ /* 0x000fe2000801080a */
[----:B------:R-:W-:Y:S01]  /*9740*/  FFMA.FTZ R185, R130, UR6, -R120 ;  /* 0x0000000682b97c23 */ /* 0x000fe20008010878 */
[--C-:B------:R-:W-:Y:S01]  /*9750*/  FFMA.FTZ R171, R129, UR6, -R10.reuse ;  /* 0x0000000681ab7c23 */ /* 0x100fe2000801080a */
[----:B------:R-:W-:Y:S01]  /*9760*/  FFMA.FTZ R180, R136, UR6, -R10 ;  /* 0x0000000688b47c23 */ /* 0x000fe2000801080a */
[----:B------:R-:W-:Y:S01]  /*9770*/  FFMA.FTZ R136, R131, UR6, -R120 ;  /* 0x0000000683887c23 */ /* 0x000fe20008010878 */
[----:B------:R-:W-:Y:S01]  /*9780*/  FFMA.FTZ R186, R132, UR6, -R10 ;  /* 0x0000000684ba7c23 */ /* 0x000fe2000801080a */
[----:B------:R-:W-:Y:S01]  /*9790*/  FFMA.FTZ R187, R134, UR6, -R120 ;  /* 0x0000000686bb7c23 */ /* 0x000fe20008010878 */
[----:B------:R-:W1:Y:S01]  /*97a0*/  MUFU.EX2 R189, R189 ;  /* 0x000000bd00bd7308 */ /* 0x000e620000000800 */
[--C-:B------:R-:W-:Y:S01]  /*97b0*/  FFMA.FTZ R169, R133, UR6, -R10.reuse ;  /* 0x0000000685a97c23 */ /* 0x100fe2000801080a */
[----:B------:R-:W-:Y:S01]  /*97c0*/  FFMA.FTZ R133, R137, UR6, -R10 ;  /* 0x0000000689857c23 */ /* 0x000fe2000801080a */
[----:B------:R-:W-:Y:S01]  /*97d0*/  FFMA.FTZ R132, R135, UR6, -R120 ;  /* 0x0000000687847c23 */ /* 0x000fe20008010878 */
[--C-:B------:R-:W-:Y:S01]  /*97e0*/  FFMA.FTZ R129, R141, UR6, -R10.reuse ;  /* 0x000000068d817c23 */ /* 0x100fe2000801080a */
[--C-:B------:R-:W-:Y:S01]  /*97f0*/  FFMA.FTZ R125, R145, UR6, -R10.reuse ;  /* 0x00000006917d7c23 */ /* 0x100fe2000801080a */
[--C-:B------:R-:W-:Y:S01]  /*9800*/  FFMA.FTZ R178, R148, UR6, -R10.reuse ;  /* 0x0000000694b27c23 */ /* 0x100fe2000801080a */
[--C-:B------:R-:W-:Y:S01]  /*9810*/  FFMA.FTZ R121, R149, UR6, -R10.reuse ;  /* 0x0000000695797c23 */ /* 0x100fe2000801080a */
[----:B------:R-:W2:Y:S01]  /*9820*/  MUFU.EX2 R188, R188 ;  /* 0x000000bc00bc7308 */ /* 0x000ea20000000800 */
[----:B0-----:R-:W-:Y:S01]  /*9830*/  FFMA.FTZ R123, R0, R8, R11 ;  /* 0x00000008007b7223 */ /* 0x001fe2000001000b */
[--C-:B------:R-:W-:Y:S01]  /*9840*/  FFMA.FTZ R172, R152, UR6, -R10.reuse ;  /* 0x0000000698ac7c23 */ /* 0x100fe2000801080a */
[--C-:B------:R-:W-:Y:S01]  /*9850*/  FFMA.FTZ R21, R153, UR6, -R10.reuse ;  /* 0x0000000699157c23 */ /* 0x100fe2000801080a */
[--C-:B------:R-:W-:Y:S01]  /*9860*/  FFMA.FTZ R174, R156, UR6, -R10.reuse ;  /* 0x000000069cae7c23 */ /* 0x100fe2000801080a */
[--C-:B------:R-:W-:Y:S01]  /*9870*/  FFMA.FTZ R15, R157, UR6, -R10.reuse ;  /* 0x000000069d0f7c23 */ /* 0x100fe2000801080a */
[--C-:B------:R-:W-:Y:S01]  /*9880*/  FFMA.FTZ R168, R160, UR6, -R10.reuse ;  /* 0x00000006a0a87c23 */ /* 0x100fe2000801080a */
[--C-:B------:R-:W-:Y:S01]  /*9890*/  FFMA.FTZ R13, R161, UR6, -R10.reuse ;  /* 0x00000006a10d7c23 */ /* 0x100fe2000801080a */
[----:B------:R-:W0:Y:S01]  /*98a0*/  MUFU.EX2 R144, R144 ;  /* 0x0000009000907308 */ /* 0x000e220000000800 */
[----:B-1----:R-:W-:Y:S01]  /*98b0*/  FFMA.FTZ R5, R2, R5, R189 ;  /* 0x0000000502057223 */ /* 0x002fe200000100bd */
[--C-:B------:R-:W-:Y:S01]  /*98c0*/  FFMA.FTZ R170, R164, UR6, -R10.reuse ;  /* 0x00000006a4aa7c23 */ /* 0x100fe2000801080a */
[----:B------:R-:W-:Y:S01]  /*98d0*/  FFMA.FTZ R137, R165, UR6, -R10 ;  /* 0x00000006a5897c23 */ /* 0x000fe2000801080a */
[--C-:B------:R-:W-:Y:S01]  /*98e0*/  FFMA.FTZ R181, R138, UR6, -R120.reuse ;  /* 0x000000068ab57c23 */ /* 0x100fe20008010878 */
[--C-:B------:R-:W-:Y:S01]  /*98f0*/  FFMA.FTZ R130, R139, UR6, -R120.reuse ;  /* 0x000000068b827c23 */ /* 0x100fe20008010878 */
[--C-:B------:R-:W-:Y:S01]  /*9900*/  FFMA.FTZ R183, R142, UR6, -R120.reuse ;  /* 0x000000068eb77c23 */ /* 0x100fe20008010878 */
[--C-:B------:R-:W-:Y:S01]  /*9910*/  FFMA.FTZ R128, R143, UR6, -R120.reuse ;  /* 0x000000068f807c23 */ /* 0x100fe20008010878 */
[----:B------:R-:W1:Y:S01]  /*9920*/  MUFU.EX2 R190, R190 ;  /* 0x000000be00be7308 */ /* 0x000e620000000800 */
[----:B--2---:R-:W-:Y:S01]  /*9930*/  FADD.FTZ R123, R188, R123 ;  /* 0x0000007bbc7b7221 */ /* 0x004fe20000010000 */
[--C-:B------:R-:W-:Y:S01]  /*9940*/  FFMA.FTZ R177, R146, UR6, -R120.reuse ;  /* 0x0000000692b17c23 */ /* 0x100fe20008010878 */
[--C-:B------:R-:W-:Y:S01]  /*9950*/  FFMA.FTZ R126, R147, UR6, -R120.reuse ;  /* 0x00000006937e7c23 */ /* 0x100fe20008010878 */
[--C-:B------:R-:W-:Y:S01]  /*9960*/  FFMA.FTZ R179, R150, UR6, -R120.reuse ;  /* 0x0000000696b37c23 */ /* 0x100fe20008010878 */
[--C-:B------:R-:W-:Y:S01]  /*9970*/  FFMA.FTZ R124, R151, UR6, -R120.reuse ;  /* 0x00000006977c7c23 */ /* 0x100fe20008010878 */
[--C-:B------:R-:W-:Y:S01]  /*9980*/  FFMA.FTZ R127, R155, UR6, -R120.reuse ;  /* 0x000000069b7f7c23 */ /* 0x100fe20008010878 */
[--C-:B------:R-:W-:Y:S01]  /*9990*/  FFMA.FTZ R175, R158, UR6, -R120.reuse ;  /* 0x000000069eaf7c23 */ /* 0x100fe20008010878 */
[----:B------:R-:W2:Y:S01]  /*99a0*/  MUFU.EX2 R191, R191 ;  /* 0x000000bf00bf7308 */ /* 0x000ea20000000800 */
[----:B0-----:R-:W-:Y:S01]  /*99b0*/  FADD.FTZ R8, R144, R5 ;  /* 0x0000000590087221 */ /* 0x001fe20000010000 */
[----:B------:R-:W-:-:S06]  /*99c0*/  FFMA.FTZ R122, R159, UR6, -R120 ;  /* 0x000000069f7a7c23 */ /* 0x000fcc0008010878 */
[----:B------:R-:W0:Y:S01]  /*99d0*/  MUFU.EX2 R173, R173 ;  /* 0x000000ad00ad7308 */ /* 0x000e220000000800 */
[----:B-1----:R-:W-:-:S07]  /*99e0*/  FADD.FTZ R10, R190, R123 ;  /* 0x0000007bbe0a7221 */ /* 0x002fce0000010000 */
[----:B------:R-:W1:Y:S01]  /*99f0*/  MUFU.EX2 R140, R140 ;  /* 0x0000008c008c7308 */ /* 0x000e620000000800 */
[----:B--2---:R-:W-:-:S07]  /*9a00*/  FADD.FTZ R5, R191, R8 ;  /* 0x00000008bf057221 */ /* 0x004fce0000010000 */
        /* <DEDUP_REMOVED lines=89> */
.L_x_1274:
[----:B------:R-:W0:Y:S01]  /*9fa0*/  S2UR UR4, SR_CgaCtaId ;  /* 0x00000000000479c3 */ /* 0x000e220000008800 */
[----:B------:R-:W-:Y:S01]  /*9fb0*/  UIADD3 UR10, UR10, 0x30860, URZ ;  /* 0x000308600a0a7890 */ /* 0x000fe2000fffe03f */
[C---:B------:R-:W-:Y:S01]  /*9fc0*/  ISETP.GT.AND P1, PT, R12.reuse, UR50, PT ;  /* 0x000000320c007c0c */ /* 0x040fe2000bf24270 */
[----:B------:R-:W-:Y:S01]  /*9fd0*/  UMOV UR7, UR38 ;  /* 0x0000002600077c82 */ /* 0x000fe20008000000 */
[----:B------:R-:W-:Y:S01]  /*9fe0*/  F2FP.F16.F32.PACK_AB R190, R173, R190 ;  /* 0x000000beadbe723e */ /* 0x000fe200000000ff */
[----:B------:R-:W-:Y:S01]  /*9ff0*/  VIADD R12, R12, 0xffffffff ;  /* 0xffffffff0c0c7836 */ /* 0x000fe20000000000 */
[----:B------:R-:W-:Y:S01]  /*a000*/  F2FP.F16.F32.PACK_AB R188, R188, R11 ;  /* 0x0000000bbcbc723e */ /* 0x000fe200000000ff */
[----:B------:R-:W-:Y:S01]  /*a010*/  IMAD.MOV.U32 R11, RZ, RZ, R3 ;  /* 0x000000ffff0b7224 */ /* 0x000fe200078e0003 */
[----:B------:R-:W-:Y:S02]  /*a020*/  F2FP.F16.F32.PACK_AB R184, R171, R184 ;  /* 0x000000b8abb8723e */ /* 0x000fe400000000ff */
[----:B------:R-:W-:-:S02]  /*a030*/  F2FP.F16.F32.PACK_AB R186, R169, R186 ;  /* 0x000000baa9ba723e */ /* 0x000fc400000000ff */
[----:B------:R-:W-:Y:S01]  /*a040*/  F2FP.F16.F32.PACK_AB R173, R127, R10 ;  /* 0x0000000a7fad723e */ /* 0x000fe200000000ff */
[----:B------:R-:W-:Y:S01]  /*a050*/  IMAD.MOV.U32 R10, RZ, RZ, R4 ;  /* 0x000000ffff0a7224 */ /* 0x000fe200078e0004 */
        /* <DEDUP_REMOVED lines=23> */
.L_x_1264:
[----:B------:R-:W-:-:S13]  /*a1d0*/  R2UR UR4, R193 ;  /* 0x00000000c10472ca */ /* 0x000fda00000e0000 */
[----:B------:R-:W-:-:S13]  /*a1e0*/  ISETP.GE.AND P1, PT, R12, UR4, PT ;  /* 0x000000040c007c0c */ /* 0x000fda000bf26270 */
[----:B------:R-:W-:Y:S05]  /*a1f0*/  @!P1 BRA `(.L_x_1276) ;  /* 0x0000003000609947 */ /* 0x000fea0003800000 */
[----:B------:R-:W-:Y:S01]  /*a200*/  IMAD.MOV.U32 R10, RZ, RZ, R3 ;  /* 0x000000ffff0a7224 */ /* 0x000fe200078e0003 */
[----:B------:R-:W-:Y:S01]  /*a210*/  UMOV UR7, UR38 ;  /* 0x0000002600077c82 */ /* 0x000fe20008000000 */
[----:B------:R-:W-:Y:S01]  /*a220*/  IMAD.MOV.U32 R11, RZ, RZ, R4 ;  /* 0x000000ffff0b7224 */ /* 0x000fe200078e0004 */
[----:B------:R-:W-:Y:S01]  /*a230*/  UMOV UR4, UR39 ;  /* 0x0000002700047c82 */ /* 0x000fe20008000000 */
[----:B------:R-:W-:Y:S01]  /*a240*/  ULDC UR50, c[0x0][0x9e4] ;  /* 0x0002790000327ab9 */ /* 0x000fe20000000800 */
[----:B------:R-:W-:Y:S01]  /*a250*/  ULDC UR51, c[0x0][0x9dc] ;  /* 0x0002770000337ab9 */ /* 0x000fe20000000800 */
[----:B------:R-:W-:Y:S01]  /*a260*/  ULDC UR54, c[0x0][0x988] ;  /* 0x0002620000367ab9 */ /* 0x000fe20000000800 */
[----:B------:R-:W-:-:S05]  /*a270*/  ULDC UR55, c[0x0][0x9e0] ;  /* 0x0002780000377ab9 */ /* 0x000fca0000000800 */
.L_x_1295:
[----:B------:R-:W-:-:S04]  /*a280*/  UISETP.NE.AND UP0, UPT, UR4, 0x1, UPT ;  /* 0x000000010400788c */ /* 0x000fc8000bf05270 */
[----:B------:R-:W-:-:S04]  /*a290*/  USEL UR38, URZ, 0x1, UP0 ;  /* 0x000000013f267887 */ /* 0x000fc80008000000 */
[----:B------:R-:W-:Y:S01]  /*a2a0*/  ULOP3.LUT UR38, UR7, UR38, URZ, 0x3c, !UPT ;  /* 0x0000002607267292 */ /* 0x000fe2000f8e3c3f */
[----:B------:R-:W-:Y:S11]  /*a2b0*/  @!P0 BRA `(.L_x_1277) ;  /* 0x0000000000048947 */ /* 0x000ff60003800000 */
[----:B------:R-:W-:Y:S01]  /*a2c0*/  BPT.TRAP 0x1 ;  /* 0x000000040000795c */ /* 0x000fe20000300000 */
.L_x_1277:
        /* <DEDUP_REMOVED lines=9> */
.L_x_1278:
[----:B-1----:R-:W-:Y:S05]  /*a360*/  @P1 BRA `(.L_x_1279) ;  /* 0x0000000000081947 */ /* 0x002fea0003800000 */
[----:B------:R-:W1:Y:S02]  /*a370*/  SYNCS.PHASECHK.TRANS64.TRYWAIT P1, [UR5+0x30830], R3 ;  /* 0x03083003ff0075a7 */ /* 0x000e640008020145 */
[----:B-1----:R-:W-:Y:S05]  /*a380*/  @!P1 BRA `(.L_x_1280) ;  /* 0x000000e400f89947 */ /* 0x002fea0003800000 */
.L_x_1279:
        /* <DEDUP_REMOVED lines=168> */
.L_x_1281:
[----:B------:R-:W-:Y:S01]  /*ae10*/  ULEA UR10, UR4, UR60, 0x3 ;  /* 0x0000003c040a7291 */ /* 0x000fe2000f8e183f */
[----:B------:R-:W-:-:S05]  /*ae20*/  IMAD.U32 R0, RZ, RZ, UR7 ;  /* 0x00000007ff007e24 */ /* 0x000fca000f8e00ff */
[----:B------:R-:W-:-:S04]  /*ae30*/  SHF.L.U32 R0, R0, 0x1f, RZ ;  /* 0x0000001f00007819 */ /* 0x000fc800000006ff */
[----:B------:R2:W3:Y:S01]  /*ae40*/  SYNCS.PHASECHK.TRANS64.TRYWAIT P1, [UR10+0x30850], R0 ;  /* 0x03085000ff0075a7 */ /* 0x0004e2000802014a */
[----:B------:R-:W-:Y:S05]  /*ae50*/  @!P0 BRA `(.L_x_1282) ;  /* 0x0000000000048947 */ /* 0x000fea0003800000 */
[----:B------:R-:W-:Y:S01]  /*ae60*/  BPT.TRAP 0x1 ;  /* 0x000000040000795c */ /* 0x000fe20000300000 */
.L_x_1282:
[----:B---3--:R-:W-:Y:S05]  /*ae70*/  @P1 BRA `(.L_x_1283) ;  /* 0x0000000000081947 */ /* 0x008fea0003800000 */
[----:B------:R-:W3:Y:S02]  /*ae80*/  SYNCS.PHASECHK.TRANS64.TRYWAIT P1, [UR10+0x30850], R0 ;  /* 0x03085000ff0075a7 */ /* 0x000ee4000802014a */
[----:B---3--:R-:W-:Y:S05]  /*ae90*/  @!P1 BRA `(.L_x_1284) ;  /* 0x000000dc004c9947 */ /* 0x008fea0003800000 */
.L_x_1283:
        /* <DEDUP_REMOVED lines=37> */
.L_x_1285:
[----:B------:R-:W-:Y:S01]  /*b0f0*/  R2UR UR6, R22 ;  /* 0x00000000160672ca */ /* 0x000fe200000e0000 */
[----:B------:R-:W-:Y:S01]  /*b100*/  UISETP.NE.AND UP0, UPT, UR61, URZ, UPT ;  /* 0x0000003f3d00728c */ /* 0x000fe2000bf05270 */
[----:B------:R-:W-:Y:S01]  /*b110*/  R2UR UR4, R23 ;  /* 0x00000000170472ca */ /* 0x000fe200000e0000 */
[----:B------:R-:W-:Y:S01]  /*b120*/  IMAD R20, R12, -0x60, RZ ;  /* 0xffffffa00c147824 */ /* 0x000fe200078e02ff */
[----:B------:R-:W-:-:S09]  /*b130*/  UIADD3 UR5, UR5, 0x30840, URZ ;  /* 0x0003084005057890 */ /* 0x000fd2000fffe03f */
        /* <DEDUP_REMOVED lines=34> */
.L_x_1288:
[----:B------:R-:W-:-:S05]  /*b360*/  IMAD.U32 R168, RZ, RZ, UR50 ;  /* 0x00000032ffa87e24 */ /* 0x000fca000f8e00ff */
[----:B------:R-:W-:-:S13]  /*b370*/  ISETP.NE.AND P1, PT, R168, 0x1, PT ;  /* 0x00000001a800780c */ /* 0x000fda0003f25270 */
[----:B0-----:R-:W0:Y:S02]  /*b380*/  @P1 LDC.64 R2, c[0x0][0x9e8] ;  /* 0x00027a00ff021b82 */ /* 0x001e240000000a00 */
[----:B0-----:R-:W-:-:S05]  /*b390*/  @P1 IMAD.HI.U32 R2, R169, R2, RZ ;  /* 0x00000002a9021227 */ /* 0x001fca00078e00ff */
[----:B------:R-:W-:-:S07]  /*b3a0*/  @P1 SHF.R.U32.HI R169, RZ, R3, R2 ;  /* 0x00000003ffa91219 */ /* 0x000fce0000011602 */
.L_x_1289:
[----:B------:R-:W-:Y:S05]  /*b3b0*/  BSYNC B0 ;  /* 0x0000000000007941 */ /* 0x000fea0003800000 */
.L_x_1287:
[----:B------:R-:W-:-:S05]  /*b3c0*/  IMAD R169, R169, R168, R0 ;  /* 0x000000a8a9a97224 */ /* 0x000fca00078e0200 */
[----:B------:R-:W-:Y:S02]  /*b3d0*/  VIADDMNMX R13, R169, R168, R13, PT ;  /* 0x000000a8a90d7246 */ /* 0x000fe4000380010d */
[----:B------:R-:W-:-:S07]  /*b3e0*/  VIMNMX R4, R4, R169, !PT ;  /* 0x000000a904047248 */ /* 0x000fce0007fe0100 */
.L_x_1286:
        /* <DEDUP_REMOVED lines=152> */
.L_x_1292:
[----:B------:R-:W-:-:S05]  /*bd70*/  IMAD.U32 R4, RZ, RZ, UR50 ;  /* 0x00000032ff047e24 */ /* 0x000fca000f8e00ff */
[----:B------:R-:W-:-:S13]  /*bd80*/  ISETP.NE.AND P6, PT, R4, 0x1, PT ;  /* 0x000000010400780c */ /* 0x000fda0003fc5270 */
[----:B0-----:R-:W0:Y:S02]  /*bd90*/  @P6 LDC.64 R2, c[0x0][0x9e8] ;  /* 0x00027a00ff026b82 */ /* 0x001e240000000a00 */
[----:B0-----:R-:W-:-:S05]  /*bda0*/  @P6 IMAD.HI.U32 R2, R13, R2, RZ ;  /* 0x000000020d026227 */ /* 0x001fca00078e00ff */
[----:B------:R-:W-:-:S07]  /*bdb0*/  @P6 SHF.R.U32.HI R13, RZ, R3, R2 ;  /* 0x00000003ff0d6219 */ /* 0x000fce0000011602 */
.L_x_1293:
[----:B------:R-:W-:Y:S05]  /*bdc0*/  BSYNC B0 ;  /* 0x0000000000007941 */ /* 0x000fea0003800000 */
.L_x_1291:
[----:B------:R-:W-:-:S05]  /*bdd0*/  IMAD R0, R13, R4, R0 ;  /* 0x000000040d007224 */ /* 0x000fca00078e0200 */
[----:B------:R-:W-:Y:S02]  /*bde0*/  VIADDMNMX R15, R0, R4, R15, PT ;  /* 0x00000004000f7246 */ /* 0x000fe4000380010f */
[----:B------:R-:W-:-:S07]  /*bdf0*/  VIMNMX R14, R14, R0, !PT ;  /* 0x000000000e0e7248 */ /* 0x000fce0007fe0100 */
.L_x_1290:
        /* <DEDUP_REMOVED lines=128> */
[----:B------:R-:W-:Y:S02]  /*c600*/  FMNMX.FTZ R3, R131, R2, !PT ;  /* 0x0000000283037209 */ /* 0x000fe40007810000 */
[----:B------:R-:W-:Y:S01]  /*c610*/  FSEL R20, R4, RZ, P1 ;  /* 0x000000ff04147208 */ /* 0x000fe20000800000 */
[--C-:B------:R-:W-:Y:S01]  /*c620*/  FFMA.FTZ R169, R125, UR6, -R0.reuse ;  /* 0x000000067da97c23 */ /* 0x100fe20008010800 */
[----:B------:R-:W-:Y:S01]  /*c630*/  FMNMX.FTZ R2, R134, R3, !PT ;  /* 0x0000000386027209 */ /* 0x000fe20007810000 */
[--C-:B------:R-:W-:Y:S01]  /*c640*/  FFMA.FTZ R188, R121, UR6, -R0.reuse ;  /* 0x0000000679bc7c23 */ /* 0x100fe20008010800 */
[--C-:B------:R-:W-:Y:S01]  /*c650*/  FFMA.FTZ R125, R129, UR6, -R0.reuse ;  /* 0x00000006817d7c23 */ /* 0x100fe20008010800 */
[----:B------:R-:W-:Y:S01]  /*c660*/  FADD.FTZ R20, -R20, R11 ;  /* 0x0000000b14147221 */ /* 0x000fe20000010100 */
        /* <DEDUP_REMOVED lines=27> */
[----:B------:R-:W-:Y:S01]  /*c820*/  FFMA.FTZ R165, R165, UR6, -R0 ;  /* 0x00000006a5a57c23 */ /* 0x000fe20008010800 */
[----:B------:R-:W-:Y:S01]  /*c830*/  FMNMX.FTZ R2, R150, R3, !PT ;  /* 0x0000000396027209 */ /* 0x000fe20007810000 */
[----:B------:R-:W-:Y:S01]  /*c840*/  FMUL.FTZ R0, R20, UR6 ;  /* 0x0000000614007c20 */ /* 0x000fe20008410000 */
[----:B------:R-:W-:Y:S02]  /*c850*/  MUFU.EX2 R13, R13 ;  /* 0x0000000d000d7308 */ /* 0x000fe40000000800 */
[----:B------:R-:W-:-:S04]  /*c860*/  FMNMX.FTZ R3, R151, R2, !PT ;  /* 0x0000000297037209 */ /* 0x000fc80007810000 */
[----:B------:R-:W-:Y:S02]  /*c870*/  FMNMX.FTZ R2, R154, R3, !PT ;  /* 0x000000039a027209 */ /* 0x000fe40007810000 */
[----:B------:R-:W0:Y:S02]  /*c880*/  MUFU.EX2 R0, R0 ;  /* 0x0000000000007308 */ /* 0x000e240000000800 */
[----:B------:R-:W-:-:S04]  /*c890*/  FMNMX.FTZ R3, R155, R2, !PT ;  /* 0x000000029b037209 */ /* 0x000fc80007810000 */
[----:B------:R-:W-:Y:S02]  /*c8a0*/  FMNMX.FTZ R3, R158, R3, !PT ;  /* 0x000000039e037209 */ /* 0x000fe40007810000 */
[----:B------:R-:W1:Y:S02]  /*c8b0*/  MUFU.EX2 R188, R188 ;  /* 0x000000bc00bc7308 */ /* 0x000e640000000800 */
[----:B------:R-:W-:-:S04]  /*c8c0*/  FMNMX.FTZ R3, R14, R3, !PT ;  /* 0x000000030e037209 */ /* 0x000fc80007810000 */
[----:B------:R-:W-:Y:S02]  /*c8d0*/  FMNMX.FTZ R2, R162, R3, !PT ;  /* 0x00000003a2027209 */ /* 0x000fe40007810000 */
[----:B------:R-:W2:Y:S02]  /*c8e0*/  MUFU.EX2 R190, R190 ;  /* 0x000000be00be7308 */ /* 0x000ea40000000800 */
[----:B------:R-:W-:-:S04]  /*c8f0*/  FMNMX.FTZ R3, R163, R2, !PT ;  /* 0x00000002a3037209 */ /* 0x000fc80007810000 */
[----:B------:R-:W-:Y:S02]  /*c900*/  FMNMX.FTZ R2, R166, R3, !PT ;  /* 0x00000003a6027209 */ /* 0x000fe40007810000 */
[----:B------:R-:W3:Y:S02]  /*c910*/  MUFU.EX2 R169, R169 ;  /* 0x000000a900a97308 */ /* 0x000ee40000000800 */
[----:B------:R-:W-:-:S05]  /*c920*/  FMNMX.FTZ R2, R167, R2, !PT ;  /* 0x00000002a7027209 */ /* 0x000fca0007810000 */
[----:B------:R-:W4:Y:S01]  /*c930*/  SHFL.BFLY PT, R3, R2, 0x2, 0x1f ;  /* 0x0c401f0002037f89 */ /* 0x000f2200000e0000 */
[----:B------:R-:W5:Y:S08]  /*c940*/  MUFU.EX2 R184, R184 ;  /* 0x000000b800b87308 */ /* 0x000f700000000800 */
[----:B------:R-:W-:Y:S08]  /*c950*/  MUFU.EX2 R125, R125 ;  /* 0x0000007d007d7308 */ /* 0x000ff00000000800 */
[----:B------:R-:W-:Y:S01]  /*c960*/  MUFU.EX2 R186, R186 ;  /* 0x000000ba00ba7308 */ /* 0x000fe20000000800 */
        /* <DEDUP_REMOVED lines=8> */
[----:B------:R-:W-:Y:S02]  /*c9f0*/  FMUL.FTZ R2, R3, UR6 ;  /* 0x0000000603027c20 */ /* 0x000fe40008410000 */
[----:B------:R-:W-:Y:S03]  /*ca00*/  MUFU.EX2 R159, R159 ;  /* 0x0000009f009f7308 */ /* 0x000fe60000000800 */
[----:B------:R-:W-:-:S05]  /*ca10*/  FSEL R20, R2, RZ, P1 ;  /* 0x000000ff02147208 */ /* 0x000fca0000800000 */
[----:B------:R-:W-:Y:S01]  /*ca20*/  MUFU.EX2 R176, R176 ;  /* 0x000000b000b07308 */ /* 0x000fe20000000800 */
[--C-:B------:R-:W-:Y:S01]  /*ca30*/  FFMA.FTZ R189, R21, UR6, -R20.reuse ;  /* 0x0000000615bd7c23 */ /* 0x100fe20008010814 */
[----:B------:R-:W-:Y:S01]  /*ca40*/  FSEL R21, R3, RZ, P1 ;  /* 0x000000ff03157208 */ /* 0x000fe20000800000 */
[--C-:B------:R-:W-:Y:S01]  /*ca50*/  FFMA.FTZ R128, R123, UR6, -R20.reuse ;  /* 0x000000067b807c23 */ /* 0x100fe20008010814 */
[--C-:B------:R-:W-:Y:S01]  /*ca60*/  FFMA.FTZ R191, R126, UR6, -R20.reuse ;  /* 0x000000067ebf7c23 */ /* 0x100fe20008010814 */
[--C-:B------:R-:W-:Y:S01]  /*ca70*/  FFMA.FTZ R126, R127, UR6, -R20.reuse ;  /* 0x000000067f7e7c23 */ /* 0x100fe20008010814 */
[----:B------:R-:W-:Y:S01]  /*ca80*/  FFMA.FTZ R185, R130, UR6, -R20 ;  /* 0x0000000682b97c23 */ /* 0x000fe20008010814 */
[----:B------:R-:W-:Y:S01]  /*ca90*/  FADD.FTZ R21, -R21, R10 ;  /* 0x0000000a15157221 */ /* 0x000fe20000010100 */
[----:B------:R-:W-:Y:S01]  /*caa0*/  MUFU.EX2 R189, R189 ;  /* 0x000000bd00bd7308 */ /* 0x000fe20000000800 */
[--C-:B------:R-:W-:Y:S01]  /*cab0*/  FFMA.FTZ R124, R131, UR6, -R20.reuse ;  /* 0x00000006837c7c23 */ /* 0x100fe20008010814 */
[----:B0-----:R-:W-:Y:S01]  /*cac0*/  FFMA.FTZ R123, R0, R8, R13 ;  /* 0x00000008007b7223 */ /* 0x001fe2000001000d */
[----:B------:R-:W-:Y:S01]  /*cad0*/  FMUL.FTZ R21, R21, UR6 ;  /* 0x0000000615157c20 */ /* 0x000fe20008410000 */
[--C-:B------:R-:W-:Y:S01]  /*cae0*/  FFMA.FTZ R187, R134, UR6, -R20.reuse ;  /* 0x0000000686bb7c23 */ /* 0x100fe20008010814 */
[--C-:B------:R-:W-:Y:S01]  /*caf0*/  FFMA.FTZ R122, R135, UR6, -R20.reuse ;  /* 0x00000006877a7c23 */ /* 0x100fe20008010814 */
[----:B-1----:R-:W-:Y:S01]  /*cb00*/  FADD.FTZ R123, R188, R123 ;  /* 0x0000007bbc7b7221 */ /* 0x002fe20000010000 */
[--C-:B------:R-:W-:Y:S01]  /*cb10*/  FFMA.FTZ R181, R138, UR6, -R20.reuse ;  /* 0x000000068ab57c23 */ /* 0x100fe20008010814 */
[----:B------:R3:W0:Y:S01]  /*cb20*/  MUFU.EX2 R2, R21 ;  /* 0x0000001500027308 */ /* 0x0006220000000800 */
[--C-:B------:R-:W-:Y:S01]  /*cb30*/  FFMA.FTZ R120, R139, UR6, -R20.reuse ;  /* 0x000000068b787c23 */ /* 0x100fe20008010814 */
[----:B--2---:R-:W-:Y:S01]  /*cb40*/  FADD.FTZ R10, R190, R123 ;  /* 0x0000007bbe0a7221 */ /* 0x004fe20000010000 */
[--C-:B------:R-:W-:Y:S01]  /*cb50*/  FFMA.FTZ R183, R142, UR6, -R20.reuse ;  /* 0x000000068eb77c23 */ /* 0x100fe20008010814 */
[--C-:B------:R-:W-:Y:S01]  /*cb60*/  FFMA.FTZ R136, R143, UR6, -R20.reuse ;  /* 0x000000068f887c23 */ /* 0x100fe20008010814 */
[--C-:B------:R-:W-:Y:S01]  /*cb70*/  FFMA.FTZ R177, R146, UR6, -R20.reuse ;  /* 0x0000000692b17c23 */ /* 0x100fe20008010814 */
[--C-:B------:R-:W-:Y:S01]  /*cb80*/  FFMA.FTZ R134, R147, UR6, -R20.reuse ;  /* 0x0000000693867c23 */ /* 0x100fe20008010814 */
[----:B------:R-:W-:Y:S01]  /*cb90*/  FFMA.FTZ R179, R150, UR6, -R20 ;  /* 0x0000000696b37c23 */ /* 0x000fe20008010814 */
[----:B------:R-:W1:Y:S01]  /*cba0*/  MUFU.EX2 R128, R128 ;  /* 0x0000008000807308 */ /* 0x000e620000000800 */
[----:B---3--:R-:W-:Y:S01]  /*cbb0*/  FADD.FTZ R21, R169, R10 ;  /* 0x0000000aa9157221 */ /* 0x008fe20000010000 */
[--C-:B------:R-:W-:Y:S01]  /*cbc0*/  FFMA.FTZ R132, R151, UR6, -R20.reuse ;  /* 0x0000000697847c23 */ /* 0x100fe20008010814 */
[--C-:B------:R-:W-:Y:S01]  /*cbd0*/  FFMA.FTZ R173, R154, UR6, -R20.reuse ;  /* 0x000000069aad7c23 */ /* 0x100fe20008010814 */
[--C-:B------:R-:W-:Y:S01]  /*cbe0*/  FFMA.FTZ R130, R155, UR6, -R20.reuse ;  /* 0x000000069b827c23 */ /* 0x100fe20008010814 */
[----:B-----5:R-:W-:Y:S01]  /*cbf0*/  FADD.FTZ R10, R184, R21 ;  /* 0x00000015b80a7221 */ /* 0x020fe20000010000 */
[--C-:B------:R-:W-:Y:S01]  /*cc00*/  FFMA.FTZ R175, R158, UR6, -R20.reuse ;  /* 0x000000069eaf7c23 */ /* 0x100fe20008010814 */
[----:B------:R-:W-:Y:S01]  /*cc10*/  FFMA.FTZ R14, R14, UR6, -R20 ;  /* 0x000000060e0e7c23 */ /* 0x000fe20008010814 */
[----:B------:R-:W2:Y:S01]  /*cc20*/  MUFU.EX2 R191, R191 ;  /* 0x000000bf00bf7308 */ /* 0x000ea20000000800 */
[----:B0-----:R-:W-:Y:S01]  /*cc30*/  FFMA.FTZ R5, R2, R5, R189 ;  /* 0x0000000502057223 */ /* 0x001fe200000100bd */
[----:B------:R-:W-:Y:S01]  /*cc40*/  FADD.FTZ R21, R125, R10 ;  /* 0x0000000a7d157221 */ /* 0x000fe20000010000 */
[----:B------:R-:W-:-:S03]  /*cc50*/  FFMA.FTZ R171, R166, UR6, -R20 ;  /* 0x00000006a6ab7c23 */ /* 0x000fc60008010814 */
[----:B------:R-:W-:Y:S02]  /*cc60*/  FADD.FTZ R10, R186, R21 ;  /* 0x00000015ba0a7221 */ /* 0x000fe40000010000 */
        /* <DEDUP_REMOVED lines=10> */
[----:B------:R-:W-:Y:S01]  /*cd10*/  FADD.FTZ R21, R159, R10 ;  /* 0x0000000a9f157221 */ /* 0x000fe20000010000 */
[----:B------:R-:W-:-:S03]  /*cd20*/  FFMA.FTZ R10, R162, UR6, -R20 ;  /* 0x00000006a20a7c23 */ /* 0x000fc60008010814 */
[----:B------:R-:W-:Y:S01]  /*cd30*/  FADD.FTZ R138, R176, R21 ;  /* 0x00000015b08a7221 */ /* 0x000fe20000010000 */
[----:B------:R-:W-:Y:S01]  /*cd40*/  FFMA.FTZ R21, R163, UR6, -R20 ;  /* 0x00000006a3157c23 */ /* 0x000fe20008010814 */
        /* <DEDUP_REMOVED lines=63> */
.L_x_1294:
[----:B------:R-:W0:Y:S01]  /*d140*/  S2UR UR5, SR_CgaCtaId ;  /* 0x00000000000579c3 */ /* 0x000e220000008800 */
[----:B------:R-:W-:Y:S01]  /*d150*/  R2UR UR4, R193 ;  /* 0x00000000c10472ca */ /* 0x000fe200000e0000 */
[----:B------:R-:W-:Y:S01]  /*d160*/  UIADD3 UR10, UR10, 0x30860, URZ ;  /* 0x000308600a0a7890 */ /* 0x000fe2000fffe03f */
[----:B------:R-:W-:Y:S01]  /*d170*/  F2FP.F16.F32.PACK_AB R190, R169, R190 ;  /* 0x000000bea9be723e */ /* 0x000fe200000000ff */
[----:B------:R-:W-:Y:S01]  /*d180*/  UMOV UR7, UR38 ;  /* 0x0000002600077c82 */ /* 0x000fe20008000000 */
[----:B------:R-:W-:Y:S01]  /*d190*/  F2FP.F16.F32.PACK_AB R169, R21, R10 ;  /* 0x0000000a15a9723e */ /* 0x000fe200000000ff */
[----:B------:R-:W-:Y:S01]  /*d1a0*/  IMAD.MOV.U32 R10, RZ, RZ, R3 ;  /* 0x000000ffff0a7224 */ /* 0x000fe200078e0003 */
[----:B------:R-:W-:Y:S01]  /*d1b0*/  F2FP.F16.F32.PACK_AB R170, R11, R170 ;  /* 0x000000aa0baa723e */ /* 0x000fe200000000ff */
[----:B------:R-:W-:Y:S01]  /*d1c0*/  IMAD.MOV.U32 R11, RZ, RZ, R4 ;  /* 0x000000ffff0b7224 */ /* 0x000fe200078e0004 */
[----:B------:R-:W-:Y:S02]  /*d1d0*/  F2FP.F16.F32.PACK_AB R188, R188, R13 ;  /* 0x0000000dbcbc723e */ /* 0x000fe400000000ff */
[----:B------:R-:W-:-:S02]  /*d1e0*/  F2FP.F16.F32.PACK_AB R189, R128, R189 ;  /* 0x000000bd80bd723e */ /* 0x000fc400000000ff */
[----:B------:R-:W-:Y:S02]  /*d1f0*/  F2FP.F16.F32.PACK_AB R191, R126, R191 ;  /* 0x000000bf7ebf723e */ /* 0x000fe400000000ff */
[C---:B------:R-:W-:Y:S01]  /*d200*/  ISETP.GT.AND P1, PT, R12.reuse, UR4, PT ;  /* 0x000000040c007c0c */ /* 0x040fe2000bf24270 */
        /* <DEDUP_REMOVED lines=23> */
.L_x_1276:
        /* <DEDUP_REMOVED lines=99> */
.L_x_1296:
[----:B------:R-:W-:Y:S01]  /*d9b0*/  ULEA UR5, UR39, UR60, 0x3 ;  /* 0x0000003c27057291 */ /* 0x000fe2000f8e183f */
[----:B------:R-:W-:-:S05]  /*d9c0*/  IMAD.U32 R0, RZ, RZ, UR38 ;  /* 0x00000026ff007e24 */ /* 0x000fca000f8e00ff */
[----:B------:R-:W-:-:S04]  /*d9d0*/  SHF.L.U32 R0, R0, 0x1f, RZ ;  /* 0x0000001f00007819 */ /* 0x000fc800000006ff */
[----:B------:R0:W1:Y:S01]  /*d9e0*/  SYNCS.PHASECHK.TRANS64.TRYWAIT P1, [UR5+0x30850], R0 ;  /* 0x03085000ff0075a7 */ /* 0x0000620008020145 */
[----:B------:R-:W-:Y:S05]  /*d9f0*/  @!P0 BRA `(.L_x_1297) ;  /* 0x0000000000048947 */ /* 0x000fea0003800000 */
[----:B------:R-:W-:Y:S01]  /*da00*/  BPT.TRAP 0x1 ;  /* 0x000000040000795c */ /* 0x000fe20000300000 */
.L_x_1297:
[----:B-1----:R-:W-:Y:S05]  /*da10*/  @P1 BRA `(.L_x_1298) ;  /* 0x0000000000081947 */ /* 0x002fea0003800000 */
[----:B------:R-:W1:Y:S02]  /*da20*/  SYNCS.PHASECHK.TRANS64.TRYWAIT P1, [UR5+0x30850], R0 ;  /* 0x03085000ff0075a7 */ /* 0x000e640008020145 */
[----:B-1----:R-:W-:Y:S05]  /*da30*/  @!P1 BRA `(.L_x_1299) ;  /* 0x000000b0007c9947 */ /* 0x002fea0003800000 */
.L_x_1298:
[----:B------:R-:W-:Y:S01]  /*da40*/  UIADD3 UR60, UR60, 0x400, URZ ;  /* 0x000004003c3c7890 */ /* 0x000fe2000fffe03f */
[----:B------:R-:W-:Y:S01]  /*da50*/  WARPGROUP.ARRIVE ;  /* 0x00000000000079c5 */ /* 0x000fe20000000000 */
[----:B------:R-:W-:Y:S01]  /*da60*/  UMOV UR11, 0x40000040 ;  /* 0x40000040000b7882 */ /* 0x000fe20000000000 */
[----:B-1----:R-:W1:Y:S01]  /*da70*/  SHFL.BFLY PT, R7, R8, 0x2, 0x1f ;  /* 0x0c401f0008077f89 */ /* 0x002e6200000e0000 */
[----:B------:R-:W-:-:S03]  /*da80*/  USHF.R.U32.HI UR60, URZ, 0x4, UR60 ;  /* 0x000000043f3c7899 */ /* 0x000fc6000801163c */
[----:B0-----:R-:W0:Y:S01]  /*da90*/  SHFL.BFLY PT, R0, R5, 0x2, 0x1f ;  /* 0x0c401f0005007f89 */ /* 0x001e2200000e0000 */
[----:B------:R-:W-:-:S04]  /*daa0*/  ULOP3.LUT UR60, UR60, 0x3fff, URZ, 0xc0, !UPT ;  /* 0x00003fff3c3c7892 */ /* 0x000fc8000f8ec03f */
[----:B------:R-:W-:-:S04]  /*dab0*/  ULOP3.LUT UR4, UR60, 0x3000000, URZ, 0xfc, !UPT ;  /* 0x030000003c047892 */ /* 0x000fc8000f8efc3f */
[----:B------:R-:W-:-:S07]  /*dac0*/  UIMAD UR4, UR39, 0x900, UR4 ;  /* 0x00000900270478a4 */ /* 0x000fce000f8e0204 */
[----:B------:R-:W-:Y:S02]  /*dad0*/  UMOV UR10, UR4 ;  /* 0x00000004000a7c82 */ /* 0x000fe40008000000 */
[----:B------:R-:W-:Y:S01]  /*dae0*/  HGMMA.64x192x16.F32 R24, R188, gdesc[UR8].tnspB, R24, gsb0 ;  /* 0x42e00008bc187df0 */ /* 0x000fe20008000818 */
[----:B------:R-:W-:Y:S01]  /*daf0*/  UIADD3 UR10, UR4, 0x80, URZ ;  /* 0x00000080040a7890 */ /* 0x000fe2000fffe03f */
[----:B-1----:R-:W-:Y:S01]  /*db00*/  FADD.FTZ R7, R7, R8 ;  /* 0x0000000807077221 */ /* 0x002fe20000010000 */
[----:B------:R-:W-:Y:S01]  /*db10*/  UMOV UR11, 0x40000040 ;  /* 0x40000040000b7882 */ /* 0x000fe20000000000 */
[----:B0-----:R-:W-:Y:S01]  /*db20*/  FADD.FTZ R2, R0, R5 ;  /* 0x0000000500027221 */ /* 0x001fe20000010000 */
[----:B------:R-:W-:Y:S02]  /*db30*/  IMAD.U32 R5, RZ, RZ, UR6 ;  /* 0x00000006ff057e24 */ /* 0x000fe4000f8e00ff */
[----:B------:R-:W0:Y:S04]  /*db40*/  SHFL.BFLY PT, R0, R7, 0x1, 0x1f ;  /* 0x0c201f0007007f89 */ /* 0x000e2800000e0000 */
[----:B------:R-:W1:Y:S01]  /*db50*/  SHFL.BFLY PT, R9, R2, 0x1, 0x1f ;  /* 0x0c201f0002097f89 */ /* 0x000e6200000e0000 */
[----:B0-----:R-:W-:Y:S01]  /*db60*/  FADD.FTZ R11, R7, R0 ;  /* 0x00000000070b7221 */ /* 0x001fe20000010000 */
[----:B------:R-:W-:-:S02]  /*db70*/  IMAD.U32 R7, RZ, RZ, UR6 ;  /* 0x00000006ff077e24 */ /* 0x000fc4000f8e00ff */
[----:B------:R-:W-:Y:S02]  /*db80*/  IMAD.MOV.U32 R0, RZ, RZ, -0x800000 ;  /* 0xff800000ff007424 */ /* 0x000fe400078e00ff */
[----:B-1----:R-:W-:Y:S01]  /*db90*/  FADD.FTZ R12, R2, R9 ;  /* 0x00000009020c7221 */ /* 0x002fe20000010000 */
[----:B------:R-:W-:Y:S02]  /*dba0*/  FSETP.NE.FTZ.AND P1, PT, R11, RZ, PT ;  /* 0x000000ff0b00720b */ /* 0x000fe40003f35000 */
[----:B------:R-:W-:Y:S01]  /*dbb0*/  CS2R R8, SRZ ;  /* 0x0000000000087805 */ /* 0x000fe2000001ff00 */
[----:B------:R-:W-:Y:S01]  /*dbc0*/  IMAD.MOV.U32 R2, RZ, RZ, -0x800000 ;  /* 0xff800000ff027424 */ /* 0x000fe200078e00ff */
        /* <DEDUP_REMOVED lines=38> */
.L_x_1300:
[----:B------:R-:W-:Y:S01]  /*de30*/  R2UR UR6, R221 ;  /* 0x00000000dd0672ca */ /* 0x000fe200000e0000 */
[----:B------:R-:W-:Y:S01]  /*de40*/  UIADD3 UR4, UR5, 0x30860, URZ ;  /* 0x0003086005047890 */ /* 0x000fe2000fffe03f */
[-C--:B------:R-:W-:Y:S01]  /*de50*/  FMUL.FTZ R24, R24, R9.reuse ;  /* 0x0000000918187220 */ /* 0x080fe20000410000 */
[----:B------:R-:W-:Y:S01]  /*de60*/  UIADD3 UR39, UR39, 0x1, URZ ;  /* 0x0000000127277890 */ /* 0x000fe2000fffe03f */
[-C--:B------:R-:W-:Y:S01]  /*de70*/  FMUL.FTZ R25, R25, R9.reuse ;  /* 0x0000000919197220 */ /* 0x080fe20000410000 */
[-C--:B------:R-:W-:Y:S01]  /*de80*/  FMUL.FTZ R28, R28, R9.reuse ;  /* 0x000000091c1c7220 */ /* 0x080fe20000410000 */
[-C--:B------:R-:W-:Y:S01]  /*de90*/  FMUL.FTZ R29, R29, R9.reuse ;  /* 0x000000091d1d7220 */ /* 0x080fe20000410000 */
[----:B------:R-:W-:Y:S01]  /*dea0*/  UISETP.NE.AND UP0, UPT, UR39, 0x2, UPT ;  /* 0x000000022700788c */ /* 0x000fe2000bf05270 */
[-C--:B------:R-:W-:Y:S01]  /*deb0*/  FMUL.FTZ R32, R32, R9.reuse ;  /* 0x0000000920207220 */ /* 0x080fe20000410000 */
[-C--:B------:R-:W-:Y:S01]  /*dec0*/  FMUL.FTZ R33, R33, R9.reuse ;  /* 0x0000000921217220 */ /* 0x080fe20000410000 */
[-C--:B------:R-:W-:Y:S01]  /*ded0*/  FMUL.FTZ R36, R36, R9.reuse ;  /* 0x0000000924247220 */ /* 0x080fe20000410000 */
[-C--:B------:R-:W-:Y:S01]  /*dee0*/  FMUL.FTZ R37, R37, R9.reuse ;  /* 0x0000000925257220 */ /* 0x080fe20000410000 */
[-C--:B------:R-:W-:Y:S01]  /*def0*/  FMUL.FTZ R40, R40, R9.reuse ;  /* 0x0000000928287220 */ /* 0x080fe20000410000 */
[----:B------:R-:W-:Y:S01]  /*df00*/  UIADD3 UR6, UR6, 0x1, URZ ;  /* 0x0000000106067890 */ /* 0x000fe2000fffe03f */
[-C--:B------:R-:W-:Y:S01]  /*df10*/  FMUL.FTZ R41, R41, R9.reuse ;  /* 0x0000000929297220 */ /* 0x080fe20000410000 */
[-C--:B------:R-:W-:Y:S01]  /*df20*/  FMUL.FTZ R44, R44, R9.reuse ;  /* 0x000000092c2c7220 */ /* 0x080fe20000410000 */
[-C--:B------:R-:W-:Y:S01]  /*df30*/  FMUL.FTZ R45, R45, R9.reuse ;  /* 0x000000092d2d7220 */ /* 0x080fe20000410000 */
[-C--:B------:R-:W-:Y:S01]  /*df40*/  FMUL.FTZ R48, R48, R9.reuse ;  /* 0x0000000930307220 */ /* 0x080fe20000410000 */
[----:B------:R-:W-:Y:S01]  /*df50*/  FMUL.FTZ R49, R49, R9 ;  /* 0x0000000931317220 */ /* 0x000fe20000410000 */
[----:B------:R-:W-:-:S02]  /*df60*/  IMAD.U32 R221, RZ, RZ, UR6 ;  /* 0x00000006ffdd7e24 */ /* 0x000fc4000f8e00ff */
[-C--:B------:R-:W-:Y:S01]  /*df70*/  FMUL.FTZ R52, R52, R9.reuse ;  /* 0x0000000934347220 */ /* 0x080fe20000410000 */
[-C--:B------:R-:W-:Y:S01]  /*df80*/  FMUL.FTZ R53, R53, R9.reuse ;  /* 0x0000000935357220 */ /* 0x080fe20000410000 */
[-C--:B------:R-:W-:Y:S01]  /*df90*/  FMUL.FTZ R56, R56, R9.reuse ;  /* 0x0000000938387220 */ /* 0x080fe20000410000 */
[-C--:B------:R-:W-:Y:S01]  /*dfa0*/  FMUL.FTZ R57, R57, R9.reuse ;  /* 0x0000000939397220 */ /* 0x080fe20000410000 */
[----:B------:R-:W0:Y:S01]  /*dfb0*/  S2UR UR6, SR_CgaCtaId ;  /* 0x00000000000679c3 */ /* 0x000e220000008800 */
        /* <DEDUP_REMOVED lines=32> */
[----:B------:R-:W-:Y:S01]  /*e1c0*/  SYNCS.ARRIVE.TRANS64.RED.A1T0 RZ, [UR4], RZ ;  /* 0x000000ffffff79a7 */ /* 0x000fe20008100404 */
        /* <DEDUP_REMOVED lines=51> */
.L_x_1222:
        /* <DEDUP_REMOVED lines=16> */
[----:B------:R-:W-:Y:S01]  /*e600*/  ULDC.64 UR12, c[0x0][0xc00] ;  /* 0x00030000000c7ab9 */ /* 0x000fe20000000a00 */
[----:B------:R-:W-:Y:S02]  /*e610*/  R2UR UR18, R195 ;  /* 0x00000000c31272ca */ /* 0x000fe400000e0000 */
[----:B------:R-:W-:Y:S02]  /*e620*/  R2UR UR16, R23 ;  /* 0x00000000171072ca */ /* 0x000fe400000e0000 */
[----:B------:R-:W-:-:S02]  /*e630*/  R2UR UR17, R208 ;  /* 0x00000000d01172ca */ /* 0x000fc400000e0000 */
[----:B------:R-:W-:-:S04]  /*e640*/  R2UR UR23, R209 ;  /* 0x00000000d11772ca */ /* 0x000fc800000e0000 */
[----:B------:R-:W-:Y:S01]  /*e650*/  UIMAD.WIDE UR12, UR9, 0x4, UR12 ;  /* 0x00000004090c78a5 */ /* 0x000fe2000f8e020c */
[----:B------:R-:W-:Y:S01]  /*e660*/  UMOV UR10, UR8 ;  /* 0x00000008000a7c82 */ /* 0x000fe20008000000 */
[----:B0-----:R-:W-:Y:S01]  /*e670*/  UMOV UR11, UR4 ;  /* 0x00000004000b7c82 */ /* 0x001fe20008000000 */
[----:B------:R-:W-:Y:S01]  /*e680*/  BAR.SYNC.DEFER_BLOCKING 0x1, 0x100 ;  /* 0x0044000000007b1d */ /* 0x000fe20000010000 */
[----:B--2---:R-:W-:-:S03]  /*e690*/  IMAD.WIDE R8, R3, R8, UR10 ;  /* 0x0000000a03087e25 */ /* 0x004fc6000f8e0208 */
[C---:B------:R-:W-:Y:S02]  /*e6a0*/  LOP3.LUT R3, R8.reuse, 0x380, RZ, 0xc0, !PT ;  /* 0x0000038008037812 */ /* 0x040fe400078ec0ff */
[C---:B------:R-:W-:Y:S02]  /*e6b0*/  IADD3 R10, P2, R8.reuse, 0x20, RZ ;  /* 0x00000020080a7810 */ /* 0x040fe40007f5e0ff */
[C---:B------:R-:W-:Y:S02]  /*e6c0*/  IADD3 R12, P1, R8.reuse, 0x40, RZ ;  /* 0x00000040080c7810 */ /* 0x040fe40007f3e0ff */
[C---:B------:R-:W-:Y:S01]  /*e6d0*/  IADD3 R17, P6, R8.reuse, 0x60, RZ ;  /* 0x0000006008117810 */ /* 0x040fe20007fde0ff */
[--C-:B------:R-:W-:Y:S01]  /*e6e0*/  IMAD.X R131, RZ, RZ, R9.reuse, P2 ;  /* 0x000000ffff837224 */ /* 0x100fe200010e0609 */
[C---:B------:R-:W-:Y:S01]  /*e6f0*/  IADD3 R133, P5, R8.reuse, 0x4000, RZ ;  /* 0x0000400008857810 */ /* 0x040fe20007fbe0ff */
[--C-:B------:R-:W-:Y:S01]  /*e700*/  IMAD.X R107, RZ, RZ, R9.reuse, P1 ;  /* 0x000000ffff6b7224 */ /* 0x100fe200008e0609 */
[----:B------:R-:W-:Y:S01]  /*e710*/  SHF.R.U64 R3, R3, 0x3, RZ ;  /* 0x0000000303037819 */ /* 0x000fe200000012ff */
[--C-:B------:R-:W-:Y:S01]  /*e720*/  IMAD.X R105, RZ, RZ, R9.reuse, P6 ;  /* 0x000000ffff697224 */ /* 0x100fe200030e0609 */
[C---:B------:R-:W-:Y:S01]  /*e730*/  IADD3 R22, P0, R8.reuse, 0x4020, RZ ;  /* 0x0000402008167810 */ /* 0x040fe20007f1e0ff */
[----:B------:R-:W-:Y:S01]  /*e740*/  IMAD.X R103, RZ, RZ, R9, P5 ;  /* 0x000000ffff677224 */ /* 0x000fe200028e0609 */
[----:B------:R-:W-:-:S02]  /*e750*/  IADD3 R135, P4, R8, 0x4040, RZ ;  /* 0x0000404008877810 */ /* 0x000fc40007f9e0ff */
[C---:B------:R-:W-:Y:S01]  /*e760*/  IADD3 R72, P3, R8.reuse, 0x4060, RZ ;  /* 0x0000406008487810 */ /* 0x040fe20007f7e0ff */
[--C-:B------:R-:W-:Y:S01]  /*e770*/  IMAD.X R101, RZ, RZ, R9.reuse, P0 ;  /* 0x000000ffff657224 */ /* 0x100fe200000e0609 */
[C---:B------:R-:W-:Y:S01]  /*e780*/  IADD3 R137, P2, R8.reuse, 0x8000, RZ ;  /* 0x0000800008897810 */ /* 0x040fe20007f5e0ff */
[--C-:B------:R-:W-:Y:S01]  /*e790*/  IMAD.X R99, RZ, RZ, R9.reuse, P4 ;  /* 0x000000ffff637224 */ /* 0x100fe200020e0609 */
[C---:B------:R-:W-:Y:S01]  /*e7a0*/  IADD3 R132, P1, R8.reuse, 0x8020, RZ ;  /* 0x0000802008847810 */ /* 0x040fe20007f3e0ff */
[--C-:B------:R-:W-:Y:S01]  /*e7b0*/  IMAD.X R97, RZ, RZ, R9.reuse, P3 ;  /* 0x000000ffff617224 */ /* 0x100fe200018e0609 */
[C---:B------:R-:W-:Y:S01]  /*e7c0*/  IADD3 R139, P6, R8.reuse, 0x8040, RZ ;  /* 0x00008040088b7810 */ /* 0x040fe20007fde0ff */
[--C-:B------:R-:W-:Y:S01]  /*e7d0*/  IMAD.X R75, RZ, RZ, R9.reuse, P2 ;  /* 0x000000ffff4b7224 */ /* 0x100fe200010e0609 */
[----:B------:R-:W-:Y:S01]  /*e7e0*/  IADD3 R141, P5, R8, 0x8060, RZ ;  /* 0x00008060088d7810 */ /* 0x000fe20007fbe0ff */
[--C-:B------:R-:W-:Y:S01]  /*e7f0*/  IMAD.X R73, RZ, RZ, R9.reuse, P1 ;  /* 0x000000ffff497224 */ /* 0x100fe200008e0609 */
[----:B------:R-:W-:Y:S01]  /*e800*/  LOP3.LUT R8, R3, R8, RZ, 0x3c, !PT ;  /* 0x0000000803087212 */ /* 0x000fe200078e3cff */
[--C-:B------:R-:W-:Y:S01]  /*e810*/  IMAD.X R13, RZ, RZ, R9.reuse, P6 ;  /* 0x000000ffff0d7224 */ /* 0x100fe200030e0609 */
[----:B------:R-:W-:Y:S01]  /*e820*/  LOP3.LUT R3, R10, 0x380, RZ, 0xc0, !PT ;  /* 0x000003800a037812 */ /* 0x000fe200078ec0ff */
[----:B------:R-:W-:Y:S01]  /*e830*/  IMAD.X R15, RZ, RZ, R9, P5 ;  /* 0x000000ffff0f7224 */ /* 0x000fe200028e0609 */
[----:B------:R-:W-:-:S02]  /*e840*/  LOP3.LUT R11, R12, 0x380, RZ, 0xc0, !PT ;  /* 0x000003800c0b7812 */ /* 0x000fc400078ec0ff */
[----:B------:R-:W-:Y:S02]  /*e850*/  SHF.R.U64 R3, R3, 0x3, RZ ;  /* 0x0000000303037819 */ /* 0x000fe400000012ff */
[----:B------:R-:W-:Y:S02]  /*e860*/  SHF.R.U64 R11, R11, 0x3, RZ ;  /* 0x000000030b0b7819 */ /* 0x000fe400000012ff */
[----:B------:R-:W-:Y:S02]  /*e870*/  LOP3.LUT R130, R3, R10, RZ, 0x3c, !PT ;  /* 0x0000000a03827212 */ /* 0x000fe400078e3cff */
[----:B------:R-:W-:Y:S02]  /*e880*/  LOP3.LUT R106, R11, R12, RZ, 0x3c, !PT ;  /* 0x0000000c0b6a7212 */ /* 0x000fe400078e3cff */
[----:B------:R-:W-:Y:S02]  /*e890*/  LOP3.LUT R3, R22, 0x380, RZ, 0xc0, !PT ;  /* 0x0000038016037812 */ /* 0x000fe400078ec0ff */
[----:B------:R-:W-:-:S02]  /*e8a0*/  LOP3.LUT R14, R17, 0x380, RZ, 0xc0, !PT ;  /* 0x00000380110e7812 */ /* 0x000fc400078ec0ff */
[----:B------:R-:W-:Y:S02]  /*e8b0*/  LOP3.LUT R12, R137, 0x380, RZ, 0xc0, !PT ;  /* 0x00000380890c7812 */ /* 0x000fe400078ec0ff */
[----:B------:R-:W-:Y:S02]  /*e8c0*/  SHF.R.U64 R3, R3, 0x3, RZ ;  /* 0x0000000303037819 */ /* 0x000fe400000012ff */
[----:B------:R-:W-:Y:S02]  /*e8d0*/  SHF.R.U64 R14, R14, 0x3, RZ ;  /* 0x000000030e0e7819 */ /* 0x000fe400000012ff */
[----:B------:R-:W-:Y:S02]  /*e8e0*/  SHF.R.U64 R12, R12, 0x3, RZ ;  /* 0x000000030c0c7819 */ /* 0x000fe400000012ff */
[----:B------:R-:W-:Y:S02]  /*e8f0*/  LOP3.LUT R10, R135, 0x380, RZ, 0xc0, !PT ;  /* 0x00000380870a7812 */ /* 0x000fe400078ec0ff */
[----:B------:R-:W-:-:S02]  /*e900*/  LOP3.LUT R11, R72, 0x380, RZ, 0xc0, !PT ;  /* 0x00000380480b7812 */ /* 0x000fc400078ec0ff */
[----:B------:R-:W-:Y:S02]  /*e910*/  LOP3.LUT R18, R133, 0x380, RZ, 0xc0, !PT ;  /* 0x0000038085127812 */ /* 0x000fe400078ec0ff */
[----:B------:R-:W-:Y:S02]  /*e920*/  LOP3.LUT R100, R3, R22, RZ, 0x3c, !PT ;  /* 0x0000001603647212 */ /* 0x000fe400078e3cff */
[----:B------:R-:W-:Y:S02]  /*e930*/  LOP3.LUT R104, R14, R17, RZ, 0x3c, !PT ;  /* 0x000000110e687212 */ /* 0x000fe400078e3cff */
[----:B------:R-:W-:Y:S02]  /*e940*/  LOP3.LUT R74, R12, R137, RZ, 0x3c, !PT ;  /* 0x000000890c4a7212 */ /* 0x000fe400078e3cff */
[----:B------:R-:W-:Y:S02]  /*e950*/  LOP3.LUT R3, R132, 0x380, RZ, 0xc0, !PT ;  /* 0x0000038084037812 */ /* 0x000fe400078ec0ff */
[----:B------:R-:W-:-:S02]  /*e960*/  SHF.R.U64 R10, R10, 0x3, RZ ;  /* 0x000000030a0a7819 */ /* 0x000fc400000012ff */
[----:B------:R-:W-:Y:S02]  /*e970*/  SHF.R.U64 R11, R11, 0x3, RZ ;  /* 0x000000030b0b7819 */ /* 0x000fe400000012ff */
[----:B------:R-:W-:Y:S02]  /*e980*/  LOP3.LUT R12, R139, 0x380, RZ, 0xc0, !PT ;  /* 0x000003808b0c7812 */ /* 0x000fe400078ec0ff */
[----:B------:R-:W-:Y:S02]  /*e990*/  LOP3.LUT R14, R141, 0x380, RZ, 0xc0, !PT ;  /* 0x000003808d0e7812 */ /* 0x000fe400078ec0ff */
[----:B------:R-:W-:Y:S02]  /*e9a0*/  SHF.R.U64 R18, R18, 0x3, RZ ;  /* 0x0000000312127819 */ /* 0x000fe400000012ff */
[----:B------:R-:W-:Y:S02]  /*e9b0*/  SHF.R.U64 R3, R3, 0x3, RZ ;  /* 0x0000000303037819 */ /* 0x000fe400000012ff */
[----:B------:R-:W-:-:S02]  /*e9c0*/  LOP3.LUT R98, R10, R135, RZ, 0x3c, !PT ;  /* 0x000000870a627212 */ /* 0x000fc400078e3cff */
[----:B------:R-:W-:Y:S02]  /*e9d0*/  LOP3.LUT R96, R11, R72, RZ, 0x3c, !PT ;  /* 0x000000480b607212 */ /* 0x000fe400078e3cff */
[----:B------:R-:W-:Y:S02]  /*e9e0*/  SHF.R.U64 R12, R12, 0x3, RZ ;  /* 0x000000030c0c7819 */ /* 0x000fe400000012ff */
[----:B------:R-:W-:Y:S02]  /*e9f0*/  SHF.R.U64 R14, R14, 0x3, RZ ;  /* 0x000000030e0e7819 */ /* 0x000fe400000012ff */
[----:B------:R-:W-:Y:S02]  /*ea00*/  LOP3.LUT R102, R18, R133, RZ, 0x3c, !PT ;  /* 0x0000008512667212 */ /* 0x000fe400078e3cff */
[----:B------:R-:W-:Y:S02]  /*ea10*/  MOV R17, R8 ;  /* 0x0000000800117202 */ /* 0x000fe40000000f00 */
[----:B------:R-:W-:-:S02]  /*ea20*/  F2FP.F16.F32.PACK_AB R8, R25, R24 ;  /* 0x000000181908723e */ /* 0x000fc400000000ff */
[----:B------:R-:W-:Y:S02]  /*ea30*/  F2FP.F16.F32.PACK_AB R9, R27, R26 ;  /* 0x0000001a1b09723e */ /* 0x000fe400000000ff */
[----:B------:R-:W-:Y:S02]  /*ea40*/  F2FP.F16.F32.PACK_AB R10, R29, R28 ;  /* 0x0000001c1d0a723e */ /* 0x000fe400000000ff */
[----:B------:R-:W-:Y:S02]  /*ea50*/  F2FP.F16.F32.PACK_AB R11, R31, R30 ;  /* 0x0000001e1f0b723e */ /* 0x000fe400000000ff */
[----:B------:R-:W-:Y:S02]  /*ea60*/  LOP3.LUT R72, R3, R132, RZ, 0x3c, !PT ;  /* 0x0000008403487212 */ /* 0x000fe400078e3cff */
[----:B------:R-:W-:Y:S01]  /*ea70*/  MOV R135, R130 ;  /* 0x0000008200877202 */ /* 0x000fe20000000f00 */
[----:B------:R0:W-:Y:S01]  /*ea80*/  STSM.16.M88.4 [R17], R8 ;  /* 0x0000000811007844 */ /* 0x0001e20000000200 */
[----:B------:R-:W-:-:S02]  /*ea90*/  LOP3.LUT R12, R12, R139, RZ, 0x3c, !PT ;  /* 0x0000008b0c0c7212 */ /* 0x000fc400078e3cff */
[----:B------:R-:W-:Y:S02]  /*eaa0*/  LOP3.LUT R14, R14, R141, RZ, 0x3c, !PT ;  /* 0x0000008d0e0e7212 */ /* 0x000fe400078e3cff */
[----:B------:R-:W-:Y:S02]  /*eab0*/  MOV R131, R98 ;  /* 0x0000006200837202 */ /* 0x000fe40000000f00 */
[----:B------:R-:W-:Y:S02]  /*eac0*/  MOV R3, R96 ;  /* 0x0000006000037202 */ /* 0x000fe40000000f00 */
[----:B------:R-:W-:Y:S02]  /*ead0*/  MOV R133, R102 ;  /* 0x0000006600857202 */ /* 0x000fe40000000f00 */
[----:B------:R-:W-:Y:S02]  /*eae0*/  MOV R132, R100 ;  /* 0x0000006400847202 */ /* 0x000fe40000000f00 */
[----:B------:R-:W-:-:S02]  /*eaf0*/  F2FP.F16.F32.PACK_AB R96, R33, R32 ;  /* 0x000000202160723e */ /* 0x000fc400000000ff */
[----:B------:R-:W-:Y:S02]  /*eb00*/  F2FP.F16.F32.PACK_AB R97, R35, R34 ;  /* 0x000000222361723e */ /* 0x000fe400000000ff */
[----:B------:R-:W-:Y:S02]  /*eb10*/  F2FP.F16.F32.PACK_AB R98, R37, R36 ;  /* 0x000000242562723e */ /* 0x000fe400000000ff */
[----:B------:R-:W-:Y:S02]  /*eb20*/  F2FP.F16.F32.PACK_AB R99, R39, R38 ;  /* 0x000000262763723e */ /* 0x000fe400000000ff */
[----:B------:R-:W-:Y:S02]  /*eb30*/  MOV R106, R106 ;  /* 0x0000006a006a7202 */ /* 0x000fe40000000f00 */
[----:B------:R-:W-:Y:S01]  /*eb40*/  F2FP.F16.F32.PACK_AB R100, R41, R40 ;  /* 0x000000282964723e */ /* 0x000fe200000000ff */
[----:B------:R1:W-:Y:S01]  /*eb50*/  STSM.16.M88.4 [R135], R96 ;  /* 0x0000006087007844 */ /* 0x0003e20000000200 */
[----:B------:R-:W-:-:S02]  /*eb60*/  F2FP.F16.F32.PACK_AB R101, R43, R42 ;  /* 0x0000002a2b65723e */ /* 0x000fc400000000ff */
[----:B------:R-:W-:Y:S02]  /*eb70*/  F2FP.F16.F32.PACK_AB R102, R45, R44 ;  /* 0x0000002c2d66723e */ /* 0x000fe400000000ff */
[----:B------:R-:W-:Y:S02]  /*eb80*/  F2FP.F16.F32.PACK_AB R103, R47, R46 ;  /* 0x0000002e2f67723e */ /* 0x000fe400000000ff */
[----:B------:R-:W-:Y:S02]  /*eb90*/  MOV R134, R104 ;  /* 0x0000006800867202 */ /* 0x000fe40000000f00 */
[----:B------:R-:W-:Y:S01]  /*eba0*/  MOV R18, R12 ;  /* 0x0000000c00127202 */ /* 0x000fe20000000f00 */
[----:B------:R2:W-:Y:S01]  /*ebb0*/  STSM.16.M88.4 [R106], R100 ;  /* 0x000000646a007844 */ /* 0x0005e20000000200 */
[----:B0-----:R-:W-:Y:S02]  /*ebc0*/  MOV R17, R14 ;  /* 0x0000000e00117202 */ /* 0x001fe40000000f00 */
[----:B------:R-:W-:-:S02]  /*ebd0*/  F2FP.F16.F32.PACK_AB R8, R49, R48 ;  /* 0x000000303108723e */ /* 0x000fc400000000ff */
[----:B------:R-:W-:Y:S02]  /*ebe0*/  F2FP.F16.F32.PACK_AB R9, R51, R50 ;  /* 0x000000323309723e */ /* 0x000fe400000000ff */
[----:B------:R-:W-:Y:S02]  /*ebf0*/  F2FP.F16.F32.PACK_AB R10, R53, R52 ;  /* 0x00000034350a723e */ /* 0x000fe400000000ff */
[----:B------:R-:W-:Y:S02]  /*ec00*/  F2FP.F16.F32.PACK_AB R11, R55, R54 ;  /* 0x00000036370b723e */ /* 0x000fe400000000ff */
[----:B------:R-:W-:Y:S02]  /*ec10*/  MOV R130, R74 ;  /* 0x0000004a00827202 */ /* 0x000fe40000000f00 */
[----:B------:R-:W-:Y:S01]  /*ec20*/  MOV R22, R72 ;  /* 0x0000004800167202 */ /* 0x000fe20000000f00 */
[----:B------:R0:W-:Y:S01]  /*ec30*/  STSM.16.M88.4 [R134], R8 ;  /* 0x0000000886007844 */ /* 0x0001e20000000200 */
[----:B------:R-:W-:-:S02]  /*ec40*/  F2FP.F16.F32.PACK_AB R12, R57, R56 ;  /* 0x00000038390c723e */ /* 0x000fc400000000ff */
[----:B------:R-:W-:Y:S02]  /*ec50*/  F2FP.F16.F32.PACK_AB R13, R59, R58 ;  /* 0x0000003a3b0d723e */ /* 0x000fe400000000ff */
[----:B------:R-:W-:Y:S02]  /*ec60*/  F2FP.F16.F32.PACK_AB R14, R61, R60 ;  /* 0x0000003c3d0e723e */ /* 0x000fe400000000ff */
[----:B------:R-:W-:Y:S02]  /*ec70*/  F2FP.F16.F32.PACK_AB R15, R63, R62 ;  /* 0x0000003e3f0f723e */ /* 0x000fe400000000ff */
[----:B------:R-:W-:Y:S02]  /*ec80*/  F2FP.F16.F32.PACK_AB R72, R65, R64 ;  /* 0x000000404148723e */ /* 0x000fe400000000ff */
[----:B------:R-:W-:Y:S01]  /*ec90*/  F2FP.F16.F32.PACK_AB R73, R67, R66 ;  /* 0x000000424349723e */ /* 0x000fe200000000ff */
[----:B------:R-:W-:Y:S01]  /*eca0*/  STSM.16.M88.4 [R133], R12 ;  /* 0x0000000c85007844 */ /* 0x000fe20000000200 */
[----:B------:R-:W-:-:S02]  /*ecb0*/  F2FP.F16.F32.PACK_AB R74, R69, R68 ;  /* 0x00000044454a723e */ /* 0x000fc400000000ff */
[----:B------:R-:W-:Y:S02]  /*ecc0*/  F2FP.F16.F32.PACK_AB R75, R71, R70 ;  /* 0x00000046474b723e */ /* 0x000fe400000000ff */
[----:B-1----:R-:W-:Y:S02]  /*ecd0*/  F2FP.F16.F32.PACK_AB R96, R5, R4 ;  /* 0x000000040560723e */ /* 0x002fe400000000ff */
[----:B------:R-:W-:Y:S01]  /*ece0*/  F2FP.F16.F32.PACK_AB R97, R123, R122 ;  /* 0x0000007a7b61723e */ /* 0x000fe200000000ff */
[----:B------:R-:W-:Y:S01]  /*ecf0*/  STSM.16.M88.4 [R132], R72 ;  /* 0x0000004884007844 */ /* 0x000fe20000000200 */
[----:B------:R-:W-:Y:S02]  /*ed00*/  F2FP.F16.F32.PACK_AB R98, R77, R76 ;  /* 0x0000004c4d62723e */ /* 0x000fe400000000ff */
[----:B------:R-:W-:Y:S02]  /*ed10*/  F2FP.F16.F32.PACK_AB R99, R79, R78 ;  /* 0x0000004e4f63723e */ /* 0x000fe400000000ff */
[----:B--2---:R-:W-:-:S02]  /*ed20*/  F2FP.F16.F32.PACK_AB R100, R81, R80 ;  /* 0x000000505164723e */ /* 0x004fc400000000ff */
[----:B------:R-:W-:Y:S01]  /*ed30*/  F2FP.F16.F32.PACK_AB R101, R83, R82 ;  /* 0x000000525365723e */ /* 0x000fe200000000ff */
[----:B------:R1:W-:Y:S01]  /*ed40*/  STSM.16.M88.4 [R131], R96 ;  /* 0x0000006083007844 */ /* 0x0003e20000000200 */
[----:B------:R-:W-:Y:S02]  /*ed50*/  F2FP.F16.F32.PACK_AB R102, R85, R84 ;  /* 0x000000545566723e */ /* 0x000fe400000000ff */
[----:B------:R-:W-:Y:S02]  /*ed60*/  F2FP.F16.F32.PACK_AB R103, R87, R86 ;  /* 0x000000565767723e */ /* 0x000fe400000000ff */
[----:B------:R-:W-:Y:S02]  /*ed70*/  F2FP.F16.F32.PACK_AB R104, R89, R88 ;  /* 0x000000585968723e */ /* 0x000fe400000000ff */
[----:B------:R-:W-:Y:S01]  /*ed80*/  F2FP.F16.F32.PACK_AB R105, R91, R90 ;  /* 0x0000005a5b69723e */ /* 0x000fe200000000ff */
[----:B------:R-:W-:Y:S01]  /*ed90*/  STSM.16.M88.4 [R3], R100 ;  /* 0x0000006403007844 */ /* 0x000fe20000000200 */
[----:B------:R-:W-:-:S02]  /*eda0*/  F2FP.F16.F32.PACK_AB R106, R93, R92 ;  /* 0x0000005c5d6a723e */ /* 0x000fc400000000ff */
[----:B------:R-:W-:Y:S02]  /*edb0*/  F2FP.F16.F32.PACK_AB R107, R95, R94 ;  /* 0x0000005e5f6b723e */ /* 0x000fe400000000ff */
[----:B0-----:R-:W-:Y:S02]  /*edc0*/  F2FP.F16.F32.PACK_AB R8, R7, R6 ;  /* 0x000000060708723e */ /* 0x001fe400000000ff */
[----:B------:R-:W-:Y:S01]  /*edd0*/  F2FP.F16.F32.PACK_AB R9, R125, R124 ;  /* 0x0000007c7d09723e */ /* 0x000fe200000000ff */
[----:B------:R-:W-:Y:S01]  /*ede0*/  STSM.16.M88.4 [R130], R104 ;  /* 0x0000006882007844 */ /* 0x000fe20000000200 */
[----:B------:R-:W-:Y:S01]  /*edf0*/  F2FP.F16.F32.PACK_AB R10, R21, R20 ;  /* 0x00000014150a723e */ /* 0x000fe200000000ff */
[----:B-1----:R-:W-:Y:S01]  /*ee00*/  IMAD.U32 R96, RZ, RZ, UR12 ;  /* 0x0000000cff607e24 */ /* 0x002fe2000f8e00ff */
[----:B------:R-:W-:Y:S01]  /*ee10*/  F2FP.F16.F32.PACK_AB R11, R127, R126 ;  /* 0x0000007e7f0b723e */ /* 0x000fe200000000ff */
[----:B------:R-:W-:Y:S01]  /*ee20*/  IMAD.U32 R97, RZ, RZ, UR13 ;  /* 0x0000000dff617e24 */ /* 0x000fe2000f8e00ff */
[----:B------:R-:W-:Y:S01]  /*ee30*/  F2FP.F16.F32.PACK_AB R12, R121, R120 ;  /* 0x00000078790c723e */ /* 0x000fe200000000ff */
[----:B------:R-:W0:Y:S01]  /*ee40*/  LDC.64 R98, c[0x0][0xc08] ;  /* 0x00030200ff627b82 */ /* 0x000e220000000a00 */
[----:B------:R-:W-:Y:S01]  /*ee50*/  F2FP.F16.F32.PACK_AB R13, R129, R128 ;  /* 0x00000080810d723e */ /* 0x000fe200000000ff */
[----:B------:R-:W-:Y:S01]  /*ee60*/  STSM.16.M88.4 [R22], R8 ;  /* 0x0000000816007844 */ /* 0x000fe20000000200 */
[----:B------:R-:W-:-:S02]  /*ee70*/  F2FP.F16.F32.PACK_AB R14, R109, R108 ;  /* 0x0000006c6d0e723e */ /* 0x000fc400000000ff */
[----:B------:R-:W-:Y:S02]  /*ee80*/  F2FP.F16.F32.PACK_AB R15, R111, R110 ;  /* 0x0000006e6f0f723e */ /* 0x000fe400000000ff */
[----:B------:R-:W-:Y:S02]  /*ee90*/  F2FP.F16.F32.PACK_AB R72, R113, R112 ;  /* 0x000000707148723e */ /* 0x000fe400000000ff */
[----:B------:R-:W-:Y:S01]  /*eea0*/  F2FP.F16.F32.PACK_AB R73, R115, R114 ;  /* 0x000000727349723e */ /* 0x000fe200000000ff */
[----:B------:R-:W-:Y:S01]  /*eeb0*/  STSM.16.M88.4 [R18], R12 ;  /* 0x0000000c12007844 */ /* 0x000fe20000000200 */
[----:B------:R-:W-:Y:S02]  /*eec0*/  F2FP.F16.F32.PACK_AB R74, R117, R116 ;  /* 0x00000074754a723e */ /* 0x000fe400000000ff */
[----:B------:R-:W-:Y:S02]  /*eed0*/  F2FP.F16.F32.PACK_AB R75, R119, R118 ;  /* 0x00000076774b723e */ /* 0x000fe400000000ff */
[----:B------:R-:W-:-:S03]  /*eee0*/  ISETP.NE.U32.AND P0, PT, RZ, UR14, PT ;  /* 0x0000000eff007c0c */ /* 0x000fc6000bf05070 */
[----:B------:R1:W-:Y:S01]  /*eef0*/  STSM.16.M88.4 [R17], R72 ;  /* 0x0000004811007844 */ /* 0x0003e20000000200 */
[----:B------:R-:W-:Y:S01]  /*ef00*/  BAR.SYNC.DEFER_BLOCKING 0x1, 0x100 ;  /* 0x0044000000007b1d */ /* 0x000fe20000010000 */
[----:B------:R-:W-:Y:S02]  /*ef10*/  ISETP.NE.AND.EX P0, PT, RZ, UR15, PT, P0 ;  /* 0x0000000fff007c0c */ /* 0x000fe4000bf05300 */
[----:B0-----:R-:W-:-:S05]  /*ef20*/  ISETP.NE.U32.AND P1, PT, R98, RZ, PT ;  /* 0x000000ff6200720c */ /* 0x001fca0003f25070 */
[----:B-1----:R-:W0:Y:S06]  /*ef30*/  LDC R17, c[0x0][0xbe8] ;  /* 0x0002fa00ff117b82 */ /* 0x002e2c0000000800 */
[----:B------:R-:W2:Y:S01]  /*ef40*/  @P0 LDG.E R3, desc[UR36][R96.64] ;  /* 0x0000002460030981 */ /* 0x000ea2000c1e1900 */
[----:B------:R-:W-:Y:S01]  /*ef50*/  R2UR UR4, R99 ;  /* 0x00000000630472ca */ /* 0x000fe200000e0000 */
[----:B------:R-:W-:-:S12]  /*ef60*/  VOTEU.ANY UP0, P1 ;  /* 0x00000000003f7886 */ /* 0x000fd80000800100 */
[----:B------:R-:W-:Y:S01]  /*ef70*/  UISETP.NE.AND.EX UP0, UPT, UR4, URZ, UPT, UP0 ;  /* 0x0000003f0400728c */ /* 0x000fe2000bf05300 */
[----:B0-----:R-:W-:Y:S02]  /*ef80*/  ISETP.NE.AND P1, PT, R17, 0x1, PT ;  /* 0x000000011100780c */ /* 0x001fe40003f25270 */
[----:B------:R-:W-:Y:S02]  /*ef90*/  ULDC UR4, c[0x0][0xa88] ;  /* 0x0002a20000047ab9 */ /* 0x000fe40000000800 */
[----:B------:R-:W-:Y:S01]  /*efa0*/  IMAD.U32 R12, RZ, RZ, UR4 ;  /* 0x00000004ff0c7e24 */ /* 0x000fe2000f8e00ff */
[----:B------:R-:W-:Y:S01]  /*efb0*/  PLOP3.LUT P4, PT, PT, PT, UP0, 0x80, 0x0 ;  /* 0x000000000000781c */ /* 0x000fe20003f8f008 */
[----:B------:R-:W-:-:S04]  /*efc0*/  ULDC UR4, c[0x0][0xad4] ;  /* 0x0002b50000047ab9 */ /* 0x000fc80000000800 */
[----:B------:R-:W-:Y:S02]  /*efd0*/  @UP0 ULDC.64 UR12, c[0x0][0xc08] ;  /* 0x00030200000c0ab9 */ /* 0x000fe40000000a00 */
[----:B------:R-:W-:Y:S01]  /*efe0*/  @UP0 UIMAD.WIDE UR12, UR9, 0x4, UR12 ;  /* 0x00000004090c08a5 */ /* 0x000fe2000f8e020c */
[----:B------:R-:W0:Y:S01]  /*eff0*/  @P1 LDC R10, c[0x0][0xbec] ;  /* 0x0002fb00ff0a1b82 */ /* 0x000e220000000800 */
[----:B------:R-:W-:-:S04]  /*f000*/  UISETP.NE.AND UP0, UPT, UR18, URZ, UPT ;  /* 0x0000003f1200728c */ /* 0x000fc8000bf05270 */
[----:B------:R-:W-:Y:S01]  /*f010*/  USEL UR4, UR18, UR4, UP0 ;  /* 0x0000000412047287 */ /* 0x000fe20008000000 */
[----:B------:R-:W-:Y:S02]  /*f020*/  IMAD.U32 R8, RZ, RZ, UR12 ;  /* 0x0000000cff087e24 */ /* 0x000fe4000f8e00ff */
[----:B------:R-:W1:Y:S01]  /*f030*/  @P1 LDC R11, c[0x0][0xbf0] ;  /* 0x0002fc00ff0b1b82 */ /* 0x000e620000000800 */
[----:B------:R-:W-:Y:S01]  /*f040*/  UISETP.GT.AND UP1, UPT, UR4, 0x1, UPT ;  /* 0x000000010400788c */ /* 0x000fe2000bf24270 */
[----:B------:R-:W-:Y:S01]  /*f050*/  IMAD.U32 R9, RZ, RZ, UR13 ;  /* 0x0000000dff097e24 */ /* 0x000fe2000f8e00ff */
[----:B------:R-:W-:Y:S02]  /*f060*/  UMOV UR22, 0x9b8 ;  /* 0x000009b800167882 */ /* 0x000fe40000000000 */
[----:B------:R-:W-:Y:S02]  /*f070*/  USEL UR22, UR22, 0x978, UP1 ;  /* 0x0000097816167887 */ /* 0x000fe40008800000 */
[----:B------:R-:W-:Y:S01]  /*f080*/  UISETP.NE.U32.AND UP0, UPT, UR14, URZ, UPT ;  /* 0x0000003f0e00728c */ /* 0x000fe2000bf05070 */
[----:B------:R-:W-:Y:S01]  /*f090*/  VIADD R15, R192, UR16 ;  /* 0x00000010c00f7c36 */ /* 0x000fe20008000000 */
[----:B------:R-:W-:Y:S01]  /*f0a0*/  USHF.R.S32.HI UR12, URZ, 0x1f, UR9 ;  /* 0x0000001f3f0c7899 */ /* 0x000fe20008011409 */
[----:B------:R0:W5:Y:S01]  /*f0b0*/  @P4 LDG.E R12, desc[UR36][R8.64] ;  /* 0x00000024080c4981 */ /* 0x000162000c1e1900 */
[----:B------:R-:W-:Y:S01]  /*f0c0*/  UMOV UR4, URZ ;  /* 0x0000003f00047c82 */ /* 0x000fe20008000000 */
[----:B------:R-:W-:-:S02]  /*f0d0*/  UISETP.NE.AND.EX UP0, UPT, UR15, URZ, UPT, UP0 ;  /* 0x0000003f0f00728c */ /* 0x000fc4000bf05300 */
[----:B------:R-:W-:Y:S02]  /*f0e0*/  USEL UR20, UR17, URZ, UP1 ;  /* 0x0000003f11147287 */ /* 0x000fe40008800000 */
[----:B------:R-:W-:Y:S02]  /*f0f0*/  USEL UR9, UR9, URZ, !UP0 ;  /* 0x0000003f09097287 */ /* 0x000fe4000c000000 */
[----:B------:R-:W-:Y:S01]  /*f100*/  USEL UR21, UR12, URZ, !UP0 ;  /* 0x0000003f0c157287 */ /* 0x000fe2000c000000 */
[----:B------:R-:W-:Y:S02]  /*f110*/  ULDC.64 UR16, c[0x0][UR22+0x220] ;  /* 0x0000880016107abb */ /* 0x000fe40008000a00 */
[----:B------:R-:W-:Y:S01]  /*f120*/  ULDC.64 UR12, c[0x0][UR22+0x218] ;  /* 0x00008600160c7abb */ /* 0x000fe20008000a00 */
[----:B------:R-:W-:Y:S01]  /*f130*/  ULDC.64 UR18, c[0x0][UR22+0x228] ;  /* 0x00008a0016127abb */ /* 0x000fe20008000a00 */
[----:B------:R-:W-:Y:S01]  /*f140*/  UIMAD.WIDE.U32 UR14, UR12, UR23, URZ ;  /* 0x000000170c0e72a5 */ /* 0x000fe2000f8e003f */
[----:B0-----:R-:W-:Y:S01]  /*f150*/  @P1 IMAD.HI.U32 R8, R15, R10, RZ ;  /* 0x0000000a0f081227 */ /* 0x001fe200078e00ff */
[----:B------:R-:W-:-:S02]  /*f160*/  UIMAD UR23, UR13, UR23, URZ ;  /* 0x000000170d1772a4 */ /* 0x000fc4000f8e023f */
[----:B------:R-:W-:Y:S02]  /*f170*/  UIMAD UR17, UR17, UR9, URZ ;  /* 0x00000009111172a4 */ /* 0x000fe4000f8e023f */
[----:B------:R-:W-:Y:S02]  /*f180*/  UIMAD.WIDE.U32 UR24, UR18, UR20, URZ ;  /* 0x00000014121872a5 */ /* 0x000fe4000f8e003f */
[----:B------:R-:W-:Y:S02]  /*f190*/  UIMAD.WIDE.U32 UR12, UR16, UR9, URZ ;  /* 0x00000009100c72a5 */ /* 0x000fe4000f8e003f */
[----:B------:R-:W-:Y:S02]  /*f1a0*/  UIMAD UR18, UR19, UR20, URZ ;  /* 0x00000014131272a4 */ /* 0x000fe4000f8e023f */
[----:B------:R-:W-:Y:S01]  /*f1b0*/  UIMAD UR17, UR16, UR21, UR17 ;  /* 0x00000015101172a4 */ /* 0x000fe2000f8e0211 */
[----:B------:R-:W-:Y:S01]  /*f1c0*/  IMAD.U32 R9, RZ, RZ, UR25 ;  /* 0x00000019ff097e24 */ /* 0x000fe2000f8e00ff */
[----:B------:R-:W-:-:S02]  /*f1d0*/  UIADD3 UR18, UR25, UR18, URZ ;  /* 0x0000001219127290 */ /* 0x000fc4000fffe03f */
[----:B------:R-:W-:Y:S02]  /*f1e0*/  UIADD3 UR23, UR15, UR23, URZ ;  /* 0x000000170f177290 */ /* 0x000fe4000fffe03f */
[----:B------:R-:W-:Y:S02]  /*f1f0*/  UIADD3 UR17, UR13, UR17, URZ ;  /* 0x000000110d117290 */ /* 0x000fe4000fffe03f */
[----:B------:R-:W-:Y:S01]  /*f200*/  IMAD.U32 R14, RZ, RZ, UR18 ;  /* 0x00000012ff0e7e24 */ /* 0x000fe2000f8e00ff */
[----:B--2---:R-:W-:Y:S01]  /*f210*/  @P0 R2UR UR4, R3 ;  /* 0x00000000030402ca */ /* 0x004fe200000e0000 */
[----:B------:R-:W-:Y:S01]  /*f220*/  IMAD.MOV.U32 R3, RZ, RZ, R15 ;  /* 0x000000ffff037224 */ /* 0x000fe200078e000f */
[----:B-1----:R-:W-:Y:S01]  /*f230*/  @P1 SHF.R.U32.HI R3, RZ, R11, R8 ;  /* 0x0000000bff031219 */ /* 0x002fe20000011608 */
[----:B------:R-:W-:-:S03]  /*f240*/  IMAD.U32 R8, RZ, RZ, UR24 ;  /* 0x00000018ff087e24 */ /* 0x000fc6000f8e00ff */
[--C-:B------:R-:W-:Y:S01]  /*f250*/  SHF.R.S32.HI R9, RZ, 0x1f, R3.reuse ;  /* 0x0000001fff097819 */ /* 0x100fe20000011403 */
[----:B------:R-:W-:-:S04]  /*f260*/  IMAD.MOV R10, RZ, RZ, -R3 ;  /* 0x000000ffff0a7224 */ /* 0x000fc800078e0a03 */
[----:B------:R-:W-:Y:S02]  /*f270*/  IMAD R11, R17, R10, R15 ;  /* 0x0000000a110b7224 */ /* 0x000fe400078e020f */
[----:B------:R-:W-:Y:S02]  /*f280*/  UIADD3 UR14, UP0, UP2, UR12, UR14, UR4 ;  /* 0x0000000e0c0e7290 */ /* 0x000fe4000fa1e004 */
[----:B------:R-:W-:Y:S01]  /*f290*/  USHF.R.S32.HI UR16, URZ, 0x1f, UR4 ;  /* 0x0000001f3f107899 */ /* 0x000fe20008011404 */
[----:B------:R-:W-:-:S03]  /*f2a0*/  ULDC.64 UR12, c[0x0][UR22+0x210] ;  /* 0x00008400160c7abb */ /* 0x000fc60008000a00 */
[----:B------:R-:W-:Y:S01]  /*f2b0*/  IADD3 R8, P2, P3, R3, UR14, R8 ;  /* 0x0000000e03087c10 */ /* 0x000fe2000fb5e008 */
[----:B------:R-:W-:Y:S01]  /*f2c0*/  UIADD3.X UR14, UR17, UR23, UR16, UP0, UP2 ;  /* 0x00000017110e7290 */ /* 0x000fe200087e4410 */
[----:B------:R-:W-:Y:S01]  /*f2d0*/  SHF.R.S32.HI R3, RZ, 0x1f, R11 ;  /* 0x0000001fff037819 */ /* 0x000fe2000001140b */
[----:B------:R-:W-:-:S04]  /*f2e0*/  IMAD R10, R11, UR13, RZ ;  /* 0x0000000d0b0a7c24 */ /* 0x000fc8000f8e02ff */
[----:B------:R-:W-:Y:S01]  /*f2f0*/  IADD3.X R9, R9, UR14, R14, P2, P3 ;  /* 0x0000000e09097c10 */ /* 0x000fe200097e640e */
[----:B------:R-:W-:Y:S01]  /*f300*/  IMAD R3, R3, UR12, R10 ;  /* 0x0000000c03037c24 */ /* 0x000fe2000f8e020a */
[----:B------:R-:W-:Y:S01]  /*f310*/  ULDC.64 UR14, c[0x0][0xba8] ;  /* 0x0002ea00000e7ab9 */ /* 0x000fe20000000a00 */
[----:B------:R-:W-:Y:S01]  /*f320*/  @!UP1 ULDC UR14, c[0x0][0xb50] ;  /* 0x0002d400000e9ab9 */ /* 0x000fe20000000800 */
[----:B------:R-:W-:Y:S01]  /*f330*/  @!UP1 ULDC UR15, c[0x0][0xb54] ;  /* 0x0002d500000f9ab9 */ /* 0x000fe20000000800 */
        /* <DEDUP_REMOVED lines=9> */
.L_x_1303:
[----:B------:R-:W2:Y:S01]  /*f3d0*/  LDL R3, [R1+0xc] ;  /* 0x00000c0001037983 */ /* 0x000ea20000100800 */
[----:B------:R-:W-:Y:S02]  /*f3e0*/  R2UR UR12, R23 ;  /* 0x00000000170c72ca */ /* 0x000fe400000e0000 */
[----:B------:R-:W-:Y:S01]  /*f3f0*/  LOP3.LUT P0, RZ, R222, 0x3, RZ, 0xc0, !PT ;  /* 0x00000003deff7812 */ /* 0x000fe2000780c0ff */
[----:B------:R-:W-:Y:S01]  /*f400*/  SHFL.IDX PT, R8, R13, RZ, 0x1c1f ;  /* 0x001c1fff0d087589 */ /* 0x000fe200000e0000 */
[----:B------:R-:W-:-:S03]  /*f410*/  PLOP3.LUT P3, PT, PT, PT, UP1, 0x80, 0x0 ;  /* 0x000000000000781c */ /* 0x000fc60003f6f018 */
[----:B------:R-:W0:Y:S04]  /*f420*/  SHFL.IDX PT, R9, R14, RZ, 0x1c1f ;  /* 0x001c1fff0e097589 */ /* 0x000e2800000e0000 */
[----:B------:R-:W-:Y:S04]  /*f430*/  SHFL.IDX PT, R10, R13, 0x1, 0x1c1f ;  /* 0x003c1f000d0a7f89 */ /* 0x000fe800000e0000 */
[----:B------:R-:W1:Y:S01]  /*f440*/  SHFL.IDX PT, R11, R14, 0x1, 0x1c1f ;  /* 0x003c1f000e0b7f89 */ /* 0x000e6200000e0000 */
[----:B--2---:R-:W-:Y:S02]  /*f450*/  VIADD R18, R3, UR12 ;  /* 0x0000000c03127c36 */ /* 0x004fe40008000000 */
[----:B-----5:R-:W-:-:S02]  /*f460*/  IMAD R3, R12, R17, RZ ;  /* 0x000000110c037224 */ /* 0x020fc400078e02ff */
[----:B------:R-:W-:-:S03]  /*f470*/  VIADD R12, R18, 0x8 ;  /* 0x00000008120c7836 */ /* 0x000fc60000000000 */
[-C--:B------:R-:W-:Y:S02]  /*f480*/  ISETP.GE.OR P2, PT, R18, R3.reuse, P0 ;  /* 0x000000031200720c */ /* 0x080fe40000746670 */
[----:B------:R-:W-:-:S11]  /*f490*/  ISETP.GE.OR P0, PT, R12, R3, P0 ;  /* 0x000000030c00720c */ /* 0x000fd60000706670 */
[----:B0-----:R0:W-:Y:S01]  /*f4a0*/  @!P2 ST.E desc[UR36][R8.64], R0 ;  /* 0x000000000800a985 */ /* 0x0011e2000c101924 */
[----:B------:R-:W-:-:S03]  /*f4b0*/  ISETP.GE.AND P2, PT, R18, R3, PT ;  /* 0x000000031200720c */ /* 0x000fc60003f46270 */
[----:B-1----:R0:W-:Y:S01]  /*f4c0*/  @!P0 ST.E desc[UR36][R10.64], R2 ;  /* 0x000000020a008985 */ /* 0x0021e2000c101924 */
[----:B------:R-:W-:Y:S01]  /*f4d0*/  ISETP.GE.AND P0, PT, R12, R3, PT ;  /* 0x000000030c00720c */ /* 0x000fe20003f06270 */
[----:B------:R-:W-:-:S12]  /*f4e0*/  @P3 BRA `(.L_x_1304) ;  /* 0x0000000c004c3947 */ /* 0x000fd80003800000 */
[----:B------:R-:W-:Y:S01]  /*f4f0*/  IMAD.SHL.U32 R63, R194, 0x8, RZ ;  /* 0x00000008c23f7824 */ /* 0x000fe200078e00ff */
[----:B------:R-:W1:Y:S01]  /*f500*/  @P1 LDC R57, c[0x0][0xbec] ;  /* 0x0002fb00ff391b82 */ /* 0x000e620000000800 */
[----:B------:R-:W-:Y:S01]  /*f510*/  IMAD.MOV.U32 R5, RZ, RZ, 0x2 ;  /* 0x00000002ff057424 */ /* 0x000fe200078e00ff */
[----:B------:R-:W-:Y:S01]  /*f520*/  ULDC.64 UR14, c[0x0][0xaa0] ;  /* 0x0002a800000e7ab9 */ /* 0x000fe20000000a00 */
[----:B------:R-:W-:Y:S01]  /*f530*/  IMAD R4, R219, 0x40, R63 ;  /* 0x00000040db047824 */ /* 0x000fe200078e023f */
[----:B------:R-:W-:Y:S02]  /*f540*/  R2UR UR17, R23 ;  /* 0x00000000171172ca */ /* 0x000fe400000e0000 */
[----:B------:R-:W-:Y:S01]  /*f550*/  R2UR UR18, R209 ;  /* 0x00000000d11272ca */ /* 0x000fe200000e0000 */
[----:B------:R-:W-:Y:S01]  /*f560*/  IMAD.WIDE R4, R4, R5, UR10 ;  /* 0x0000000a04047e25 */ /* 0x000fe2000f8e0205 */
[----:B------:R-:W2:Y:S02]  /*f570*/  @P1 LDC R61, c[0x0][0xbf0] ;  /* 0x0002fc00ff3d1b82 */ /* 0x000ea40000000800 */
[C---:B------:R-:W-:Y:S01]  /*f580*/  IADD3 R29, P2, R4.reuse, 0x5000, RZ ;  /* 0x00005000041d7810 */ /* 0x040fe20007f5e0ff */
[----:B------:R-:W-:Y:S01]  /*f590*/  UIMAD UR12, UR16, UR14, URZ ;  /* 0x0000000e100c72a4 */ /* 0x000fe2000f8e023f */
[----:B0-----:R-:W-:-:S02]  /*f5a0*/  IADD3 R9, P4, R4, 0x1000, RZ ;  /* 0x0000100004097810 */ /* 0x001fc40007f9e0ff */
[----:B------:R-:W-:Y:S02]  /*f5b0*/  LOP3.LUT R28, R29, 0x380, RZ, 0xc0, !PT ;  /* 0x000003801d1c7812 */ /* 0x000fe400078ec0ff */
[----:B------:R-:W-:Y:S02]  /*f5c0*/  IADD3 R13, P3, R4, 0x2000, RZ ;  /* 0x00002000040d7810 */ /* 0x000fe40007f7e0ff */
[----:B------:R-:W-:Y:S02]  /*f5d0*/  SHF.R.U64 R28, R28, 0x3, RZ ;  /* 0x000000031c1c7819 */ /* 0x000fe400000012ff */
[----:B------:R-:W-:Y:S02]  /*f5e0*/  IADD3 R21, P6, R4, 0x3000, RZ ;  /* 0x0000300004157810 */ /* 0x000fe40007fde0ff */
[----:B------:R-:W-:Y:S01]  /*f5f0*/  LOP3.LUT R28, R28, R29, RZ, 0x3c, !PT ;  /* 0x0000001d1c1c7212 */ /* 0x000fe200078e3cff */
[----:B------:R-:W-:Y:S01]  /*f600*/  IMAD.X R29, RZ, RZ, R5, P2 ;  /* 0x000000ffff1d7224 */ /* 0x000fe200010e0605 */
[----:B------:R-:W-:-:S02]  /*f610*/  IADD3 R7, P2, R4, 0xb000, RZ ;  /* 0x0000b00004077810 */ /* 0x000fc40007f5e0ff */
[----:B------:R-:W-:Y:S02]  /*f620*/  IADD3 R25, P5, R4, 0x4000, RZ ;  /* 0x0000400004197810 */ /* 0x000fe40007fbe0ff */
[----:B------:R-:W-:Y:S01]  /*f630*/  LOP3.LUT R0, R7, 0x380, RZ, 0xc0, !PT ;  /* 0x0000038007007812 */ /* 0x000fe200078ec0ff */
[----:B------:R-:W-:Y:S01]  /*f640*/  UIMAD UR12, UR4, UR15, UR12 ;  /* 0x0000000f040c72a4 */ /* 0x000fe2000f8e020c */
[----:B------:R-:W-:Y:S01]  /*f650*/  LOP3.LUT R8, R9, 0x380, RZ, 0xc0, !PT ;  /* 0x0000038009087812 */ /* 0x000fe200078ec0ff */
[----:B------:R-:W-:Y:S01]  /*f660*/  UIMAD.WIDE.U32 UR10, UR4, UR14, URZ ;  /* 0x0000000e040a72a5 */ /* 0x000fe2000f8e003f */
[----:B------:R-:W-:Y:S01]  /*f670*/  SHF.R.U64 R0, R0, 0x3, RZ ;  /* 0x0000000300007819 */ /* 0x000fe200000012ff */
[----:B------:R-:W-:Y:S01]  /*f680*/  IMAD.X R53, RZ, RZ, R5, P2 ;  /* 0x000000ffff357224 */ /* 0x000fe200010e0605 */
[----:B------:R-:W-:Y:S01]  /*f690*/  LOP3.LUT R12, R13, 0x380, RZ, 0xc0, !PT ;  /* 0x000003800d0c7812 */ /* 0x000fe200078ec0ff */
[----:B------:R-:W5:Y:S01]  /*f6a0*/  LD.E.128 R28, desc[UR36][R28.64] ;  /* 0x000000241c1c7980 */ /* 0x000f62000c101d00 */
[----:B------:R-:W-:-:S02]  /*f6b0*/  LOP3.LUT R20, R21, 0x380, RZ, 0xc0, !PT ;  /* 0x0000038015147812 */ /* 0x000fc400078ec0ff */
[----:B------:R-:W-:Y:S02]  /*f6c0*/  LOP3.LUT R24, R25, 0x380, RZ, 0xc0, !PT ;  /* 0x0000038019187812 */ /* 0x000fe400078ec0ff */
[----:B------:R-:W-:Y:S01]  /*f6d0*/  LOP3.LUT R52, R0, R7, RZ, 0x3c, !PT ;  /* 0x0000000700347212 */ /* 0x000fe200078e3cff */
[----:B------:R-:W-:Y:S01]  /*f6e0*/  IMAD R0, R194, 0x20, R219 ;  /* 0x00000020c2007824 */ /* 0x000fe200078e02db */
[----:B------:R-:W-:Y:S01]  /*f6f0*/  UIADD3 UR11, UR11, UR12, URZ ;  /* 0x0000000c0b0b7290 */ /* 0x000fe2000fffe03f */
[----:B------:R-:W-:Y:S02]  /*f700*/  SHF.R.U64 R8, R8, 0x3, RZ ;  /* 0x0000000308087819 */ /* 0x000fe400000012ff */
[----:B------:R-:W-:Y:S01]  /*f710*/  SHF.R.U64 R12, R12, 0x3, RZ ;  /* 0x000000030c0c7819 */ /* 0x000fe200000012ff */
[----:B------:R-:W-:Y:S01]  /*f720*/  ULDC.64 UR12, c[0x0][0xae8] ;  /* 0x0002ba00000c7ab9 */ /* 0x000fe20000000a00 */
[----:B------:R-:W-:Y:S02]  /*f730*/  SHF.R.U64 R20, R20, 0x3, RZ ;  /* 0x0000000314147819 */ /* 0x000fe400000012ff */
[----:B------:R-:W-:Y:S01]  /*f740*/  SHF.R.U64 R24, R24, 0x3, RZ ;  /* 0x0000000318187819 */ /* 0x000fe200000012ff */
[----:B------:R-:W-:Y:S01]  /*f750*/  VIADD R18, R0, UR17 ;  /* 0x0000001100127c36 */ /* 0x000fe20008000000 */
[----:B------:R-:W-:Y:S01]  /*f760*/  UIMAD.WIDE.U32 UR10, UR18, UR12, UR10 ;  /* 0x0000000c120a72a5 */ /* 0x000fe2000f8e000a */
[----:B------:R-:W-:Y:S01]  /*f770*/  LOP3.LUT R8, R8, R9, RZ, 0x3c, !PT ;  /* 0x0000000908087212 */ /* 0x000fe200078e3cff */
[--C-:B------:R-:W-:Y:S01]  /*f780*/  IMAD.X R9, RZ, RZ, R5.reuse, P4 ;  /* 0x000000ffff097224 */ /* 0x100fe200020e0605 */
[----:B------:R-:W-:Y:S01]  /*f790*/  LOP3.LUT R12, R12, R13, RZ, 0x3c, !PT ;  /* 0x0000000d0c0c7212 */ /* 0x000fe200078e3cff */
[--C-:B------:R-:W-:Y:S01]  /*f7a0*/  IMAD.X R13, RZ, RZ, R5.reuse, P3 ;  /* 0x000000ffff0d7224 */ /* 0x100fe200018e0605 */
[----:B------:R-:W-:Y:S01]  /*f7b0*/  LOP3.LUT R20, R20, R21, RZ, 0x3c, !PT ;  /* 0x0000001514147212 */ /* 0x000fe200078e3cff */
[--C-:B------:R-:W-:Y:S01]  /*f7c0*/  IMAD.X R21, RZ, RZ, R5.reuse, P6 ;  /* 0x000000ffff157224 */ /* 0x100fe200030e0605 */
[----:B------:R-:W-:Y:S01]  /*f7d0*/  LOP3.LUT R24, R24, R25, RZ, 0x3c, !PT ;  /* 0x0000001918187212 */ /* 0x000fe200078e3cff */
[----:B------:R-:W-:Y:S01]  /*f7e0*/  IMAD.X R25, RZ, RZ, R5, P5 ;  /* 0x000000ffff197224 */ /* 0x000fe200028e0605 */
[C---:B------:R-:W-:Y:S01]  /*f7f0*/  IADD3 R33, P0, R4.reuse, 0x6000, RZ ;  /* 0x0000600004217810 */ /* 0x040fe20007f1e0ff */
[----:B------:R-:W-:Y:S01]  /*f800*/  USHF.R.S32.HI UR4, URZ, 0x1f, UR9 ;  /* 0x0000001f3f047899 */ /* 0x000fe20008011409 */
[----:B------:R-:W-:Y:S01]  /*f810*/  IADD3 R37, P4, R4, 0x7000, RZ ;  /* 0x0000700004257810 */ /* 0x000fe20007f9e0ff */
[----:B-1----:R-:W-:Y:S01]  /*f820*/  @P1 IMAD.HI.U32 R0, R18, R57, RZ ;  /* 0x0000003912001227 */ /* 0x002fe200078e00ff */
[C---:B------:R-:W-:Y:S01]  /*f830*/  IADD3 R41, P3, R4.reuse, 0x8000, RZ ;  /* 0x0000800004297810 */ /* 0x040fe20007f7e0ff */
[----:B------:R-:W-:Y:S01]  /*f840*/  UIMAD UR11, UR18, UR13, UR11 ;  /* 0x0000000d120b72a4 */ /* 0x000fe2000f8e020b */
[C---:B------:R-:W-:Y:S01]  /*f850*/  IADD3 R45, P6, R4.reuse, 0x9000, RZ ;  /* 0x00009000042d7810 */ /* 0x040fe20007fde0ff */
[----:B------:R-:W-:Y:S01]  /*f860*/  IMAD.MOV.U32 R59, RZ, RZ, R18 ;  /* 0x000000ffff3b7224 */ /* 0x000fe200078e0012 */
[----:B------:R-:W-:Y:S01]  /*f870*/  IADD3 R49, P5, R4, 0xa000, RZ ;  /* 0x0000a00004317810 */ /* 0x000fe20007fbe0ff */
[----:B------:R-:W-:Y:S01]  /*f880*/  ULDC.64 UR12, c[0x0][0xaf0] ;  /* 0x0002bc00000c7ab9 */ /* 0x000fe20000000a00 */
[----:B------:R-:W-:Y:S01]  /*f890*/  LOP3.LUT R32, R33, 0x380, RZ, 0xc0, !PT ;  /* 0x0000038021207812 */ /* 0x000fe200078ec0ff */
[----:B------:R-:W-:Y:S01]  /*f8a0*/  UIMAD UR4, UR4, UR12, URZ ;  /* 0x0000000c040472a4 */ /* 0x000fe2000f8e023f */
[----:B------:R-:W-:Y:S01]  /*f8b0*/  LOP3.LUT R36, R37, 0x380, RZ, 0xc0, !PT ;  /* 0x0000038025247812 */ /* 0x000fe200078ec0ff */
[----:B------:R-:W5:Y:S01]  /*f8c0*/  LD.E.128 R12, desc[UR36][R12.64] ;  /* 0x000000240c0c7980 */ /* 0x000f62000c101d00 */
[----:B------:R-:W-:-:S02]  /*f8d0*/  LOP3.LUT R40, R41, 0x380, RZ, 0xc0, !PT ;  /* 0x0000038029287812 */ /* 0x000fc400078ec0ff */
[----:B------:R-:W-:Y:S01]  /*f8e0*/  LOP3.LUT R44, R45, 0x380, RZ, 0xc0, !PT ;  /* 0x000003802d2c7812 */ /* 0x000fe200078ec0ff */
[----:B------:R-:W5:Y:S01]  /*f8f0*/  LD.E.128 R20, desc[UR36][R20.64] ;  /* 0x0000002414147980 */ /* 0x000f62000c101d00 */
[----:B------:R-:W-:Y:S02]  /*f900*/  LOP3.LUT R48, R49, 0x380, RZ, 0xc0, !PT ;  /* 0x0000038031307812 */ /* 0x000fe400078ec0ff */
[----:B------:R-:W-:Y:S01]  /*f910*/  LOP3.LUT R11, R4, 0x380, RZ, 0xc0, !PT ;  /* 0x00000380040b7812 */ /* 0x000fe200078ec0ff */
[----:B------:R-:W5:Y:S01]  /*f920*/  LD.E.128 R24, desc[UR36][R24.64] ;  /* 0x0000002418187980 */ /* 0x000f62000c101d00 */
[----:B--2---:R-:W-:Y:S01]  /*f930*/  @P1 SHF.R.U32.HI R59, RZ, R61, R0 ;  /* 0x0000003dff3b1219 */ /* 0x004fe20000011600 */
[----:B------:R-:W-:Y:S01]  /*f940*/  UIMAD UR4, UR9, UR13, UR4 ;  /* 0x0000000d090472a4 */ /* 0x000fe2000f8e0204 */
[----:B------:R-:W-:Y:S01]  /*f950*/  SHF.R.U64 R32, R32, 0x3, RZ ;  /* 0x0000000320207819 */ /* 0x000fe200000012ff */
[----:B------:R-:W-:Y:S01]  /*f960*/  UIMAD.WIDE.U32 UR10, UR9, UR12, UR10 ;  /* 0x0000000c090a72a5 */ /* 0x000fe2000f8e000a */
[----:B------:R-:W-:Y:S01]  /*f970*/  SHF.R.U64 R36, R36, 0x3, RZ ;  /* 0x0000000324247819 */ /* 0x000fe200000012ff */
[----:B------:R-:W5:Y:S01]  /*f980*/  LD.E.128 R52, desc[UR36][R52.64] ;  /* 0x0000002434347980 */ /* 0x000f62000c101d00 */
[----:B------:R-:W-:-:S02]  /*f990*/  SHF.R.U64 R40, R40, 0x3, RZ ;  /* 0x0000000328287819 */ /* 0x000fc400000012ff */
[----:B------:R-:W-:Y:S02]  /*f9a0*/  SHF.R.U64 R44, R44, 0x3, RZ ;  /* 0x000000032c2c7819 */ /* 0x000fe400000012ff */
[----:B------:R-:W-:Y:S01]  /*f9b0*/  SHF.R.U64 R48, R48, 0x3, RZ ;  /* 0x0000000330307819 */ /* 0x000fe200000012ff */
[--C-:B------:R-:W-:Y:S01]  /*f9c0*/  IMAD.MOV R2, RZ, RZ, -R59.reuse ;  /* 0x000000ffff027224 */ /* 0x100fe200078e0a3b */
[----:B------:R-:W-:Y:S02]  /*f9d0*/  SHF.R.U64 R11, R11, 0x3, RZ ;  /* 0x000000030b0b7819 */ /* 0x000fe400000012ff */
[----:B------:R-:W-:Y:S01]  /*f9e0*/  SHF.R.S32.HI R0, RZ, 0x1f, R59 ;  /* 0x0000001fff007819 */ /* 0x000fe2000001143b */
[----:B------:R-:W-:Y:S01]  /*f9f0*/  UIADD3 UR4, UR11, UR4, URZ ;  /* 0x000000040b047290 */ /* 0x000fe2000fffe03f */
[----:B------:R-:W-:Y:S01]  /*fa00*/  LOP3.LUT R32, R32, R33, RZ, 0x3c, !PT ;  /* 0x0000002120207212 */ /* 0x000fe200078e3cff */
[----:B------:R-:W-:Y:S01]  /*fa10*/  ULDC.64 UR12, c[0x0][0xae0] ;  /* 0x0002b800000c7ab9 */ /* 0x000fe20000000a00 */
        /* <DEDUP_REMOVED lines=10> */
[----:B------:R-:W5:Y:S01]  /*fac0*/  LD.E.128 R8, desc[UR36][R8.64] ;  /* 0x0000002408087980 */ /* 0x000f62000c101d00 */
[----:B------:R-:W-:-:S02]  /*fad0*/  IMAD R0, R0, UR12, RZ ;  /* 0x0000000c00007c24 */ /* 0x000fc4000f8e02ff */
[----:B------:R-:W-:Y:S01]  /*fae0*/  IMAD R17, R17, R2, R18 ;  /* 0x0000000211117224 */ /* 0x000fe200078e0212 */
[----:B------:R-:W5:Y:S01]  /*faf0*/  LD.E.128 R4, desc[UR36][R4.64] ;  /* 0x0000002404047980 */ /* 0x000f62000c101d00 */
[----:B------:R-:W-:Y:S02]  /*fb00*/  IMAD.U32 R57, RZ, RZ, UR11 ;  /* 0x0000000bff397e24 */ /* 0x000fe4000f8e00ff */
[----:B------:R-:W-:Y:S01]  /*fb10*/  IMAD.U32 R56, RZ, RZ, UR10 ;  /* 0x0000000aff387e24 */ /* 0x000fe2000f8e00ff */
[----:B------:R-:W5:Y:S01]  /*fb20*/  LD.E.128 R32, desc[UR36][R32.64] ;  /* 0x0000002420207980 */ /* 0x000f62000c101d00 */
[----:B------:R-:W-:Y:S01]  /*fb30*/  IMAD.U32 R57, RZ, RZ, UR4 ;  /* 0x00000004ff397e24 */ /* 0x000fe2000f8e00ff */
[----:B------:R-:W-:Y:S01]  /*fb40*/  ULDC.64 UR10, c[0x0][0xad8] ;  /* 0x0002b600000a7ab9 */ /* 0x000fe20000000a00 */
[----:B------:R-:W-:Y:S01]  /*fb50*/  IMAD R61, R59, UR13, R0 ;  /* 0x0000000d3b3d7c24 */ /* 0x000fe2000f8e0200 */
[----:B------:R-:W5:Y:S01]  /*fb60*/  LD.E.128 R36, desc[UR36][R36.64] ;  /* 0x0000002424247980 */ /* 0x000f62000c101d00 */
[----:B------:R-:W-:-:S03]  /*fb70*/  SHF.R.S32.HI R0, RZ, 0x1f, R17 ;  /* 0x0000001fff007819 */ /* 0x000fc60000011411 */
[----:B------:R-:W5:Y:S01]  /*fb80*/  LD.E.128 R40, desc[UR36][R40.64] ;  /* 0x0000002428287980 */ /* 0x000f62000c101d00 */
[----:B------:R-:W-:-:S03]  /*fb90*/  IMAD.WIDE.U32 R56, R59, UR12, R56 ;  /* 0x0000000c3b387c25 */ /* 0x000fc6000f8e0038 */
[----:B------:R-:W5:Y:S04]  /*fba0*/  LD.E.128 R44, desc[UR36][R44.64] ;  /* 0x000000242c2c7980 */ /* 0x000f68000c101d00 */
[----:B------:R-:W5:Y:S01]  /*fbb0*/  LD.E.128 R48, desc[UR36][R48.64] ;  /* 0x0000002430307980 */ /* 0x000f62000c101d00 */
[----:B------:R-:W-:Y:S01]  /*fbc0*/  @!PT LDS RZ, [RZ] ;  /* 0x00000000fffff984 */ /* 0x000fe20000000800 */
[----:B------:R-:W-:Y:S01]  /*fbd0*/  @!PT LDS RZ, [RZ] ;  /* 0x00000000fffff984 */ /* 0x000fe20000000800 */
[----:B------:R-:W-:Y:S01]  /*fbe0*/  @!PT LDS RZ, [RZ] ;  /* 0x00000000fffff984 */ /* 0x000fe20000000800 */
[----:B------:R-:W-:Y:S01]  /*fbf0*/  @!PT LDS RZ, [RZ] ;  /* 0x00000000fffff984 */ /* 0x000fe20000000800 */
[----:B------:R0:W-:Y:S06]  /*fc00*/  MEMBAR.ALL.CTA ;  /* 0x0000000000007992 */ /* 0x0001ec0000008000 */
[----:B0-----:R-:W0:Y:S01]  /*fc10*/  FENCE.VIEW.ASYNC.S ;  /* 0x00000000000073c6 */ /* 0x001e220000000000 */
[----:B------:R-:W-:-:S02]  /*fc20*/  IMAD R2, R0, UR10, RZ ;  /* 0x0000000a00027c24 */ /* 0x000fc4000f8e02ff */
[----:B------:R-:W-:Y:S02]  /*fc30*/  VIADD R18, R219, UR17 ;  /* 0x00000011db127c36 */ /* 0x000fe40008000000 */
[----:B------:R-:W-:Y:S02]  /*fc40*/  IMAD.IADD R57, R57, 0x1, R61 ;  /* 0x0000000139397824 */ /* 0x000fe400078e023d */
[C---:B------:R-:W-:Y:S02]  /*fc50*/  IMAD R59, R17.reuse, UR11, R2 ;  /* 0x0000000b113b7c24 */ /* 0x040fe4000f8e0202 */
[C---:B------:R-:W-:Y:S01]  /*fc60*/  VIADD R2, R18.reuse, 0x40 ;  /* 0x0000004012027836 */ /* 0x040fe20000000000 */
[----:B------:R-:W-:Y:S01]  /*fc70*/  UIADD3 UR8, UR8, 0x30820, URZ ;  /* 0x0003082008087890 */ /* 0x000fe2000fffe03f */
[----:B------:R-:W-:Y:S01]  /*fc80*/  IMAD.WIDE.U32 R56, R17, UR10, R56 ;  /* 0x0000000a11387c25 */ /* 0x000fe2000f8e0038 */
[-C--:B------:R-:W-:Y:S01]  /*fc90*/  ISETP.GE.AND P2, PT, R18, R3.reuse, PT ;  /* 0x000000031200720c */ /* 0x080fe20003f46270 */
[----:B------:R-:W-:Y:S01]  /*fca0*/  ULDC.64 UR10, c[0x0][0xa80] ;  /* 0x0002a000000a7ab9 */ /* 0x000fe20000000a00 */
[----:B------:R-:W-:Y:S01]  /*fcb0*/  ISETP.GE.AND P1, PT, R2, R3, PT ;  /* 0x000000030200720c */ /* 0x000fe20003f26270 */
[----:B------:R-:W-:Y:S01]  /*fcc0*/  IMAD.IADD R17, R57, 0x1, R59 ;  /* 0x0000000139117824 */ /* 0x000fe200078e023b */
[----:B------:R-:W-:Y:S01]  /*fcd0*/  UPRMT UR8, URZ, 0x654, UR8 ;  /* 0x000006543f087896 */ /* 0x000fe20008000008 */
[----:B------:R-:W-:Y:S01]  /*fce0*/  LEA R2, P3, R56, UR10, 0x1 ;  /* 0x0000000a38027c11 */ /* 0x000fe2000f8608ff */
[----:B------:R-:W-:-:S03]  /*fcf0*/  VIADD R0, R18, 0x20 ;  /* 0x0000002012007836 */ /* 0x000fc60000000000 */
[----:B------:R-:W-:Y:S01]  /*fd00*/  LEA.HI.X R17, R56, UR11, R17, 0x1, P3 ;  /* 0x0000000b38117c11 */ /* 0x000fe200098f0c11 */
[C---:B------:R-:W-:Y:S01]  /*fd10*/  VIADD R65, R63.reuse, 0x40 ;  /* 0x000000403f417836 */ /* 0x040fe20000000000 */
[----:B------:R-:W-:Y:S01]  /*fd20*/  ISETP.GE.AND P0, PT, R0, R3, PT ;  /* 0x000000030000720c */ /* 0x000fe20003f06270 */
[----:B------:R-:W-:Y:S01]  /*fd30*/  VIADD R67, R63, 0x80 ;  /* 0x000000803f437836 */ /* 0x000fe20000000000 */
[----:B0-----:R-:W-:Y:S01]  /*fd40*/  SYNCS.ARRIVE.TRANS64.RED.A1T0 RZ, [UR8], RZ ;  /* 0x000000ffffff79a7 */ /* 0x001fe20008100408 */
        /* <DEDUP_REMOVED lines=20> */
.L_x_1306:
[----:B------:R-:W-:Y:S05]  /*fe90*/  BSYNC B1 ;  /* 0x0000000000017941 */ /* 0x000fea0003800000 */
.L_x_1305:
[----:B--2---:R2:W4:Y:S01]  /*fea0*/  SHFL.IDX PT, R0, R17, 0x1, 0x181f ;  /* 0x00381f0011007f89 */ /* 0x00452200000e0000 */
[----:B------:R-:W-:Y:S03]  /*feb0*/  BSSY B1, `(.L_x_1307) ;  /* 0x0000010000017945 */ /* 0x000fe60003800000 */
[----:B---3-5:R2:W3:Y:S01]  /*fec0*/  SHFL.IDX PT, R24, R2, 0x1, 0x181f ;  /* 0x00381f0002187f89 */ /* 0x0284e200000e0000 */
        /* <DEDUP_REMOVED lines=14> */
.L_x_1308:
[----:B------:R-:W-:Y:S05]  /*ffb0*/  BSYNC B1 ;  /* 0x0000000000017941 */ /* 0x000fea0003800000 */
.L_x_1307:
        /* <DEDUP_REMOVED lines=14> */
[----:B------:R0:W-:Y:S04]  /*100a0*/  @!P3 ST.E.128 desc[UR36][R4.64], R12 ;  /* 0x0000000c0400b985 */ /* 0x0001e8000c101d24 */
[----:B------:R0:W-:Y:S04]  /*100b0*/  @!P4 ST.E.128 desc[UR36][R6.64], R32 ;  /* 0x000000200600c985 */ /* 0x0001e8000c101d24 */
[----:B------:R0:W-:Y:S02]  /*100c0*/  @!P5 ST.E.128 desc[UR36][R8.64], R48 ;  /* 0x000000300800d985 */ /* 0x0001e4000c101d24 */
.L_x_1310:
[----:B------:R-:W-:Y:S05]  /*100d0*/  BSYNC B1 ;  /* 0x0000000000017941 */ /* 0x000fea0003800000 */
.L_x_1309:
[----:B0-----:R-:W-:Y:S01]  /*100e0*/  VIADD R0, R18, 0x60 ;  /* 0x0000006012007836 */ /* 0x001fe20000000000 */
[----:B--2-4-:R-:W0:Y:S04]  /*100f0*/  SHFL.IDX PT, R17, R17, 0x3, 0x181f ;  /* 0x00781f0011117f89 */ /* 0x014e2800000e0000 */
[----:B------:R-:W-:Y:S01]  /*10100*/  ISETP.GE.AND P0, PT, R0, R3, PT ;  /* 0x000000030000720c */ /* 0x000fe20003f06270 */
[----:B------:R2:W4:-:S12]  /*10110*/  SHFL.IDX PT, R6, R2, 0x3, 0x181f ;  /* 0x00781f0002067f89 */ /* 0x00051800000e0000 */
[----:B--2---:R-:W-:Y:S05]  /*10120*/  @P0 BRA `(.L_x_1311) ;  /* 0x00000020006c0947 */ /* 0x004fea0003800000 */
        /* <DEDUP_REMOVED lines=15> */
.L_x_1304:
        /* <DEDUP_REMOVED lines=12> */
[----:B------:R-:W-:Y:S01]  /*102e0*/  UIADD3 UR8, UR8, 0x30820, URZ ;  /* 0x0003082008087890 */ /* 0x000fe2000fffe03f */
[----:B------:R-:W-:Y:S01]  /*102f0*/  SHF.R.S32.HI R73, RZ, 0x1f, R217 ;  /* 0x0000001fff497819 */ /* 0x000fe200000114d9 */
[----:B------:R-:W-:Y:S01]  /*10300*/  ULDC.64 UR12, c[0x0][0xb38] ;  /* 0x0002ce00000c7ab9 */ /* 0x000fe20000000a00 */
[----:B------:R-:W-:Y:S01]  /*10310*/  SHF.R.S32.HI R74, RZ, 0x1f, R218 ;  /* 0x0000001fff4a7819 */ /* 0x000fe200000114da */
[----:B------:R-:W-:-:S02]  /*10320*/  UIMAD.WIDE.U32 UR10, UR18, UR12, UR10 ;  /* 0x0000000c120a72a5 */ /* 0x000fc4000f8e000a */
[----:B------:R-:W-:Y:S02]  /*10330*/  UPRMT UR8, URZ, 0x654, UR8 ;  /* 0x000006543f087896 */ /* 0x000fe40008000008 */
[----:B------:R-:W-:-:S03]  /*10340*/  UIMAD UR11, UR18, UR13, UR11 ;  /* 0x0000000d120b72a4 */ /* 0x000fc6000f8e020b */
[----:B------:R-:W-:Y:S02]  /*10350*/  ULDC.64 UR12, c[0x0][0xb40] ;  /* 0x0002d000000c7ab9 */ /* 0x000fe40000000a00 */
[----:B------:R-:W-:Y:S02]  /*10360*/  UIMAD UR4, UR4, UR12, URZ ;  /* 0x0000000c040472a4 */ /* 0x000fe4000f8e023f */
        /* <DEDUP_REMOVED lines=40> */
[----:B------:R-:W-:Y:S02]  /*105f0*/  SHF.R.S32.HI R13, RZ, 0x1f, R207 ;  /* 0x0000001fff0d7819 */ /* 0x000fe400000114cf */
[----:B------:R-:W-:Y:S02]  /*10600*/  SHF.R.S32.HI R72, RZ, 0x1f, R23 ;  /* 0x0000001fff487819 */ /* 0x000fe40000011417 */
[----:B-1----:R-:W-:Y:S01]  /*10610*/  @!P4 LEA R10, P5, R218, R2, 0x2 ;  /* 0x00000002da0ac211 */ /* 0x002fe200078a10ff */
[----:B--2---:R-:W-:-:S03]  /*10620*/  @!P1 IMAD.WIDE R8, R19, 0x4, R2 ;  /* 0x0000000413089825 */ /* 0x004fc600078e0202 */
[-C--:B------:R-:W-:Y:S02]  /*10630*/  @!P4 LEA.HI.X R11, R218, R3.reuse, R74, 0x2, P5 ;  /* 0x00000003da0bc211 */ /* 0x080fe400028f144a */
[----:B------:R-:W-:Y:S01]  /*10640*/  ISETP.GE.AND P5, PT, R23, UR4, PT ;  /* 0x0000000417007c0c */ /* 0x000fe2000bfa6270 */
[----:B------:R1:W-:Y:S01]  /*10650*/  @!P1 ST.E.64 desc[UR36][R8.64], R24 ;  /* 0x0000001808009985 */ /* 0x0003e2000c101b24 */
[-C--:B------:R-:W-:Y:S02]  /*10660*/  @!P2 LEA R14, P1, R15, R2.reuse, 0x2 ;  /* 0x000000020f0ea211 */ /* 0x080fe400078210ff */
[----:B------:R-:W-:Y:S01]  /*10670*/  @!P3 LEA R12, P6, R207, R2, 0x2 ;  /* 0x00000002cf0cb211 */ /* 0x000fe200078c10ff */
[----:B------:R2:W-:Y:S01]  /*10680*/  @!P4 ST.E.64 desc[UR36][R10.64], R28 ;  /* 0x0000001c0a00c985 */ /* 0x0005e2000c101b24 */
[----:B------:R-:W-:Y:S02]  /*10690*/  ISETP.GE.AND P4, PT, R206, UR4, PT ;  /* 0x00000004ce007c0c */ /* 0x000fe4000bf86270 */
[----:B------:R-:W-:-:S02]  /*106a0*/  @!P2 LEA.HI.X R15, R15, R3, R18, 0x2, P1 ;  /* 0x000000030f0fa211 */ /* 0x000fc400008f1412 */
[----:B------:R-:W-:Y:S02]  /*106b0*/  ISETP.GE.AND P1, PT, R205, UR4, PT ;  /* 0x00000004cd007c0c */ /* 0x000fe4000bf26270 */
[-C--:B------:R-:W-:Y:S02]  /*106c0*/  @!P3 LEA.HI.X R13, R207, R3.reuse, R13, 0x2, P6 ;  /* 0x00000003cf0db211 */ /* 0x080fe400030f140d */
[CC--:B------:R-:W-:Y:S02]  /*106d0*/  @!P5 LEA R22, P6, R23.reuse, R2.reuse, 0x2 ;  /* 0x000000021716d211 */ /* 0x0c0fe400078c10ff */
[----:B-1----:R-:W-:Y:S01]  /*106e0*/  SHF.R.S32.HI R9, RZ, 0x1f, R206 ;  /* 0x0000001fff097819 */ /* 0x002fe200000114ce */
[----:B------:R1:W-:Y:S01]  /*106f0*/  @!P3 ST.E.64 desc[UR36][R12.64], R32 ;  /* 0x000000200c00b985 */ /* 0x0003e2000c101b24 */
[----:B------:R-:W-:Y:S02]  /*10700*/  @!P5 LEA.HI.X R23, R23, R3, R72, 0x2, P6 ;  /* 0x000000031717d211 */ /* 0x000fe400030f1448 */
[----:B------:R-:W-:Y:S01]  /*10710*/  @!P4 LEA R8, P6, R206, R2, 0x2 ;  /* 0x00000002ce08c211 */ /* 0x000fe200078c10ff */
[----:B------:R3:W-:Y:S01]  /*10720*/  @!P2 ST.E.64 desc[UR36][R14.64], R36 ;  /* 0x000000240e00a985 */ /* 0x0007e2000c101b24 */
[----:B------:R-:W-:-:S02]  /*10730*/  ISETP.GE.AND P3, PT, R204, UR4, PT ;  /* 0x00000004cc007c0c */ /* 0x000fc4000bf66270 */
[----:B------:R-:W-:Y:S01]  /*10740*/  ISETP.GE.AND P2, PT, R203, UR4, PT ;  /* 0x00000004cb007c0c */ /* 0x000fe2000bf46270 */
[----:B------:R4:W-:Y:S01]  /*10750*/  @!P5 ST.E.64 desc[UR36][R22.64], R40 ;  /* 0x000000281600d985 */ /* 0x0009e2000c101b24 */
[-C--:B------:R-:W-:Y:S02]  /*10760*/  @!P4 LEA.HI.X R9, R206, R3.reuse, R9, 0x2, P6 ;  /* 0x00000003ce09c211 */ /* 0x080fe400030f1409 */
[----:B--2---:R-:W-:Y:S02]  /*10770*/  SHF.R.S32.HI R11, RZ, 0x1f, R205 ;  /* 0x0000001fff0b7819 */ /* 0x004fe400000114cd */
[C---:B------:R-:W-:Y:S01]  /*10780*/  @!P1 LEA R10, P5, R205.reuse, R2, 0x2 ;  /* 0x00000002cd0a9211 */ /* 0x040fe200078a10ff */
[----:B------:R2:W-:Y:S01]  /*10790*/  @!P4 ST.E.64 desc[UR36][R8.64], R44 ;  /* 0x0000002c0800c985 */ /* 0x0005e2000c101b24 */
[----:B------:R-:W-:Y:S02]  /*107a0*/  ISETP.GE.AND P4, PT, R202, UR4, PT ;  /* 0x00000004ca007c0c */ /* 0x000fe4000bf86270 */
[----:B------:R-:W-:-:S02]  /*107b0*/  @!P1 LEA.HI.X R11, R205, R3, R11, 0x2, P5 ;  /* 0x00000003cd0b9211 */ /* 0x000fc400028f140b */
[----:B------:R-:W-:Y:S02]  /*107c0*/  ISETP.GE.AND P5, PT, R201, UR4, PT ;  /* 0x00000004c9007c0c */ /* 0x000fe4000bfa6270 */
[----:B------:R-:W-:Y:S01]  /*107d0*/  SHF.R.S32.HI R25, RZ, 0x1f, R204 ;  /* 0x0000001fff197819 */ /* 0x000fe200000114cc */
[----:B------:R5:W-:Y:S01]  /*107e0*/  @!P1 ST.E.64 desc[UR36][R10.64], R48 ;  /* 0x000000300a009985 */ /* 0x000be2000c101b24 */
[CC--:B-1----:R-:W-:Y:S02]  /*107f0*/  @!P3 LEA R12, P6, R204.reuse, R2.reuse, 0x2 ;  /* 0x00000002cc0cb211 */ /* 0x0c2fe400078c10ff */
[----:B---3--:R-:W-:Y:S02]  /*10800*/  SHF.R.S32.HI R15, RZ, 0x1f, R203 ;  /* 0x0000001fff0f7819 */ /* 0x008fe400000114cb */
[----:B------:R-:W-:Y:S02]  /*10810*/  @!P2 LEA R14, P1, R203, R2, 0x2 ;  /* 0x00000002cb0ea211 */ /* 0x000fe400078210ff */
[----:B------:R-:W-:-:S02]  /*10820*/  @!P3 LEA.HI.X R13, R204, R3, R25, 0x2, P6 ;  /* 0x00000003cc0db211 */ /* 0x000fc400030f1419 */
[----:B------:R-:W-:Y:S02]  /*10830*/  @!P2 LEA.HI.X R15, R203, R3, R15, 0x2, P1 ;  /* 0x00000003cb0fa211 */ /* 0x000fe400008f140f */
[----:B----4-:R-:W-:Y:S01]  /*10840*/  SHF.R.S32.HI R23, RZ, 0x1f, R202 ;  /* 0x0000001fff177819 */ /* 0x010fe200000114ca */
[----:B------:R1:W-:Y:S01]  /*10850*/  @!P3 ST.E.64 desc[UR36][R12.64], R52 ;  /* 0x000000340c00b985 */ /* 0x0003e2000c101b24 */
[-C--:B--2---:R-:W-:Y:S02]  /*10860*/  @!P4 LEA R8, P6, R202, R2.reuse, 0x2 ;  /* 0x00000002ca08c211 */ /* 0x084fe400078c10ff */
[----:B------:R-:W-:Y:S01]  /*10870*/  SHF.R.S32.HI R18, RZ, 0x1f, R201 ;  /* 0x0000001fff127819 */ /* 0x000fe200000114c9 */
[----:B------:R2:W-:Y:S01]  /*10880*/  @!P2 ST.E.64 desc[UR36][R14.64], R56 ;  /* 0x000000380e00a985 */ /* 0x0005e2000c101b24 */
[----:B------:R-:W-:Y:S02]  /*10890*/  ISETP.GE.AND P1, PT, R200, UR4, PT ;  /* 0x00000004c8007c0c */ /* 0x000fe4000bf26270 */
[----:B------:R-:W-:-:S02]  /*108a0*/  @!P5 LEA R22, P3, R201, R2, 0x2 ;  /* 0x00000002c916d211 */ /* 0x000fc400078610ff */
[----:B------:R-:W-:Y:S02]  /*108b0*/  ISETP.GE.AND P2, PT, R199, UR4, PT ;  /* 0x00000004c7007c0c */ /* 0x000fe4000bf46270 */
[-C--:B------:R-:W-:Y:S02]  /*108c0*/  @!P4 LEA.HI.X R9, R202, R3.reuse, R23, 0x2, P6 ;  /* 0x00000003ca09c211 */ /* 0x080fe400030f1417 */
[----:B------:R-:W-:Y:S02]  /*108d0*/  @!P5 LEA.HI.X R23, R201, R3, R18, 0x2, P3 ;  /* 0x00000003c917d211 */ /* 0x000fe400018f1412 */
[----:B------:R-:W-:Y:S01]  /*108e0*/  ISETP.GE.AND P3, PT, R198, UR4, PT ;  /* 0x00000004c6007c0c */ /* 0x000fe2000bf66270 */
[----:B------:R3:W-:Y:S01]  /*108f0*/  @!P4 ST.E.64 desc[UR36][R8.64], R60 ;  /* 0x0000003c0800c985 */ /* 0x0007e2000c101b24 */
[----:B-----5:R-:W-:Y:S02]  /*10900*/  SHF.R.S32.HI R11, RZ, 0x1f, R200 ;  /* 0x0000001fff0b7819 */ /* 0x020fe400000114c8 */
[----:B------:R-:W-:Y:S01]  /*10910*/  @!P1 LEA R10, P6, R200, R2, 0x2 ;  /* 0x00000002c80a9211 */ /* 0x000fe200078c10ff */
[----:B------:R4:W-:Y:S01]  /*10920*/  @!P5 ST.E.64 desc[UR36][R22.64], R64 ;  /* 0x000000401600d985 */ /* 0x0009e2000c101b24 */
[----:B-1----:R-:W-:-:S02]  /*10930*/  SHF.R.S32.HI R13, RZ, 0x1f, R199 ;  /* 0x0000001fff0d7819 */ /* 0x002fc400000114c7 */
[-C--:B------:R-:W-:Y:S02]  /*10940*/  @!P2 LEA R12, P5, R199, R2.reuse, 0x2 ;  /* 0x00000002c70ca211 */ /* 0x080fe400078a10ff */
[----:B------:R-:W-:Y:S02]  /*10950*/  ISETP.GE.AND P4, PT, R197, UR4, PT ;  /* 0x00000004c5007c0c */ /* 0x000fe4000bf86270 */
[-C--:B------:R-:W-:Y:S02]  /*10960*/  @!P1 LEA.HI.X R11, R200, R3.reuse, R11, 0x2, P6 ;  /* 0x00000003c80b9211 */ /* 0x080fe400030f140b */
[----:B------:R-:W-:Y:S02]  /*10970*/  SHF.R.S32.HI R25, RZ, 0x1f, R198 ;  /* 0x0000001fff197819 */ /* 0x000fe400000114c6 */
[----:B--2---:R-:W-:Y:S01]  /*10980*/  @!P3 LEA R14, P6, R198, R2, 0x2 ;  /* 0x00000002c60eb211 */ /* 0x004fe200078c10ff */
[----:B------:R-:W-:Y:S01]  /*10990*/  @!P1 ST.E.64 desc[UR36][R10.64], R68 ;  /* 0x000000440a009985 */ /* 0x000fe2000c101b24 */
[----:B------:R-:W-:-:S02]  /*109a0*/  @!P2 LEA.HI.X R13, R199, R3, R13, 0x2, P5 ;  /* 0x00000003c70da211 */ /* 0x000fc400028f140d */
[----:B------:R-:W-:Y:S02]  /*109b0*/  ISETP.GE.AND P5, PT, R196, UR4, PT ;  /* 0x00000004c4007c0c */ /* 0x000fe4000bfa6270 */
[----:B------:R-:W-:Y:S01]  /*109c0*/  @!P3 LEA.HI.X R15, R198, R3, R25, 0x2, P6 ;  /* 0x00000003c60fb211 */ /* 0x000fe200030f1419 */
[----:B------:R1:W-:Y:S01]  /*109d0*/  @!P2 ST.E.64 desc[UR36][R12.64], R4 ;  /* 0x000000040c00a985 */ /* 0x0003e2000c101b24 */
[----:B---3--:R-:W-:Y:S02]  /*109e0*/  SHF.R.S32.HI R9, RZ, 0x1f, R197 ;  /* 0x0000001fff097819 */ /* 0x008fe400000114c5 */
[----:B------:R-:W-:Y:S01]  /*109f0*/  @!P4 LEA R8, P1, R197, R2, 0x2 ;  /* 0x00000002c508c211 */ /* 0x000fe200078210ff */
[----:B------:R-:W-:Y:S01]  /*10a00*/  @!P3 ST.E.64 desc[UR36][R14.64], R76 ;  /* 0x0000004c0e00b985 */ /* 0x000fe2000c101b24 */
[----:B------:R-:W-:Y:S02]  /*10a10*/  ISETP.GE.AND P3, PT, R217, UR4, PT ;  /* 0x00000004d9007c0c */ /* 0x000fe4000bf66270 */
[----:B----4-:R-:W-:-:S02]  /*10a20*/  SHF.R.S32.HI R23, RZ, 0x1f, R196 ;  /* 0x0000001fff177819 */ /* 0x010fc400000114c4 */
[----:B------:R-:W-:Y:S02]  /*10a30*/  ISETP.GE.AND P2, PT, R216, UR4, PT ;  /* 0x00000004d8007c0c */ /* 0x000fe4000bf46270 */
[CC--:B------:R-:W-:Y:S02]  /*10a40*/  @!P5 LEA R22, P6, R196.reuse, R2.reuse, 0x2 ;  /* 0x00000002c416d211 */ /* 0x0c0fe400078c10ff */
[-C--:B------:R-:W-:Y:S02]  /*10a50*/  @!P4 LEA.HI.X R9, R197, R3.reuse, R9, 0x2, P1 ;  /* 0x00000003c509c211 */ /* 0x080fe400008f1409 */
[----:B------:R-:W-:Y:S02]  /*10a60*/  ISETP.GE.AND P1, PT, R215, UR4, PT ;  /* 0x00000004d7007c0c */ /* 0x000fe4000bf26270 */
[----:B------:R-:W-:Y:S01]  /*10a70*/  @!P5 LEA.HI.X R23, R196, R3, R23, 0x2, P6 ;  /* 0x00000003c417d211 */ /* 0x000fe200030f1417 */
[----:B------:R2:W-:Y:S01]  /*10a80*/  @!P4 ST.E.64 desc[UR36][R8.64], R80 ;  /* 0x000000500800c985 */ /* 0x0005e2000c101b24 */
[----:B-1----:R-:W-:-:S03]  /*10a90*/  @!P3 LEA R4, P4, R217, R2, 0x2 ;  /* 0x00000002d904b211 */ /* 0x002fc600078810ff */
[----:B------:R-:W-:Y:S01]  /*10aa0*/  @!P5 ST.E.64 desc[UR36][R22.64], R84 ;  /* 0x000000541600d985 */ /* 0x000fe2000c101b24 */
[----:B------:R-:W-:Y:S02]  /*10ab0*/  ISETP.GE.AND P5, PT, R214, UR4, PT ;  /* 0x00000004d6007c0c */ /* 0x000fe4000bfa6270 */
[-C--:B------:R-:W-:Y:S02]  /*10ac0*/  @!P3 LEA.HI.X R5, R217, R3.reuse, R73, 0x2, P4 ;  /* 0x00000003d905b211 */ /* 0x080fe400020f1449 */
[CC--:B------:R-:W-:Y:S02]  /*10ad0*/  @!P2 LEA R10, P6, R216.reuse, R2.reuse, 0x2 ;  /* 0x00000002d80aa211 */ /* 0x0c0fe400078c10ff */
[----:B------:R-:W-:Y:S01]  /*10ae0*/  @!P1 LEA R12, P4, R215, R2, 0x2 ;  /* 0x00000002d70c9211 */ /* 0x000fe200078810ff */
[----:B------:R1:W-:Y:S01]  /*10af0*/  @!P3 ST.E.64 desc[UR36][R4.64], R88 ;  /* 0x000000580400b985 */ /* 0x0003e2000c101b24 */
        /* <DEDUP_REMOVED lines=12> */
[CC--:B-1----:R-:W-:Y:S02]  /*10bc0*/  @!P4 LEA R4, P5, R212.reuse, R2.reuse, 0x2 ;  /* 0x00000002d404c211 */ /* 0x0c2fe400078a10ff */
[-C--:B------:R-:W-:Y:S02]  /*10bd0*/  @!P3 LEA.HI.X R15, R213, R3.reuse, R226, 0x2, P6 ;  /* 0x00000003d50fb211 */ /* 0x080fe400030f14e2 */
[CC--:B---3--:R-:W-:Y:S02]  /*10be0*/  @!P2 LEA R10, P6, R211.reuse, R2.reuse, 0x2 ;  /* 0x00000002d30aa211 */ /* 0x0c8fe400078c10ff */
        /* <DEDUP_REMOVED lines=8> */
.L_x_1313:
[----:B------:R-:W-:Y:S05]  /*10c70*/  BSYNC B1 ;  /* 0x0000000000017941 */ /* 0x000fea0003800000 */
.L_x_1312:
[----:B----4-:R3:W4:Y:S04]  /*10c80*/  SHFL.IDX PT, R5, R17, 0x1, 0x1c1f ;  /* 0x003c1f0011057f89 */ /* 0x01072800000e0000 */
[----:B------:R3:W0:Y:S01]  /*10c90*/  SHFL.IDX PT, R4, R0, 0x1, 0x1c1f ;  /* 0x003c1f0000047f89 */ /* 0x00062200000e0000 */
[----:B------:R-:W-:Y:S05]  /*10ca0*/  @P0 BRA `(.L_x_1311) ;  /* 0x00000014008c0947 */ /* 0x000fea0003800000 */
[----:B------:R-:W-:Y:S01]  /*10cb0*/  ULDC UR4, c[0x0][0xac8] ;  /* 0x0002b20000047ab9 */ /* 0x000fe20000000800 */
[C---:B------:R-:W-:Y:S01]  /*10cc0*/  VIADD R9, R19.reuse, 0x18 ;  /* 0x0000001813097836 */ /* 0x040fe20000000000 */
[C---:B------:R-:W-:Y:S01]  /*10cd0*/  ISETP.GE.AND P3, PT, R19.reuse, UR4, PT ;  /* 0x0000000413007c0c */ /* 0x040fe2000bf66270 */
[----:B------:R-:W-:Y:S01]  /*10ce0*/  VIADD R13, R19, 0x20 ;  /* 0x00000020130d7836 */ /* 0x000fe20000000000 */
[----:B------:R-:W-:Y:S02]  /*10cf0*/  ISETP.GE.AND P4, PT, R218, UR4, PT ;  /* 0x00000004da007c0c */ /* 0x000fe4000bf86270 */
[----:B------:R-:W-:Y:S02]  /*10d00*/  ISETP.GE.AND P0, PT, R9, UR4, PT ;  /* 0x0000000409007c0c */ /* 0x000fe4000bf06270 */
[----:B------:R-:W-:Y:S02]  /*10d10*/  ISETP.GE.AND P1, PT, R207, UR4, PT ;  /* 0x00000004cf007c0c */ /* 0x000fe4000bf26270 */
[----:B------:R-:W-:-:S02]  /*10d20*/  ISETP.GE.AND P2, PT, R13, UR4, PT ;  /* 0x000000040d007c0c */ /* 0x000fc4000bf46270 */
[----:B0--3--:R-:W-:Y:S02]  /*10d30*/  SHF.R.S32.HI R0, RZ, 0x1f, R9 ;  /* 0x0000001fff007819 */ /* 0x009fe40000011409 */
[----:B------:R-:W-:Y:S01]  /*10d40*/  SHF.R.S32.HI R14, RZ, 0x1f, R13 ;  /* 0x0000001fff0e7819 */ /* 0x000fe2000001140d */
[----:B-12-4-:R-:W-:Y:S01]  /*10d50*/  @!P3 IMAD.WIDE R2, R19, 0x4, R4 ;  /* 0x000000041302b825 */ /* 0x016fe200078e0204 */
[----:B------:R-:W-:Y:S02]  /*10d60*/  SHF.R.S32.HI R15, RZ, 0x1f, R206 ;  /* 0x0000001fff0f7819 */ /* 0x000fe400000114ce */
[-C--:B------:R-:W-:Y:S02]  /*10d70*/  @!P4 LEA R6, P6, R218, R4.reuse, 0x2 ;  /* 0x00000004da06c211 */ /* 0x080fe400078c10ff */
[----:B------:R-:W-:Y:S01]  /*10d80*/  @!P0 LEA R10, P5, R9, R4, 0x2 ;  /* 0x00000004090a8211 */ /* 0x000fe200078a10ff */
[----:B------:R0:W-:Y:S01]  /*10d90*/  @!P3 ST.E.64 desc[UR36][R2.64], R26 ;  /* 0x0000001a0200b985 */ /* 0x0001e2000c101b24 */
[----:B------:R-:W-:-:S02]  /*10da0*/  ISETP.GE.AND P3, PT, R206, UR4, PT ;  /* 0x00000004ce007c0c */ /* 0x000fc4000bf66270 */
[-C--:B------:R-:W-:Y:S02]  /*10db0*/  @!P4 LEA.HI.X R7, R218, R5.reuse, R74, 0x2, P6 ;  /* 0x00000005da07c211 */ /* 0x080fe400030f144a */
[-C--:B------:R-:W-:Y:S02]  /*10dc0*/  @!P0 LEA.HI.X R11, R9, R5.reuse, R0, 0x2, P5 ;  /* 0x00000005090b8211 */ /* 0x080fe400028f1400 */
[----:B------:R-:W-:Y:S01]  /*10dd0*/  SHF.R.S32.HI R0, RZ, 0x1f, R207 ;  /* 0x0000001fff007819 */ /* 0x000fe200000114cf */
[----:B------:R1:W-:Y:S01]  /*10de0*/  @!P4 ST.E.64 desc[UR36][R6.64], R30 ;  /* 0x0000001e0600c985 */ /* 0x0003e2000c101b24 */
[-C--:B------:R-:W-:Y:S02]  /*10df0*/  @!P1 LEA R8, P5, R207, R4.reuse, 0x2 ;  /* 0x00000004cf089211 */ /* 0x080fe400078a10ff */
[----:B------:R-:W-:Y:S02]  /*10e00*/  @!P2 LEA R12, P6, R13, R4, 0x2 ;  /* 0x000000040d0ca211 */ /* 0x000fe400078c10ff */
[----:B------:R-:W-:-:S02]  /*10e10*/  @!P1 LEA.HI.X R9, R207, R5, R0, 0x2, P5 ;  /* 0x00000005cf099211 */ /* 0x000fc400028f1400 */
[----:B------:R-:W-:Y:S02]  /*10e20*/  ISETP.GE.AND P4, PT, R205, UR4, PT ;  /* 0x00000004cd007c0c */ /* 0x000fe4000bf86270 */
[-C--:B------:R-:W-:Y:S01]  /*10e30*/  @!P2 LEA.HI.X R13, R13, R5.reuse, R14, 0x2, P6 ;  /* 0x000000050d0da211 */ /* 0x080fe200030f140e */
[----:B------:R2:W-:Y:S01]  /*10e40*/  @!P1 ST.E.64 desc[UR36][R8.64], R34 ;  /* 0x0000002208009985 */ /* 0x0005e2000c101b24 */
[----:B------:R-:W-:Y:S02]  /*10e50*/  ISETP.GE.AND P5, PT, R204, UR4, PT ;  /* 0x00000004cc007c0c */ /* 0x000fe4000bfa6270 */
[C---:B0-----:R-:W-:Y:S01]  /*10e60*/  @!P3 LEA R2, P1, R206.reuse, R4, 0x2 ;  /* 0x00000004ce02b211 */ /* 0x041fe200078210ff */
[----:B------:R0:W-:Y:S01]  /*10e70*/  @!P0 ST.E.64 desc[UR36][R10.64], R38 ;  /* 0x000000260a008985 */ /* 0x0001e2000c101b24 */
[----:B------:R-:W-:Y:S02]  /*10e80*/  SHF.R.S32.HI R0, RZ, 0x1f, R205 ;  /* 0x0000001fff007819 */ /* 0x000fe400000114cd */
[----:B------:R-:W-:Y:S01]  /*10e90*/  @!P3 LEA.HI.X R3, R206, R5, R15, 0x2, P1 ;  /* 0x00000005ce03b211 */ /* 0x000fe200008f140f */
[----:B------:R3:W-:Y:S01]  /*10ea0*/  @!P2 ST.E.64 desc[UR36][R12.64], R42 ;  /* 0x0000002a0c00a985 */ /* 0x0007e2000c101b24 */
[----:B------:R-:W-:-:S02]  /*10eb0*/  ISETP.GE.AND P2, PT, R203, UR4, PT ;  /* 0x00000004cb007c0c */ /* 0x000fc4000bf46270 */
[----:B------:R-:W-:Y:S01]  /*10ec0*/  ISETP.GE.AND P1, PT, R202, UR4, PT ;  /* 0x00000004ca007c0c */ /* 0x000fe2000bf26270 */
[----:B------:R4:W-:Y:S01]  /*10ed0*/  @!P3 ST.E.64 desc[UR36][R2.64], R46 ;  /* 0x0000002e0200b985 */ /* 0x0009e2000c101b24 */
[CC--:B-1----:R-:W-:Y:S02]  /*10ee0*/  @!P4 LEA R6, P0, R205.reuse, R4.reuse, 0x2 ;  /* 0x00000004cd06c211 */ /* 0x0c2fe400078010ff */
[----:B------:R-:W-:Y:S02]  /*10ef0*/  SHF.R.S32.HI R17, RZ, 0x1f, R204 ;  /* 0x0000001fff117819 */ /* 0x000fe400000114cc */
[----:B------:R-:W-:Y:S02]  /*10f00*/  @!P5 LEA R14, P6, R204, R4, 0x2 ;  /* 0x00000004cc0ed211 */ /* 0x000fe400078c10ff */
[----:B------:R-:W-:Y:S02]  /*10f10*/  @!P4 LEA.HI.X R7, R205, R5, R0, 0x2, P0 ;  /* 0x00000005cd07c211 */ /* 0x000fe400000f1400 */
[----:B------:R-:W-:-:S02]  /*10f20*/  ISETP.GE.AND P0, PT, R201, UR4, PT ;  /* 0x00000004c9007c0c */ /* 0x000fc4000bf06270 */
[----:B------:R-:W-:Y:S01]  /*10f30*/  @!P5 LEA.HI.X R15, R204, R5, R17, 0x2, P6 ;  /* 0x00000005cc0fd211 */ /* 0x000fe200030f1411 */
[----:B------:R1:W-:Y:S01]  /*10f40*/  @!P4 ST.E.64 desc[UR36][R6.64], R50 ;  /* 0x000000320600c985 */ /* 0x0003e2000c101b24 */
[----:B------:R-:W-:Y:S02]  /*10f50*/  SHF.R.S32.HI R0, RZ, 0x1f, R203 ;  /* 0x0000001fff007819 */ /* 0x000fe400000114cb */
[-C--:B--2---:R-:W-:Y:S01]  /*10f60*/  @!P2 LEA R8, P4, R203, R4.reuse, 0x2 ;  /* 0x00000004cb08a211 */ /* 0x084fe200078810ff */
[----:B------:R2:W-:Y:S01]  /*10f70*/  @!P5 ST.E.64 desc[UR36][R14.64], R54 ;  /* 0x000000360e00d985 */ /* 0x0005e2000c101b24 */
[----:B0-----:R-:W-:Y:S02]  /*10f80*/  SHF.R.S32.HI R11, RZ, 0x1f, R202 ;  /* 0x0000001fff0b7819 */ /* 0x001fe400000114ca */
[----:B------:R-:W-:Y:S02]  /*10f90*/  @!P1 LEA R10, P3, R202, R4, 0x2 ;  /* 0x00000004ca0a9211 */ /* 0x000fe400078610ff */
[----:B------:R-:W-:-:S02]  /*10fa0*/  ISETP.GE.AND P5, PT, R200, UR4, PT ;  /* 0x00000004c8007c0c */ /* 0x000fc4000bfa6270 */
[-C--:B------:R-:W-:Y:S02]  /*10fb0*/  @!P2 LEA.HI.X R9, R203, R5.reuse, R0, 0x2, P4 ;  /* 0x00000005cb09a211 */ /* 0x080fe400020f1400 */
[----:B------:R-:W-:Y:S02]  /*10fc0*/  ISETP.GE.AND P4, PT, R199, UR4, PT ;  /* 0x00000004c7007c0c */ /* 0x000fe4000bf86270 */
[----:B------:R-:W-:Y:S01]  /*10fd0*/  @!P1 LEA.HI.X R11, R202, R5, R11, 0x2, P3 ;  /* 0x00000005ca0b9211 */ /* 0x000fe200018f140b */
[----:B------:R0:W-:Y:S01]  /*10fe0*/  @!P2 ST.E.64 desc[UR36][R8.64], R58 ;  /* 0x0000003a0800a985 */ /* 0x0001e2000c101b24 */
[----:B------:R-:W-:Y:S02]  /*10ff0*/  ISETP.GE.AND P3, PT, R198, UR4, PT ;  /* 0x00000004c6007c0c */ /* 0x000fe4000bf66270 */
[----:B---3--:R-:W-:Y:S01]  /*11000*/  SHF.R.S32.HI R13, RZ, 0x1f, R201 ;  /* 0x0000001fff0d7819 */ /* 0x008fe200000114c9 */
[----:B------:R3:W-:Y:S01]  /*11010*/  @!P1 ST.E.64 desc[UR36][R10.64], R62 ;  /* 0x0000003e0a009985 */ /* 0x0007e2000c101b24 */
[----:B------:R-:W-:-:S02]  /*11020*/  @!P0 LEA R12, P6, R201, R4, 0x2 ;  /* 0x00000004c90c8211 */ /* 0x000fc400078c10ff */
[----:B----4-:R-:W-:Y:S02]  /*11030*/  SHF.R.S32.HI R3, RZ, 0x1f, R200 ;  /* 0x0000001fff037819 */ /* 0x010fe400000114c8 */
[----:B------:R-:W-:Y:S02]  /*11040*/  @!P0 LEA.HI.X R13, R201, R5, R13, 0x2, P6 ;  /* 0x00000005c90d8211 */ /* 0x000fe400030f140d */
[-C--:B------:R-:W-:Y:S02]  /*11050*/  @!P5 LEA R2, P1, R200, R4.reuse, 0x2 ;  /* 0x00000004c802d211 */ /* 0x080fe400078210ff */
[----:B------:R-:W-:Y:S01]  /*11060*/  SHF.R.S32.HI R0, RZ, 0x1f, R199 ;  /* 0x0000001fff007819 */ /* 0x000fe200000114c7 */
[----:B------:R4:W-:Y:S01]  /*11070*/  @!P0 ST.E.64 desc[UR36][R12.64], R66 ;  /* 0x000000420c008985 */ /* 0x0009e2000c101b24 */
[----:B------:R-:W-:Y:S02]  /*11080*/  ISETP.GE.AND P2, PT, R197, UR4, PT ;  /* 0x00000004c5007c0c */ /* 0x000fe4000bf46270 */
[----:B-1----:R-:W-:-:S02]  /*11090*/  @!P4 LEA R6, P0, R199, R4, 0x2 ;  /* 0x00000004c706c211 */ /* 0x002fc400078010ff */
[----:B--2---:R-:W-:Y:S02]  /*110a0*/  SHF.R.S32.HI R15, RZ, 0x1f, R198 ;  /* 0x0000001fff0f7819 */ /* 0x004fe400000114c6 */
[----:B------:R-:W-:Y:S02]  /*110b0*/  @!P3 LEA R14, P6, R198, R4, 0x2 ;  /* 0x00000004c60eb211 */ /* 0x000fe400078c10ff */
[-C--:B------:R-:W-:Y:S02]  /*110c0*/  @!P5 LEA.HI.X R3, R200, R5.reuse, R3, 0x2, P1 ;  /* 0x00000005c803d211 */ /* 0x080fe400008f1403 */
[----:B------:R-:W-:Y:S02]  /*110d0*/  ISETP.GE.AND P1, PT, R196, UR4, PT ;  /* 0x00000004c4007c0c */ /* 0x000fe4000bf26270 */
[----:B------:R-:W-:Y:S01]  /*110e0*/  @!P4 LEA.HI.X R7, R199, R5, R0, 0x2, P0 ;  /* 0x00000005c707c211 */ /* 0x000fe200000f1400 */
[----:B------:R1:W-:Y:S01]  /*110f0*/  @!P5 ST.E.64 desc[UR36][R2.64], R70 ;  /* 0x000000460200d985 */ /* 0x0003e2000c101b24 */
[----:B------:R-:W-:-:S02]  /*11100*/  ISETP.GE.AND P0, PT, R217, UR4, PT ;  /* 0x00000004d9007c0c */ /* 0x000fc4000bf06270 */
[----:B------:R-:W-:Y:S01]  /*11110*/  @!P3 LEA.HI.X R15, R198, R5, R15, 0x2, P6 ;  /* 0x00000005c60fb211 */ /* 0x000fe200030f140f */
[----:B------:R2:W-:Y:S01]  /*11120*/  @!P4 ST.E.64 desc[UR36][R6.64], R122 ;  /* 0x0000007a0600c985 */ /* 0x0005e2000c101b24 */
[----:B------:R-:W-:Y:S02]  /*11130*/  SHF.R.S32.HI R0, RZ, 0x1f, R197 ;  /* 0x0000001fff007819 */ /* 0x000fe400000114c5 */
[-C--:B0-----:R-:W-:Y:S01]  /*11140*/  @!P2 LEA R8, P4, R197, R4.reuse, 0x2 ;  /* 0x00000004c508a211 */ /* 0x081fe200078810ff */
[----:B------:R-:W-:Y:S01]  /*11150*/  @!P3 ST.E.64 desc[UR36][R14.64], R78 ;  /* 0x0000004e0e00b985 */ /* 0x000fe2000c101b24 */
[----:B------:R-:W-:Y:S02]  /*11160*/  ISETP.GE.AND P3, PT, R216, UR4, PT ;  /* 0x00000004d8007c0c */ /* 0x000fe4000bf66270 */
[----:B---3--:R-:W-:Y:S02]  /*11170*/  SHF.R.S32.HI R11, RZ, 0x1f, R196 ;  /* 0x0000001fff0b7819 */ /* 0x008fe400000114c4 */
[----:B------:R-:W-:-:S02]  /*11180*/  @!P1 LEA R10, P5, R196, R4, 0x2 ;  /* 0x00000004c40a9211 */ /* 0x000fc400078a10ff */
[-C--:B------:R-:W-:Y:S02]  /*11190*/  @!P2 LEA.HI.X R9, R197, R5.reuse, R0, 0x2, P4 ;  /* 0x00000005c509a211 */ /* 0x080fe400020f1400 */
[-C--:B----4-:R-:W-:Y:S02]  /*111a0*/  @!P0 LEA R12, P6, R217, R4.reuse, 0x2 ;  /* 0x00000004d90c8211 */ /* 0x090fe400078c10ff */
[----:B------:R-:W-:Y:S01]  /*111b0*/  ISETP.GE.AND P4, PT, R215, UR4, PT ;  /* 0x00000004d7007c0c */ /* 0x000fe2000bf86270 */
[----:B------:R0:W-:Y:S01]  /*111c0*/  @!P2 ST.E.64 desc[UR36][R8.64], R82 ;  /* 0x000000520800a985 */ /* 0x0001e2000c101b24 */
[-C--:B------:R-:W-:Y:S02]  /*111d0*/  @!P1 LEA.HI.X R11, R196, R5.reuse, R11, 0x2, P5 ;  /* 0x00000005c40b9211 */ /* 0x080fe400028f140b */
[----:B------:R-:W-:Y:S02]  /*111e0*/  @!P0 LEA.HI.X R13, R217, R5, R73, 0x2, P6 ;  /* 0x00000005d90d8211 */ /* 0x000fe400030f1449 */
[----:B------:R-:W-:Y:S01]  /*111f0*/  ISETP.GE.AND P2, PT, R214, UR4, PT ;  /* 0x00000004d6007c0c */ /* 0x000fe2000bf46270 */
[----:B------:R3:W-:Y:S01]  /*11200*/  @!P1 ST.E.64 desc[UR36][R10.64], R86 ;  /* 0x000000560a009985 */ /* 0x0007e2000c101b24 */
[----:B-1----:R-:W-:-:S02]  /*11210*/  @!P3 LEA R2, P5, R216, R4, 0x2 ;  /* 0x00000004d802b211 */ /* 0x002fc400078a10ff */
[----:B------:R-:W-:Y:S01]  /*11220*/  ISETP.GE.AND P1, PT, R213, UR4, PT ;  /* 0x00000004d5007c0c */ /* 0x000fe2000bf26270 */
[----:B------:R1:W-:Y:S01]  /*11230*/  @!P0 ST.E.64 desc[UR36][R12.64], R90 ;  /* 0x0000005a0c008985 */ /* 0x0003e2000c101b24 */
[----:B------:R-:W-:Y:S02]  /*11240*/  ISETP.GE.AND P0, PT, R212, UR4, PT ;  /* 0x00000004d4007c0c */ /* 0x000fe4000bf06270 */
[----:B------:R-:W-:Y:S02]  /*11250*/  @!P3 LEA.HI.X R3, R216, R5, R229, 0x2, P5 ;  /* 0x00000005d803b211 */ /* 0x000fe400028f14e5 */
[----:B------:R-:W-:Y:S02]  /*11260*/  ISETP.GE.AND P5, PT, R211, UR4, PT ;  /* 0x00000004d3007c0c */ /* 0x000fe4000bfa6270 */
[-C--:B--2---:R-:W-:Y:S01]  /*11270*/  @!P4 LEA R6, P6, R215, R4.reuse, 0x2 ;  /* 0x00000004d706c211 */ /* 0x084fe200078c10ff */
[----:B------:R2:W-:Y:S01]  /*11280*/  @!P3 ST.E.64 desc[UR36][R2.64], R94 ;  /* 0x0000005e0200b985 */ /* 0x0005e2000c101b24 */
[----:B0-----:R-:W-:-:S02]  /*11290*/  @!P2 LEA R8, P3, R214, R4, 0x2 ;  /* 0x00000004d608a211 */ /* 0x001fc400078610ff */
[-C--:B------:R-:W-:Y:S02]  /*112a0*/  @!P4 LEA.HI.X R7, R215, R5.reuse, R228, 0x2, P6 ;  /* 0x00000005d707c211 */ /* 0x080fe400030f14e4 */
[-C--:B---3--:R-:W-:Y:S02]  /*112b0*/  @!P1 LEA R10, P6, R213, R4.reuse, 0x2 ;  /* 0x00000004d50a9211 */ /* 0x088fe400078c10ff */
[-C--:B------:R-:W-:Y:S01]  /*112c0*/  @!P2 LEA.HI.X R9, R214, R5.reuse, R227, 0x2, P3 ;  /* 0x00000005d609a211 */ /* 0x080fe200018f14e3 */
[----:B------:R2:W-:Y:S01]  /*112d0*/  @!P4 ST.E.64 desc[UR36][R6.64], R124 ;  /* 0x0000007c0600c985 */ /* 0x0005e2000c101b24 */
[-C--:B-1----:R-:W-:Y:S02]  /*112e0*/  @!P0 LEA R12, P4, R212, R4.reuse, 0x2 ;  /* 0x00000004d40c8211 */ /* 0x082fe400078810ff */
[----:B------:R-:W-:Y:S01]  /*112f0*/  @!P5 LEA R14, P3, R211, R4, 0x2 ;  /* 0x00000004d30ed211 */ /* 0x000fe200078610ff */
[----:B------:R2:W-:Y:S01]  /*11300*/  @!P2 ST.E.64 desc[UR36][R8.64], R126 ;  /* 0x0000007e0800a985 */ /* 0x0005e2000c101b24 */
[----:B------:R-:W-:-:S02]  /*11310*/  @!P1 LEA.HI.X R11, R213, R5, R226, 0x2, P6 ;  /* 0x00000005d50b9211 */ /* 0x000fc400030f14e2 */
[-C--:B------:R-:W-:Y:S02]  /*11320*/  @!P0 LEA.HI.X R13, R212, R5.reuse, R225, 0x2, P4 ;  /* 0x00000005d40d8211 */ /* 0x080fe400020f14e1 */
[----:B------:R-:W-:Y:S01]  /*11330*/  @!P5 LEA.HI.X R15, R211, R5, R224, 0x2, P3 ;  /* 0x00000005d30fd211 */ /* 0x000fe200018f14e0 */
[----:B------:R2:W-:Y:S04]  /*11340*/  @!P1 ST.E.64 desc[UR36][R10.64], R128 ;  /* 0x000000800a009985 */ /* 0x0005e8000c101b24 */
[----:B------:R2:W-:Y:S01]  /*11350*/  @!P0 ST.E.64 desc[UR36][R12.64], R110 ;  /* 0x0000006e0c008985 */ /* 0x0005e2000c101b24 */
[----:B------:R-:W-:-:S03]  /*11360*/  ISETP.GE.AND P0, PT, R210, UR4, PT ;  /* 0x00000004d2007c0c */ /* 0x000fc6000bf06270 */
[----:B------:R2:W-:Y:S10]  /*11370*/  @!P5 ST.E.64 desc[UR36][R14.64], R114 ;  /* 0x000000720e00d985 */ /* 0x0005f4000c101b24 */
[----:B------:R-:W-:Y:S05]  /*11380*/  @P0 BRA `(.L_x_1311) ;  /* 0x0000000c00d40947 */ /* 0x000fea0003800000 */
[----:B--2---:R-:W-:-:S04]  /*11390*/  LEA R2, P0, R210, R4, 0x2 ;  /* 0x00000004d2027211 */ /* 0x004fc800078010ff */
[----:B------:R-:W-:-:S05]  /*113a0*/  LEA.HI.X R3, R210, R5, R223, 0x2, P0 ;  /* 0x00000005d2037211 */ /* 0x000fca00000f14df */
[----:B------:R0:W-:Y:S01]  /*113b0*/  ST.E.64 desc[UR36][R2.64], R118 ;  /* 0x0000007602007985 */ /* 0x0001e2000c101b24 */
[----:B------:R-:W-:Y:S05]  /*113c0*/  BRA `(.L_x_1311) ;  /* 0x0000000c00c47947 */ /* 0x000fea0003800000 */
.L_x_1302:
[----:B------:R-:W0:Y:S01]  /*113d0*/  LDC.64 R2, c[0x0][0xc00] ;  /* 0x00030000ff027b82 */ /* 0x000e220000000a00 */
[----:B------:R-:W-:Y:S01]  /*113e0*/  R2UR UR11, R220 ;  /* 0x00000000dc0b72ca */ /* 0x000fe200000e0000 */
[----:B------:R-:W-:Y:S01]  /*113f0*/  ULDC.64 UR8, c[0x0][0xc00] ;  /* 0x0003000000087ab9 */ /* 0x000fe20000000a00 */
[----:B------:R-:W-:Y:S01]  /*11400*/  IMAD.MOV.U32 R7, RZ, RZ, RZ ;  /* 0x000000ffff077224 */ /* 0x000fe200078e00ff */
[----:B------:R-:W-:-:S04]  /*11410*/  R2UR UR10, R195 ;  /* 0x00000000c30a72ca */ /* 0x000fc800000e0000 */
[----:B------:R-:W1:Y:S06]  /*11420*/  LDC.64 R4, c[0x0][0xc08] ;  /* 0x00030200ff047b82 */ /* 0x000e6c0000000a00 */
[----:B------:R-:W-:Y:S01]  /*11430*/  UIMAD.WIDE UR8, UR11, 0x4, UR8 ;  /* 0x000000040b0878a5 */ /* 0x000fe2000f8e0208 */
[----:B0-----:R-:W-:-:S05]  /*11440*/  ISETP.NE.U32.AND P0, PT, R2, RZ, PT ;  /* 0x000000ff0200720c */ /* 0x001fca0003f05070 */
[----:B------:R-:W-:Y:S01]  /*11450*/  IMAD.U32 R2, RZ, RZ, UR8 ;  /* 0x00000008ff027e24 */ /* 0x000fe2000f8e00ff */
[----:B------:R-:W-:Y:S01]  /*11460*/  R2UR UR4, R3 ;  /* 0x00000000030472ca */ /* 0x000fe200000e0000 */
[----:B------:R-:W-:Y:S01]  /*11470*/  IMAD.U32 R3, RZ, RZ, UR9 ;  /* 0x00000009ff037e24 */ /* 0x000fe2000f8e00ff */
[----:B-1----:R-:W-:-:S05]  /*11480*/  ISETP.NE.U32.AND P1, PT, R4, RZ, PT ;  /* 0x000000ff0400720c */ /* 0x002fca0003f25070 */
[----:B------:R-:W-:-:S06]  /*11490*/  VOTEU.ANY UP0, P0 ;  /* 0x00000000003f7886 */ /* 0x000fcc0000000100 */
[----:B------:R-:W-:Y:S01]  /*114a0*/  UISETP.NE.AND.EX UP0, UPT, UR4, URZ, UPT, UP0 ;  /* 0x0000003f0400728c */ /* 0x000fe2000bf05300 */
[----:B------:R-:W-:Y:S01]  /*114b0*/  R2UR UR4, R5 ;  /* 0x00000000050472ca */ /* 0x000fe200000e0000 */
[----:B------:R-:W-:-:S04]  /*114c0*/  VOTEU.ANY UP1, P1 ;  /* 0x00000000003f7886 */ /* 0x000fc80000820100 */
[----:B------:R-:W-:-:S08]  /*114d0*/  PLOP3.LUT P0, PT, PT, PT, UP0, 0x80, 0x0 ;  /* 0x000000000000781c */ /* 0x000fd00003f0f008 */
[----:B------:R-:W-:-:S06]  /*114e0*/  UISETP.NE.AND.EX UP1, UPT, UR4, URZ, UPT, UP1 ;  /* 0x0000003f0400728c */ /* 0x000fcc000bf25310 */
[----:B------:R-:W-:Y:S01]  /*114f0*/  PLOP3.LUT P1, PT, PT, PT, UP1, 0x80, 0x0 ;  /* 0x000000000000781c */ /* 0x000fe20003f2f018 */
[----:B------:R0:W5:Y:S01]  /*11500*/  @P0 LDG.E R7, desc[UR36][R2.64] ;  /* 0x0000002402070981 */ /* 0x000162000c1e1900 */
[----:B------:R-:W-:Y:S02]  /*11510*/  ULDC UR4, c[0x0][0xa88] ;  /* 0x0002a20000047ab9 */ /* 0x000fe40000000800 */
[----:B------:R-:W-:Y:S01]  /*11520*/  IMAD.U32 R0, RZ, RZ, UR4 ;  /* 0x00000004ff007e24 */ /* 0x000fe2000f8e00ff */
[----:B------:R-:W-:Y:S02]  /*11530*/  @UP1 ULDC.64 UR8, c[0x0][0xc08] ;  /* 0x0003020000081ab9 */ /* 0x000fe40000000a00 */
[----:B------:R-:W-:-:S06]  /*11540*/  @UP1 UIMAD.WIDE UR8, UR11, 0x4, UR8 ;  /* 0x000000040b0818a5 */ /* 0x000fcc000f8e0208 */
[----:B------:R-:W-:Y:S02]  /*11550*/  IMAD.U32 R4, RZ, RZ, UR8 ;  /* 0x00000008ff047e24 */ /* 0x000fe4000f8e00ff */
[----:B------:R-:W-:-:S05]  /*11560*/  IMAD.U32 R5, RZ, RZ, UR9 ;  /* 0x00000009ff057e24 */ /* 0x000fca000f8e00ff */
[----:B------:R0:W5:Y:S01]  /*11570*/  @P1 LDG.E R0, desc[UR36][R4.64] ;  /* 0x0000002404001981 */ /* 0x000162000c1e1900 */
[----:B------:R-:W-:-:S11]  /*11580*/  UISETP.NE.AND UP1, UPT, UR10, URZ, UPT ;  /* 0x0000003f0a00728c */ /* 0x000fd6000bf25270 */
[----:B------:R-:W-:Y:S02]  /*11590*/  @!UP1 ULDC UR10, c[0x0][0xad4] ;  /* 0x0002b500000a9ab9 */ /* 0x000fe40000000800 */
[----:B------:R-:W-:Y:S01]  /*115a0*/  IMAD.U32 R195, RZ, RZ, UR10 ;  /* 0x0000000affc37e24 */ /* 0x000fe2000f8e00ff */
[----:B0-----:R-:W-:Y:S06]  /*115b0*/  @P1 BRA `(.L_x_1314) ;  /* 0x0000000000101947 */ /* 0x001fec0003800000 */
[----:B------:R-:W-:Y:S05]  /*115c0*/  @!P0 BRA `(.L_x_1314) ;  /* 0x00000000000c8947 */ /* 0x000fea0003800000 */
[----:B------:R-:W2:Y:S04]  /*115d0*/  LDG.E R5, desc[UR36][R2.64] ;  /* 0x0000002402057981 */ /* 0x000ea8000c1e1900 */
[----:B-----5:R-:W2:Y:S02]  /*115e0*/  LDG.E R0, desc[UR36][R2.64+0x4] ;  /* 0x0000042402007981 */ /* 0x020ea4000c1e1900 */
[----:B--2---:R-:W-:-:S07]  /*115f0*/  IMAD.IADD R0, R0, 0x1, -R5 ;  /* 0x0000000100007824 */ /* 0x004fce00078e0a05 */
.L_x_1314:
[----:B------:R-:W0:Y:S01]  /*11600*/  S2R R2, SR_TID.X ;  /* 0x0000000000027919 */ /* 0x000e220000002100 */
[----:B------:R-:W-:Y:S01]  /*11610*/  R2UR UR4, R220 ;  /* 0x00000000dc0472ca */ /* 0x000fe200000e0000 */
[----:B------:R-:W-:Y:S01]  /*11620*/  BSSY B1, `(.L_x_1315) ;  /* 0x0000043000017945 */ /* 0x000fe20003800000 */
[----:B-----5:R-:W-:-:S11]  /*11630*/  R2UR UR20, R7 ;  /* 0x00000000071472ca */ /* 0x020fd600000e0000 */
[----:B------:R-:W-:Y:S02]  /*11640*/  USHF.R.S32.HI UR8, URZ, 0x1f, UR4 ;  /* 0x0000001f3f087899 */ /* 0x000fe40008011404 */
[----:B------:R-:W-:Y:S02]  /*11650*/  USEL UR4, UR4, URZ, !UP0 ;  /* 0x0000003f04047287 */ /* 0x000fe4000c000000 */
[----:B------:R-:W-:Y:S02]  /*11660*/  USEL UR8, UR8, URZ, !UP0 ;  /* 0x0000003f08087287 */ /* 0x000fe4000c000000 */
[----:B------:R-:W-:Y:S01]  /*11670*/  USHF.R.S32.HI UR20, URZ, 0x1f, UR20 ;  /* 0x0000001f3f147899 */ /* 0x000fe20008011414 */
[----:B0-----:R-:W-:-:S05]  /*11680*/  VIADD R2, R2, 0xffffff80 ;  /* 0xffffff8002027836 */ /* 0x001fca0000000000 */
[----:B------:R-:W-:-:S13]  /*11690*/  ISETP.GT.AND P0, PT, R2, 0x7f, PT ;  /* 0x0000007f0200780c */ /* 0x000fda0003f04270 */
[----:B------:R-:W-:Y:S05]  /*116a0*/  @P0 BRA `(.L_x_1316) ;  /* 0x0000000000e80947 */ /* 0x000fea0003800000 */
[----:B------:R-:W0:Y:S01]  /*116b0*/  S2R R6, SR_TID.X ;  /* 0x0000000000067919 */ /* 0x000e220000002100 */
[----:B------:R-:W1:Y:S01]  /*116c0*/  LDC R9, c[0x0][0xbe8] ;  /* 0x0002fa00ff097b82 */ /* 0x000e620000000800 */
[----:B------:R-:W-:-:S13]  /*116d0*/  R2UR UR9, R23 ;  /* 0x00000000170972ca */ /* 0x000fda00000e0000 */
[----:B------:R-:W-:Y:S02]  /*116e0*/  IMAD.U32 R3, RZ, RZ, UR9 ;  /* 0x00000009ff037e24 */ /* 0x000fe4000f8e00ff */
[----:B-1----:R-:W-:-:S03]  /*116f0*/  IMAD R2, R0, R9, RZ ;  /* 0x0000000900027224 */ /* 0x002fc600078e02ff */
[----:B0-----:R-:W-:-:S04]  /*11700*/  IADD3 R6, R3, -0x80, R6 ;  /* 0xffffff8003067810 */ /* 0x001fc80007ffe006 */
        /* <DEDUP_REMOVED lines=15> */
[----:B------:R-:W-:Y:S02]  /*11800*/  UIMAD.WIDE.U32 UR16, UR10, UR19, URZ ;  /* 0x000000130a1072a5 */ /* 0x000fe4000f8e003f */
[----:B------:R-:W-:Y:S01]  /*11810*/  UIMAD UR19, UR11, UR19, URZ ;  /* 0x000000130b1372a4 */ /* 0x000fe2000f8e023f */
[----:B0-----:R-:W-:Y:S01]  /*11820*/  @P0 IMAD.HI.U32 R5, R6, R5, RZ ;  /* 0x0000000506050227 */ /* 0x001fe200078e00ff */
[----:B------:R-:W-:Y:S02]  /*11830*/  UIMAD UR13, UR13, UR4, URZ ;  /* 0x000000040d0d72a4 */ /* 0x000fe4000f8e023f */
[----:B------:R-:W-:Y:S01]  /*11840*/  UIMAD.WIDE.U32 UR10, UR12, UR4, URZ ;  /* 0x000000040c0a72a5 */ /* 0x000fe2000f8e003f */
[----:B------:R-:W-:Y:S01]  /*11850*/  IMAD.U32 R2, RZ, RZ, UR16 ;  /* 0x00000010ff027e24 */ /* 0x000fe2000f8e00ff */
[----:B------:R-:W-:-:S02]  /*11860*/  UIADD3 UR19, UR17, UR19, URZ ;  /* 0x0000001311137290 */ /* 0x000fc4000fffe03f */
[----:B------:R-:W-:Y:S01]  /*11870*/  IMAD.U32 R3, RZ, RZ, UR17 ;  /* 0x00000011ff037e24 */ /* 0x000fe2000f8e00ff */
[----:B------:R-:W-:Y:S01]  /*11880*/  UIMAD UR13, UR12, UR8, UR13 ;  /* 0x000000080c0d72a4 */ /* 0x000fe2000f8e020d */
[----:B-1----:R-:W-:Y:S01]  /*11890*/  @P0 SHF.R.U32.HI R4, RZ, R8, R5 ;  /* 0x00000008ff040219 */ /* 0x002fe20000011605 */
[----:B------:R-:W-:Y:S01]  /*118a0*/  ULDC.64 UR14, c[0x0][UR18+0x228] ;  /* 0x00008a00120e7abb */ /* 0x000fe20008000a00 */
[----:B------:R-:W-:Y:S01]  /*118b0*/  IADD3 R3, P0, P1, R2, UR10, R7 ;  /* 0x0000000a02037c10 */ /* 0x000fe2000f91e007 */
[----:B------:R-:W-:Y:S01]  /*118c0*/  UIADD3 UR13, UR11, UR13, URZ ;  /* 0x0000000d0b0d7290 */ /* 0x000fe2000fffe03f */
[----:B------:R-:W-:Y:S01]  /*118d0*/  IMAD.U32 R2, RZ, RZ, UR20 ;  /* 0x00000014ff027e24 */ /* 0x000fe2000f8e00ff */
[----:B------:R-:W-:Y:S01]  /*118e0*/  UIMAD.WIDE.U32 UR16, UR14, UR9, URZ ;  /* 0x000000090e1072a5 */ /* 0x000fe2000f8e003f */
[----:B------:R-:W-:Y:S01]  /*118f0*/  IMAD.MOV R5, RZ, RZ, -R4 ;  /* 0x000000ffff057224 */ /* 0x000fe200078e0a04 */
[----:B------:R-:W-:Y:S01]  /*11900*/  UIMAD UR9, UR15, UR9, URZ ;  /* 0x000000090f0972a4 */ /* 0x000fe2000f8e023f */
[----:B------:R-:W-:Y:S01]  /*11910*/  IMAD.U32 R11, RZ, RZ, UR19 ;  /* 0x00000013ff0b7e24 */ /* 0x000fe2000f8e00ff */
[----:B------:R-:W-:Y:S01]  /*11920*/  ULDC.64 UR10, c[0x0][UR18+0x210] ;  /* 0x00008400120a7abb */ /* 0x000fe20008000a00 */
[----:B------:R-:W-:Y:S01]  /*11930*/  IMAD R5, R9, R5, R6 ;  /* 0x0000000509057224 */ /* 0x000fe200078e0206 */
[----:B------:R-:W-:-:S02]  /*11940*/  UIADD3 UR9, UR17, UR9, URZ ;  /* 0x0000000911097290 */ /* 0x000fc4000fffe03f */
[----:B------:R-:W-:Y:S01]  /*11950*/  IADD3.X R6, R11, UR13, R2, P0, P1 ;  /* 0x0000000d0b067c10 */ /* 0x000fe200087e2402 */
[----:B------:R-:W-:Y:S01]  /*11960*/  IMAD R9, R5, UR11, RZ ;  /* 0x0000000b05097c24 */ /* 0x000fe2000f8e02ff */
[----:B------:R-:W-:Y:S01]  /*11970*/  IADD3 R2, P0, P1, R4, UR16, R3 ;  /* 0x0000001004027c10 */ /* 0x000fe2000f91e003 */
[----:B------:R-:W-:Y:S01]  /*11980*/  ULDC.64 UR12, c[0x0][0xba8] ;  /* 0x0002ea00000c7ab9 */ /* 0x000fe20000000a00 */
[----:B------:R-:W-:Y:S01]  /*11990*/  SHF.R.S32.HI R3, RZ, 0x1f, R4 ;  /* 0x0000001fff037819 */ /* 0x000fe20000011404 */
[----:B------:R-:W-:Y:S01]  /*119a0*/  @!UP0 ULDC UR12, c[0x0][0xb50] ;  /* 0x0002d400000c8ab9 */ /* 0x000fe20000000800 */
[----:B------:R-:W-:Y:S01]  /*119b0*/  SHF.R.S32.HI R4, RZ, 0x1f, R5 ;  /* 0x0000001fff047819 */ /* 0x000fe20000011405 */
[----:B------:R-:W-:Y:S01]  /*119c0*/  @!UP0 ULDC UR13, c[0x0][0xb54] ;  /* 0x0002d500000d8ab9 */ /* 0x000fe20000000800 */
[----:B------:R-:W-:-:S03]  /*119d0*/  IADD3.X R3, R3, UR9, R6, P0, P1 ;  /* 0x0000000903037c10 */ /* 0x000fc600087e2406 */
[----:B------:R-:W-:Y:S02]  /*119e0*/  IMAD R9, R4, UR10, R9 ;  /* 0x0000000a04097c24 */ /* 0x000fe4000f8e0209 */
[----:B------:R-:W-:-:S04]  /*119f0*/  IMAD.WIDE.U32 R2, R5, UR10, R2 ;  /* 0x0000000a05027c25 */ /* 0x000fc8000f8e0002 */
[----:B------:R-:W-:Y:S01]  /*11a00*/  IMAD.IADD R3, R3, 0x1, R9 ;  /* 0x0000000103037824 */ /* 0x000fe200078e0209 */
[----:B------:R-:W-:-:S04]  /*11a10*/  LEA R4, P0, R2, UR12, 0x2 ;  /* 0x0000000c02047c11 */ /* 0x000fc8000f8010ff */
[----:B------:R-:W-:Y:S01]  /*11a20*/  LEA.HI.X R5, R2, UR13, R3, 0x2, P0 ;  /* 0x0000000d02057c11 */ /* 0x000fe200080f1403 */
[----:B------:R-:W-:-:S05]  /*11a30*/  IMAD.MOV.U32 R3, RZ, RZ, -0x800000 ;  /* 0xff800000ff037424 */ /* 0x000fca00078e00ff */
[----:B------:R0:W-:Y:S03]  /*11a40*/  STG.E desc[UR36][R4.64], R3 ;  /* 0x0000000304007986 */ /* 0x0001e6000c101924 */
.L_x_1316:
[----:B------:R-:W-:Y:S05]  /*11a50*/  BSYNC B1 ;  /* 0x0000000000017941 */ /* 0x000fea0003800000 */
.L_x_1315:
[----:B------:R-:W-:-:S13]  /*11a60*/  R2UR UR9, R195 ;  /* 0x00000000c30972ca */ /* 0x000fda00000e0000 */
[----:B------:R-:W-:-:S06]  /*11a70*/  UISETP.GT.AND UP0, UPT, UR9, 0x1, UPT ;  /* 0x000000010900788c */ /* 0x000fcc000bf04270 */
[----:B------:R-:W-:-:S13]  /*11a80*/  PLOP3.LUT P0, PT, PT, PT, UP0, 0x80, 0x0 ;  /* 0x000000000000781c */ /* 0x000fda0003f0f008 */
[----:B------:R-:W-:Y:S05]  /*11a90*/  @P0 BRA `(.L_x_1311) ;  /* 0x0000000800100947 */ /* 0x000fea0003800000 */
[----:B------:R-:W1:Y:S01]  /*11aa0*/  LDC R11, c[0x0][0xbe8] ;  /* 0x0002fa00ff0b7b82 */ /* 0x000e620000000800 */
[C---:B------:R-:W-:Y:S01]  /*11ab0*/  R2UR UR10, R7.reuse ;  /* 0x00000000070a72ca */ /* 0x040fe200000e0000 */
[----:B------:R-:W-:Y:S01]  /*11ac0*/  ULDC.64 UR12, c[0x0][0xaa0] ;  /* 0x0002a800000c7ab9 */ /* 0x000fe20000000a00 */
[----:B------:R-:W-:Y:S01]  /*11ad0*/  R2UR UR14, R7 ;  /* 0x00000000070e72ca */ /* 0x000fe200000e0000 */
[----:B------:R-:W-:Y:S01]  /*11ae0*/  UIMAD UR9, UR20, UR12, URZ ;  /* 0x0000000c140972a4 */ /* 0x000fe2000f8e023f */
[----:B------:R-:W-:Y:S01]  /*11af0*/  R2UR UR16, R209 ;  /* 0x00000000d11072ca */ /* 0x000fe200000e0000 */
[----:B------:R-:W-:Y:S01]  /*11b00*/  IMAD R2, R194, 0x20, R219 ;  /* 0x00000020c2027824 */ /* 0x000fe200078e02db */
[----:B------:R-:W-:Y:S01]  /*11b10*/  R2UR UR15, R23 ;  /* 0x00000000170f72ca */ /* 0x000fe200000e0000 */
[----:B------:R-:W-:Y:S06]  /*11b20*/  BSSY B1, `(.L_x_1317) ;  /* 0x0000045000017945 */ /* 0x000fec0003800000 */
[----:B------:R-:W-:-:S02]  /*11b30*/  UIMAD.WIDE.U32 UR10, UR10, UR12, URZ ;  /* 0x0000000c0a0a72a5 */ /* 0x000fc4000f8e003f */
[----:B------:R-:W-:-:S03]  /*11b40*/  UIMAD UR9, UR14, UR13, UR9 ;  /* 0x0000000d0e0972a4 */ /* 0x000fc6000f8e0209 */
[----:B------:R-:W-:Y:S01]  /*11b50*/  ULDC.64 UR12, c[0x0][0xae8] ;  /* 0x0002ba00000c7ab9 */ /* 0x000fe20000000a00 */
[----:B------:R-:W-:Y:S01]  /*11b60*/  UIADD3 UR11, UR11, UR9, URZ ;  /* 0x000000090b0b7290 */ /* 0x000fe2000fffe03f */
[----:B------:R-:W-:Y:S02]  /*11b70*/  VIADD R6, R2, UR15 ;  /* 0x0000000f02067c36 */ /* 0x000fe40008000000 */
[----:B------:R-:W-:Y:S01]  /*11b80*/  VIADD R8, R219, UR15 ;  /* 0x0000000fdb087c36 */ /* 0x000fe20008000000 */
[----:B-1----:R-:W-:Y:S01]  /*11b90*/  ISETP.NE.AND P0, PT, R11, 0x1, PT ;  /* 0x000000010b00780c */ /* 0x002fe20003f05270 */
[----:B------:R-:W-:Y:S01]  /*11ba0*/  UIMAD.WIDE.U32 UR10, UR16, UR12, UR10 ;  /* 0x0000000c100a72a5 */ /* 0x000fe2000f8e000a */
[----:B0-----:R-:W-:-:S03]  /*11bb0*/  IMAD.MOV.U32 R5, RZ, RZ, R6 ;  /* 0x000000ffff057224 */ /* 0x001fc600078e0006 */
[----:B------:R-:W-:-:S03]  /*11bc0*/  UIMAD UR9, UR16, UR13, UR11 ;  /* 0x0000000d100972a4 */ /* 0x000fc6000f8e020b */
[----:B------:R-:W-:Y:S02]  /*11bd0*/  ULDC.64 UR12, c[0x0][0xaf0] ;  /* 0x0002bc00000c7ab9 */ /* 0x000fe40000000a00 */
[----:B------:R-:W-:-:S03]  /*11be0*/  UIMAD UR8, UR8, UR12, URZ ;  /* 0x0000000c080872a4 */ /* 0x000fc6000f8e023f */
[----:B------:R-:W0:Y:S01]  /*11bf0*/  @P0 LDC R3, c[0x0][0xbec] ;  /* 0x0002fb00ff030b82 */ /* 0x000e220000000800 */
[----:B------:R-:W-:-:S03]  /*11c00*/  UIMAD UR11, UR4, UR13, UR8 ;  /* 0x0000000d040b72a4 */ /* 0x000fc6000f8e0208 */
[----:B------:R-:W-:Y:S02]  /*11c10*/  UMOV UR8, UR10 ;  /* 0x0000000a00087c82 */ /* 0x000fe40008000000 */
[----:B------:R-:W-:Y:S02]  /*11c20*/  UIMAD.WIDE.U32 UR8, UR4, UR12, UR8 ;  /* 0x0000000c040872a5 */ /* 0x000fe4000f8e0008 */
[----:B------:R-:W1:Y:S02]  /*11c30*/  @P0 LDC R7, c[0x0][0xbf0] ;  /* 0x0002fc00ff070b82 */ /* 0x000e640000000800 */
[----:B------:R-:W-:-:S03]  /*11c40*/  UIADD3 UR4, UR9, UR11, URZ ;  /* 0x0000000b09047290 */ /* 0x000fc6000fffe03f */
[----:B------:R-:W-:Y:S01]  /*11c50*/  ULDC.64 UR10, c[0x0][0xae0] ;  /* 0x0002b800000a7ab9 */ /* 0x000fe20000000a00 */
        /* <DEDUP_REMOVED lines=15> */
[----:B------:R-:W-:Y:S02]  /*11d50*/  IMAD R11, R0, R11, RZ ;  /* 0x0000000b000b7224 */ /* 0x000fe400078e02ff */
        /* <DEDUP_REMOVED lines=33> */
.L_x_1318:
[----:B------:R-:W-:Y:S05]  /*11f70*/  BSYNC B1 ;  /* 0x0000000000017941 */ /* 0x000fea0003800000 */
.L_x_1317:
        /* <DEDUP_REMOVED lines=17> */
.L_x_1320:
[----:B------:R-:W-:Y:S05]  /*12090*/  BSYNC B1 ;  /* 0x0000000000017941 */ /* 0x000fea0003800000 */
.L_x_1319:
        /* <DEDUP_REMOVED lines=17> */
.L_x_1322:
[----:B------:R-:W-:Y:S05]  /*121b0*/  BSYNC B1 ;  /* 0x0000000000017941 */ /* 0x000fea0003800000 */
.L_x_1321:
        /* <DEDUP_REMOVED lines=18> */
.L_x_1311:
[----:B------:R-:W-:Y:S05]  /*122e0*/  BSYNC B0 ;  /* 0x0000000000007941 */ /* 0x000fea0003800000 */
.L_x_1301:
[----:B------:R-:W-:Y:S02]  /*122f0*/  ULDC UR4, c[0x0][0xc3c] ;  /* 0x00030f0000047ab9 */ /* 0x000fe40000000800 */
[----:B------:R-:W-:-:S06]  /*12300*/  UISETP.GE.AND UP0, UPT, UR7, UR4, UPT ;  /* 0x000000040700728c */ /* 0x000fcc000bf06270 */
[----:B------:R-:W-:-:S13]  /*12310*/  PLOP3.LUT P0, PT, PT, PT, UP0, 0x80, 0x0 ;  /* 0x000000000000781c */ /* 0x000fda0003f0f008 */
[----:B------:R-:W-:Y:S05]  /*12320*/  @!P0 BRA `(.L_x_1323) ;  /* 0xfffffeec00048947 */ /* 0x000fea000383ffff */
[----:B------:R-:W-:Y:S05]  /*12330*/  EXIT ;  /* 0x000000000000794d */ /* 0x000fea0003800000 */
.L_x_1210:
        /* <DEDUP_REMOVED lines=13> */
[----:B------:R-:W1:Y:S01]  /*12410*/  LDS.128 R24, [UR4+0x308d0] ;  /* 0x0308d004ff187984 */ /* 0x000e620008000c00 */
[----:B------:R-:W-:Y:S06]  /*12420*/  BAR.ARV 0x4, 0x180 ;  /* 0x0106000000007b1d */ /* 0x000fec0000002000 */
[----:B------:R-:W-:Y:S05]  /*12430*/  BRA `(.L_x_1325) ;  /* 0x0000000c00907947 */ /* 0x000fea0003800000 */
.L_x_1324:
[----:B------:R-:W-:Y:S01]  /*12440*/  LOP3.LUT R7, R0, 0x1f, RZ, 0xc0, !PT ;  /* 0x0000001f00077812 */ /* 0x000fe200078ec0ff */
[----:B------:R-:W-:Y:S01]  /*12450*/  ULDC UR4, c[0x0][0xc3c] ;  /* 0x00030f0000047ab9 */ /* 0x000fe20000000800 */
[----:B------:R-:W-:Y:S01]  /*12460*/  IMAD.MOV.U32 R9, RZ, RZ, RZ ;  /* 0x000000ffff097224 */ /* 0x000fe200078e00ff */
        /* <DEDUP_REMOVED lines=40> */
.L_x_1328:
        /* <DEDUP_REMOVED lines=35> */
.L_x_1326:
        /* <DEDUP_REMOVED lines=9> */
[----:B0-----:R-:W-:-:S07]  /*129b0*/  ISETP.NE.AND P1, PT, R9, 0x1, PT ;  /* 0x000000010900780c */ /* 0x001fce0003f25270 */
[----:B-1----:R-:W-:Y:S06]  /*129c0*/  @!P0 BRA `(.L_x_1329) ;  /* 0x0000000000088947 */ /* 0x002fec0003800000 */
[----:B------:R-:W-:-:S06]  /*129d0*/  VIADD R24, R27, 0xffffffff ;  /* 0xffffffff1b187836 */ /* 0x000fcc0000000000 */
[----:B------:R0:W1:Y:S02]  /*129e0*/  SHFL.IDX PT, R24, R5, R24, 0x1f ;  /* 0x00001f1805187589 */ /* 0x00006400000e0000 */
.L_x_1329:
[----:B-1----:R-:W-:Y:S02]  /*129f0*/  IMAD R24, R24, UR5, R3 ;  /* 0x0000000518187c24 */ /* 0x002fe4000f8e0203 */
[----:B------:R-:W-:-:S03]  /*12a00*/  VIADD R27, R27, UR4 ;  /* 0x000000041b1b7c36 */ /* 0x000fc60008000000 */
[----:B0-----:R-:W-:Y:S01]  /*12a10*/  IADD3 R5, -R24, UR6, RZ ;  /* 0x0000000618057c10 */ /* 0x001fe2000fffe1ff */
[----:B------:R-:W-:Y:S06]  /*12a20*/  @!P1 BRA `(.L_x_1330) ;  /* 0x0000000000e89947 */ /* 0x000fec0003800000 */
[-C--:B--2---:R-:W-:Y:S02]  /*12a30*/  IABS R12, R6.reuse ;  /* 0x00000006000c7213 */ /* 0x084fe40000000000 */
[----:B------:R-:W-:Y:S02]  /*12a40*/  IABS R4, R9 ;  /* 0x0000000900047213 */ /* 0x000fe40000000000 */
[----:B------:R-:W0:Y:S01]  /*12a50*/  I2F.RP R8, R12 ;  /* 0x0000000c00087306 */ /* 0x000e220000209400 */
[----:B------:R-:W-:-:S07]  /*12a60*/  IABS R13, R6 ;  /* 0x00000006000d7213 */ /* 0x000fce0000000000 */
[----:B------:R-:W1:Y:S08]  /*12a70*/  I2F.RP R10, R4 ;  /* 0x00000004000a7306 */ /* 0x000e700000209400 */
[----:B0-----:R-:W0:Y:S08]  /*12a80*/  MUFU.RCP R8, R8 ;  /* 0x0000000800087308 */ /* 0x001e300000001000 */
[----:B-1----:R-:W-:Y:S01]  /*12a90*/  MUFU.RCP R10, R10 ;  /* 0x0000000a000a7308 */ /* 0x002fe20000001000 */
[----:B0-----:R-:W-:Y:S01]  /*12aa0*/  VIADD R2, R8, 0xffffffe ;  /* 0x0ffffffe08027836 */ /* 0x001fe20000000000 */
[----:B------:R-:W-:-:S06]  /*12ab0*/  IABS R8, R5 ;  /* 0x0000000500087213 */ /* 0x000fcc0000000000 */
[----:B------:R0:W1:Y:S02]  /*12ac0*/  F2I.FTZ.U32.TRUNC.NTZ R3, R2 ;  /* 0x0000000200037305 */ /* 0x000064000021f000 */
[----:B0-----:R-:W-:Y:S02]  /*12ad0*/  IMAD.MOV.U32 R2, RZ, RZ, RZ ;  /* 0x000000ffff027224 */ /* 0x001fe400078e00ff */
[----:B-1----:R-:W-:-:S04]  /*12ae0*/  IMAD.MOV R11, RZ, RZ, -R3 ;  /* 0x000000ffff0b7224 */ /* 0x002fc800078e0a03 */
[----:B------:R-:W-:-:S04]  /*12af0*/  IMAD R11, R11, R12, RZ ;  /* 0x0000000c0b0b7224 */ /* 0x000fc800078e02ff */
[----:B------:R-:W-:-:S04]  /*12b00*/  IMAD.HI.U32 R3, R3, R11, R2 ;  /* 0x0000000b03037227 */ /* 0x000fc800078e0002 */
[----:B------:R-:W-:Y:S02]  /*12b10*/  IMAD.MOV R11, RZ, RZ, -R13 ;  /* 0x000000ffff0b7224 */ /* 0x000fe400078e0a0d */
[----:B------:R-:W-:-:S04]  /*12b20*/  IMAD.HI.U32 R2, R3, R8, RZ ;  /* 0x0000000803027227 */ /* 0x000fc800078e00ff */
[----:B------:R-:W-:Y:S01]  /*12b30*/  IMAD R3, R2, R11, R8 ;  /* 0x0000000b02037224 */ /* 0x000fe200078e0208 */
[----:B------:R-:W-:Y:S01]  /*12b40*/  LOP3.LUT R8, R5, R6, RZ, 0x3c, !PT ;  /* 0x0000000605087212 */ /* 0x000fe200078e3cff */
[----:B------:R-:W-:-:S03]  /*12b50*/  VIADD R11, R10, 0xffffffe ;  /* 0x0ffffffe0a0b7836 */ /* 0x000fc60000000000 */
[----:B------:R-:W-:Y:S02]  /*12b60*/  ISETP.GT.U32.AND P1, PT, R12, R3, PT ;  /* 0x000000030c00720c */ /* 0x000fe40003f24070 */
[----:B------:R-:W-:-:S11]  /*12b70*/  ISETP.GE.AND P2, PT, R8, RZ, PT ;  /* 0x000000ff0800720c */ /* 0x000fd60003f46270 */
[----:B------:R-:W-:Y:S02]  /*12b80*/  @!P1 IMAD.IADD R3, R3, 0x1, -R12 ;  /* 0x0000000103039824 */ /* 0x000fe400078e0a0c */
[----:B------:R-:W-:Y:S01]  /*12b90*/  @!P1 VIADD R2, R2, 0x1 ;  /* 0x0000000102029836 */ /* 0x000fe20000000000 */
[----:B------:R-:W-:Y:S02]  /*12ba0*/  ISETP.NE.AND P1, PT, R6, RZ, PT ;  /* 0x000000ff0600720c */ /* 0x000fe40003f25270 */
[----:B------:R-:W-:Y:S02]  /*12bb0*/  ISETP.GE.U32.AND P0, PT, R3, R12, PT ;  /* 0x0000000c0300720c */ /* 0x000fe40003f06070 */
[----:B------:R-:W0:Y:S11]  /*12bc0*/  F2I.FTZ.U32.TRUNC.NTZ R3, R11 ;  /* 0x0000000b00037305 */ /* 0x000e36000021f000 */
[----:B------:R-:W-:-:S04]  /*12bd0*/  @P0 VIADD R2, R2, 0x1 ;  /* 0x0000000102020836 */ /* 0x000fc80000000000 */
[----:B------:R-:W-:Y:S01]  /*12be0*/  IMAD.MOV.U32 R10, RZ, RZ, R2 ;  /* 0x000000ffff0a7224 */ /* 0x000fe200078e0002 */
[----:B------:R-:W-:Y:S01]  /*12bf0*/  IABS R2, R9 ;  /* 0x0000000900027213 */ /* 0x000fe20000000000 */
[----:B0-----:R-:W-:Y:S02]  /*12c00*/  IMAD.MOV R13, RZ, RZ, -R3 ;  /* 0x000000ffff0d7224 */ /* 0x001fe400078e0a03 */
[----:B------:R-:W-:Y:S01]  /*12c10*/  @!P2 IMAD.MOV R10, RZ, RZ, -R10 ;  /* 0x000000ffff0aa224 */ /* 0x000fe200078e0a0a */
[----:B------:R-:W-:Y:S01]  /*12c20*/  @!P1 LOP3.LUT R10, RZ, R6, RZ, 0x33, !PT ;  /* 0x00000006ff0a9212 */ /* 0x000fe200078e33ff */
[----:B------:R-:W-:Y:S02]  /*12c30*/  IMAD.MOV R12, RZ, RZ, -R2 ;  /* 0x000000ffff0c7224 */ /* 0x000fe400078e0a02 */
[----:B------:R-:W-:Y:S01]  /*12c40*/  IMAD R11, R13, R4, RZ ;  /* 0x000000040d0b7224 */ /* 0x000fe200078e02ff */
[----:B------:R-:W-:Y:S01]  /*12c50*/  IABS R8, R10 ;  /* 0x0000000a00087213 */ /* 0x000fe20000000000 */
[----:B------:R-:W-:-:S04]  /*12c60*/  IMAD.MOV.U32 R2, RZ, RZ, RZ ;  /* 0x000000ffff027224 */ /* 0x000fc800078e00ff */
[----:B------:R-:W-:-:S04]  /*12c70*/  IMAD.HI.U32 R2, R3, R11, R2 ;  /* 0x0000000b03027227 */ /* 0x000fc800078e0002 */
[----:B------:R-:W-:Y:S02]  /*12c80*/  IMAD.MOV.U32 R3, RZ, RZ, R8 ;  /* 0x000000ffff037224 */ /* 0x000fe400078e0008 */
[----:B------:R-:W-:Y:S02]  /*12c90*/  IMAD.MOV.U32 R8, RZ, RZ, R12 ;  /* 0x000000ffff087224 */ /* 0x000fe400078e000c */
[----:B------:R-:W-:-:S04]  /*12ca0*/  IMAD.HI.U32 R2, R2, R3, RZ ;  /* 0x0000000302027227 */ /* 0x000fc800078e00ff */
[----:B------:R-:W-:-:S05]  /*12cb0*/  IMAD R3, R2, R8, R3 ;  /* 0x0000000802037224 */ /* 0x000fca00078e0203 */
[----:B------:R-:W-:-:S13]  /*12cc0*/  ISETP.GT.U32.AND P1, PT, R4, R3, PT ;  /* 0x000000030400720c */ /* 0x000fda0003f24070 */
[----:B------:R-:W-:Y:S02]  /*12cd0*/  @!P1 IMAD.IADD R3, R3, 0x1, -R4 ;  /* 0x0000000103039824 */ /* 0x000fe400078e0a04 */
[----:B------:R-:W-:Y:S01]  /*12ce0*/  @!P1 VIADD R2, R2, 0x1 ;  /* 0x0000000102029836 */ /* 0x000fe20000000000 */
[----:B------:R-:W-:Y:S02]  /*12cf0*/  ISETP.NE.AND P1, PT, R9, RZ, PT ;  /* 0x000000ff0900720c */ /* 0x000fe40003f25270 */
[----:B------:R-:W-:Y:S02]  /*12d00*/  ISETP.GE.U32.AND P0, PT, R3, R4, PT ;  /* 0x000000040300720c */ /* 0x000fe40003f06070 */
[----:B------:R-:W-:-:S04]  /*12d10*/  LOP3.LUT R3, R10, R9, RZ, 0x3c, !PT ;  /* 0x000000090a037212 */ /* 0x000fc800078e3cff */
[----:B------:R-:W-:Y:S01]  /*12d20*/  ISETP.GE.AND P2, PT, R3, RZ, PT ;  /* 0x000000ff0300720c */ /* 0x000fe20003f46270 */
[----:B------:R-:W-:-:S06]  /*12d30*/  IMAD.MOV R3, RZ, RZ, -R10 ;  /* 0x000000ffff037224 */ /* 0x000fcc00078e0a0a */
[----:B------:R-:W-:-:S06]  /*12d40*/  @P0 VIADD R2, R2, 0x1 ;  /* 0x0000000102020836 */ /* 0x000fcc0000000000 */
[----:B------:R-:W-:Y:S01]  /*12d50*/  @!P2 IMAD.MOV R2, RZ, RZ, -R2 ;  /* 0x000000ffff02a224 */ /* 0x000fe200078e0a02 */
[----:B------:R-:W-:-:S05]  /*12d60*/  @!P1 LOP3.LUT R2, RZ, R9, RZ, 0x33, !PT ;  /* 0x00000009ff029212 */ /* 0x000fca00078e33ff */
[----:B------:R-:W-:-:S04]  /*12d70*/  IMAD.MOV R26, RZ, RZ, -R2 ;  /* 0x000000ffff1a7224 */ /* 0x000fc800078e0a02 */
[C---:B------:R-:W-:Y:S02]  /*12d80*/  IMAD R26, R9.reuse, R26, R10 ;  /* 0x0000001a091a7224 */ /* 0x040fe400078e020a */
[----:B------:R-:W-:Y:S02]  /*12d90*/  IMAD R9, R9, 0x1000000, R2 ;  /* 0x0100000009097824 */ /* 0x000fe400078e0202 */
[----:B------:R-:W-:Y:S02]  /*12da0*/  IMAD R2, R6, R3, R5 ;  /* 0x0000000306027224 */ /* 0x000fe400078e0205 */
[----:B------:R-:W-:Y:S01]  /*12db0*/  IMAD R26, R26, 0x10000, R9 ;  /* 0x000100001a1a7824 */ /* 0x000fe200078e0209 */
[----:B------:R-:W-:Y:S06]  /*12dc0*/  BRA `(.L_x_1331) ;  /* 0x0000000000f47947 */ /* 0x000fec0003800000 */
.L_x_1330:
[----:B------:R-:W0:Y:S02]  /*12dd0*/  LDC.64 R2, c[0x0][0xc90] ;  /* 0x00032400ff027b82 */ /* 0x000e240000000a00 */
[----:B0-----:R-:W-:-:S05]  /*12de0*/  IMAD.WIDE R2, R27, 0x4, R2 ;  /* 0x000000041b027825 */ /* 0x001fca00078e0202 */
[----:B------:R0:W2:Y:S01]  /*12df0*/  LDG.E R13, desc[UR36][R2.64] ;  /* 0x00000024020d7981 */ /* 0x0000a2000c1e1900 */
[----:B------:R-:W-:Y:S01]  /*12e00*/  IABS R15, R5 ;  /* 0x00000005000f7213 */ /* 0x000fe20000000000 */
[----:B0-----:R-:W-:Y:S02]  /*12e10*/  IMAD.MOV.U32 R2, RZ, RZ, RZ ;  /* 0x000000ffff027224 */ /* 0x001fe400078e00ff */
[----:B--2---:R-:W-:-:S05]  /*12e20*/  IMAD R4, R6, R13, RZ ;  /* 0x0000000d06047224 */ /* 0x004fca00078e02ff */
[-C--:B------:R-:W-:Y:S02]  /*12e30*/  IABS R10, R4.reuse ;  /* 0x00000004000a7213 */ /* 0x080fe40000000000 */
[----:B------:R-:W-:Y:S02]  /*12e40*/  IABS R12, R4 ;  /* 0x00000004000c7213 */ /* 0x000fe40000000000 */
[----:B------:R-:W0:Y:S08]  /*12e50*/  I2F.RP R8, R10 ;  /* 0x0000000a00087306 */ /* 0x000e300000209400 */
[----:B0-----:R-:W0:Y:S02]  /*12e60*/  MUFU.RCP R8, R8 ;  /* 0x0000000800087308 */ /* 0x001e240000001000 */
[----:B0-----:R-:W-:-:S06]  /*12e70*/  VIADD R9, R8, 0xffffffe ;  /* 0x0ffffffe08097836 */ /* 0x001fcc0000000000 */
[----:B------:R-:W0:Y:S02]  /*12e80*/  F2I.FTZ.U32.TRUNC.NTZ R3, R9 ;  /* 0x0000000900037305 */ /* 0x000e24000021f000 */
[----:B0-----:R-:W-:-:S04]  /*12e90*/  IMAD.MOV R11, RZ, RZ, -R3 ;  /* 0x000000ffff0b7224 */ /* 0x001fc800078e0a03 */
[----:B------:R-:W-:-:S04]  /*12ea0*/  IMAD R11, R11, R10, RZ ;  /* 0x0000000a0b0b7224 */ /* 0x000fc800078e02ff */
[----:B------:R-:W-:-:S04]  /*12eb0*/  IMAD.HI.U32 R2, R3, R11, R2 ;  /* 0x0000000b03027227 */ /* 0x000fc800078e0002 */
[----:B------:R-:W-:Y:S02]  /*12ec0*/  IMAD.MOV R3, RZ, RZ, -R12 ;  /* 0x000000ffff037224 */ /* 0x000fe400078e0a0c */
        /* <DEDUP_REMOVED lines=12> */
[----:B------:R-:W-:Y:S02]  /*12f90*/  IMAD R11, R13, R2, RZ ;  /* 0x000000020d0b7224 */ /* 0x000fe400078e02ff */
[----:B------:R-:W-:Y:S02]  /*12fa0*/  IMAD.MOV R2, RZ, RZ, -R2 ;  /* 0x000000ffff027224 */ /* 0x000fe400078e0a02 */
[----:B------:R-:W-:Y:S02]  /*12fb0*/  IMAD.MOV R3, RZ, RZ, -R11 ;  /* 0x000000ffff037224 */ /* 0x000fe400078e0a0b */
[----:B------:R-:W-:Y:S02]  /*12fc0*/  IMAD R4, R4, R2, R5 ;  /* 0x0000000204047224 */ /* 0x000fe400078e0205 */
[----:B------:R-:W-:Y:S01]  /*12fd0*/  IMAD.MOV.U32 R2, RZ, RZ, RZ ;  /* 0x000000ffff027224 */ /* 0x000fe200078e00ff */
[----:B------:R-:W-:-:S04]  /*12fe0*/  VIADDMNMX R13, R3, UR5, R13, PT ;  /* 0x00000005030d7c46 */ /* 0x000fc8000b80010d */
[-C--:B------:R-:W-:Y:S01]  /*12ff0*/  IABS R10, R13.reuse ;  /* 0x0000000d000a7213 */ /* 0x080fe20000000000 */
[----:B------:R-:W-:Y:S01]  /*13000*/  IMAD.MOV R26, RZ, RZ, -R13 ;  /* 0x000000ffff1a7224 */ /* 0x000fe200078e0a0d */
[----:B------:R-:W-:Y:S02]  /*13010*/  IABS R12, R13 ;  /* 0x0000000d000c7213 */ /* 0x000fe40000000000 */
[----:B------:R-:W0:Y:S08]  /*13020*/  I2F.RP R8, R10 ;  /* 0x0000000a00087306 */ /* 0x000e300000209400 */
[----:B0-----:R-:W0:Y:S02]  /*13030*/  MUFU.RCP R8, R8 ;  /* 0x0000000800087308 */ /* 0x001e240000001000 */
[----:B0-----:R-:W-:-:S06]  /*13040*/  VIADD R3, R8, 0xffffffe ;  /* 0x0ffffffe08037836 */ /* 0x001fcc0000000000 */
[----:B------:R-:W0:Y:S02]  /*13050*/  F2I.FTZ.U32.TRUNC.NTZ R3, R3 ;  /* 0x0000000300037305 */ /* 0x000e24000021f000 */
[----:B0-----:R-:W-:-:S04]  /*13060*/  IMAD.MOV R9, RZ, RZ, -R3 ;  /* 0x000000ffff097224 */ /* 0x001fc800078e0a03 */
[----:B------:R-:W-:Y:S01]  /*13070*/  IMAD.MOV.U32 R5, RZ, RZ, R9 ;  /* 0x000000ffff057224 */ /* 0x000fe200078e0009 */
[----:B------:R-:W-:-:S03]  /*13080*/  IABS R9, R4 ;  /* 0x0000000400097213 */ /* 0x000fc60000000000 */
        /* <DEDUP_REMOVED lines=11> */
[----:B------:R-:W-:Y:S02]  /*13140*/  ISETP.GE.AND P2, PT, R3, RZ, PT ;  /* 0x000000ff0300720c */ /* 0x000fe40003f46270 */
[----:B------:R-:W-:-:S05]  /*13150*/  IADD3 R3, R11, 0x1000000, R4 ;  /* 0x010000000b037810 */ /* 0x000fca0007ffe004 */
[----:B------:R-:W-:-:S06]  /*13160*/  @P0 VIADD R2, R2, 0x1 ;  /* 0x0000000102020836 */ /* 0x000fcc0000000000 */
[----:B------:R-:W-:Y:S01]  /*13170*/  @!P2 IMAD.MOV R2, RZ, RZ, -R2 ;  /* 0x000000ffff02a224 */ /* 0x000fe200078e0a02 */
[----:B------:R-:W-:-:S05]  /*13180*/  @!P1 LOP3.LUT R2, RZ, R13, RZ, 0x33, !PT ;  /* 0x0000000dff029212 */ /* 0x000fca00078e33ff */
[----:B------:R-:W-:-:S07]  /*13190*/  IMAD R26, R2, R26, R3 ;  /* 0x0000001a021a7224 */ /* 0x000fce00078e0203 */
.L_x_1331:
[----:B------:R-:W-:-:S05]  /*131a0*/  LOP3.LUT R25, RZ, R2, RZ, 0x33, !PT ;  /* 0x00000002ff197212 */ /* 0x000fca00078e33ff */
[----:B------:R-:W-:Y:S01]  /*131b0*/  IMAD.IADD R25, R6, 0x1, R25 ;  /* 0x0000000106197824 */ /* 0x000fe200078e0219 */
[----:B------:R-:W-:Y:S06]  /*131c0*/  BRA `(.L_x_1332) ;  /* 0x0000000000147947 */ /* 0x000fec0003800000 */
.L_x_1327:
[----:B------:R-:W-:Y:S01]  /*131d0*/  ULDC UR4, c[0x0][0xc3c] ;  /* 0x00030f0000047ab9 */ /* 0x000fe20000000800 */
[----:B------:R-:W-:Y:S02]  /*131e0*/  IMAD.MOV.U32 R25, RZ, RZ, RZ ;  /* 0x000000ffff197224 */ /* 0x000fe400078e00ff */
[----:B------:R-:W-:Y:S02]  /*131f0*/  IMAD.U32 R24, RZ, RZ, UR6 ;  /* 0x00000006ff187e24 */ /* 0x000fe4000f8e00ff */
[----:B------:R-:W-:Y:S02]  /*13200*/  IMAD.MOV.U32 R26, RZ, RZ, RZ ;  /* 0x000000ffff1a7224 */ /* 0x000fe400078e00ff */
[----:B------:R-:W-:-:S07]  /*13210*/  IMAD.U32 R27, RZ, RZ, UR4 ;  /* 0x00000004ff1b7e24 */ /* 0x000fce000f8e00ff */
.L_x_1332:
[----:B------:R-:W-:-:S13]  /*13220*/  ISETP.NE.AND P0, PT, R7, RZ, PT ;  /* 0x000000ff0700720c */ /* 0x000fda0003f05270 */
[----:B------:R-:W0:Y:S01]  /*13230*/  @!P0 S2R R3, SR_CgaCtaId ;  /* 0x0000000000038919 */ /* 0x000e220000008800 */
[----:B------:R-:W-:-:S04]  /*13240*/  @!P0 MOV R2, 0x400 ;  /* 0x0000040000028802 */ /* 0x000fc80000000f00 */
[----:B0-----:R-:W-:-:S05]  /*13250*/  @!P0 LEA R2, R3, R2, 0x18 ;  /* 0x0000000203028211 */ /* 0x001fca00078ec0ff */
[----:B------:R0:W-:Y:S01]  /*13260*/  @!P0 STS.128 [R2+0x308d0], R24 ;  /* 0x0308d01802008388 */ /* 0x0001e20000000c00 */
[----:B------:R-:W-:Y:S06]  /*13270*/  BAR.ARV 0x5, 0x180 ;  /* 0x0146000000007b1d */ /* 0x000fec0000002000 */
.L_x_1325:
[----:B------:R2:W-:Y:S01]  /*13280*/  STL [R1+0x1c], RZ ;  /* 0x00001cff01007387 */ /* 0x0005e20000100800 */
[----:B------:R-:W-:Y:S01]  /*13290*/  ULDC UR4, c[0x0][0xc3c] ;  /* 0x00030f0000047ab9 */ /* 0x000fe20000000800 */
[----:B------:R-:W-:Y:S01]  /*132a0*/  IMAD.MOV.U32 R28, RZ, RZ, 0x1 ;  /* 0x00000001ff1c7424 */ /* 0x000fe200078e00ff */
[----:B-1----:R-:W-:Y:S01]  /*132b0*/  ISETP.GE.AND P0, PT, R27, UR4, PT ;  /* 0x000000041b007c0c */ /* 0x002fe2000bf06270 */
[----:B------:R-:W-:-:S12]  /*132c0*/  IMAD.MOV.U32 R23, RZ, RZ, RZ ;  /* 0x000000ffff177224 */ /* 0x000fd800078e00ff */
[----:B--2---:R-:W-:Y:S05]  /*132d0*/  @P0 BRA `(.L_x_1333) ;  /* 0x0000005000a80947 */ /* 0x004fea0003800000 */
[----:B0-----:R-:W2:Y:S01]  /*132e0*/  LDL R2, [R1+0x20] ;  /* 0x0000200001027983 */ /* 0x001ea20000100800 */
        /* <DEDUP_REMOVED lines=23> */
.L_x_1406:
[----:B------:R-:W-:Y:S05]  /*13460*/  YIELD ;  /* 0x0000000000007946 */ /* 0x000fea0003800000 */
[----:B------:R-:W-:Y:S01]  /*13470*/  ULDC.64 UR4, c[0x0][0xa28] ;  /* 0x00028a0000047ab9 */ /* 0x000fe20000000a00 */
[----:B------:R-:W-:Y:S01]  /*13480*/  IMAD.MOV.U32 R19, RZ, RZ, RZ ;  /* 0x000000ffff137224 */ /* 0x000fe200078e00ff */
[----:B------:R-:W-:-:S04]  /*13490*/  ISETP.NE.U32.AND P0, PT, RZ, UR4, PT ;  /* 0x00000004ff007c0c */ /* 0x000fc8000bf05070 */
[----:B------:R-:W-:Y:S01]  /*134a0*/  ISETP.NE.AND.EX P0, PT, RZ, UR5, PT, P0 ;  /* 0x00000005ff007c0c */ /* 0x000fe2000bf05300 */
[----:B------:R-:W-:-:S12]  /*134b0*/  ULDC.64 UR4, c[0x0][0xa18] ;  /* 0x0002860000047ab9 */ /* 0x000fd80000000a00 */
[----:B0-----:R-:W0:Y:S02]  /*134c0*/  @P0 LDC.64 R2, c[0x0][0xa28] ;  /* 0x00028a00ff020b82 */ /* 0x001e240000000a00 */
[----:B0-----:R-:W-:-:S05]  /*134d0*/  @P0 IMAD.WIDE R2, R27, 0x4, R2 ;  /* 0x000000041b020825 */ /* 0x001fca00078e0202 */
[----:B--2---:R0:W2:Y:S01]  /*134e0*/  @P0 LDG.E R19, desc[UR36][R2.64] ;  /* 0x0000002402130981 */ /* 0x0040a2000c1e1900 */
[----:B------:R-:W-:Y:S01]  /*134f0*/  ISETP.NE.U32.AND P0, PT, RZ, UR4, PT ;  /* 0x00000004ff007c0c */ /* 0x000fe2000bf05070 */
[----:B------:R-:W-:Y:S01]  /*13500*/  IMAD.MOV.U32 R35, RZ, RZ, RZ ;  /* 0x000000ffff237224 */ /* 0x000fe200078e00ff */
[----:B------:R-:W-:Y:S02]  /*13510*/  LOP3.LUT R16, R16, 0xffffff7f, RZ, 0xc0, !PT ;  /* 0xffffff7f10107812 */ /* 0x000fe400078ec0ff */
[----:B------:R-:W-:Y:S01]  /*13520*/  ISETP.NE.AND.EX P1, PT, RZ, UR5, PT, P0 ;  /* 0x00000005ff007c0c */ /* 0x000fe2000bf25300 */
[----:B------:R-:W-:Y:S02]  /*13530*/  ULDC.64 UR4, c[0x0][0xa00] ;  /* 0x0002800000047ab9 */ /* 0x000fe40000000a00 */
[----:B------:R-:W-:Y:S01]  /*13540*/  ISETP.NE.U32.AND P0, PT, RZ, UR4, PT ;  /* 0x00000004ff007c0c */ /* 0x000fe2000bf05070 */
[----:B0-----:R-:W0:Y:S03]  /*13550*/  LDC.64 R2, c[0x0][0xa00] ;  /* 0x00028000ff027b82 */ /* 0x001e260000000a00 */
[----:B------:R-:W-:Y:S01]  /*13560*/  ISETP.NE.AND.EX P2, PT, RZ, UR5, PT, P0 ;  /* 0x00000005ff007c0c */ /* 0x000fe2000bf45300 */
[----:B------:R-:W-:-:S05]  /*13570*/  ULDC.64 UR4, c[0x0][0x418] ;  /* 0x0001060000047ab9 */ /* 0x000fca0000000a00 */
[----:B------:R-:W1:Y:S07]  /*13580*/  @P1 LDC.64 R4, c[0x0][0xa18] ;  /* 0x00028600ff041b82 */ /* 0x000e6e0000000a00 */
[----:B------:R-:W-:Y:S01]  /*13590*/  @P2 LOP3.LUT R16, R16, 0x80, RZ, 0xfc, !PT ;  /* 0x0000008010102812 */ /* 0x000fe200078efcff */
[----:B0-----:R-:W-:-:S05]  /*135a0*/  IMAD.WIDE R2, R27, 0x4, R2 ;  /* 0x000000041b027825 */ /* 0x001fca00078e0202 */
[----:B------:R0:W5:Y:S01]  /*135b0*/  @P2 LDG.E R35, desc[UR36][R2.64] ;  /* 0x0000002402232981 */ /* 0x000162000c1e1900 */
[----:B-1----:R-:W-:-:S05]  /*135c0*/  @P1 IMAD.WIDE R4, R27, 0x4, R4 ;  /* 0x000000041b041825 */ /* 0x002fca00078e0204 */
[----:B------:R0:W5:Y:S01]  /*135d0*/  @P1 LDG.E R29, desc[UR36][R4.64] ;  /* 0x00000024041d1981 */ /* 0x000162000c1e1900 */
[----:B------:R-:W-:-:S03]  /*135e0*/  UISETP.NE.U32.AND UP0, UPT, UR4, URZ, UPT ;  /* 0x0000003f0400728c */ /* 0x000fc6000bf05070 */
[----:B------:R-:W-:Y:S01]  /*135f0*/  ULDC UR4, c[0x0][0x424] ;  /* 0x0001090000047ab9 */ /* 0x000fe20000000800 */
[----:B------:R-:W-:-:S03]  /*13600*/  UISETP.NE.AND.EX UP0, UPT, UR5, URZ, UPT, UP0 ;  /* 0x0000003f0500728c */ /* 0x000fc6000bf05300 */
[----:B------:R-:W-:Y:S01]  /*13610*/  ULDC UR5, c[0x0][0x2f0] ;  /* 0x0000bc0000057ab9 */ /* 0x000fe20000000800 */
[----:B------:R-:W-:-:S04]  /*13620*/  USEL UR4, UR4, 0x1, UP0 ;  /* 0x0000000104047887 */ /* 0x000fc80008000000 */
[----:B------:R-:W-:-:S06]  /*13630*/  UIMAD UR4, UR4, UR5, URZ ;  /* 0x00000005040472a4 */ /* 0x000fcc000f8e023f */
[----:B------:R-:W-:Y:S01]  /*13640*/  IMAD.U32 R37, RZ, RZ, UR4 ;  /* 0x00000004ff257e24 */ /* 0x000fe2000f8e00ff */
[----:B--2---:R0:W-:Y:S01]  /*13650*/  STL [R1+0x4], R19 ;  /* 0x0000041301007387 */ /* 0x0041e20000100800 */
[----:B------:R-:W-:Y:S05]  /*13660*/  @P1 BRA `(.L_x_1334) ;  /* 0x0000000000181947 */ /* 0x000fea0003800000 */
[----:B------:R-:W-:Y:S02]  /*13670*/  ULDC UR4, c[0x0][0x288] ;  /* 0x0000a20000047ab9 */ /* 0x000fe40000000800 */
[----:B-----5:R-:W-:Y:S01]  /*13680*/  IMAD.U32 R29, RZ, RZ, UR4 ;  /* 0x00000004ff1d7e24 */ /* 0x020fe2000f8e00ff */
[----:B------:R-:W-:Y:S06]  /*13690*/  @!P2 BRA `(.L_x_1334) ;  /* 0x00000000000ca947 */ /* 0x000fec0003800000 */
[----:B------:R-:W2:Y:S04]  /*136a0*/  LDG.E R0, desc[UR36][R2.64] ;  /* 0x0000002402007981 */ /* 0x000ea8000c1e1900 */
[----:B------:R-:W2:Y:S02]  /*136b0*/  LDG.E R29, desc[UR36][R2.64+0x4] ;  /* 0x00000424021d7981 */ /* 0x000ea4000c1e1900 */
[----:B--2---:R-:W-:-:S07]  /*136c0*/  IMAD.IADD R29, R29, 0x1, -R0 ;  /* 0x000000011d1d7824 */ /* 0x004fce00078e0a00 */
.L_x_1334:
[----:B------:R-:W-:Y:S02]  /*136d0*/  ULDC.64 UR4, c[0x0][0xa20] ;  /* 0x0002880000047ab9 */ /* 0x000fe40000000a00 */
[----:B------:R-:W-:-:S04]  /*136e0*/  ISETP.NE.U32.AND P0, PT, RZ, UR4, PT ;  /* 0x00000004ff007c0c */ /* 0x000fc8000bf05070 */
[----:B------:R-:W-:-:S13]  /*136f0*/  ISETP.NE.AND.EX P0, PT, RZ, UR5, PT, P0 ;  /* 0x00000005ff007c0c */ /* 0x000fda000bf05300 */
[----:B------:R-:W-:Y:S05]  /*13700*/  @!P0 BRA `(.L_x_1335) ;  /* 0x0000000000108947 */ /* 0x000fea0003800000 */
[----:B0-----:R-:W0:Y:S02]  /*13710*/  LDC.64 R2, c[0x0][0xa20] ;  /* 0x00028800ff027b82 */ /* 0x001e240000000a00 */
[----:B0-----:R-:W-:-:S05]  /*13720*/  IMAD.WIDE R2, R27, 0x4, R2 ;  /* 0x000000041b027825 */ /* 0x001fca00078e0202 */
[----:B------:R0:W5:Y:S01]  /*13730*/  LDG.E R37, desc[UR36][R2.64] ;  /* 0x0000002402257981 */ /* 0x000162000c1e1900 */
[----:B------:R-:W-:Y:S05]  /*13740*/  BRA `(.L_x_1336) ;  /* 0x0000000000247947 */ /* 0x000fea0003800000 */
.L_x_1335:
[----:B------:R-:W-:Y:S02]  /*13750*/  ULDC.64 UR4, c[0x0][0xa08] ;  /* 0x0002820000047ab9 */ /* 0x000fe40000000a00 */
[----:B------:R-:W-:-:S04]  /*13760*/  ISETP.NE.U32.AND P0, PT, RZ, UR4, PT ;  /* 0x00000004ff007c0c */ /* 0x000fc8000bf05070 */
[----:B------:R-:W-:-:S13]  /*13770*/  ISETP.NE.AND.EX P0, PT, RZ, UR5, PT, P0 ;  /* 0x00000005ff007c0c */ /* 0x000fda000bf05300 */
[----:B------:R-:W-:Y:S05]  /*13780*/  @!P0 BRA `(.L_x_1336) ;  /* 0x0000000000148947 */ /* 0x000fea0003800000 */
[----:B0-----:R-:W0:Y:S02]  /*13790*/  LDC.64 R2, c[0x0][0xa08] ;  /* 0x00028200ff027b82 */ /* 0x001e240000000a00 */
[----:B0-----:R-:W-:-:S05]  /*137a0*/  IMAD.WIDE R2, R27, 0x4, R2 ;  /* 0x000000041b027825 */ /* 0x001fca00078e0202 */
[----:B------:R-:W2:Y:S04]  /*137b0*/  LDG.E R37, desc[UR36][R2.64] ;  /* 0x0000002402257981 */ /* 0x000ea8000c1e1900 */
[----:B------:R-:W2:Y:S02]  /*137c0*/  LDG.E R0, desc[UR36][R2.64+0x4] ;  /* 0x0000042402007981 */ /* 0x000ea4000c1e1900 */
[----:B--2---:R-:W-:-:S07]  /*137d0*/  IMAD.IADD R37, R0, 0x1, -R37 ;  /* 0x0000000100257824 */ /* 0x004fce00078e0a25 */
.L_x_1336:
[----:B------:R-:W1:Y:S01]  /*137e0*/  LDC R0, c[0x0][0x448] ;  /* 0x00011200ff007b82 */ /* 0x000e620000000800 */
[----:B------:R-:W-:Y:S01]  /*137f0*/  IMAD.SHL.U32 R25, R25, 0x80, RZ ;  /* 0x0000008019197824 */ /* 0x000fe200078e00ff */
[----:B------:R-:W-:Y:S01]  /*13800*/  LOP3.LUT R16, R16, 0xffffffbf, RZ, 0xc0, !PT ;  /* 0xffffffbf10107812 */ /* 0x000fe200078ec0ff */
[----:B-----5:R-:W-:-:S05]  /*13810*/  IMAD.IADD R37, R37, 0x1, -R19 ;  /* 0x0000000125257824 */ /* 0x020fca00078e0a13 */
[----:B0-----:R-:W0:Y:S01]  /*13820*/  LDC.64 R2, c[0x0][0x9e0] ;  /* 0x00027800ff027b82 */ /* 0x001e220000000a00 */
[----:B-1----:R-:W-:Y:S01]  /*13830*/  ISETP.NE.AND P2, PT, R0, 0x1, PT ;  /* 0x000000010000780c */ /* 0x002fe20003f45270 */
[----:B------:R-:W-:Y:S01]  /*13840*/  VIADD R0, R25, 0x7f ;  /* 0x0000007f19007836 */ /* 0x000fe20000000000 */
[----:B0-----:R-:W-:-:S11]  /*13850*/  ISETP.GE.AND P1, PT, R3, 0x1, PT ;  /* 0x000000010300780c */ /* 0x001fd60003f26270 */
[----:B------:R-:W0:Y:S01]  /*13860*/  @P2 LDC R5, c[0x0][0x44c] ;  /* 0x00011300ff052b82 */ /* 0x000e220000000800 */
[----:B------:R-:W-:-:S07]  /*13870*/  @P2 LOP3.LUT R16, R16, 0x40, RZ, 0xfc, !PT ;  /* 0x0000004010102812 */ /* 0x000fce00078efcff */
[----:B------:R-:W1:Y:S01]  /*13880*/  @P2 LDC R7, c[0x0][0x450] ;  /* 0x00011400ff072b82 */ /* 0x000e620000000800 */
[----:B0-----:R-:W-:Y:S01]  /*13890*/  @P2 IMAD.HI.U32 R4, R0, R5, RZ ;  /* 0x0000000500042227 */ /* 0x001fe200078e00ff */
[----:B------:R-:W-:-:S04]  /*138a0*/  IADD3 R5, R37, 0x1, -R29 ;  /* 0x0000000125057810 */ /* 0x000fc80007ffe81d */
[----:B-1----:R-:W-:-:S05]  /*138b0*/  @P2 SHF.R.U32.HI R0, RZ, R7, R4 ;  /* 0x00000007ff002219 */ /* 0x002fca0000011604 */
[----:B------:R-:W-:-:S04]  /*138c0*/  IMAD.IADD R7, R5, 0x1, R0 ;  /* 0x0000000105077824 */ /* 0x000fc800078e0200 */
[----:B------:R-:W-:Y:S01]  /*138d0*/  IMAD.IADD R2, R7, 0x1, R2 ;  /* 0x0000000107027824 */ /* 0x000fe200078e0202 */
[----:B------:R-:W-:Y:S06]  /*138e0*/  @!P1 BRA `(.L_x_1337) ;  /* 0x0000000000489947 */ /* 0x000fec0003800000 */
[C---:B------:R-:W-:Y:S01]  /*138f0*/  ISETP.GT.AND P0, PT, R7.reuse, RZ, PT ;  /* 0x000000ff0700720c */ /* 0x040fe20003f04270 */
[----:B------:R-:W-:Y:S01]  /*13900*/  BSSY B0, `(.L_x_1338) ;  /* 0x000000e000007945 */ /* 0x000fe20003800000 */
[----:B------:R-:W-:-:S11]  /*13910*/  VIADD R0, R7, 0xffffffff ;  /* 0xffffffff07007836 */ /* 0x000fd60000000000 */
[----:B------:R-:W-:Y:S05]  /*13920*/  @P0 BRA `(.L_x_1339) ;  /* 0x00000000001c0947 */ /* 0x000fea0003800000 */
[----:B------:R-:W-:Y:S01]  /*13930*/  ISETP.NE.AND P0, PT, R3, 0x1, PT ;  /* 0x000000010300780c */ /* 0x000fe20003f05270 */
[----:B------:R-:W-:-:S12]  /*13940*/  IMAD.MOV R7, RZ, RZ, -R7 ;  /* 0x000000ffff077224 */ /* 0x000fd800078e0a07 */
[----:B------:R-:W0:Y:S02]  /*13950*/  @P0 LDC.64 R4, c[0x0][0x9e8] ;  /* 0x00027a00ff040b82 */ /* 0x000e240000000a00 */
[----:B0-----:R-:W-:-:S05]  /*13960*/  @P0 IMAD.HI.U32 R4, R7, R4, RZ ;  /* 0x0000000407040227 */ /* 0x001fca00078e00ff */
[----:B------:R-:W-:-:S04]  /*13970*/  @P0 SHF.R.U32.HI R7, RZ, R5, R4 ;  /* 0x00000005ff070219 */ /* 0x000fc80000011604 */
[----:B------:R-:W-:Y:S01]  /*13980*/  LOP3.LUT R0, RZ, R7, RZ, 0x33, !PT ;  /* 0x00000007ff007212 */ /* 0x000fe200078e33ff */
[----:B------:R-:W-:Y:S06]  /*13990*/  BRA `(.L_x_1340) ;  /* 0x0000000000107947 */ /* 0x000fec0003800000 */
.L_x_1339:
[----:B------:R-:W-:-:S13]  /*139a0*/  ISETP.NE.AND P0, PT, R3, 0x1, PT ;  /* 0x000000010300780c */ /* 0x000fda0003f05270 */
[----:B------:R-:W0:Y:S02]  /*139b0*/  @P0 LDC.64 R4, c[0x0][0x9e8] ;  /* 0x00027a00ff040b82 */ /* 0x000e240000000a00 */
[----:B0-----:R-:W-:-:S05]  /*139c0*/  @P0 IMAD.HI.U32 R4, R0, R4, RZ ;  /* 0x0000000400040227 */ /* 0x001fca00078e00ff */
[----:B------:R-:W-:-:S07]  /*139d0*/  @P0 SHF.R.U32.HI R0, RZ, R5, R4 ;  /* 0x00000005ff000219 */ /* 0x000fce0000011604 */
.L_x_1340:
[----:B------:R-:W-:Y:S05]  /*139e0*/  BSYNC B0 ;  /* 0x0000000000007941 */ /* 0x000fea0003800000 */
.L_x_1338:
[----:B------:R-:W-:-:S05]  /*139f0*/  IMAD R5, R0, R3, R3 ;  /* 0x0000000300057224 */ /* 0x000fca00078e0203 */
[----:B------:R-:W-:-:S07]  /*13a00*/  VIMNMX R2, R2, R5, PT ;  /* 0x0000000502027248 */ /* 0x000fce0003fe0100 */
.L_x_1337:
[----:B------:R-:W0:Y:S01]  /*13a10*/  @P2 LDC R0, c[0x0][0x44c] ;  /* 0x00011300ff002b82 */ /* 0x000e220000000800 */
[----:B------:R-:W-:Y:S01]  /*13a20*/  VIADD R2, R2, 0x5f ;  /* 0x0000005f02027836 */ /* 0x000fe20000000000 */
[----:B------:R-:W-:Y:S01]  /*13a30*/  ULDC UR4, c[0x0][0x9dc] ;  /* 0x0002770000047ab9 */ /* 0x000fe20000000800 */
[----:B------:R-:W-:Y:S02]  /*13a40*/  IMAD.MOV.U32 R4, RZ, RZ, R25 ;  /* 0x000000ffff047224 */ /* 0x000fe400078e0019 */
[----:B------:R-:W-:-:S03]  /*13a50*/  IMAD.HI R2, R2, 0x2aaaaaab, RZ ;  /* 0x2aaaaaab02027827 */ /* 0x000fc600078e02ff */
[----:B------:R-:W1:Y:S01]  /*13a60*/  @P2 LDC R5, c[0x0][0x450] ;  /* 0x00011400ff052b82 */ /* 0x000e620000000800 */
[----:B0-----:R-:W-:-:S05]  /*13a70*/  @P2 IMAD.HI.U32 R0, R25, R0, RZ ;  /* 0x0000000019002227 */ /* 0x001fca00078e00ff */
[----:B-1----:R-:W-:Y:S01]  /*13a80*/  @P2 SHF.R.U32.HI R4, RZ, R5, R0 ;  /* 0x00000005ff042219 */ /* 0x002fe20000011600 */
[----:B------:R-:W-:Y:S01]  /*13a90*/  VIADD R0, R37, 0x5f ;  /* 0x0000005f25007836 */ /* 0x000fe20000000000 */
[----:B------:R-:W-:Y:S02]  /*13aa0*/  SHF.R.U32.HI R5, RZ, 0x1f, R2 ;  /* 0x0000001fff057819 */ /* 0x000fe40000011602 */
[----:B------:R-:W-:Y:S01]  /*13ab0*/  IADD3 R4, R4, R37, -R29 ;  /* 0x0000002504047210 */ /* 0x000fe20007ffe81d */
[----:B------:R-:W-:Y:S01]  /*13ac0*/  IMAD.HI R0, R0, 0x2aaaaaab, RZ ;  /* 0x2aaaaaab00007827 */ /* 0x000fe200078e02ff */
[----:B------:R-:W-:-:S03]  /*13ad0*/  LEA.HI.SX32 R7, R2, R5, 0x1c ;  /* 0x0000000502077211 */ /* 0x000fc600078fe2ff */
[----:B------:R-:W-:Y:S01]  /*13ae0*/  VIADD R2, R4, -UR4 ;  /* 0x8000000404027c36 */ /* 0x000fe20008000000 */
[----:B------:R-:W-:-:S04]  /*13af0*/  SHF.R.U32.HI R5, RZ, 0x1f, R0 ;  /* 0x0000001fff057819 */ /* 0x000fc80000011600 */
[----:B------:R-:W-:-:S04]  /*13b00*/  LEA.HI.SX32 R0, R0, R5, 0x1c ;  /* 0x0000000500007211 */ /* 0x000fc800078fe2ff */
[----:B------:R-:W-:Y:S01]  /*13b10*/  VIMNMX R0, R0, R7, PT ;  /* 0x0000000700007248 */ /* 0x000fe20003fe0100 */
[----:B------:R-:W-:Y:S06]  /*13b20*/  @!P1 BRA `(.L_x_1341) ;  /* 0x0000000000489947 */ /* 0x000fec0003800000 */
[----:B------:R-:W-:Y:S01]  /*13b30*/  IMAD.MOV.U32 R6, RZ, RZ, R4 ;  /* 0x000000ffff067224 */ /* 0x000fe200078e0004 */
[----:B------:R-:W-:Y:S04]  /*13b40*/  BSSY B0, `(.L_x_1342) ;  /* 0x000000e000007945 */ /* 0x000fe80003800000 */
[----:B------:R-:W-:-:S13]  /*13b50*/  ISETP.GT.AND P0, PT, R6, -0x1, PT ;  /* 0xffffffff0600780c */ /* 0x000fda0003f04270 */
[----:B------:R-:W-:Y:S05]  /*13b60*/  @P0 BRA `(.L_x_1343) ;  /* 0x00000000001c0947 */ /* 0x000fea0003800000 */
[----:B------:R-:W-:Y:S02]  /*13b70*/  ISETP.NE.AND P0, PT, R3, 0x1, PT ;  /* 0x000000010300780c */ /* 0x000fe40003f05270 */
[----:B------:R-:W-:-:S11]  /*13b80*/  LOP3.LUT R7, RZ, R6, RZ, 0x33, !PT ;  /* 0x00000006ff077212 */ /* 0x000fd600078e33ff */
[----:B------:R-:W0:Y:S02]  /*13b90*/  @P0 LDC.64 R4, c[0x0][0x9e8] ;  /* 0x00027a00ff040b82 */ /* 0x000e240000000a00 */
[----:B0-----:R-:W-:-:S05]  /*13ba0*/  @P0 IMAD.HI.U32 R4, R7, R4, RZ ;  /* 0x0000000407040227 */ /* 0x001fca00078e00ff */
[----:B------:R-:W-:-:S04]  /*13bb0*/  @P0 SHF.R.U32.HI R7, RZ, R5, R4 ;  /* 0x00000005ff070219 */ /* 0x000fc80000011604 */
[----:B------:R-:W-:Y:S01]  /*13bc0*/  LOP3.LUT R6, RZ, R7, RZ, 0x33, !PT ;  /* 0x00000007ff067212 */ /* 0x000fe200078e33ff */
[----:B------:R-:W-:Y:S06]  /*13bd0*/  BRA `(.L_x_1344) ;  /* 0x0000000000107947 */ /* 0x000fec0003800000 */
.L_x_1343:
[----:B------:R-:W-:-:S13]  /*13be0*/  ISETP.NE.AND P0, PT, R3, 0x1, PT ;  /* 0x000000010300780c */ /* 0x000fda0003f05270 */
[----:B------:R-:W0:Y:S02]  /*13bf0*/  @P0 LDC.64 R4, c[0x0][0x9e8] ;  /* 0x00027a00ff040b82 */ /* 0x000e240000000a00 */
[----:B0-----:R-:W-:-:S05]  /*13c00*/  @P0 IMAD.HI.U32 R4, R6, R4, RZ ;  /* 0x0000000406040227 */ /* 0x001fca00078e00ff */
[----:B------:R-:W-:-:S07]  /*13c10*/  @P0 SHF.R.U32.HI R6, RZ, R5, R4 ;  /* 0x00000005ff060219 */ /* 0x000fce0000011604 */
.L_x_1344:
[----:B------:R-:W-:Y:S05]  /*13c20*/  BSYNC B0 ;  /* 0x0000000000007941 */ /* 0x000fea0003800000 */
.L_x_1342:
[----:B------:R-:W-:-:S05]  /*13c30*/  IMAD R3, R6, R3, RZ ;  /* 0x0000000306037224 */ /* 0x000fca00078e02ff */
[----:B------:R-:W-:-:S07]  /*13c40*/  VIMNMX R2, R2, R3, !PT ;  /* 0x0000000302027248 */ /* 0x000fce0007fe0100 */
.L_x_1341:
[----:B------:R-:W-:Y:S01]  /*13c50*/  IMAD.HI R2, R2, 0x2aaaaaab, RZ ;  /* 0x2aaaaaab02027827 */ /* 0x000fe200078e02ff */
[----:B------:R-:W-:Y:S04]  /*13c60*/  BSSY B0, `(.L_x_1345) ;  /* 0x0000029000007945 */ /* 0x000fe80003800000 */
[----:B------:R-:W-:-:S04]  /*13c70*/  SHF.R.U32.HI R3, RZ, 0x1f, R2 ;  /* 0x0000001fff037819 */ /* 0x000fc80000011602 */
[----:B------:R-:W-:Y:S02]  /*13c80*/  LEA.HI.SX32 R3, R2, R3, 0x1c ;  /* 0x0000000302037211 */ /* 0x000fe400078fe2ff */
[----:B------:R-:W-:Y:S02]  /*13c90*/  LOP3.LUT R2, R26, 0xff000000, RZ, 0xc0, !PT ;  /* 0xff0000001a027812 */ /* 0x000fe400078ec0ff */
[----:B------:R-:W-:Y:S02]  /*13ca0*/  VIMNMX R5, RZ, R3, !PT ;  /* 0x00000003ff057248 */ /* 0x000fe40007fe0100 */
[----:B------:R-:W-:Y:S02]  /*13cb0*/  SHF.R.U32.HI R3, RZ, 0x8, R2 ;  /* 0x00000008ff037819 */ /* 0x000fe40000011602 */
[----:B------:R-:W-:Y:S02]  /*13cc0*/  ISETP.GT.AND P0, PT, R0, R5, PT ;  /* 0x000000050000720c */ /* 0x000fe40003f04270 */
[----:B------:R-:W-:-:S04]  /*13cd0*/  LOP3.LUT R2, R26, 0xff0000, RZ, 0xc0, !PT ;  /* 0x00ff00001a027812 */ /* 0x000fc800078ec0ff */
[----:B------:R-:W-:Y:S01]  /*13ce0*/  LEA.HI R2, R2, R3, RZ, 0x10 ;  /* 0x0000000302027211 */ /* 0x000fe200078f80ff */
[----:B------:R-:W-:-:S03]  /*13cf0*/  IMAD.MOV.U32 R3, RZ, RZ, RZ ;  /* 0x000000ffff037224 */ /* 0x000fc600078e00ff */
[----:B------:R-:W-:-:S03]  /*13d00*/  LOP3.LUT R4, R2, 0xff, RZ, 0xc0, !PT ;  /* 0x000000ff02047812 */ /* 0x000fc600078ec0ff */
[----:B------:R-:W-:Y:S05]  /*13d10*/  @!P0 BRA `(.L_x_1346) ;  /* 0x0000000000748947 */ /* 0x000fea0003800000 */
[----:B------:R-:W-:Y:S01]  /*13d20*/  SHF.R.U32.HI R7, RZ, 0x10, R2 ;  /* 0x00000010ff077819 */ /* 0x000fe20000011602 */
[----:B------:R-:W-:-:S03]  /*13d30*/  IMAD.MOV.U32 R2, RZ, RZ, RZ ;  /* 0x000000ffff027224 */ /* 0x000fc600078e00ff */
[----:B------:R-:W-:-:S13]  /*13d40*/  ISETP.NE.AND P0, PT, R7, RZ, PT ;  /* 0x000000ff0700720c */ /* 0x000fda0003f05270 */
[----:B------:R-:W0:Y:S02]  /*13d50*/  @!P0 LDC R7, c[0x0][0x9f0] ;  /* 0x00027c00ff078b82 */ /* 0x000e240000000800 */
[-C--:B0-----:R-:W-:Y:S02]  /*13d60*/  IABS R6, R7.reuse ;  /* 0x0000000700067213 */ /* 0x081fe40000000000 */
[----:B------:R-:W-:Y:S02]  /*13d70*/  IABS R10, R7 ;  /* 0x00000007000a7213 */ /* 0x000fe40000000000 */
[----:B------:R-:W0:Y:S08]  /*13d80*/  I2F.RP R8, R6 ;  /* 0x0000000600087306 */ /* 0x000e300000209400 */
[----:B0-----:R-:W0:Y:S02]  /*13d90*/  MUFU.RCP R8, R8 ;  /* 0x0000000800087308 */ /* 0x001e240000001000 */
[----:B0-----:R-:W-:-:S06]  /*13da0*/  VIADD R9, R8, 0xffffffe ;  /* 0x0ffffffe08097836 */ /* 0x001fcc0000000000 */
[----:B------:R0:W1:Y:S02]  /*13db0*/  F2I.FTZ.U32.TRUNC.NTZ R3, R9 ;  /* 0x0000000900037305 */ /* 0x000064000021f000 */
[----:B0-----:R-:W-:Y:S02]  /*13dc0*/  IMAD.MOV R9, RZ, RZ, -R10 ;  /* 0x000000ffff097224 */ /* 0x001fe400078e0a0a */
[----:B-1----:R-:W-:-:S04]  /*13dd0*/  IMAD.MOV R11, RZ, RZ, -R3 ;  /* 0x000000ffff0b7224 */ /* 0x002fc800078e0a03 */
[----:B------:R-:W-:-:S04]  /*13de0*/  IMAD R11, R11, R6, RZ ;  /* 0x000000060b0b7224 */ /* 0x000fc800078e02ff */
[----:B------:R-:W-:Y:S01]  /*13df0*/  IMAD.HI.U32 R3, R3, R11, R2 ;  /* 0x0000000b03037227 */ /* 0x000fe200078e0002 */
[----:B------:R-:W-:-:S05]  /*13e00*/  IADD3 R2, R7, -0x1, R0 ;  /* 0xffffffff07027810 */ /* 0x000fca0007ffe000 */
[----:B------:R-:W-:-:S05]  /*13e10*/  IMAD.IADD R2, R2, 0x1, -R5 ;  /* 0x0000000102027824 */ /* 0x000fca00078e0a05 */
[----:B------:R-:W-:Y:S02]  /*13e20*/  IABS R8, R2 ;  /* 0x0000000200087213 */ /* 0x000fe40000000000 */
[----:B------:R-:W-:-:S03]  /*13e30*/  LOP3.LUT R2, R2, R7, RZ, 0x3c, !PT ;  /* 0x0000000702027212 */ /* 0x000fc600078e3cff */
[----:B------:R-:W-:Y:S01]  /*13e40*/  IMAD.HI.U32 R3, R3, R8, RZ ;  /* 0x0000000803037227 */ /* 0x000fe200078e00ff */
[----:B------:R-:W-:-:S03]  /*13e50*/  ISETP.GE.AND P2, PT, R2, RZ, PT ;  /* 0x000000ff0200720c */ /* 0x000fc60003f46270 */
        /* <DEDUP_REMOVED lines=8> */
[----:B------:R-:W-:-:S07]  /*13ee0*/  @!P1 LOP3.LUT R3, RZ, R7, RZ, 0x33, !PT ;  /* 0x00000007ff039212 */ /* 0x000fce00078e33ff */
.L_x_1346:
[----:B------:R-:W-:Y:S05]  /*13ef0*/  BSYNC B0 ;  /* 0x0000000000007941 */ /* 0x000fea0003800000 */
.L_x_1345:
[-C--:B------:R-:W-:Y:S01]  /*13f00*/  IMAD R2, R4, R3.reuse, R5 ;  /* 0x0000000304027224 */ /* 0x080fe200078e0205 */
        /* <DEDUP_REMOVED lines=23> */
.L_x_1348:
        /* <DEDUP_REMOVED lines=20> */
.L_x_1351:
[----:B------:R-:W-:Y:S05]  /*141c0*/  BSYNC B6 ;  /* 0x0000000000067941 */ /* 0x000fea0003800000 */
.L_x_1350:
        /* <DEDUP_REMOVED lines=20> */
.L_x_1354:
[----:B------:R0:W1:Y:S01]  /*14310*/  LDC.64 R2, c[0x4][R18] ;  /* 0x0100000012027b82 */ /* 0x0000620000000a00 */
[----:B------:R-:W-:Y:S01]  /*14320*/  ULDC.64 UR6, c[0x4][0x88] ;  /* 0x0100220000067ab9 */ /* 0x000fe20000000a00 */
[----:B------:R-:W-:Y:S01]  /*14330*/  ULDC.64 UR8, c[0x4][0x90] ;  /* 0x0100240000087ab9 */ /* 0x000fe20000000a00 */
[----:B------:R-:W-:Y:S01]  /*14340*/  ULDC.64 UR4, c[0x4][0x18] ;  /* 0x0100060000047ab9 */ /* 0x000fe20000000a00 */
        /* <DEDUP_REMOVED lines=11> */
.L_x_1353:
[----:B------:R-:W-:Y:S05]  /*14400*/  BSYNC B6 ;  /* 0x0000000000067941 */ /* 0x000fea0003800000 */
.L_x_1352:
[----:B------:R-:W-:Y:S01]  /*14410*/  ULDC.64 UR4, c[0x0][0x9f8] ;  /* 0x00027e0000047ab9 */ /* 0x000fe20000000a00 */
[----:B------:R-:W-:Y:S01]  /*14420*/  IMAD.MOV.U32 R30, RZ, RZ, R27 ;  /* 0x000000ffff1e7224 */ /* 0x000fe200078e001b */
[----:B------:R-:W-:Y:S01]  /*14430*/  ISETP.NE.U32.AND P0, PT, RZ, UR4, PT ;  /* 0x00000004ff007c0c */ /* 0x000fe2000bf05070 */
[----:B------:R-:W0:Y:S01]  /*14440*/  S2R R18, SR_TID.X ;  /* 0x0000000000127919 */ /* 0x000e220000002100 */
[----:B------:R-:W1:Y:S01]  /*14450*/  LDC R8, c[0x0][0x430] ;  /* 0x00010c00ff087b82 */ /* 0x000e620000000800 */
[----:B------:R-:W-:Y:S01]  /*14460*/  VIADD R22, R22, 0xffffffff ;  /* 0xffffffff16167836 */ /* 0x000fe20000000000 */
[----:B------:R-:W-:Y:S01]  /*14470*/  ISETP.NE.AND.EX P0, PT, RZ, UR5, PT, P0 ;  /* 0x00000005ff007c0c */ /* 0x000fe2000bf05300 */
[----:B------:R-:W-:-:S12]  /*14480*/  ULDC UR4, c[0x0][0x2f4] ;  /* 0x0000bd0000047ab9 */ /* 0x000fd80000000800 */
[----:B------:R-:W2:Y:S02]  /*14490*/  @P0 LDC.64 R2, c[0x0][0x9f8] ;  /* 0x00027e00ff020b82 */ /* 0x000ea40000000a00 */
[----:B--2---:R-:W-:-:S05]  /*144a0*/  @P0 IMAD.WIDE R2, R27, 0x4, R2 ;  /* 0x000000041b020825 */ /* 0x004fca00078e0202 */
[----:B------:R2:W3:Y:S01]  /*144b0*/  @P0 LDG.E R30, desc[UR36][R2.64] ;  /* 0x00000024021e0981 */ /* 0x0004e2000c1e1900 */
[----:B0-----:R-:W-:Y:S02]  /*144c0*/  LOP3.LUT R18, R18, 0x7f, RZ, 0xc0, !PT ;  /* 0x0000007f12127812 */ /* 0x001fe400078ec0ff */
[----:B-1----:R-:W-:Y:S02]  /*144d0*/  ISETP.NE.AND P1, PT, R8, 0x1, PT ;  /* 0x000000010800780c */ /* 0x002fe40003f25270 */
[----:B------:R-:W-:Y:S02]  /*144e0*/  SHF.R.U32.HI R20, RZ, 0x3, R18 ;  /* 0x00000003ff147819 */ /* 0x000fe40000011612 */
[----:B------:R-:W0:Y:S01]  /*144f0*/  S2R R18, SR_TID.X ;  /* 0x0000000000127919 */ /* 0x000e220000002100 */
[----:B------:R-:W-:-:S08]  /*14500*/  LOP3.LUT R16, R16, 0xffffffdf, RZ, 0xc0, !PT ;  /* 0xffffffdf10107812 */ /* 0x000fd000078ec0ff */
[----:B------:R-:W1:Y:S01]  /*14510*/  @P1 LDC R0, c[0x0][0x434] ;  /* 0x00010d00ff001b82 */ /* 0x000e620000000800 */
[----:B------:R-:W-:Y:S02]  /*14520*/  ISETP.GE.AND P2, PT, R31, UR4, PT ;  /* 0x000000041f007c0c */ /* 0x000fe4000bf46270 */
[----:B------:R-:W-:-:S05]  /*14530*/  @P1 LOP3.LUT R16, R16, 0x20, RZ, 0xfc, !PT ;  /* 0x0000002010101812 */ /* 0x000fca00078efcff */
[----:B------:R-:W4:Y:S01]  /*14540*/  @P1 LDC R5, c[0x0][0x438] ;  /* 0x00010e00ff051b82 */ /* 0x000f220000000800 */
[----:B0-----:R-:W-:-:S05]  /*14550*/  IMAD.SHL.U32 R18, R18, 0x10, RZ ;  /* 0x0000001012127824 */ /* 0x001fca00078e00ff */
[----:B------:R-:W-:-:S05]  /*14560*/  LOP3.LUT R18, R20, 0x70, R18, 0xf8, !PT ;  /* 0x0000007014127812 */ /* 0x000fca00078ef812 */
[----:B------:R-:W-:-:S04]  /*14570*/  IMAD R4, R22, 0x60, R18 ;  /* 0x0000006016047824 */ /* 0x000fc800078e0212 */
[C---:B------:R-:W-:Y:S01]  /*14580*/  IMAD.IADD R7, R4.reuse, 0x1, R19 ;  /* 0x0000000104077824 */ /* 0x040fe200078e0213 */
[----:B------:R-:W-:-:S03]  /*14590*/  ISETP.GE.AND P0, PT, R4, R37, PT ;  /* 0x000000250400720c */ /* 0x000fc60003f06270 */
[----:B-1----:R-:W-:Y:S01]  /*145a0*/  @P1 IMAD.HI.U32 R0, R7, R0, RZ ;  /* 0x0000000007001227 */ /* 0x002fe200078e00ff */
[----:B------:R-:W-:-:S03]  /*145b0*/  ISETP.GT.U32.OR P0, PT, R18, 0x5f, P0 ;  /* 0x0000005f1200780c */ /* 0x000fc60000704470 */
[----:B------:R-:W-:Y:S01]  /*145c0*/  IMAD.MOV.U32 R6, RZ, RZ, R7 ;  /* 0x000000ffff067224 */ /* 0x000fe200078e0007 */
[----:B----4-:R-:W-:-:S05]  /*145d0*/  @P1 SHF.R.U32.HI R6, RZ, R5, R0 ;  /* 0x00000005ff061219 */ /* 0x010fca0000011600 */
[----:B------:R-:W-:-:S04]  /*145e0*/  IMAD.MOV R0, RZ, RZ, -R6 ;  /* 0x000000ffff007224 */ /* 0x000fc800078e0a06 */
[----:B--2---:R-:W0:Y:S01]  /*145f0*/  @!P0 LDC.64 R2, c[0x0][0x428] ;  /* 0x00010a00ff028b82 */ /* 0x004e220000000a00 */
[----:B------:R-:W-:Y:S01]  /*14600*/  IMAD R0, R8, R0, R7 ;  /* 0x0000000008007224 */ /* 0x000fe200078e0207 */
[----:B------:R-:W-:-:S06]  /*14610*/  @!P0 SHF.R.S32.HI R7, RZ, 0x1f, R6 ;  /* 0x0000001fff078819 */ /* 0x000fcc0000011406 */
[----:B------:R-:W1:Y:S01]  /*14620*/  @!P0 LDC.64 R4, c[0x0][0x418] ;  /* 0x00010600ff048b82 */ /* 0x000e620000000a00 */
[----:B------:R-:W-:-:S04]  /*14630*/  LOP3.LUT R16, R16, 0xfffffffb, RZ, 0xc0, !PT ;  /* 0xfffffffb10107812 */ /* 0x000fc800078ec0ff */
[----:B------:R-:W-:-:S04]  /*14640*/  @P2 LOP3.LUT R16, R16, 0x4, RZ, 0xfc, !PT ;  /* 0x0000000410102812 */ /* 0x000fc800078efcff */
[----:B------:R-:W-:Y:S01]  /*14650*/  LOP3.LUT R16, R16, 0xfffffffd, RZ, 0xc0, !PT ;  /* 0xfffffffd10107812 */ /* 0x000fe200078ec0ff */
[----:B------:R-:W-:Y:S01]  /*14660*/  UMOV UR5, 0xffffffff ;  /* 0xffffffff00057882 */ /* 0x000fe20000000000 */
[----:B------:R-:W-:Y:S02]  /*14670*/  LOP3.LUT R26, R26, 0xffff, RZ, 0xc0, !PT ;  /* 0x0000ffff1a1a7812 */ /* 0x000fe400078ec0ff */
[----:B---3--:R-:W-:Y:S01]  /*14680*/  SHF.R.S32.HI R8, RZ, 0x1f, R30 ;  /* 0x0000001fff087819 */ /* 0x008fe2000001141e */
[----:B0-----:R-:W-:-:S04]  /*14690*/  @!P0 IMAD.WIDE.U32 R6, R30, R2, R6 ;  /* 0x000000021e068225 */ /* 0x001fc800078e0006 */
[----:B------:R-:W-:Y:S01]  /*146a0*/  @!P0 IMAD R2, R8, R2, RZ ;  /* 0x0000000208028224 */ /* 0x000fe200078e02ff */
[----:B------:R0:W-:Y:S03]  /*146b0*/  STL [R1+0x8], R8 ;  /* 0x0000080801007387 */ /* 0x0001e60000100800 */
[----:B------:R-:W-:Y:S01]  /*146c0*/  @!P0 IMAD R3, R30, R3, R2 ;  /* 0x000000031e038224 */ /* 0x000fe200078e0202 */
[----:B-1----:R-:W-:Y:S01]  /*146d0*/  @!P0 LEA R2, P1, R6, R4, 0x2 ;  /* 0x0000000406028211 */ /* 0x002fe200078210ff */
[----:B------:R-:W-:Y:S02]  /*146e0*/  IMAD.MOV.U32 R4, RZ, RZ, RZ ;  /* 0x000000ffff047224 */ /* 0x000fe400078e00ff */
[----:B------:R-:W-:-:S05]  /*146f0*/  @!P0 IMAD.IADD R3, R7, 0x1, R3 ;  /* 0x0000000107038824 */ /* 0x000fca00078e0203 */
[----:B------:R-:W-:Y:S02]  /*14700*/  @!P0 LEA.HI.X R3, R6, R5, R3, 0x2, P1 ;  /* 0x0000000506038211 */ /* 0x000fe400008f1403 */
[----:B------:R-:W-:-:S03]  /*14710*/  ISETP.GE.AND P1, PT, R33, UR4, PT ;  /* 0x0000000421007c0c */ /* 0x000fc6000bf26270 */
[----:B------:R1:W5:Y:S01]  /*14720*/  @!P0 LDG.E R4, desc[UR36][R2.64] ;  /* 0x0000002402048981 */ /* 0x000362000c1e1900 */
[----:B------:R-:W-:-:S09]  /*14730*/  ISETP.GE.AND P0, PT, R32, UR4, PT ;  /* 0x0000000420007c0c */ /* 0x000fd2000bf06270 */
[----:B------:R-:W-:Y:S01]  /*14740*/  @P1 LOP3.LUT R16, R16, 0x2, RZ, 0xfc, !PT ;  /* 0x0000000210101812 */ /* 0x000fe200078efcff */
[----:B-1----:R-:W-:-:S03]  /*14750*/  IMAD.U32 R2, RZ, RZ, UR38 ;  /* 0x00000026ff027e24 */ /* 0x002fc6000f8e00ff */
[----:B------:R-:W-:-:S04]  /*14760*/  LOP3.LUT R16, R16, 0xfffffffe, RZ, 0xc0, !PT ;  /* 0xfffffffe10107812 */ /* 0x000fc800078ec0ff */
[----:B------:R-:W-:Y:S01]  /*14770*/  @P0 LOP3.LUT R16, R16, 0x1, RZ, 0xfc, !PT ;  /* 0x0000000110100812 */ /* 0x000fe200078efcff */
[----:B0-----:R-:W-:Y:S06]  /*14780*/  BRA.DIV UR5, `(.L_x_1355) ;  /* 0x0000004605407947 */ /* 0x001fec000b800000 */
.L_x_1423:
[----:B------:R-:W-:Y:S02]  /*14790*/  ISETP.NE.AND P0, PT, R2, 0x3, PT ;  /* 0x000000030200780c */ /* 0x000fe40003f05270 */
[----:B------:R-:W-:Y:S02]  /*147a0*/  ISETP.GT.U32.AND P1, PT, R18, 0x5f, PT ;  /* 0x0000005f1200780c */ /* 0x000fe40003f24070 */
[----:B------:R-:W-:-:S09]  /*147b0*/  LOP3.LUT R16, R16, 0xffffffef, RZ, 0xc0, !PT ;  /* 0xffffffef10107812 */ /* 0x000fd200078ec0ff */
[----:B------:R-:W-:-:S04]  /*147c0*/  @P0 LOP3.LUT R16, R16, 0x10, RZ, 0xfc, !PT ;  /* 0x0000001010100812 */ /* 0x000fc800078efcff */
[----:B------:R-:W-:-:S04]  /*147d0*/  LOP3.LUT R16, R16, 0xfffffff7, RZ, 0xc0, !PT ;  /* 0xfffffff710107812 */ /* 0x000fc800078ec0ff */
[----:B------:R-:W-:Y:S01]  /*147e0*/  @P1 LOP3.LUT R16, R16, 0x8, RZ, 0xfc, !PT ;  /* 0x0000000810101812 */ /* 0x000fe200078efcff */
[----:B------:R-:W-:Y:S06]  /*147f0*/  @!P0 BRA `(.L_x_1356) ;  /* 0x0000000000048947 */ /* 0x000fec0003800000 */
[----:B------:R-:W-:Y:S01]  /*14800*/  BPT.TRAP 0x1 ;  /* 0x000000040000795c */ /* 0x000fe20000300000 */
.L_x_1356:
[----:B------:R-:W-:Y:S01]  /*14810*/  SHF.R.S32.HI R5, RZ, 0x1f, R0 ;  /* 0x0000001fff057819 */ /* 0x000fe20000011400 */
[----:B------:R-:W-:Y:S01]  /*14820*/  ULDC.64 UR4, c[0x0][0x328] ;  /* 0x0000ca0000047ab9 */ /* 0x000fe20000000a00 */
[----:B-----5:R-:W-:Y:S01]  /*14830*/  SHF.R.S32.HI R6, RZ, 0x1f, R4 ;  /* 0x0000001fff067819 */ /* 0x020fe20000011404 */
[----:B------:R-:W-:Y:S01]  /*14840*/  ULDC.64 UR6, c[0x0][0x318] ;  /* 0x0000c60000067ab9 */ /* 0x000fe20000000a00 */
[----:B------:R-:W-:Y:S01]  /*14850*/  BSSY B0, `(.L_x_1357) ;  /* 0x0000013000007945 */ /* 0x000fe20003800000 */
        /* <DEDUP_REMOVED lines=18> */
.L_x_1424:
[----:B------:R-:W-:Y:S05]  /*14980*/  BSYNC B0 ;  /* 0x0000000000007941 */ /* 0x000fea0003800000 */
.L_x_1357:
[----:B------:R-:W1:Y:S01]  /*14990*/  S2R R8, SR_TID.X ;  /* 0x0000000000087919 */ /* 0x000e620000002100 */
[----:B------:R-:W-:Y:S01]  /*149a0*/  ULDC.64 UR4, c[0x0][0x300] ;  /* 0x0000c00000047ab9 */ /* 0x000fe20000000a00 */
[----:B------:R-:W-:Y:S01]  /*149b0*/  ULDC.64 UR6, c[0x0][0x2e8] ;  /* 0x0000ba0000067ab9 */ /* 0x000fe20000000a00 */
[----:B------:R-:W-:Y:S01]  /*149c0*/  IMAD R5, R5, UR4, RZ ;  /* 0x0000000405057c24 */ /* 0x000fe2000f8e02ff */
[----:B------:R-:W-:Y:S01]  /*149d0*/  LOP3.LUT P4, RZ, R16, 0x4, RZ, 0xc0, !PT ;  /* 0x0000000410ff7812 */ /* 0x000fe2000788c0ff */
[----:B0-----:R-:W-:Y:S01]  /*149e0*/  IMAD.WIDE.U32 R2, R0, UR4, RZ ;  /* 0x0000000400027c25 */ /* 0x001fe2000f8e00ff */
[C---:B------:R-:W-:Y:S02]  /*149f0*/  LOP3.LUT P3, RZ, R16.reuse, 0x2, RZ, 0xc0, !PT ;  /* 0x0000000210ff7812 */ /* 0x040fe4000786c0ff */
[----:B------:R-:W-:Y:S01]  /*14a00*/  LOP3.LUT P2, RZ, R16, 0x1, RZ, 0xc0, !PT ;  /* 0x0000000110ff7812 */ /* 0x000fe2000784c0ff */
[----:B------:R-:W-:Y:S01]  /*14a10*/  IMAD R5, R0, UR5, R5 ;  /* 0x0000000500057c24 */ /* 0x000fe2000f8e0205 */
[----:B------:R-:W-:-:S02]  /*14a20*/  ULDC.64 UR4, c[0x0][0x310] ;  /* 0x0000c40000047ab9 */ /* 0x000fc40000000a00 */
[----:B------:R-:W-:Y:S02]  /*14a30*/  IMAD R0, R6, UR4, RZ ;  /* 0x0000000406007c24 */ /* 0x000fe4000f8e02ff */
[----:B------:R-:W-:Y:S02]  /*14a40*/  IMAD.IADD R3, R3, 0x1, R5 ;  /* 0x0000000103037824 */ /* 0x000fe400078e0205 */
        /* <DEDUP_REMOVED lines=8> */
[----:B------:R-:W-:Y:S01]  /*14ad0*/  LEA R4, P0, R2, UR6, 0x1 ;  /* 0x0000000602047c11 */ /* 0x000fe2000f8008ff */
[----:B------:R-:W-:Y:S01]  /*14ae0*/  IMAD R5, R23, 0x4800, R34 ;  /* 0x0000480017057824 */ /* 0x000fe200078e0222 */
[----:B-1----:R-:W-:Y:S02]  /*14af0*/  LOP3.LUT R8, R8, 0x7f, RZ, 0xc0, !PT ;  /* 0x0000007f08087812 */ /* 0x002fe400078ec0ff */
[----:B------:R-:W-:Y:S02]  /*14b00*/  LEA.HI.X R0, R2, UR7, R0, 0x1, P0 ;  /* 0x0000000702007c11 */ /* 0x000fe400080f0c00 */
[----:B------:R-:W-:-:S05]  /*14b10*/  SHF.R.U32.HI R8, RZ, 0x3, R8 ;  /* 0x00000003ff087819 */ /* 0x000fca0000011608 */
        /* <DEDUP_REMOVED lines=65> */
.L_x_1438:
        /* <DEDUP_REMOVED lines=12> */
.L_x_1360:
        /* <DEDUP_REMOVED lines=10> */
.L_x_1361:
[----:B------:R2:W-:Y:S02]  /*15090*/  SYNCS.ARRIVE.TRANS64.A1T0 RZ, [R7+URZ+0x30830], RZ ;  /* 0x030830ff07ff79a7 */ /* 0x0005e4000810003f */
[----:B------:R-:W-:Y:S05]  /*150a0*/  WARPSYNC.ALL ;  /* 0x0000000000007948 */ /* 0x000fea0003800000 */
[----:B------:R-:W-:Y:S01]  /*150b0*/  ULDC.64 UR4, c[0x0][0x298] ;  /* 0x0000a60000047ab9 */ /* 0x000fe20000000a00 */
[----:B-1----:R-:W-:Y:S01]  /*150c0*/  VIADD R2, R17, 0x12400 ;  /* 0x0001240011027836 */ /* 0x002fe20000000000 */
[----:B------:R-:W-:Y:S01]  /*150d0*/  SHF.R.S32.HI R0, RZ, 0x1f, R35 ;  /* 0x0000001fff007819 */ /* 0x000fe20000011423 */
[----:B0-----:R-:W-:Y:S01]  /*150e0*/  IMAD.WIDE.U32 R4, R35, UR4, RZ ;  /* 0x0000000423047c25 */ /* 0x001fe2000f8e00ff */
[----:B------:R-:W-:Y:S01]  /*150f0*/  BSSY B6, `(.L_x_1362) ;  /* 0x0000018000067945 */ /* 0x000fe20003800000 */
[----:B------:R-:W-:Y:S01]  /*15100*/  BAR.SYNC.DEFER_BLOCKING 0x8, 0x180 ;  /* 0x0206000000007b1d */ /* 0x000fe20000010000 */
[----:B------:R-:W-:Y:S01]  /*15110*/  LOP3.LUT P0, RZ, R2, 0x3ff, RZ, 0xc0, !PT ;  /* 0x000003ff02ff7812 */ /* 0x000fe2000780c0ff */
[----:B------:R-:W-:-:S04]  /*15120*/  IMAD R0, R0, UR4, RZ ;  /* 0x0000000400007c24 */ /* 0x000fc8000f8e02ff */
[----:B------:R-:W-:Y:S01]  /*15130*/  IMAD R0, R35, UR5, R0 ;  /* 0x0000000523007c24 */ /* 0x000fe2000f8e0200 */
[----:B------:R0:W-:Y:S03]  /*15140*/  STL.64 [R1+0x10], R4 ;  /* 0x0000100401007387 */ /* 0x0001e60000100a00 */
[----:B------:R-:W-:-:S04]  /*15150*/  IMAD.IADD R35, R5, 0x1, R0 ;  /* 0x0000000105237824 */ /* 0x000fc800078e0200 */
[----:B------:R-:W-:Y:S05]  /*15160*/  @!P0 BRA `(.L_x_1363) ;  /* 0x0000000000408947 */ /* 0x000fea0003800000 */
[----:B------:R-:W-:Y:S01]  /*15170*/  MOV R2, 0x0 ;  /* 0x0000000000027802 */ /* 0x000fe20000000f00 */
[----:B------:R-:W-:Y:S01]  /*15180*/  ULDC.64 UR6, c[0x4][0x88] ;  /* 0x0100220000067ab9 */ /* 0x000fe20000000a00 */
[----:B------:R-:W-:Y:S01]  /*15190*/  ULDC.64 UR8, c[0x4][0x90] ;  /* 0x0100240000087ab9 */ /* 0x000fe20000000a00 */
[----:B------:R-:W-:Y:S01]  /*151a0*/  ULDC.64 UR4, c[0x4][0x20] ;  /* 0x0100080000047ab9 */ /* 0x000fe20000000a00 */
[----:B0-----:R-:W-:Y:S02]  /*151b0*/  IMAD.U32 R4, RZ, RZ, UR6 ;  /* 0x00000006ff047e24 */ /* 0x001fe4000f8e00ff */
[----:B------:R-:W0:Y:S01]  /*151c0*/  LDC.64 R2, c[0x4][R2] ;  /* 0x0100000002027b82 */ /* 0x000e220000000a00 */
[----:B------:R-:W-:Y:S02]  /*151d0*/  IMAD.U32 R5, RZ, RZ, UR7 ;  /* 0x00000007ff057e24 */ /* 0x000fe4000f8e00ff */
[----:B------:R-:W-:Y:S02]  /*151e0*/  IMAD.U32 R6, RZ, RZ, UR8 ;  /* 0x00000008ff067e24 */ /* 0x000fe4000f8e00ff */
[----:B--2---:R-:W-:-:S02]  /*151f0*/  IMAD.U32 R7, RZ, RZ, UR9 ;  /* 0x00000009ff077e24 */ /* 0x004fc4000f8e00ff */
[----:B------:R-:W-:Y:S02]  /*15200*/  IMAD.U32 R10, RZ, RZ, UR4 ;  /* 0x00000004ff0a7e24 */ /* 0x000fe4000f8e00ff */
[----:B------:R-:W-:Y:S02]  /*15210*/  IMAD.U32 R11, RZ, RZ, UR5 ;  /* 0x00000005ff0b7e24 */ /* 0x000fe4000f8e00ff */
[----:B------:R-:W-:Y:S02]  /*15220*/  IMAD.MOV.U32 R8, RZ, RZ, 0x70 ;  /* 0x00000070ff087424 */ /* 0x000fe400078e00ff */
[----:B------:R-:W-:Y:S02]  /*15230*/  IMAD.MOV.U32 R12, RZ, RZ, 0x1 ;  /* 0x00000001ff0c7424 */ /* 0x000fe400078e00ff */
[----:B------:R-:W-:-:S07]  /*15240*/  IMAD.MOV.U32 R13, RZ, RZ, RZ ;  /* 0x000000ffff0d7224 */ /* 0x000fce00078e00ff */
[----:B------:R-:W-:-:S07]  /*15250*/  LEPC R20, `(.L_x_1363) ;  /* 0x000000001014794e */ /* 0x000fce0000000000 */
[----:B0-----:R-:W-:Y:S05]  /*15260*/  CALL.ABS.NOINC R2 ;  /* 0x0000000002007343 */ /* 0x001fea0003c00000 */
.L_x_1363:
[----:B------:R-:W-:Y:S05]  /*15270*/  BSYNC B6 ;  /* 0x0000000000067941 */ /* 0x000fea0003800000 */
.L_x_1362:
[----:B------:R-:W3:Y:S01]  /*15280*/  LDL.LU.64 R20, [R1+0x10] ;  /* 0x0000100001147983 */ /* 0x000ee20000300a00 */
[----:B------:R-:W1:Y:S01]  /*15290*/  LDC R0, c[0x0][0x448] ;  /* 0x00011200ff007b82 */ /* 0x000e620000000800 */
[----:B------:R-:W-:Y:S01]  /*152a0*/  LOP3.LUT P6, RZ, R16, 0x80, RZ, 0xc0, !PT ;  /* 0x0000008010ff7812 */ /* 0x000fe200078cc0ff */
[----:B------:R-:W-:Y:S01]  /*152b0*/  ULDC.64 UR4, c[0x0][0x2d8] ;  /* 0x0000b60000047ab9 */ /* 0x000fe20000000a00 */
[----:B------:R-:W4:Y:S01]  /*152c0*/  S2R R2, SR_TID.X ;  /* 0x0000000000027919 */ /* 0x000f220000002100 */
[----:B0-----:R-:W-:-:S04]  /*152d0*/  SHF.R.S32.HI R5, RZ, 0x1f, R27 ;  /* 0x0000001fff057819 */ /* 0x001fc8000001141b */
[----:B------:R-:W-:Y:S02]  /*152e0*/  SEL R6, R5, RZ, !P6 ;  /* 0x000000ff05067207 */ /* 0x000fe40007000000 */
[----:B------:R-:W-:Y:S02]  /*152f0*/  SEL R5, R27, RZ, !P6 ;  /* 0x000000ff1b057207 */ /* 0x000fe40007000000 */
[----:B-1----:R-:W-:Y:S02]  /*15300*/  ISETP.NE.AND P5, PT, R0, 0x1, PT ;  /* 0x000000010000780c */ /* 0x002fe40003fa5270 */
[----:B------:R-:W0:Y:S01]  /*15310*/  S2R R0, SR_TID.X ;  /* 0x0000000000007919 */ /* 0x000e220000002100 */
[----:B----4-:R-:W-:-:S10]  /*15320*/  LOP3.LUT R2, R2, 0x7f, RZ, 0xc0, !PT ;  /* 0x0000007f02027812 */ /* 0x010fd400078ec0ff */
[----:B------:R-:W1:Y:S01]  /*15330*/  @P5 LDC R3, c[0x0][0x44c] ;  /* 0x00011300ff035b82 */ /* 0x000e620000000800 */
[----:B------:R-:W-:Y:S01]  /*15340*/  SHF.R.U32.HI R2, RZ, 0x3, R2 ;  /* 0x00000003ff027819 */ /* 0x000fe20000011602 */
[----:B0-----:R-:W-:-:S05]  /*15350*/  IMAD.SHL.U32 R0, R0, 0x10, RZ ;  /* 0x0000001000007824 */ /* 0x001fca00078e00ff */
[----:B------:R-:W-:Y:S02]  /*15360*/  LOP3.LUT R0, R2, 0x70, R0, 0xf8, !PT ;  /* 0x0000007002007812 */ /* 0x000fe400078ef800 */
[----:B------:R-:W0:Y:S03]  /*15370*/  @P5 LDC R2, c[0x0][0x450] ;  /* 0x00011400ff025b82 */ /* 0x000e260000000800 */
[----:B------:R-:W-:-:S04]  /*15380*/  IMAD.IADD R0, R0, 0x1, R25 ;  /* 0x0000000100007824 */ /* 0x000fc800078e0219 */
[----:B-1----:R-:W-:-:S04]  /*15390*/  @P5 IMAD.HI.U32 R3, R0, R3, RZ ;  /* 0x0000000300035227 */ /* 0x002fc800078e00ff */
[----:B------:R-:W-:Y:S01]  /*153a0*/  IMAD.MOV.U32 R4, RZ, RZ, R0 ;  /* 0x000000ffff047224 */ /* 0x000fe200078e0000 */
[----:B0-----:R-:W-:Y:S01]  /*153b0*/  @P5 SHF.R.U32.HI R4, RZ, R2, R3 ;  /* 0x00000002ff045219 */ /* 0x001fe20000011603 */
[----:B------:R-:W-:Y:S02]  /*153c0*/  IMAD.MOV.U32 R3, RZ, RZ, R35 ;  /* 0x000000ffff037224 */ /* 0x000fe400078e0023 */
[----:B---3--:R-:W-:Y:S02]  /*153d0*/  IMAD.MOV.U32 R2, RZ, RZ, R20 ;  /* 0x000000ffff027224 */ /* 0x008fe400078e0014 */
[----:B------:R-:W0:Y:S02]  /*153e0*/  S2R R20, SR_TID.X ;  /* 0x0000000000147919 */ /* 0x000e240000002100 */
[----:B------:R-:W-:-:S04]  /*153f0*/  IMAD.WIDE.U32 R2, R26, UR4, R2 ;  /* 0x000000041a027c25 */ /* 0x000fc8000f8e0002 */
[----:B------:R-:W-:Y:S01]  /*15400*/  IMAD R3, R26, UR5, R3 ;  /* 0x000000051a037c24 */ /* 0x000fe2000f8e0203 */
[----:B------:R-:W-:Y:S02]  /*15410*/  ULDC.64 UR4, c[0x0][0x2e0] ;  /* 0x0000b80000047ab9 */ /* 0x000fe40000000a00 */
[----:B------:R-:W-:Y:S02]  /*15420*/  IMAD R6, R6, UR4, RZ ;  /* 0x0000000406067c24 */ /* 0x000fe4000f8e02ff */
[----:B------:R-:W-:-:S04]  /*15430*/  IMAD.WIDE.U32 R2, R5, UR4, R2 ;  /* 0x0000000405027c25 */ /* 0x000fc8000f8e0002 */
[----:B------:R-:W-:Y:S01]  /*15440*/  IMAD R5, R5, UR5, R6 ;  /* 0x0000000505057c24 */ /* 0x000fe2000f8e0206 */
[----:B------:R-:W-:Y:S01]  /*15450*/  ULDC.64 UR4, c[0x0][0x2d0] ;  /* 0x0000b40000047ab9 */ /* 0x000fe20000000a00 */
[----:B------:R-:W-:Y:S02]  /*15460*/  IMAD.MOV R6, RZ, RZ, -R4 ;  /* 0x000000ffff067224 */ /* 0x000fe400078e0a04 */
[----:B------:R-:W-:Y:S02]  /*15470*/  IMAD.IADD R3, R3, 0x1, R5 ;  /* 0x0000000103037824 */ /* 0x000fe400078e0205 */
[----:B------:R-:W1:Y:S01]  /*15480*/  LDC R5, c[0x0][0x448] ;  /* 0x00011200ff057b82 */ /* 0x000e620000000800 */
[----:B------:R-:W-:Y:S01]  /*15490*/  IMAD.WIDE.U32 R2, R4, UR4, R2 ;  /* 0x0000000404027c25 */ /* 0x000fe2000f8e0002 */
[----:B0-----:R-:W-:-:S04]  /*154a0*/  LOP3.LUT R20, R20, 0x7f, RZ, 0xc0, !PT ;  /* 0x0000007f14147812 */ /* 0x001fc800078ec0ff */
[----:B------:R-:W-:Y:S01]  /*154b0*/  SHF.R.U32.HI R8, RZ, 0x3, R20 ;  /* 0x00000003ff087819 */ /* 0x000fe20000011614 */
[----:B-1----:R-:W-:Y:S01]  /*154c0*/  IMAD R0, R5, R6, R0 ;  /* 0x0000000605007224 */ /* 0x002fe200078e0200 */
[----:B------:R-:W-:-:S05]  /*154d0*/  SHF.R.S32.HI R6, RZ, 0x1f, R4 ;  /* 0x0000001fff067819 */ /* 0x000fca0000011404 */
[----:B--2---:R-:W-:-:S04]  /*154e0*/  IMAD R7, R6, UR4, RZ ;  /* 0x0000000406077c24 */ /* 0x004fc8000f8e02ff */
        /* <DEDUP_REMOVED lines=17> */
[----:B------:R-:W0:Y:S01]  /*15600*/  SHFL.IDX PT, R14, R0, RZ, 0x181f ;  /* 0x00181fff000e7589 */ /* 0x000e2200000e0000 */
[----:B------:R-:W-:Y:S02]  /*15610*/  IMAD R29, R29, R5, RZ ;  /* 0x000000051d1d7224 */ /* 0x000fe400078e02ff */
[----:B------:R-:W-:Y:S01]  /*15620*/  IMAD.IADD R25, R8, 0x1, R25 ;  /* 0x0000000108197824 */ /* 0x000fe200078e0219 */
[----:B------:R-:W1:Y:S03]  /*15630*/  SHFL.IDX PT, R2, R4, RZ, 0x181f ;  /* 0x00181fff04027589 */ /* 0x000e6600000e0000 */
[C---:B------:R-:W-:Y:S01]  /*15640*/  VIADD R6, R25.reuse, 0x10 ;  /* 0x0000001019067836 */ /* 0x040fe20000000000 */
[----:B------:R-:W-:-:S13]  /*15650*/  ISETP.GE.AND P1, PT, R25, R29, PT ;  /* 0x0000001d1900720c */ /* 0x000fda0003f26270 */
[----:B0-----:R-:W-:-:S05]  /*15660*/  @!P1 LEA R14, P4, R31, R14, 0x1 ;  /* 0x0000000e1f0e9211 */ /* 0x001fca00078808ff */
[----:B-1----:R-:W-:Y:S02]  /*15670*/  @!P1 IMAD.X R3, RZ, RZ, R2, P4 ;  /* 0x000000ffff039224 */ /* 0x002fe400020e0602 */
[----:B------:R-:W-:Y:S02]  /*15680*/  @!P1 IMAD.MOV.U32 R2, RZ, RZ, R14 ;  /* 0x000000ffff029224 */ /* 0x000fe400078e000e */
[----:B------:R-:W0:Y:S04]  /*15690*/  SHFL.IDX PT, R14, R0, 0x1, 0x181f ;  /* 0x00381f00000e7f89 */ /* 0x000e2800000e0000 */
[----:B------:R-:W-:Y:S04]  /*156a0*/  @!P1 LDGSTS.E.BYPASS.LTC128B.128 [R36+0x12400], desc[UR36][R2.64], !P3 ;  /* 0x1240000002249fae */ /* 0x000fe8000d901d64 */
[----:B------:R-:W-:Y:S04]  /*156b0*/  @!P1 LDGSTS.E.BYPASS.LTC128B.128 [R36+0x16400], desc[UR36][R2.64+0x80], !P2 ;  /* 0x1640008002249fae */ /* 0x000fe8000d101d64 */
[----:B------:R1:W-:Y:S01]  /*156c0*/  @!P1 LDGSTS.E.BYPASS.LTC128B.128 [R36+0x1a400], desc[UR36][R2.64+0x100], !P0 ;  /* 0x1a40010002249fae */ /* 0x0003e2000c101d64 */
[----:B------:R-:W-:Y:S01]  /*156d0*/  ISETP.GE.AND P1, PT, R6, R29, PT ;  /* 0x0000001d0600720c */ /* 0x000fe20003f26270 */
[----:B------:R-:W-:-:S02]  /*156e0*/  VIADD R6, R25, 0x20 ;  /* 0x0000002019067836 */ /* 0x000fc40000000000 */
[----:B-1----:R-:W1:Y:S10]  /*156f0*/  SHFL.IDX PT, R2, R4, 0x1, 0x181f ;  /* 0x00381f0004027f89 */ /* 0x002e7400000e0000 */
[----:B0-----:R-:W-:-:S05]  /*15700*/  @!P1 LEA R14, P4, R31, R14, 0x1 ;  /* 0x0000000e1f0e9211 */ /* 0x001fca00078808ff */
[----:B-1----:R-:W-:Y:S02]  /*15710*/  @!P1 IMAD.X R5, RZ, RZ, R2, P4 ;  /* 0x000000ffff059224 */ /* 0x002fe400020e0602 */
[----:B------:R-:W-:Y:S02]  /*15720*/  @!P1 IMAD.MOV.U32 R2, RZ, RZ, R14 ;  /* 0x000000ffff029224 */ /* 0x000fe400078e000e */
[----:B------:R-:W-:Y:S01]  /*15730*/  @!P1 IMAD.MOV.U32 R3, RZ, RZ, R5 ;  /* 0x000000ffff039224 */ /* 0x000fe200078e0005 */
        /* <DEDUP_REMOVED lines=59> */
.L_x_1455:
        /* <DEDUP_REMOVED lines=12> */
.L_x_1366:
[----:B------:R-:W-:Y:S05]  /*15bb0*/  BSYNC B0 ;  /* 0x0000000000007941 */ /* 0x000fea0003800000 */
.L_x_1365:
[----:B------:R-:W-:Y:S01]  /*15bc0*/  NOP ;  /* 0x0000000000007918 */ /* 0x000fe20000000000 */
[----:B------:R-:W-:-:S13]  /*15bd0*/  PLOP3.LUT P0, PT, PT, PT, PT, 0x80, 0x0 ;  /* 0x000000000000781c */ /* 0x000fda0003f0f070 */
.L_x_1367:
        /* <DEDUP_REMOVED lines=10> */
[----:B------:R0:W-:Y:S01]  /*15c80*/  STL [R1+0x1c], R3 ;  /* 0x00001c0301007387 */ /* 0x0001e20000100800 */
[----:B------:R-:W-:-:S04]  /*15c90*/  LEA.HI R0, R3, R3, RZ, 0x1 ;  /* 0x0000000303007211 */ /* 0x000fc800078f08ff */
[----:B------:R-:W-:-:S05]  /*15ca0*/  LOP3.LUT R0, R0, 0xfffffffe, RZ, 0xc0, !PT ;  /* 0xfffffffe00007812 */ /* 0x000fca00078ec0ff */
[----:B------:R-:W-:-:S05]  /*15cb0*/  IMAD.IADD R0, R3, 0x1, -R0 ;  /* 0x0000000103007824 */ /* 0x000fca00078e0a00 */
[----:B------:R-:W-:Y:S01]  /*15cc0*/  SHF.L.U32 R0, R0, 0x1f, RZ ;  /* 0x0000001f00007819 */ /* 0x000fe200000006ff */
[----:B------:R-:W-:Y:S01]  /*15cd0*/  NOP ;  /* 0x0000000000007918 */ /* 0x000fe20000000000 */
[----:B------:R0:W-:Y:S01]  /*15ce0*/  SYNCS.ARRIVE.TRANS64.A1T0 RZ, [R17+URZ+0x30800], RZ ;  /* 0x030800ff11ff79a7 */ /* 0x0001e2000810003f */
[----:B------:R-:W-:Y:S01]  /*15cf0*/  BSSY B0, `(.L_x_1368) ;  /* 0x0000003000007945 */ /* 0x000fe20003800000 */
[----:B------:R-:W1:Y:S03]  /*15d00*/  SYNCS.PHASECHK.TRANS64.TRYWAIT P0, [R17+URZ+0x30820], R0 ;  /* 0x03082000110075a7 */ /* 0x000e66000800017f */
[----:B01----:R-:W-:Y:S05]  /*15d10*/  @!P0 BRA `(.L_x_1369) ;  /* 0x0000004000e88947 */ /* 0x003fea0003800000 */
.L_x_1456:
[----:B------:R-:W-:Y:S05]  /*15d20*/  BSYNC B0 ;  /* 0x0000000000007941 */ /* 0x000fea0003800000 */
.L_x_1368:
[----:B------:R-:W3:Y:S01]  /*15d30*/  LDL R2, [R1] ;  /* 0x0000000001027983 */ /* 0x000ee20000100800 */
[----:B------:R-:W-:Y:S01]  /*15d40*/  BSSY B0, `(.L_x_1370) ;  /* 0x0000104000007945 */ /* 0x000fe20003800000 */
[----:B---3--:R-:W-:-:S13]  /*15d50*/  ISETP.GE.AND P0, PT, R8, R2, PT ;  /* 0x000000020800720c */ /* 0x008fda0003f06270 */
[----:B------:R-:W-:Y:S05]  /*15d60*/  @!P0 BRA `(.L_x_1371) ;  /* 0x0000001000048947 */ /* 0x000fea0003800000 */
[----:B------:R-:W-:Y:S01]  /*15d70*/  ULDC UR4, c[0x0][0x2f4] ;  /* 0x0000bd0000047ab9 */ /* 0x000fe20000000800 */
[----:B------:R-:W-:Y:S01]  /*15d80*/  IMAD.MOV.U32 R10, RZ, RZ, R23 ;  /* 0x000000ffff0a7224 */ /* 0x000fe200078e0017 */
[----:B------:R-:W-:Y:S01]  /*15d90*/  ISETP.GE.AND P3, PT, R31, UR4, PT ;  /* 0x000000041f007c0c */ /* 0x000fe2000bf66270 */
[----:B------:R-:W-:Y:S01]  /*15da0*/  IMAD.MOV.U32 R20, RZ, RZ, R28 ;  /* 0x000000ffff147224 */ /* 0x000fe200078e001c */
[----:B------:R-:W-:Y:S01]  /*15db0*/  ISETP.GE.AND P2, PT, R33, UR4, PT ;  /* 0x0000000421007c0c */ /* 0x000fe2000bf46270 */
[----:B------:R-:W-:Y:S01]  /*15dc0*/  IMAD.MOV.U32 R29, RZ, RZ, R22 ;  /* 0x000000ffff1d7224 */ /* 0x000fe200078e0016 */
[----:B------:R-:W-:-:S13]  /*15dd0*/  ISETP.GE.AND P1, PT, R32, UR4, PT ;  /* 0x0000000420007c0c */ /* 0x000fda000bf26270 */
.L_x_1384:
[----:B------:R-:W3:Y:S04]  /*15de0*/  LDL R5, [R1+0x4] ;  /* 0x0000040001057983 */ /* 0x000ee80000100800 */
[----:B------:R-:W4:Y:S01]  /*15df0*/  LDL R12, [R1+0x8] ;  /* 0x00000800010c7983 */ /* 0x000f220000100800 */
[----:B0-----:R-:W0:Y:S01]  /*15e00*/  S2R R0, SR_TID.X ;  /* 0x0000000000007919 */ /* 0x001e220000002100 */
[----:B------:R-:W1:Y:S01]  /*15e10*/  S2R R4, SR_TID.X ;  /* 0x0000000000047919 */ /* 0x000e620000002100 */
[----:B0-----:R-:W-:-:S04]  /*15e20*/  LOP3.LUT R0, R0, 0x7f, RZ, 0xc0, !PT ;  /* 0x0000007f00007812 */ /* 0x001fc800078ec0ff */
[----:B------:R-:W-:Y:S02]  /*15e30*/  SHF.R.U32.HI R3, RZ, 0x3, R0 ;  /* 0x00000003ff037819 */ /* 0x000fe40000011600 */
[----:B------:R-:W0:Y:S01]  /*15e40*/  LDC R0, c[0x0][0x430] ;  /* 0x00010c00ff007b82 */ /* 0x000e220000000800 */
[----:B-1----:R-:W-:-:S05]  /*15e50*/  IMAD.SHL.U32 R4, R4, 0x10, RZ ;  /* 0x0000001004047824 */ /* 0x002fca00078e00ff */
        /* <DEDUP_REMOVED lines=8> */
[----:B------:R-:W3:Y:S01]  /*15ee0*/  @!P5 LDC.64 R4, c[0x0][0x418] ;  /* 0x00010600ff04db82 */ /* 0x000ee20000000a00 */
        /* <DEDUP_REMOVED lines=9> */
[----:B---3--:R-:W-:Y:S01]  /*15f80*/  @!P5 LEA R4, P0, R2, R4, 0x2 ;  /* 0x000000040204d211 */ /* 0x008fe200078010ff */
        /* <DEDUP_REMOVED lines=16> */
.L_x_1372:
[----:B------:R-:W-:Y:S01]  /*16090*/  IMAD R6, R23, 0x8, R17 ;  /* 0x0000000817067824 */ /* 0x000fe200078e0211 */
[----:B------:R-:W-:Y:S01]  /*160a0*/  SHF.L.U32 R3, R28, 0x1f, RZ ;  /* 0x0000001f1c037819 */ /* 0x000fe200000006ff */
[----:B------:R-:W-:Y:S03]  /*160b0*/  BSSY B1, `(.L_x_1373) ;  /* 0x0000003000017945 */ /* 0x000fe60003800000 */
[----:B------:R-:W0:Y:S02]  /*160c0*/  SYNCS.PHASECHK.TRANS64.TRYWAIT P0, [R6+URZ+0x30840], R3 ;  /* 0x03084003060075a7 */ /* 0x000e24000800017f */
[----:B0-----:R-:W-:Y:S05]  /*160d0*/  @!P0 BRA `(.L_x_1374) ;  /* 0x00000040000c8947 */ /* 0x001fea0003800000 */
.L_x_1457:
[----:B------:R-:W-:Y:S05]  /*160e0*/  BSYNC B1 ;  /* 0x0000000000017941 */ /* 0x000fea0003800000 */
.L_x_1373:
        /* <DEDUP_REMOVED lines=62> */
[----:B-1-3--:R0:W3:Y:S02]  /*164d0*/  SHFL.IDX PT, R2, R7, 0x5, 0x181f ;  /* 0x00b81f0007027f89 */ /* 0x00a0e400000e0000 */
.L_x_1471:
[----:B------:R-:W-:Y:S02]  /*164e0*/  LOP3.LUT P6, RZ, R16, 0x4, RZ, 0xc0, !PT ;  /* 0x0000000410ff7812 */ /* 0x000fe400078cc0ff */
[----:B---3--:R-:W-:-:S05]  /*164f0*/  IADD3 R2, P0, R2, R4, RZ ;  /* 0x0000000402027210 */ /* 0x008fca0007f1e0ff */
        /* <DEDUP_REMOVED lines=9> */
.L_x_1376:
        /* <DEDUP_REMOVED lines=10> */
.L_x_1377:
[----:B------:R3:W-:Y:S01]  /*16630*/  SYNCS.ARRIVE.TRANS64.A1T0 RZ, [R6+URZ+0x30830], RZ ;  /* 0x030830ff06ff79a7 */ /* 0x0007e2000810003f */
[----:B------:R-:W-:Y:S05]  /*16640*/  @!P5 BRA `(.L_x_1378) ;  /* 0x000000000004d947 */ /* 0x000fea0003800000 */
[----:B------:R-:W-:Y:S01]  /*16650*/  BPT.TRAP 0x1 ;  /* 0x000000040000795c */ /* 0x000fe20000300000 */
.L_x_1378:
[----:B-1----:R-:W-:Y:S01]  /*16660*/  SHF.L.U32 R2, R20, 0x1f, RZ ;  /* 0x0000001f14027819 */ /* 0x002fe200000006ff */
[----:B---3--:R-:W-:Y:S01]  /*16670*/  IMAD R6, R10, 0x8, R17 ;  /* 0x000000080a067824 */ /* 0x008fe200078e0211 */
[----:B------:R-:W-:Y:S01]  /*16680*/  BSSY B1, `(.L_x_1379) ;  /* 0x0000004000017945 */ /* 0x000fe20003800000 */
[----:B0-----:R-:W-:Y:S02]  /*16690*/  IMAD R7, R29, -0x60, R37 ;  /* 0xffffffa01d077824 */ /* 0x001fe400078e0225 */
[----:B------:R-:W0:Y:S02]  /*166a0*/  SYNCS.PHASECHK.TRANS64.TRYWAIT P0, [R6+URZ+0x30860], R2 ;  /* 0x03086002060075a7 */ /* 0x000e24000800017f */
[----:B0-----:R-:W-:Y:S05]  /*166b0*/  @!P0 BRA `(.L_x_1380) ;  /* 0x0000004000888947 */ /* 0x001fea0003800000 */
.L_x_1472:
[----:B------:R-:W-:Y:S05]  /*166c0*/  BSYNC B1 ;  /* 0x0000000000017941 */ /* 0x000fea0003800000 */
.L_x_1379:
        /* <DEDUP_REMOVED lines=10> */
[----:B--2---:R-:W-:Y:S01]  /*16770*/  SHFL.IDX PT, R14, R18, 0x5, 0x181f ;  /* 0x00b81f00120e7f89 */ /* 0x004fe200000e0000 */
        /* <DEDUP_REMOVED lines=49> */
.L_x_1486:
        /* <DEDUP_REMOVED lines=29> */
.L_x_1382:
        /* <DEDUP_REMOVED lines=10> */
.L_x_1383:
[----:B------:R-:W2:Y:S01]  /*16d00*/  LDL R0, [R1] ;  /* 0x0000000001007983 */ /* 0x000ea20000100800 */
[----:B------:R1:W-:Y:S01]  /*16d10*/  SYNCS.ARRIVE.TRANS64.A1T0 RZ, [R6+URZ+0x30850], RZ ;  /* 0x030850ff06ff79a7 */ /* 0x0003e2000810003f */
[C---:B------:R-:W-:Y:S02]  /*16d20*/  VIADD R8, R22.reuse, 0xffffffff ;  /* 0xffffffff16087836 */ /* 0x040fe40000000000 */
[----:B------:R-:W-:Y:S02]  /*16d30*/  IMAD.MOV.U32 R10, RZ, RZ, R23 ;  /* 0x000000ffff0a7224 */ /* 0x000fe400078e0017 */
[----:B------:R-:W-:Y:S02]  /*16d40*/  IMAD.MOV.U32 R20, RZ, RZ, R28 ;  /* 0x000000ffff147224 */ /* 0x000fe400078e001c */
[----:B------:R-:W-:Y:S01]  /*16d50*/  IMAD.MOV.U32 R29, RZ, RZ, R22 ;  /* 0x000000ffff1d7224 */ /* 0x000fe200078e0016 */
[----:B--2---:R-:W-:-:S13]  /*16d60*/  ISETP.GT.AND P0, PT, R22, R0, PT ;  /* 0x000000001600720c */ /* 0x004fda0003f04270 */
[----:B-1----:R-:W-:Y:S05]  /*16d70*/  @P0 BRA `(.L_x_1384) ;  /* 0xfffffff000180947 */ /* 0x002fea000383ffff */
.L_x_1371:
[----:B------:R-:W-:Y:S05]  /*16d80*/  BSYNC B0 ;  /* 0x0000000000007941 */ /* 0x000fea0003800000 */
.L_x_1370:
[----:B0-----:R-:W0:Y:S01]  /*16d90*/  S2R R0, SR_TID.X ;  /* 0x0000000000007919 */ /* 0x001e220000002100 */
[----:B------:R-:W-:Y:S01]  /*16da0*/  BSSY B0, `(.L_x_1385) ;  /* 0x0000010000007945 */ /* 0x000fe20003800000 */
[----:B0-----:R-:W-:-:S04]  /*16db0*/  LOP3.LUT R0, R0, 0x7f, RZ, 0xc0, !PT ;  /* 0x0000007f00007812 */ /* 0x001fc800078ec0ff */
[----:B------:R-:W-:-:S13]  /*16dc0*/  ISETP.NE.AND P0, PT, R0, RZ, PT ;  /* 0x000000ff0000720c */ /* 0x000fda0003f05270 */
[----:B------:R-:W-:Y:S05]  /*16dd0*/  @P0 BRA `(.L_x_1386) ;  /* 0x0000000000300947 */ /* 0x000fea0003800000 */
[----:B------:R-:W0:Y:S01]  /*16de0*/  S2R R5, SR_LANEID ;  /* 0x0000000000057919 */ /* 0x000e220000000000 */
[----:B------:R-:W-:Y:S01]  /*16df0*/  VOTEU.ANY UR4, UPT, PT ;  /* 0x0000000000047886 */ /* 0x000fe200038e0100 */
[----:B------:R-:W1:Y:S01]  /*16e00*/  LDC.64 R2, c[0x0][0xc60] ;  /* 0x00031800ff027b82 */ /* 0x000e620000000a00 */
[----:B------:R-:W0:Y:S02]  /*16e10*/  FLO.U32 R0, UR4 ;  /* 0x0000000400007d00 */ /* 0x000e2400080e0000 */
[----:B0-----:R-:W-:-:S06]  /*16e20*/  ISETP.EQ.U32.AND P0, PT, R0, R5, PT ;  /* 0x000000050000720c */ /* 0x001fcc0003f02070 */
[----:B------:R-:W1:Y:S07]  /*16e30*/  POPC R5, UR4 ;  /* 0x0000000400057d09 */ /* 0x000e6e0008000000 */
[----:B-1----:R-:W3:Y:S01]  /*16e40*/  @P0 ATOMG.E.ADD.STRONG.GPU PT, R3, desc[UR36][R2.64], R5 ;  /* 0x00000005020309a8 */ /* 0x002ee200081ee1e4 */
[----:B------:R-:W0:Y:S02]  /*16e50*/  S2R R4, SR_LTMASK ;  /* 0x0000000000047919 */ /* 0x000e240000003900 */
[----:B0-----:R-:W-:-:S04]  /*16e60*/  LOP3.LUT R4, R4, UR4, RZ, 0xc0, !PT ;  /* 0x0000000404047c12 */ /* 0x001fc8000f8ec0ff */
[----:B------:R-:W0:Y:S01]  /*16e70*/  POPC R7, R4 ;  /* 0x0000000400077309 */ /* 0x000e220000000000 */
[----:B---3--:R-:W0:Y:S02]  /*16e80*/  SHFL.IDX PT, R0, R3, R0, 0x1f ;  /* 0x00001f0003007589 */ /* 0x008e2400000e0000 */
[----:B0-----:R-:W-:-:S07]  /*16e90*/  IADD3 R24, R0, UR39, R7 ;  /* 0x0000002700187c10 */ /* 0x001fce000fffe007 */
.L_x_1386:
[----:B------:R-:W-:Y:S05]  /*16ea0*/  BSYNC B0 ;  /* 0x0000000000007941 */ /* 0x000fea0003800000 */
.L_x_1385:
[----:B------:R-:W-:-:S13]  /*16eb0*/  LOP3.LUT P0, RZ, R16, 0x10, RZ, 0xc0, !PT ;  /* 0x0000001010ff7812 */ /* 0x000fda000780c0ff */
[----:B------:R-:W-:Y:S05]  /*16ec0*/  @!P0 BRA `(.L_x_1387) ;  /* 0x0000000000048947 */ /* 0x000fea0003800000 */
[----:B------:R-:W-:Y:S01]  /*16ed0*/  BPT.TRAP 0x1 ;  /* 0x000000040000795c */ /* 0x000fe20000300000 */
.L_x_1387:
[----:B------:R-:W-:Y:S01]  /*16ee0*/  IMAD R0, R23, 0x8, R17 ;  /* 0x0000000817007824 */ /* 0x000fe200078e0211 */
[----:B------:R-:W-:Y:S01]  /*16ef0*/  SHF.L.U32 R3, R28, 0x1f, RZ ;  /* 0x0000001f1c037819 */ /* 0x000fe200000006ff */
[----:B------:R-:W-:Y:S01]  /*16f00*/  BSSY B0, `(.L_x_1388) ;  /* 0x0000004000007945 */ /* 0x000fe20003800000 */
[----:B------:R-:W-:Y:S02]  /*16f10*/  IMAD R6, R22, -0x60, R37 ;  /* 0xffffffa016067824 */ /* 0x000fe400078e0225 */
[----:B------:R-:W0:Y:S02]  /*16f20*/  SYNCS.PHASECHK.TRANS64.TRYWAIT P0, [R0+URZ+0x30860], R3 ;  /* 0x03086003000075a7 */ /* 0x000e24000800017f */
[----:B0-----:R-:W-:Y:S05]  /*16f30*/  @!P0 BRA `(.L_x_1389) ;  /* 0x00000040008c8947 */ /* 0x001fea0003800000 */
.L_x_1487:
[----:B------:R-:W-:Y:S05]  /*16f40*/  BSYNC B0 ;  /* 0x0000000000007941 */ /* 0x000fea0003800000 */
.L_x_1388:
        /* <DEDUP_REMOVED lines=65> */
.L_x_1501:
        /* <DEDUP_REMOVED lines=13> */
.L_x_1391:
        /* <DEDUP_REMOVED lines=10> */
.L_x_1392:
[----:B------:R1:W-:Y:S01]  /*174d0*/  SYNCS.ARRIVE.TRANS64.A1T0 RZ, [R0+URZ+0x30850], RZ ;  /* 0x030850ff00ff79a7 */ /* 0x0003e2000810003f */
[----:B------:R-:W-:-:S05]  /*174e0*/  VIADD R23, R23, 0x1 ;  /* 0x0000000117177836 */ /* 0x000fca0000000000 */
[----:B------:R-:W-:-:S04]  /*174f0*/  ISETP.NE.AND P0, PT, R23, 0x2, PT ;  /* 0x000000021700780c */ /* 0x000fc80003f05270 */
[----:B0-----:R-:W-:Y:S02]  /*17500*/  SEL R3, RZ, 0x1, P0 ;  /* 0x00000001ff037807 */ /* 0x001fe40000000000 */
[----:B------:R-:W-:Y:S02]  /*17510*/  SEL R23, R23, RZ, P0 ;  /* 0x000000ff17177207 */ /* 0x000fe40000000000 */
[----:B-1----:R-:W-:-:S07]  /*17520*/  LOP3.LUT R28, R28, R3, RZ, 0x3c, !PT ;  /* 0x000000031c1c7212 */ /* 0x002fce00078e3cff */
.L_x_1349:
[----:B------:R-:W-:Y:S05]  /*17530*/  BSYNC B7 ;  /* 0x0000000000077941 */ /* 0x000fea0003800000 */
.L_x_1347:
        /* <DEDUP_REMOVED lines=11> */
.L_x_1393:
        /* <DEDUP_REMOVED lines=22> */
[----:B--2---:R-:W-:-:S02]  /*17750*/  @!P1 IMAD.MOV.U32 R25, RZ, RZ, R4 ;  /* 0x000000ffff199224 */ /* 0x004fc400078e0004 */
        /* <DEDUP_REMOVED lines=20> */
.L_x_1511:
[----:B------:R-:W-:Y:S02]  /*178a0*/  ULDC UR4, c[0x0][0xc38] ;  /* 0x00030e0000047ab9 */ /* 0x000fe40000000800 */
[----:B------:R-:W-:-:S04]  /*178b0*/  IMAD.U32 R5, RZ, RZ, UR4 ;  /* 0x00000004ff057e24 */ /* 0x000fc8000f8e00ff */
[----:B-1----:R-:W-:-:S04]  /*178c0*/  IMAD R14, R14, R5, RZ ;  /* 0x000000050e0e7224 */ /* 0x002fc800078e02ff */
[----:B------:R-:W-:-:S05]  /*178d0*/  IMAD.IADD R7, R7, 0x1, R14 ;  /* 0x0000000107077824 */ /* 0x000fca00078e020e */
[----:B------:R-:W-:-:S13]  /*178e0*/  ISETP.GT.AND P6, PT, R7, R0, PT ;  /* 0x000000000700720c */ /* 0x000fda0003fc4270 */
[----:B------:R-:W-:Y:S05]  /*178f0*/  @P6 BRA `(.L_x_1396) ;  /* 0x0000000000a46947 */ /* 0x000fea0003800000 */
.L_x_1399:
        /* <DEDUP_REMOVED lines=34> */
[----:B------:R0:W1:Y:S02]  /*17b20*/  SHFL.IDX PT, R14, R2, 0x1f, 0x1f ;  /* 0x03e01f00020e7f89 */ /* 0x00006400000e0000 */
.L_x_1519:
[----:B------:R-:W-:Y:S02]  /*17b30*/  ULDC UR4, c[0x0][0xc38] ;  /* 0x00030e0000047ab9 */ /* 0x000fe40000000800 */
[----:B------:R-:W-:-:S04]  /*17b40*/  IMAD.U32 R5, RZ, RZ, UR4 ;  /* 0x00000004ff057e24 */ /* 0x000fc8000f8e00ff */
[----:B-1----:R-:W-:-:S04]  /*17b50*/  IMAD R14, R14, R5, RZ ;  /* 0x000000050e0e7224 */ /* 0x002fc800078e02ff */
[----:B------:R-:W-:-:S05]  /*17b60*/  IMAD.IADD R7, R14, 0x1, R7 ;  /* 0x000000010e077824 */ /* 0x000fca00078e0207 */
[----:B------:R-:W-:-:S13]  /*17b70*/  ISETP.GT.AND P6, PT, R7, R0, PT ;  /* 0x000000000700720c */ /* 0x000fda0003fc4270 */
[----:B------:R-:W-:Y:S05]  /*17b80*/  @!P6 BRA `(.L_x_1399) ;  /* 0xfffffffc005ce947 */ /* 0x000fea000383ffff */
.L_x_1396:
[----:B------:R-:W-:Y:S01]  /*17b90*/  IMAD.IADD R7, R7, 0x1, -R14 ;  /* 0x0000000107077824 */ /* 0x000fe200078e0a0e */
[----:B------:R-:W-:-:S03]  /*17ba0*/  UMOV UR4, 0xffffffff ;  /* 0xffffffff00047882 */ /* 0x000fc60000000000 */
[----:B------:R-:W-:-:S05]  /*17bb0*/  IMAD R3, R2, R5, R7 ;  /* 0x0000000502037224 */ /* 0x000fca00078e0207 */
[----:B------:R-:W-:Y:S01]  /*17bc0*/  ISETP.GT.AND P6, PT, R3, R0, PT ;  /* 0x000000000300720c */ /* 0x000fe20003fc4270 */
[----:B------:R-:W-:-:S12]  /*17bd0*/  BRA.DIV UR4, `(.L_x_1400) ;  /* 0x0000004604707947 */ /* 0x000fd8000b800000 */
[----:B------:R-:W-:-:S04]  /*17be0*/  VOTE.ANY R3, PT, !P6 ;  /* 0x0000000000037806 */ /* 0x000fc800070e0100 */
[----:B------:R-:W1:Y:S02]  /*17bf0*/  POPC R12, R3 ;  /* 0x00000003000c7309 */ /* 0x000e640000000000 */
[----:B-1----:R1:W2:Y:S01]  /*17c00*/  SHFL.IDX PT, R25, R25, R12, 0x1f ;  /* 0x00001f0c19197589 */ /* 0x0022a200000e0000 */
[----:B------:R-:W-:-:S03]  /*17c10*/  IMAD.IADD R27, R12, 0x1, R27 ;  /* 0x000000010c1b7824 */ /* 0x000fc600078e021b */
[----:B------:R1:W3:Y:S04]  /*17c20*/  SHFL.IDX PT, R8, R8, R12, 0x1f ;  /* 0x00001f0c08087589 */ /* 0x0002e800000e0000 */
.L_x_1524:
[----:B------:R-:W-:-:S13]  /*17c30*/  ISETP.NE.AND P0, PT, R3, RZ, PT ;  /* 0x000000ff0300720c */ /* 0x000fda0003f05270 */
[----:B------:R-:W-:Y:S05]  /*17c40*/  @!P0 BRA `(.L_x_1401) ;  /* 0x0000000000108947 */ /* 0x000fea0003800000 */
[----:B------:R-:W-:Y:S01]  /*17c50*/  UMOV UR4, 0xffffffff ;  /* 0xffffffff00047882 */ /* 0x000fe20000000000 */
[----:B-1----:R-:W-:Y:S02]  /*17c60*/  VIADD R12, R12, 0xffffffff ;  /* 0xffffffff0c0c7836 */ /* 0x002fe40000000000 */
[----:B------:R-:W-:Y:S05]  /*17c70*/  BRA.DIV UR4, `(.L_x_1402) ;  /* 0x0000004604a47947 */ /* 0x000fea000b800000 */
[----:B------:R4:W1:Y:S02]  /*17c80*/  SHFL.IDX PT, R6, R2, R12, 0x1f ;  /* 0x00001f0c02067589 */ /* 0x00086400000e0000 */
.L_x_1401:
[----:B---3--:R-:W-:Y:S01]  /*17c90*/  ISETP.NE.AND P0, PT, R8, 0x1, PT ;  /* 0x000000010800780c */ /* 0x008fe20003f05270 */
[----:B-1----:R-:W-:-:S04]  /*17ca0*/  IMAD R24, R6, R5, R7 ;  /* 0x0000000506187224 */ /* 0x002fc800078e0207 */
[----:B------:R-:W-:-:S08]  /*17cb0*/  IMAD.IADD R0, R0, 0x1, -R24 ;  /* 0x0000000100007824 */ /* 0x000fd000078e0a18 */
[----:B------:R-:W-:Y:S05]  /*17cc0*/  @!P0 BRA `(.L_x_1403) ;  /* 0x0000000000dc8947 */ /* 0x000fea0003800000 */
[-C--:B--2---:R-:W-:Y:S02]  /*17cd0*/  IABS R5, R25.reuse ;  /* 0x0000001900057213 */ /* 0x084fe40000000000 */
[----:B------:R-:W-:Y:S02]  /*17ce0*/  IABS R4, R8 ;  /* 0x0000000800047213 */ /* 0x000fe40000000000 */
[----:B------:R-:W1:Y:S08]  /*17cf0*/  I2F.RP R6, R5 ;  /* 0x0000000500067306 */ /* 0x000e700000209400 */
[----:B------:R-:W2:Y:S08]  /*17d00*/  I2F.RP R7, R4 ;  /* 0x0000000400077306 */ /* 0x000eb00000209400 */
[----:B-1----:R-:W0:Y:S08]  /*17d10*/  MUFU.RCP R6, R6 ;  /* 0x0000000600067308 */ /* 0x002e300000001000 */
[----:B--2---:R-:W-:Y:S01]  /*17d20*/  MUFU.RCP R7, R7 ;  /* 0x0000000700077308 */ /* 0x004fe20000001000 */
[----:B0---4-:R-:W-:Y:S01]  /*17d30*/  VIADD R2, R6, 0xffffffe ;  /* 0x0ffffffe06027836 */ /* 0x011fe20000000000 */
[----:B------:R-:W-:-:S06]  /*17d40*/  IABS R6, R25 ;  /* 0x0000001900067213 */ /* 0x000fcc0000000000 */
[----:B------:R0:W1:Y:S02]  /*17d50*/  F2I.FTZ.U32.TRUNC.NTZ R3, R2 ;  /* 0x0000000200037305 */ /* 0x000064000021f000 */
[----:B0-----:R-:W-:Y:S02]  /*17d60*/  IMAD.MOV.U32 R2, RZ, RZ, RZ ;  /* 0x000000ffff027224 */ /* 0x001fe400078e00ff */
[----:B-1----:R-:W-:-:S04]  /*17d70*/  IMAD.MOV R10, RZ, RZ, -R3 ;  /* 0x000000ffff0a7224 */ /* 0x002fc800078e0a03 */
[----:B------:R-:W-:-:S04]  /*17d80*/  IMAD R9, R10, R5, RZ ;  /* 0x000000050a097224 */ /* 0x000fc800078e02ff */
[----:B------:R-:W-:Y:S01]  /*17d90*/  IMAD.HI.U32 R3, R3, R9, R2 ;  /* 0x0000000903037227 */ /* 0x000fe200078e0002 */
[----:B------:R-:W-:-:S03]  /*17da0*/  IABS R2, R0 ;  /* 0x0000000000027213 */ /* 0x000fc60000000000 */
[----:B------:R-:W-:Y:S02]  /*17db0*/  IMAD.MOV R9, RZ, RZ, -R6 ;  /* 0x000000ffff097224 */ /* 0x000fe400078e0a06 */
[----:B------:R-:W-:-:S04]  /*17dc0*/  IMAD.HI.U32 R6, R3, R2, RZ ;  /* 0x0000000203067227 */ /* 0x000fc800078e00ff */
[----:B------:R-:W-:Y:S02]  /*17dd0*/  IMAD R2, R6, R9, R2 ;  /* 0x0000000906027224 */ /* 0x000fe400078e0202 */
[----:B------:R-:W-:-:S03]  /*17de0*/  VIADD R3, R7, 0xffffffe ;  /* 0x0ffffffe07037836 */ /* 0x000fc60000000000 */
[----:B------:R-:W-:-:S03]  /*17df0*/  ISETP.GT.U32.AND P1, PT, R5, R2, PT ;  /* 0x000000020500720c */ /* 0x000fc60003f24070 */
[----:B------:R-:W0:Y:S10]  /*17e00*/  F2I.FTZ.U32.TRUNC.NTZ R3, R3 ;  /* 0x0000000300037305 */ /* 0x000e34000021f000 */
[----:B------:R-:W-:-:S02]  /*17e10*/  @!P1 IMAD.IADD R2, R2, 0x1, -R5 ;  /* 0x0000000102029824 */ /* 0x000fc400078e0a05 */
[----:B------:R-:W-:Y:S01]  /*17e20*/  @!P1 VIADD R6, R6, 0x1 ;  /* 0x0000000106069836 */ /* 0x000fe20000000000 */
[----:B------:R-:W-:Y:S02]  /*17e30*/  ISETP.NE.AND P1, PT, R25, RZ, PT ;  /* 0x000000ff1900720c */ /* 0x000fe40003f25270 */
[----:B------:R-:W-:Y:S01]  /*17e40*/  ISETP.GE.U32.AND P0, PT, R2, R5, PT ;  /* 0x000000050200720c */ /* 0x000fe20003f06070 */
[----:B0-----:R-:W-:Y:S02]  /*17e50*/  IMAD.MOV R5, RZ, RZ, -R3 ;  /* 0x000000ffff057224 */ /* 0x001fe400078e0a03 */
[----:B------:R-:W-:Y:S02]  /*17e60*/  IMAD.MOV.U32 R2, RZ, RZ, RZ ;  /* 0x000000ffff027224 */ /* 0x000fe400078e00ff */
[----:B------:R-:W-:-:S04]  /*17e70*/  IMAD R5, R5, R4, RZ ;  /* 0x0000000405057224 */ /* 0x000fc800078e02ff */
[----:B------:R-:W-:Y:S01]  /*17e80*/  IMAD.HI.U32 R5, R3, R5, R2 ;  /* 0x0000000503057227 */ /* 0x000fe200078e0002 */
[----:B------:R-:W-:Y:S02]  /*17e90*/  LOP3.LUT R2, R0, R25, RZ, 0x3c, !PT ;  /* 0x0000001900027212 */ /* 0x000fe400078e3cff */
[----:B------:R-:W-:Y:S01]  /*17ea0*/  IABS R3, R8 ;  /* 0x0000000800037213 */ /* 0x000fe20000000000 */
[----:B------:R-:W-:Y:S01]  /*17eb0*/  @P0 VIADD R6, R6, 0x1 ;  /* 0x0000000106060836 */ /* 0x000fe20000000000 */
[----:B------:R-:W-:-:S03]  /*17ec0*/  ISETP.GE.AND P2, PT, R2, RZ, PT ;  /* 0x000000ff0200720c */ /* 0x000fc60003f46270 */
[----:B------:R-:W-:-:S10]  /*17ed0*/  IMAD.MOV R3, RZ, RZ, -R3 ;  /* 0x000000ffff037224 */ /* 0x000fd400078e0a03 */
[----:B------:R-:W-:Y:S01]  /*17ee0*/  @!P2 IMAD.MOV R6, RZ, RZ, -R6 ;  /* 0x000000ffff06a224 */ /* 0x000fe200078e0a06 */
[----:B------:R-:W-:-:S04]  /*17ef0*/  @!P1 LOP3.LUT R6, RZ, R25, RZ, 0x33, !PT ;  /* 0x00000019ff069212 */ /* 0x000fc800078e33ff */
[----:B------:R-:W-:-:S05]  /*17f00*/  IABS R2, R6 ;  /* 0x0000000600027213 */ /* 0x000fca0000000000 */
[----:B------:R-:W-:-:S04]  /*17f10*/  IMAD.HI.U32 R5, R5, R2, RZ ;  /* 0x0000000205057227 */ /* 0x000fc800078e00ff */
[----:B------:R-:W-:Y:S01]  /*17f20*/  IMAD R3, R5, R3, R2 ;  /* 0x0000000305037224 */ /* 0x000fe200078e0202 */
[----:B------:R-:W-:-:S04]  /*17f30*/  LOP3.LUT R2, R6, R8, RZ, 0x3c, !PT ;  /* 0x0000000806027212 */ /* 0x000fc800078e3cff */
[----:B------:R-:W-:Y:S02]  /*17f40*/  ISETP.GT.U32.AND P1, PT, R4, R3, PT ;  /* 0x000000030400720c */ /* 0x000fe40003f24070 */
[----:B------:R-:W-:Y:S01]  /*17f50*/  ISETP.GE.AND P2, PT, R2, RZ, PT ;  /* 0x000000ff0200720c */ /* 0x000fe20003f46270 */
[----:B------:R-:W-:-:S04]  /*17f60*/  IMAD.MOV R2, RZ, RZ, -R6 ;  /* 0x000000ffff027224 */ /* 0x000fc800078e0a06 */
[----:B------:R-:W-:-:S06]  /*17f70*/  IMAD R2, R25, R2, R0 ;  /* 0x0000000219027224 */ /* 0x000fcc00078e0200 */
[----:B------:R-:W-:Y:S02]  /*17f80*/  @!P1 IMAD.IADD R3, R3, 0x1, -R4 ;  /* 0x0000000103039824 */ /* 0x000fe400078e0a04 */
[----:B------:R-:W-:Y:S01]  /*17f90*/  @!P1 VIADD R5, R5, 0x1 ;  /* 0x0000000105059836 */ /* 0x000fe20000000000 */
[----:B------:R-:W-:Y:S02]  /*17fa0*/  ISETP.NE.AND P1, PT, R8, RZ, PT ;  /* 0x000000ff0800720c */ /* 0x000fe40003f25270 */
[----:B------:R-:W-:-:S13]  /*17fb0*/  ISETP.GE.U32.AND P0, PT, R3, R4, PT ;  /* 0x000000040300720c */ /* 0x000fda0003f06070 */
[----:B------:R-:W-:-:S04]  /*17fc0*/  @P0 VIADD R5, R5, 0x1 ;  /* 0x0000000105050836 */ /* 0x000fc80000000000 */
[----:B------:R-:W-:Y:S01]  /*17fd0*/  @!P2 IMAD.MOV R5, RZ, RZ, -R5 ;  /* 0x000000ffff05a224 */ /* 0x000fe200078e0a05 */
[----:B------:R-:W-:-:S05]  /*17fe0*/  @!P1 LOP3.LUT R5, RZ, R8, RZ, 0x33, !PT ;  /* 0x00000008ff059212 */ /* 0x000fca00078e33ff */
[--C-:B------:R-:W-:Y:S02]  /*17ff0*/  IMAD.MOV R3, RZ, RZ, -R5.reuse ;  /* 0x000000ffff037224 */ /* 0x100fe400078e0a05 */
[C---:B------:R-:W-:Y:S02]  /*18000*/  IMAD R5, R8.reuse, 0x1000000, R5 ;  /* 0x0100000008057824 */ /* 0x040fe400078e0205 */
[----:B------:R-:W-:-:S04]  /*18010*/  IMAD R8, R8, R3, R6 ;  /* 0x0000000308087224 */ /* 0x000fc800078e0206 */
[----:B------:R-:W-:Y:S01]  /*18020*/  IMAD R26, R8, 0x10000, R5 ;  /* 0x00010000081a7824 */ /* 0x000fe200078e0205 */
[----:B------:R-:W-:Y:S06]  /*18030*/  BRA `(.L_x_1404) ;  /* 0x0000000000f07947 */ /* 0x000fec0003800000 */
.L_x_1403:
[----:B0---4-:R-:W0:Y:S02]  /*18040*/  LDC.64 R2, c[0x0][0xc90] ;  /* 0x00032400ff027b82 */ /* 0x011e240000000a00 */
[----:B0-----:R-:W-:-:S05]  /*18050*/  IMAD.WIDE R2, R27, 0x4, R2 ;  /* 0x000000041b027825 */ /* 0x001fca00078e0202 */
[----:B------:R0:W2:Y:S02]  /*18060*/  LDG.E R6, desc[UR36][R2.64] ;  /* 0x0000002402067981 */ /* 0x0000a4000c1e1900 */
[----:B0-----:R-:W-:Y:S02]  /*18070*/  IMAD.MOV.U32 R2, RZ, RZ, RZ ;  /* 0x000000ffff027224 */ /* 0x001fe400078e00ff */
[----:B--2---:R-:W-:-:S05]  /*18080*/  IMAD R7, R25, R6, RZ ;  /* 0x0000000619077224 */ /* 0x004fca00078e02ff */
[----:B------:R-:W-:-:S04]  /*18090*/  IABS R4, R7 ;  /* 0x0000000700047213 */ /* 0x000fc80000000000 */
[----:B------:R-:W0:Y:S08]  /*180a0*/  I2F.RP R8, R4 ;  /* 0x0000000400087306 */ /* 0x000e300000209400 */
[----:B0-----:R-:W0:Y:S02]  /*180b0*/  MUFU.RCP R8, R8 ;  /* 0x0000000800087308 */ /* 0x001e240000001000 */
[----:B0-----:R-:W-:-:S06]  /*180c0*/  VIADD R9, R8, 0xffffffe ;  /* 0x0ffffffe08097836 */ /* 0x001fcc0000000000 */
[----:B------:R-:W0:Y:S02]  /*180d0*/  F2I.FTZ.U32.TRUNC.NTZ R3, R9 ;  /* 0x0000000900037305 */ /* 0x000e24000021f000 */
[----:B0-----:R-:W-:-:S04]  /*180e0*/  IMAD.MOV R11, RZ, RZ, -R3 ;  /* 0x000000ffff0b7224 */ /* 0x001fc800078e0a03 */
[----:B------:R-:W-:-:S04]  /*180f0*/  IMAD R11, R11, R4, RZ ;  /* 0x000000040b0b7224 */ /* 0x000fc800078e02ff */
[----:B------:R-:W-:Y:S01]  /*18100*/  IMAD.HI.U32 R2, R3, R11, R2 ;  /* 0x0000000b03027227 */ /* 0x000fe200078e0002 */
[----:B------:R-:W-:Y:S02]  /*18110*/  IABS R11, R0 ;  /* 0x00000000000b7213 */ /* 0x000fe40000000000 */
[----:B------:R-:W-:-:S03]  /*18120*/  IABS R3, R7 ;  /* 0x0000000700037213 */ /* 0x000fc60000000000 */
[----:B------:R-:W-:-:S04]  /*18130*/  IMAD.HI.U32 R2, R2, R11, RZ ;  /* 0x0000000b02027227 */ /* 0x000fc800078e00ff */
[----:B------:R-:W-:-:S04]  /*18140*/  IMAD.MOV R3, RZ, RZ, -R3 ;  /* 0x000000ffff037224 */ /* 0x000fc800078e0a03 */
        /* <DEDUP_REMOVED lines=16> */
[----:B------:R-:W-:-:S04]  /*18250*/  VIADDMNMX R5, R3, R5, R6, PT ;  /* 0x0000000503057246 */ /* 0x000fc80003800106 */
[----:B------:R-:W-:-:S04]  /*18260*/  IABS R6, R5 ;  /* 0x0000000500067213 */ /* 0x000fc80000000000 */
[----:B------:R-:W0:Y:S08]  /*18270*/  I2F.RP R8, R6 ;  /* 0x0000000600087306 */ /* 0x000e300000209400 */
[----:B0-----:R-:W0:Y:S02]  /*18280*/  MUFU.RCP R8, R8 ;  /* 0x0000000800087308 */ /* 0x001e240000001000 */
[----:B0-----:R-:W-:Y:S01]  /*18290*/  VIADD R3, R8, 0xffffffe ;  /* 0x0ffffffe08037836 */ /* 0x001fe20000000000 */
[----:B------:R-:W-:-:S05]  /*182a0*/  IABS R8, R5 ;  /* 0x0000000500087213 */ /* 0x000fca0000000000 */
[----:B------:R-:W0:Y:S02]  /*182b0*/  F2I.FTZ.U32.TRUNC.NTZ R3, R3 ;  /* 0x0000000300037305 */ /* 0x000e24000021f000 */
[----:B0-----:R-:W-:-:S04]  /*182c0*/  IMAD.MOV R7, RZ, RZ, -R3 ;  /* 0x000000ffff077224 */ /* 0x001fc800078e0a03 */
[----:B------:R-:W-:-:S04]  /*182d0*/  IMAD R7, R7, R6, RZ ;  /* 0x0000000607077224 */ /* 0x000fc800078e02ff */
[----:B------:R-:W-:Y:S01]  /*182e0*/  IMAD.HI.U32 R2, R3, R7, R2 ;  /* 0x0000000703027227 */ /* 0x000fe200078e0002 */
[----:B------:R-:W-:-:S03]  /*182f0*/  IABS R7, R0 ;  /* 0x0000000000077213 */ /* 0x000fc60000000000 */
        /* <DEDUP_REMOVED lines=13> */
[----:B------:R-:W-:Y:S01]  /*183d0*/  @!P1 LOP3.LUT R2, RZ, R5, RZ, 0x33, !PT ;  /* 0x00000005ff029212 */ /* 0x000fe200078e33ff */
[----:B------:R-:W-:-:S04]  /*183e0*/  IMAD.MOV R5, RZ, RZ, -R5 ;  /* 0x000000ffff057224 */ /* 0x000fc800078e0a05 */
[----:B------:R-:W-:-:S07]  /*183f0*/  IMAD R26, R2, R5, R3 ;  /* 0x00000005021a7224 */ /* 0x000fce00078e0203 */
.L_x_1404:
[----:B------:R-:W-:-:S05]  /*18400*/  LOP3.LUT R2, RZ, R2, RZ, 0x33, !PT ;  /* 0x00000002ff027212 */ /* 0x000fca00078e33ff */
[----:B------:R-:W-:Y:S01]  /*18410*/  IMAD.IADD R25, R25, 0x1, R2 ;  /* 0x0000000119197824 */ /* 0x000fe200078e0202 */
[----:B------:R-:W-:Y:S06]  /*18420*/  BRA `(.L_x_1405) ;  /* 0x00000000001c7947 */ /* 0x000fec0003800000 */
.L_x_1397:
[----:B------:R-:W-:Y:S01]  /*18430*/  UMOV UR4, URZ ;  /* 0x0000003f00047c82 */ /* 0x000fe20008000000 */
[----:B------:R-:W-:Y:S01]  /*18440*/  UMOV UR5, URZ ;  /* 0x0000003f00057c82 */ /* 0x000fe20008000000 */
[----:B------:R-:W-:Y:S01]  /*18450*/  ULDC UR6, c[0x0][0xc3c] ;  /* 0x00030f0000067ab9 */ /* 0x000fe20000000800 */
[----:B------:R-:W-:Y:S02]  /*18460*/  IMAD.MOV.U32 R24, RZ, RZ, R0 ;  /* 0x000000ffff187224 */ /* 0x000fe400078e0000 */
[----:B------:R-:W-:Y:S02]  /*18470*/  IMAD.U32 R25, RZ, RZ, UR4 ;  /* 0x00000004ff197e24 */ /* 0x000fe4000f8e00ff */
[----:B------:R-:W-:Y:S02]  /*18480*/  IMAD.U32 R26, RZ, RZ, UR5 ;  /* 0x00000005ff1a7e24 */ /* 0x000fe4000f8e00ff */
[----:B------:R-:W-:-:S07]  /*18490*/  IMAD.U32 R27, RZ, RZ, UR6 ;  /* 0x00000006ff1b7e24 */ /* 0x000fce000f8e00ff */
.L_x_1405:
        /* <DEDUP_REMOVED lines=10> */
.L_x_1394:
[----:B------:R-:W-:Y:S02]  /*18540*/  ULDC UR4, c[0x0][0xc3c] ;  /* 0x00030f0000047ab9 */ /* 0x000fe40000000800 */
[----:B-1----:R-:W-:-:S13]  /*18550*/  ISETP.GE.AND P0, PT, R27, UR4, PT ;  /* 0x000000041b007c0c */ /* 0x002fda000bf06270 */
[----:B------:R-:W-:Y:S05]  /*18560*/  @!P0 BRA `(.L_x_1406) ;  /* 0xffffffac00bc8947 */ /* 0x000fea000383ffff */
[----:B------:R-:W-:Y:S05]  /*18570*/  BSYNC B8 ;  /* 0x0000000000087941 */ /* 0x000fea0003800000 */
.L_x_1333:
[----:B------:R-:W3:Y:S01]  /*18580*/  LDL.LU R0, [R1+0x1c] ;  /* 0x00001c0001007983 */ /* 0x000ee20000300800 */
[----:B------:R-:W-:Y:S01]  /*18590*/  BSSY B0, `(.L_x_1407) ;  /* 0x000000b000007945 */ /* 0x000fe20003800000 */
[----:B------:R-:W1:Y:S01]  /*185a0*/  S2R R5, SR_CgaCtaId ;  /* 0x0000000000057919 */ /* 0x000e620000008800 */
[----:B---3--:R-:W-:-:S05]  /*185b0*/  VIADD R0, R0, 0x1 ;  /* 0x0000000100007836 */ /* 0x008fca0000000000 */
        /* <DEDUP_REMOVED lines=8> */
.L_x_1527:
[----:B------:R-:W-:Y:S05]  /*18640*/  BSYNC B0 ;  /* 0x0000000000007941 */ /* 0x000fea0003800000 */
.L_x_1407:
[----:B------:R-:W-:-:S03]  /*18650*/  UMOV UR4, 0xffffffff ;  /* 0xffffffff00047882 */ /* 0x000fc60000000000 */
[----:B------:R-:W-:Y:S05]  /*18660*/  BRA.DIV UR4, `(.L_x_1409) ;  /* 0x0000003e04647947 */ /* 0x000fea000b800000 */
[----:B0-----:R-:W0:Y:S02]  /*18670*/  S2R R0, SR_TID.X ;  /* 0x0000000000007919 */ /* 0x001e240000002100 */
[----:B0-----:R-:W-:-:S04]  /*18680*/  SHF.R.U32.HI R0, RZ, 0x5, R0 ;  /* 0x00000005ff007819 */ /* 0x001fc80000011600 */
[----:B------:R-:W-:-:S05]  /*18690*/  LOP3.LUT R0, R0, 0x3, RZ, 0xc0, !PT ;  /* 0x0000000300007812 */ /* 0x000fca00078ec0ff */
[----:B------:R0:W1:Y:S02]  /*186a0*/  SHFL.IDX PT, R14, R0, RZ, 0x1f ;  /* 0x00001fff000e7589 */ /* 0x00006400000e0000 */
.L_x_1530:
[----:B-1----:R-:W-:Y:S01]  /*186b0*/  ISETP.NE.AND P0, PT, R14, RZ, PT ;  /* 0x000000ff0e00720c */ /* 0x002fe20003f05270 */
[----:B------:R-:W-:-:S12]  /*186c0*/  BSSY B0, `(.L_x_1410) ;  /* 0x0000026000007945 */ /* 0x000fd80003800000 */
[----:B------:R-:W-:Y:S05]  /*186d0*/  @P0 BRA `(.L_x_1411) ;  /* 0x0000000000900947 */ /* 0x000fea0003800000 */
[----:B------:R-:W-:-:S03]  /*186e0*/  UMOV UR4, 0xffffffff ;  /* 0xffffffff00047882 */ /* 0x000fc60000000000 */
[----:B------:R-:W-:Y:S05]  /*186f0*/  BRA.DIV UR4, `(.L_x_1412) ;  /* 0x0000003e04747947 */ /* 0x000fea000b800000 */
[----:B------:R-:W-:-:S13]  /*18700*/  ELECT P6, URZ, PT ;  /* 0x00000000003f782f */ /* 0x000fda00038c0000 */
.L_x_1533:
[----:B------:R-:W-:Y:S05]  /*18710*/  @!P6 BRA `(.L_x_1411) ;  /* 0x000000000080e947 */ /* 0x000fea0003800000 */
[----:B0-----:R-:W3:Y:S02]  /*18720*/  LDL R0, [R1+0x20] ;  /* 0x0000200001007983 */ /* 0x001ee40000100800 */
[----:B---3--:R-:W-:-:S13]  /*18730*/  R2UR UR4, R0 ;  /* 0x00000000000472ca */ /* 0x008fda00000e0000 */
[----:B------:R-:W-:-:S06]  /*18740*/  ULOP3.LUT UR4, UR4, 0x2, URZ, 0xfc, !UPT ;  /* 0x0000000204047892 */ /* 0x000fcc000f8efc3f */
[----:B------:R-:W-:-:S05]  /*18750*/  IMAD.U32 R0, RZ, RZ, UR4 ;  /* 0x00000004ff007e24 */ /* 0x000fca000f8e00ff */
[----:B------:R-:W-:-:S13]  /*18760*/  ISETP.NE.AND P0, PT, R0, 0x3, PT ;  /* 0x000000030000780c */ /* 0x000fda0003f05270 */
[----:B------:R-:W-:Y:S05]  /*18770*/  @!P0 BRA `(.L_x_1413) ;  /* 0x0000000000048947 */ /* 0x000fea0003800000 */
[----:B------:R-:W-:Y:S01]  /*18780*/  BPT.TRAP 0x1 ;  /* 0x000000040000795c */ /* 0x000fe20000300000 */
.L_x_1413:
[C---:B------:R-:W-:Y:S01]  /*18790*/  IMAD R5, R23.reuse, 0x8, R4 ;  /* 0x0000000817057824 */ /* 0x040fe200078e0204 */
[----:B------:R-:W-:Y:S01]  /*187a0*/  SHF.L.U32 R0, R28, 0x1f, RZ ;  /* 0x0000001f1c007819 */ /* 0x000fe200000006ff */
[----:B------:R-:W-:-:S03]  /*187b0*/  VIADD R23, R23, 0x1 ;  /* 0x0000000117177836 */ /* 0x000fc60000000000 */
[----:B------:R-:W0:Y:S02]  /*187c0*/  SYNCS.PHASECHK.TRANS64.TRYWAIT P1, [R5+URZ+0x30840], R0 ;  /* 0x03084000050075a7 */ /* 0x000e24000802017f */
[----:B------:R-:W-:-:S04]  /*187d0*/  ISETP.NE.AND P2, PT, R23, 0x2, PT ;  /* 0x000000021700780c */ /* 0x000fc80003f45270 */
[----:B------:R-:W-:Y:S01]  /*187e0*/  SEL R3, RZ, 0x1, P2 ;  /* 0x00000001ff037807 */ /* 0x000fe20001000000 */
[----:B0-----:R-:W-:Y:S08]  /*187f0*/  @!P1 BRA `(.L_x_1414) ;  /* 0x0000003c00549947 */ /* 0x001ff00003800000 */
.L_x_1534:
[----:B------:R-:W-:Y:S02]  /*18800*/  SEL R23, R23, RZ, P2 ;  /* 0x000000ff17177207 */ /* 0x000fe40001000000 */
[----:B------:R-:W-:Y:S01]  /*18810*/  LOP3.LUT R2, R28, R3, RZ, 0x3c, !PT ;  /* 0x000000031c027212 */ /* 0x000fe200078e3cff */
[----:B------:R-:W-:Y:S06]  /*18820*/  @!P0 BRA `(.L_x_1415) ;  /* 0x0000000000048947 */ /* 0x000fec0003800000 */
[----:B------:R-:W-:Y:S01]  /*18830*/  BPT.TRAP 0x1 ;  /* 0x000000040000795c */ /* 0x000fe20000300000 */
.L_x_1415:
[----:B------:R-:W-:Y:S01]  /*18840*/  IMAD R23, R23, 0x8, R4 ;  /* 0x0000000817177824 */ /* 0x000fe200078e0204 */
[----:B------:R-:W-:-:S04]  /*18850*/  SHF.L.U32 R2, R2, 0x1f, RZ ;  /* 0x0000001f02027819 */ /* 0x000fc800000006ff */
[----:B------:R-:W1:Y:S02]  /*18860*/  SYNCS.PHASECHK.TRANS64.TRYWAIT P1, [R23+URZ+0x30840], R2 ;  /* 0x03084002170075a7 */ /* 0x000e64000802017f */
[----:B-1----:R-:W-:Y:S05]  /*18870*/  @!P1 BRA `(.L_x_1416) ;  /* 0x0000003c00489947 */ /* 0x002fea0003800000 */
.L_x_1535:
[----:B------:R-:W-:Y:S05]  /*18880*/  @!P0 BRA `(.L_x_1417) ;  /* 0x0000000000048947 */ /* 0x000fea0003800000 */
[----:B------:R-:W-:Y:S01]  /*18890*/  BPT.TRAP 0x1 ;  /* 0x000000040000795c */ /* 0x000fe20000300000 */
.L_x_1417:
[----:B------:R-:W3:Y:S02]  /*188a0*/  SYNCS.PHASECHK.TRANS64.TRYWAIT P1, [R5+URZ+0x30860], R0 ;  /* 0x03086000050075a7 */ /* 0x000ee4000802017f */
[----:B---3--:R-:W-:Y:S05]  /*188b0*/  @!P1 BRA `(.L_x_1418) ;  /* 0x0000003c004c9947 */ /* 0x008fea0003800000 */
.L_x_1536:
[----:B------:R-:W-:Y:S05]  /*188c0*/  @!P0 BRA `(.L_x_1419) ;  /* 0x0000000000048947 */ /* 0x000fea0003800000 */
[----:B------:R-:W-:Y:S01]  /*188d0*/  BPT.TRAP 0x1 ;  /* 0x000000040000795c */ /* 0x000fe20000300000 */
.L_x_1419:
[----:B----4-:R4:W0:Y:S02]  /*188e0*/  SYNCS.PHASECHK.TRANS64.TRYWAIT P0, [R23+URZ+0x30860], R2 ;  /* 0x03086002170075a7 */ /* 0x010824000800017f */
[----:B0-----:R-:W-:Y:S05]  /*188f0*/  @!P0 NANOSLEEP.SYNCS 0x989680 ;  /* 0x009896800000895d */ /* 0x001fea0003900000 */
[----:B------:R-:W0:Y:S02]  /*18900*/  @!P0 SYNCS.PHASECHK.TRANS64 P0, [R23+URZ+0x30860], R2 ;  /* 0x03086002170085a7 */ /* 0x000e24000800007f */
[----:B0-----:R-:W-:Y:S05]  /*18910*/  @!P0 BRA `(.L_x_1419) ;  /* 0xfffffffc00f08947 */ /* 0x001fea000383ffff */
.L_x_1411:
[----:B------:R-:W-:Y:S05]  /*18920*/  BSYNC B0 ;  /* 0x0000000000007941 */ /* 0x000fea0003800000 */
.L_x_1410:
[----:B------:R-:W-:Y:S05]  /*18930*/  EXIT ;  /* 0x000000000000794d */ /* 0x000fea0003800000 */
.L_x_1224:
[----:B0-----:R-:W-:-:S04]  /*18940*/  IMAD.U32 R3, RZ, RZ, UR60 ;  /* 0x0000003cff037e24 */ /* 0x001fc8000f8e00ff */
[----:B------:R0:W1:Y:S03]  /*18950*/  SYNCS.PHASECHK.TRANS64.TRYWAIT P1, [R3+URZ+0x30800], R0 ;  /* 0x03080000030075a7 */ /* 0x000066000802017f */
[----:B-1----:R-:W-:Y:S05]  /*18960*/  @!P1 NANOSLEEP.SYNCS 0x989680 ;  /* 0x009896800000995d */ /* 0x002fea0003900000 */
[----:B------:R-:W1:Y:S02]  /*18970*/  @!P1 SYNCS.PHASECHK.TRANS64 P1, [R3+URZ+0x30800], R0 ;  /* 0x03080000030095a7 */ /* 0x000e64000802007f */
[----:B-1----:R-:W-:Y:S05]  /*18980*/  @!P1 BRA `(.L_x_1224) ;  /* 0xfffffffc00ec9947 */ /* 0x002fea000383ffff */
[----:B------:R-:W-:Y:S05]  /*18990*/  BRA `(.L_x_1420) ;  /* 0xfffffe9800247947 */ /* 0x000fea000383ffff */
.L_x_1228:
[----:B-1----:R1:W2:Y:S02]  /*189a0*/  SYNCS.PHASECHK.TRANS64.TRYWAIT P1, [R3+URZ+0x30830], R0 ;  /* 0x03083000030075a7 */ /* 0x0022a4000802017f */
[----:B--2---:R-:W-:Y:S05]  /*189b0*/  @!P1 NANOSLEEP.SYNCS 0x989680 ;  /* 0x009896800000995d */ /* 0x004fea0003900000 */
[----:B------:R-:W2:Y:S02]  /*189c0*/  @!P1 SYNCS.PHASECHK.TRANS64 P1, [R3+URZ+0x30830], R0 ;  /* 0x03083000030095a7 */ /* 0x000ea4000802007f */
[----:B--2---:R-:W-:Y:S05]  /*189d0*/  @!P1 BRA `(.L_x_1228) ;  /* 0xfffffffc00f09947 */ /* 0x004fea000383ffff */
[----:B------:R-:W-:Y:S05]  /*189e0*/  BRA `(.L_x_1227) ;  /* 0xfffffe9800407947 */ /* 0x000fea000383ffff */
.L_x_1245:
[----:B-1----:R-:W-:-:S04]  /*189f0*/  IMAD.U32 R4, RZ, RZ, UR5 ;  /* 0x00000005ff047e24 */ /* 0x002fc8000f8e00ff */
[----:B------:R1:W2:Y:S03]  /*18a00*/  SYNCS.PHASECHK.TRANS64.TRYWAIT P1, [R4+URZ+0x30830], R3 ;  /* 0x03083003040075a7 */ /* 0x0002a6000802017f */
[----:B--2---:R-:W-:Y:S05]  /*18a10*/  @!P1 NANOSLEEP.SYNCS 0x989680 ;  /* 0x009896800000995d */ /* 0x004fea0003900000 */
[----:B------:R-:W2:Y:S02]  /*18a20*/  @!P1 SYNCS.PHASECHK.TRANS64 P1, [R4+URZ+0x30830], R3 ;  /* 0x03083003040095a7 */ /* 0x000ea4000802007f */
[----:B--2---:R-:W-:Y:S05]  /*18a30*/  @!P1 BRA `(.L_x_1245) ;  /* 0xfffffffc00ec9947 */ /* 0x004fea000383ffff */
[----:B------:R-:W-:Y:S05]  /*18a40*/  BRA `(.L_x_1244) ;  /* 0xfffffec400a07947 */ /* 0x000fea000383ffff */
.L_x_1249:
[----:B---3--:R-:W-:-:S04]  /*18a50*/  IMAD.U32 R2, RZ, RZ, UR10 ;  /* 0x0000000aff027e24 */ /* 0x008fc8000f8e00ff */
[----:B------:R3:W4:Y:S03]  /*18a60*/  SYNCS.PHASECHK.TRANS64.TRYWAIT P1, [R2+URZ+0x30850], R0 ;  /* 0x03085000020075a7 */ /* 0x000726000802017f */
[----:B----4-:R-:W-:Y:S05]  /*18a70*/  @!P1 NANOSLEEP.SYNCS 0x989680 ;  /* 0x009896800000995d */ /* 0x010fea0003900000 */
[----:B------:R-:W4:Y:S02]  /*18a80*/  @!P1 SYNCS.PHASECHK.TRANS64 P1, [R2+URZ+0x30850], R0 ;  /* 0x03085000020095a7 */ /* 0x000f24000802007f */
[----:B----4-:R-:W-:Y:S05]  /*18a90*/  @!P1 BRA `(.L_x_1249) ;  /* 0xfffffffc00ec9947 */ /* 0x010fea000383ffff */
[----:B------:R-:W-:Y:S05]  /*18aa0*/  BRA `(.L_x_1248) ;  /* 0xfffffed0004c7947 */ /* 0x000fea000383ffff */
.L_x_1268:
[----:B-1----:R-:W-:-:S04]  /*18ab0*/  IMAD.U32 R4, RZ, RZ, UR5 ;  /* 0x00000005ff047e24 */ /* 0x002fc8000f8e00ff */
[----:B------:R1:W2:Y:S03]  /*18ac0*/  SYNCS.PHASECHK.TRANS64.TRYWAIT P1, [R4+URZ+0x30830], R3 ;  /* 0x03083003040075a7 */ /* 0x0002a6000802017f */
[----:B--2---:R-:W-:Y:S05]  /*18ad0*/  @!P1 NANOSLEEP.SYNCS 0x989680 ;  /* 0x009896800000995d */ /* 0x004fea0003900000 */
[----:B------:R-:W2:Y:S02]  /*18ae0*/  @!P1 SYNCS.PHASECHK.TRANS64 P1, [R4+URZ+0x30830], R3 ;  /* 0x03083003040095a7 */ /* 0x000ea4000802007f */
[----:B--2---:R-:W-:Y:S05]  /*18af0*/  @!P1 BRA `(.L_x_1268) ;  /* 0xfffffffc00ec9947 */ /* 0x004fea000383ffff */
[----:B------:R-:W-:Y:S05]  /*18b00*/  BRA `(.L_x_1267) ;  /* 0xfffffef800707947 */ /* 0x000fea000383ffff */
.L_x_1272:
[----:B---3--:R-:W-:-:S04]  /*18b10*/  IMAD.U32 R2, RZ, RZ, UR10 ;  /* 0x0000000aff027e24 */ /* 0x008fc8000f8e00ff */
[----:B------:R3:W4:Y:S03]  /*18b20*/  SYNCS.PHASECHK.TRANS64.TRYWAIT P1, [R2+URZ+0x30850], R0 ;  /* 0x03085000020075a7 */ /* 0x000726000802017f */
[----:B----4-:R-:W-:Y:S05]  /*18b30*/  @!P1 NANOSLEEP.SYNCS 0x989680 ;  /* 0x009896800000995d */ /* 0x010fea0003900000 */
[----:B------:R-:W4:Y:S02]  /*18b40*/  @!P1 SYNCS.PHASECHK.TRANS64 P1, [R2+URZ+0x30850], R0 ;  /* 0x03085000020095a7 */ /* 0x000f24000802007f */
[----:B----4-:R-:W-:Y:S05]  /*18b50*/  @!P1 BRA `(.L_x_1272) ;  /* 0xfffffffc00ec9947 */ /* 0x010fea000383ffff */
[----:B------:R-:W-:Y:S05]  /*18b60*/  BRA `(.L_x_1271) ;  /* 0xffffff04001c7947 */ /* 0x000fea000383ffff */
.L_x_1280:
[----:B-1----:R-:W-:-:S04]  /*18b70*/  IMAD.U32 R4, RZ, RZ, UR5 ;  /* 0x00000005ff047e24 */ /* 0x002fc8000f8e00ff */
[----:B------:R1:W2:Y:S03]  /*18b80*/  SYNCS.PHASECHK.TRANS64.TRYWAIT P1, [R4+URZ+0x30830], R3 ;  /* 0x03083003040075a7 */ /* 0x0002a6000802017f */
[----:B--2---:R-:W-:Y:S05]  /*18b90*/  @!P1 NANOSLEEP.SYNCS 0x989680 ;  /* 0x009896800000995d */ /* 0x004fea0003900000 */
[----:B------:R-:W2:Y:S02]  /*18ba0*/  @!P1 SYNCS.PHASECHK.TRANS64 P1, [R4+URZ+0x30830], R3 ;  /* 0x03083003040095a7 */ /* 0x000ea4000802007f */
[----:B--2---:R-:W-:Y:S05]  /*18bb0*/  @!P1 BRA `(.L_x_1280) ;  /* 0xfffffffc00ec9947 */ /* 0x004fea000383ffff */
[----:B------:R-:W-:Y:S05]  /*18bc0*/  BRA `(.L_x_1279) ;  /* 0xffffff1400f07947 */ /* 0x000fea000383ffff */
.L_x_1284:
[----:B---3--:R-:W-:-:S04]  /*18bd0*/  IMAD.U32 R2, RZ, RZ, UR10 ;  /* 0x0000000aff027e24 */ /* 0x008fc8000f8e00ff */
[----:B------:R3:W4:Y:S03]  /*18be0*/  SYNCS.PHASECHK.TRANS64.TRYWAIT P1, [R2+URZ+0x30850], R0 ;  /* 0x03085000020075a7 */ /* 0x000726000802017f */
[----:B----4-:R-:W-:Y:S05]  /*18bf0*/  @!P1 NANOSLEEP.SYNCS 0x989680 ;  /* 0x009896800000995d */ /* 0x010fea0003900000 */
[----:B------:R-:W4:Y:S02]  /*18c00*/  @!P1 SYNCS.PHASECHK.TRANS64 P1, [R2+URZ+0x30850], R0 ;  /* 0x03085000020095a7 */ /* 0x000f24000802007f */
[----:B----4-:R-:W-:Y:S05]  /*18c10*/  @!P1 BRA `(.L_x_1284) ;  /* 0xfffffffc00ec9947 */ /* 0x010fea000383ffff */
[----:B------:R-:W-:Y:S05]  /*18c20*/  BRA `(.L_x_1283) ;  /* 0xffffff20009c7947 */ /* 0x000fea000383ffff */
.L_x_1299:
[----:B-1----:R-:W-:-:S04]  /*18c30*/  IMAD.U32 R7, RZ, RZ, UR5 ;  /* 0x00000005ff077e24 */ /* 0x002fc8000f8e00ff */
[----:B------:R1:W2:Y:S03]  /*18c40*/  SYNCS.PHASECHK.TRANS64.TRYWAIT P1, [R7+URZ+0x30850], R0 ;  /* 0x03085000070075a7 */ /* 0x0002a6000802017f */
[----:B--2---:R-:W-:Y:S05]  /*18c50*/  @!P1 NANOSLEEP.SYNCS 0x989680 ;  /* 0x009896800000995d */ /* 0x004fea0003900000 */
[----:B------:R-:W2:Y:S02]  /*18c60*/  @!P1 SYNCS.PHASECHK.TRANS64 P1, [R7+URZ+0x30850], R0 ;  /* 0x03085000070095a7 */ /* 0x000ea4000802007f */
[----:B--2---:R-:W-:Y:S05]  /*18c70*/  @!P1 BRA `(.L_x_1299) ;  /* 0xfffffffc00ec9947 */ /* 0x004fea000383ffff */
[----:B------:R-:W-:Y:S05]  /*18c80*/  BRA `(.L_x_1298) ;  /* 0xffffff4c006c7947 */ /* 0x000fea000383ffff */
.L_x_1355:
        /* <DEDUP_REMOVED lines=11> */
.L_x_1422:
[----:B------:R-:W-:Y:S05]  /*18d40*/  BSYNC B0 ;  /* 0x0000000000007941 */ /* 0x000fea0003800000 */
.L_x_1421:
[----:B------:R-:W-:Y:S05]  /*18d50*/  BRA `(.L_x_1423) ;  /* 0xffffffb8008c7947 */ /* 0x000fea000383ffff */
.L_x_1358:
[----:B0-----:R0:W1:Y:S02]  /*18d60*/  SYNCS.PHASECHK.TRANS64.TRYWAIT P0, [R7+URZ+0x30840], R2 ;  /* 0x03084002070075a7 */ /* 0x001064000800017f */
[----:B-1----:R-:W-:Y:S05]  /*18d70*/  @!P0 NANOSLEEP.SYNCS 0x989680 ;  /* 0x009896800000895d */ /* 0x002fea0003900000 */
[----:B------:R-:W1:Y:S02]  /*18d80*/  @!P0 SYNCS.PHASECHK.TRANS64 P0, [R7+URZ+0x30840], R2 ;  /* 0x03084002070085a7 */ /* 0x000e64000800007f */
[----:B-1----:R-:W-:Y:S05]  /*18d90*/  @!P0 BRA `(.L_x_1358) ;  /* 0xfffffffc00f08947 */ /* 0x002fea000383ffff */
[----:B------:R-:W-:Y:S05]  /*18da0*/  BRA `(.L_x_1424) ;  /* 0xffffffb800f47947 */ /* 0x000fea000383ffff */
.L_x_1359:
        /* <DEDUP_REMOVED lines=8> */
.L_x_1426:
[----:B------:R-:W-:Y:S05]  /*18e30*/  BSYNC B0 ;  /* 0x0000000000007941 */ /* 0x000fea0003800000 */
.L_x_1425:
[----:B------:R-:W-:Y:S02]  /*18e40*/  IMAD.MOV.U32 R13, RZ, RZ, R4 ;  /* 0x000000ffff0d7224 */ /* 0x000fe400078e0004 */
[----:B------:R-:W-:Y:S02]  /*18e50*/  IMAD.MOV.U32 R12, RZ, RZ, RZ ;  /* 0x000000ffff0c7224 */ /* 0x000fe400078e00ff */
[----:B------:R-:W-:Y:S02]  /*18e60*/  IMAD.MOV.U32 R11, RZ, RZ, 0x181f ;  /* 0x0000181fff0b7424 */ /* 0x000fe400078e00ff */
[----:B------:R-:W-:Y:S02]  /*18e70*/  IMAD.MOV.U32 R15, RZ, RZ, -0x1 ;  /* 0xffffffffff0f7424 */ /* 0x000fe400078e00ff */
[----:B------:R-:W-:Y:S02]  /*18e80*/  IMAD.MOV.U32 R2, RZ, RZ, R14 ;  /* 0x000000ffff027224 */ /* 0x000fe400078e000e */
[----:B------:R-:W-:-:S07]  /*18e90*/  @P0 IMAD R8, R5, 0x2, R17 ;  /* 0x0000000205080824 */ /* 0x000fce00078e0211 */
[----:B------:R-:W-:Y:S05]  /*18ea0*/  WARPSYNC.COLLECTIVE R15, `(.L_x_1427) ;  /* 0x000000000f087348 */ /* 0x000fea0003c00000 */
[----:B------:R0:W1:Y:S02]  /*18eb0*/  SHFL.IDX P6, R14, R13, R12, R11 ;  /* 0x0000000c0d0e7389 */ /* 0x00006400000c000b */
[----:B01----:R-:W-:Y:S01]  /*18ec0*/  ENDCOLLECTIVE ;  /* 0x000000000000791b */ /* 0x003fe20003800000 */
.L_x_1427:
[----:B------:R-:W-:Y:S02]  /*18ed0*/  IMAD.MOV.U32 R13, RZ, RZ, R0 ;  /* 0x000000ffff0d7224 */ /* 0x000fe400078e0000 */
[----:B------:R-:W-:Y:S02]  /*18ee0*/  IMAD.MOV.U32 R12, RZ, RZ, 0x1 ;  /* 0x00000001ff0c7424 */ /* 0x000fe400078e00ff */
[----:B------:R-:W-:-:S07]  /*18ef0*/  IMAD.MOV.U32 R3, RZ, RZ, R14 ;  /* 0x000000ffff037224 */ /* 0x000fce00078e000e */
[----:B------:R-:W-:Y:S05]  /*18f00*/  WARPSYNC.COLLECTIVE R15, `(.L_x_1428) ;  /* 0x000000000f087348 */ /* 0x000fea0003c00000 */
[----:B------:R0:W1:Y:S02]  /*18f10*/  SHFL.IDX P6, R14, R13, R12, R11 ;  /* 0x0000000c0d0e7389 */ /* 0x00006400000c000b */
[----:B01----:R-:W-:Y:S01]  /*18f20*/  ENDCOLLECTIVE ;  /* 0x000000000000791b */ /* 0x003fe20003800000 */
.L_x_1428:
        /* <DEDUP_REMOVED lines=17> */
.L_x_1429:
[----:B------:R-:W-:Y:S02]  /*19040*/  @P1 IMAD R8, R5, 0x2, R17 ;  /* 0x0000000205081824 */ /* 0x000fe400078e0211 */
[----:B------:R-:W-:Y:S02]  /*19050*/  IMAD.MOV.U32 R13, RZ, RZ, R0 ;  /* 0x000000ffff0d7224 */ /* 0x000fe400078e0000 */
[----:B------:R-:W-:Y:S02]  /*19060*/  IMAD.MOV.U32 R12, RZ, RZ, 0x2 ;  /* 0x00000002ff0c7424 */ /* 0x000fe400078e00ff */
[----:B------:R-:W-:-:S07]  /*19070*/  IMAD.MOV.U32 R3, RZ, RZ, R14 ;  /* 0x000000ffff037224 */ /* 0x000fce00078e000e */
[----:B------:R-:W-:Y:S05]  /*19080*/  WARPSYNC.COLLECTIVE R15, `(.L_x_1430) ;  /* 0x000000000f087348 */ /* 0x000fea0003c00000 */
[----:B------:R0:W1:Y:S02]  /*19090*/  SHFL.IDX P6, R14, R13, R12, R11 ;  /* 0x0000000c0d0e7389 */ /* 0x00006400000c000b */
[----:B01----:R-:W-:Y:S01]  /*190a0*/  ENDCOLLECTIVE ;  /* 0x000000000000791b */ /* 0x003fe20003800000 */
.L_x_1430:
        /* <DEDUP_REMOVED lines=17> */
.L_x_1431:
[----:B------:R-:W-:Y:S02]  /*191c0*/  @P1 IMAD R8, R5, 0x2, R17 ;  /* 0x0000000205081824 */ /* 0x000fe400078e0211 */
[----:B------:R-:W-:Y:S02]  /*191d0*/  IMAD.MOV.U32 R13, RZ, RZ, R0 ;  /* 0x000000ffff0d7224 */ /* 0x000fe400078e0000 */
[----:B------:R-:W-:Y:S02]  /*191e0*/  IMAD.MOV.U32 R12, RZ, RZ, 0x3 ;  /* 0x00000003ff0c7424 */ /* 0x000fe400078e00ff */
[----:B------:R-:W-:-:S07]  /*191f0*/  IMAD.MOV.U32 R3, RZ, RZ, R14 ;  /* 0x000000ffff037224 */ /* 0x000fce00078e000e */
[----:B------:R-:W-:Y:S05]  /*19200*/  WARPSYNC.COLLECTIVE R15, `(.L_x_1432) ;  /* 0x000000000f087348 */ /* 0x000fea0003c00000 */
[----:B------:R0:W1:Y:S02]  /*19210*/  SHFL.IDX P6, R14, R13, R12, R11 ;  /* 0x0000000c0d0e7389 */ /* 0x00006400000c000b */
[----:B01----:R-:W-:Y:S01]  /*19220*/  ENDCOLLECTIVE ;  /* 0x000000000000791b */ /* 0x003fe20003800000 */
.L_x_1432:
        /* <DEDUP_REMOVED lines=17> */
.L_x_1433:
[----:B------:R-:W-:Y:S02]  /*19340*/  @P1 IMAD R8, R5, 0x2, R17 ;  /* 0x0000000205081824 */ /* 0x000fe400078e0211 */
[----:B------:R-:W-:Y:S02]  /*19350*/  IMAD.MOV.U32 R13, RZ, RZ, R0 ;  /* 0x000000ffff0d7224 */ /* 0x000fe400078e0000 */
[----:B------:R-:W-:Y:S02]  /*19360*/  IMAD.MOV.U32 R12, RZ, RZ, 0x4 ;  /* 0x00000004ff0c7424 */ /* 0x000fe400078e00ff */
[----:B------:R-:W-:-:S07]  /*19370*/  IMAD.MOV.U32 R3, RZ, RZ, R14 ;  /* 0x000000ffff037224 */ /* 0x000fce00078e000e */
[----:B------:R-:W-:Y:S05]  /*19380*/  WARPSYNC.COLLECTIVE R15, `(.L_x_1434) ;  /* 0x000000000f087348 */ /* 0x000fea0003c00000 */
[----:B------:R0:W1:Y:S02]  /*19390*/  SHFL.IDX P6, R14, R13, R12, R11 ;  /* 0x0000000c0d0e7389 */ /* 0x00006400000c000b */
[----:B01----:R-:W-:Y:S01]  /*193a0*/  ENDCOLLECTIVE ;  /* 0x000000000000791b */ /* 0x003fe20003800000 */
.L_x_1434:
        /* <DEDUP_REMOVED lines=17> */
.L_x_1435:
[----:B------:R-:W-:Y:S02]  /*194c0*/  @P1 IMAD R8, R5, 0x2, R17 ;  /* 0x0000000205081824 */ /* 0x000fe400078e0211 */
[----:B------:R-:W-:Y:S02]  /*194d0*/  IMAD.MOV.U32 R13, RZ, RZ, R0 ;  /* 0x000000ffff0d7224 */ /* 0x000fe400078e0000 */
[----:B------:R-:W-:Y:S02]  /*194e0*/  IMAD.MOV.U32 R12, RZ, RZ, 0x5 ;  /* 0x00000005ff0c7424 */ /* 0x000fe400078e00ff */
[----:B------:R-:W-:-:S07]  /*194f0*/  IMAD.MOV.U32 R3, RZ, RZ, R14 ;  /* 0x000000ffff037224 */ /* 0x000fce00078e000e */
[----:B------:R-:W-:Y:S05]  /*19500*/  WARPSYNC.COLLECTIVE R15, `(.L_x_1436) ;  /* 0x000000000f087348 */ /* 0x000fea0003c00000 */
[----:B------:R0:W1:Y:S02]  /*19510*/  SHFL.IDX P6, R14, R13, R12, R11 ;  /* 0x0000000c0d0e7389 */ /* 0x00006400000c000b */
[----:B01----:R-:W-:Y:S01]  /*19520*/  ENDCOLLECTIVE ;  /* 0x000000000000791b */ /* 0x003fe20003800000 */
.L_x_1436:
        /* <DEDUP_REMOVED lines=10> */
.L_x_1437:
        /* <DEDUP_REMOVED lines=8> */
.L_x_1364:
[----:B------:R-:W-:Y:S02]  /*19650*/  IMAD.MOV.U32 R13, RZ, RZ, R4 ;  /* 0x000000ffff0d7224 */ /* 0x000fe400078e0004 */
[----:B------:R-:W-:Y:S02]  /*19660*/  IMAD.MOV.U32 R12, RZ, RZ, RZ ;  /* 0x000000ffff0c7224 */ /* 0x000fe400078e00ff */
[----:B------:R-:W-:Y:S02]  /*19670*/  IMAD.MOV.U32 R11, RZ, RZ, 0x181f ;  /* 0x0000181fff0b7424 */ /* 0x000fe400078e00ff */
[----:B------:R-:W-:Y:S02]  /*19680*/  IMAD.MOV.U32 R15, RZ, RZ, -0x1 ;  /* 0xffffffffff0f7424 */ /* 0x000fe400078e00ff */
[----:B------:R-:W-:Y:S02]  /*19690*/  IMAD R29, R29, R5, RZ ;  /* 0x000000051d1d7224 */ /* 0x000fe400078e02ff */
[----:B------:R-:W-:-:S07]  /*196a0*/  IMAD.IADD R25, R8, 0x1, R25 ;  /* 0x0000000108197824 */ /* 0x000fce00078e0219 */
[----:B------:R-:W-:Y:S05]  /*196b0*/  WARPSYNC.COLLECTIVE R15, `(.L_x_1439) ;  /* 0x000000000f087348 */ /* 0x000fea0003c00000 */
[----:B------:R0:W1:Y:S02]  /*196c0*/  SHFL.IDX P6, R14, R13, R12, R11 ;  /* 0x0000000c0d0e7389 */ /* 0x00006400000c000b */
[----:B01----:R-:W-:Y:S01]  /*196d0*/  ENDCOLLECTIVE ;  /* 0x000000000000791b */ /* 0x003fe20003800000 */
.L_x_1439:
[C---:B------:R-:W-:Y:S01]  /*196e0*/  VIADD R6, R25.reuse, 0x10 ;  /* 0x0000001019067836 */ /* 0x040fe20000000000 */
[----:B------:R-:W-:Y:S01]  /*196f0*/  ISETP.GE.AND P1, PT, R25, R29, PT ;  /* 0x0000001d1900720c */ /* 0x000fe20003f26270 */
[----:B------:R-:W-:Y:S02]  /*19700*/  IMAD.MOV.U32 R13, RZ, RZ, R0 ;  /* 0x000000ffff0d7224 */ /* 0x000fe400078e0000 */
[----:B------:R-:W-:-:S10]  /*19710*/  IMAD.MOV.U32 R2, RZ, RZ, R14 ;  /* 0x000000ffff027224 */ /* 0x000fd400078e000e */
[----:B------:R-:W-:Y:S05]  /*19720*/  WARPSYNC.COLLECTIVE R15, `(.L_x_1440) ;  /* 0x000000000f087348 */ /* 0x000fea0003c00000 */
[----:B------:R0:W1:Y:S02]  /*19730*/  SHFL.IDX P6, R14, R13, R12, R11 ;  /* 0x0000000c0d0e7389 */ /* 0x00006400000c000b */
[----:B01----:R-:W-:Y:S01]  /*19740*/  ENDCOLLECTIVE ;  /* 0x000000000000791b */ /* 0x003fe20003800000 */
.L_x_1440:
        /* <DEDUP_REMOVED lines=8> */
.L_x_1441:
        /* <DEDUP_REMOVED lines=8> */
[----:B------:R-:W-:Y:S02]  /*19850*/  VIADD R6, R25, 0x20 ;  /* 0x0000002019067836 */ /* 0x000fe40000000000 */
[----:B0-----:R-:W-:-:S08]  /*19860*/  IMAD.MOV.U32 R2, RZ, RZ, R14 ;  /* 0x000000ffff027224 */ /* 0x001fd000078e000e */
[----:B------:R-:W-:Y:S05]  /*19870*/  WARPSYNC.COLLECTIVE R15, `(.L_x_1442) ;  /* 0x000000000f087348 */ /* 0x000fea0003c00000 */
[----:B------:R0:W1:Y:S02]  /*19880*/  SHFL.IDX P6, R14, R13, R12, R11 ;  /* 0x0000000c0d0e7389 */ /* 0x00006400000c000b */
[----:B01----:R-:W-:Y:S01]  /*19890*/  ENDCOLLECTIVE ;  /* 0x000000000000791b */ /* 0x003fe20003800000 */
.L_x_1442:
        /* <DEDUP_REMOVED lines=8> */
.L_x_1443:
[----:B------:R-:W-:-:S05]  /*19920*/  @!P1 IMAD.MOV.U32 R3, RZ, RZ, R5 ;  /* 0x000000ffff039224 */ /* 0x000fca00078e0005 */
        /* <DEDUP_REMOVED lines=8> */
[----:B------:R-:W-:Y:S02]  /*199b0*/  VIADD R6, R25, 0x30 ;  /* 0x0000003019067836 */ /* 0x000fe40000000000 */
[----:B0-----:R-:W-:-:S10]  /*199c0*/  IMAD.MOV.U32 R2, RZ, RZ, R14 ;  /* 0x000000ffff027224 */ /* 0x001fd400078e000e */
[----:B------:R-:W-:Y:S05]  /*199d0*/  WARPSYNC.COLLECTIVE R15, `(.L_x_1444) ;  /* 0x000000000f087348 */ /* 0x000fea0003c00000 */
[----:B------:R0:W1:Y:S02]  /*199e0*/  SHFL.IDX P6, R14, R13, R12, R11 ;  /* 0x0000000c0d0e7389 */ /* 0x00006400000c000b */
[----:B01----:R-:W-:Y:S01]  /*199f0*/  ENDCOLLECTIVE ;  /* 0x000000000000791b */ /* 0x003fe20003800000 */
.L_x_1444:
        /* <DEDUP_REMOVED lines=8> */
.L_x_1445:
        /* <DEDUP_REMOVED lines=14> */
.L_x_1446:
        /* <DEDUP_REMOVED lines=8> */
.L_x_1447:
        /* <DEDUP_REMOVED lines=14> */
.L_x_1448:
        /* <DEDUP_REMOVED lines=8> */
.L_x_1449:
        /* <DEDUP_REMOVED lines=14> */
.L_x_1450:
        /* <DEDUP_REMOVED lines=8> */
.L_x_1451:
        /* <DEDUP_REMOVED lines=13> */
.L_x_1452:
        /* <DEDUP_REMOVED lines=8> */
.L_x_1453:
        /* <DEDUP_REMOVED lines=12> */
.L_x_1454:
[----:B------:R-:W-:Y:S05]  /*1a0b0*/  BRA `(.L_x_1455) ;  /* 0xffffffb8008c7947 */ /* 0x000fea000383ffff */
.L_x_1369:
[----:B0-----:R0:W1:Y:S02]  /*1a0c0*/  SYNCS.PHASECHK.TRANS64.TRYWAIT P0, [R17+URZ+0x30820], R0 ;  /* 0x03082000110075a7 */ /* 0x001064000800017f */
[----:B-1----:R-:W-:Y:S05]  /*1a0d0*/  @!P0 NANOSLEEP.SYNCS 0x989680 ;  /* 0x009896800000895d */ /* 0x002fea0003900000 */
[----:B------:R-:W1:Y:S02]  /*1a0e0*/  @!P0 SYNCS.PHASECHK.TRANS64 P0, [R17+URZ+0x30820], R0 ;  /* 0x03082000110085a7 */ /* 0x000e64000800007f */
[----:B-1----:R-:W-:Y:S05]  /*1a0f0*/  @!P0 BRA `(.L_x_1369) ;  /* 0xfffffffc00f08947 */ /* 0x002fea000383ffff */
[----:B------:R-:W-:Y:S05]  /*1a100*/  BRA `(.L_x_1456) ;  /* 0xffffffbc00047947 */ /* 0x000fea000383ffff */
.L_x_1374:
[----:B0-----:R0:W1:Y:S02]  /*1a110*/  SYNCS.PHASECHK.TRANS64.TRYWAIT P0, [R6+URZ+0x30840], R3 ;  /* 0x03084003060075a7 */ /* 0x001064000800017f */
[----:B-1----:R-:W-:Y:S05]  /*1a120*/  @!P0 NANOSLEEP.SYNCS 0x989680 ;  /* 0x009896800000895d */ /* 0x002fea0003900000 */
[----:B------:R-:W1:Y:S02]  /*1a130*/  @!P0 SYNCS.PHASECHK.TRANS64 P0, [R6+URZ+0x30840], R3 ;  /* 0x03084003060085a7 */ /* 0x000e64000800007f */
[----:B-1----:R-:W-:Y:S05]  /*1a140*/  @!P0 BRA `(.L_x_1374) ;  /* 0xfffffffc00f08947 */ /* 0x002fea000383ffff */
[----:B------:R-:W-:Y:S05]  /*1a150*/  BRA `(.L_x_1457) ;  /* 0xffffffbc00e07947 */ /* 0x000fea000383ffff */
.L_x_1375:
[----:B------:R-:W-:Y:S01]  /*1a160*/  BSSY B1, `(.L_x_1458) ;  /* 0x0000008000017945 */ /* 0x000fe20003800000 */
[----:B------:R-:W-:Y:S02]  /*1a170*/  IMAD.MOV.U32 R13, RZ, RZ, R8 ;  /* 0x000000ffff0d7224 */ /* 0x000fe400078e0008 */
[----:B------:R-:W-:Y:S02]  /*1a180*/  IMAD.MOV.U32 R12, RZ, RZ, RZ ;  /* 0x000000ffff0c7224 */ /* 0x000fe400078e00ff */
[----:B------:R-:W-:Y:S02]  /*1a190*/  IMAD.MOV.U32 R11, RZ, RZ, 0x181f ;  /* 0x0000181fff0b7424 */ /* 0x000fe400078e00ff */
[----:B------:R-:W-:-:S07]  /*1a1a0*/  IMAD.MOV.U32 R15, RZ, RZ, -0x1 ;  /* 0xffffffffff0f7424 */ /* 0x000fce00078e00ff */
[----:B--2---:R-:W-:Y:S05]  /*1a1b0*/  WARPSYNC.COLLECTIVE R15, `(.L_x_1459) ;  /* 0x000000000f087348 */ /* 0x004fea0003c00000 */
[----:B--2---:R0:W1:Y:S02]  /*1a1c0*/  SHFL.IDX P6, R14, R13, R12, R11 ;  /* 0x0000000c0d0e7389 */ /* 0x00406400000c000b */
[----:B01----:R-:W-:Y:S01]  /*1a1d0*/  ENDCOLLECTIVE ;  /* 0x000000000000791b */ /* 0x003fe20003800000 */
.L_x_1459:
[----:B------:R-:W-:Y:S05]  /*1a1e0*/  BSYNC B1 ;  /* 0x0000000000017941 */ /* 0x000fea0003800000 */
.L_x_1458:
        /* <DEDUP_REMOVED lines=12> */
.L_x_1460:
[----:B------:R-:W-:Y:S02]  /*1a2b0*/  IMAD R5, R5, 0x2, R17 ;  /* 0x0000000205057824 */ /* 0x000fe400078e0211 */
[----:B------:R-:W-:Y:S02]  /*1a2c0*/  IMAD.MOV.U32 R13, RZ, RZ, R8 ;  /* 0x000000ffff0d7224 */ /* 0x000fe400078e0008 */
[----:B------:R-:W-:Y:S02]  /*1a2d0*/  IMAD.MOV.U32 R12, RZ, RZ, 0x1 ;  /* 0x00000001ff0c7424 */ /* 0x000fe400078e00ff */
[----:B------:R-:W-:-:S07]  /*1a2e0*/  IMAD.MOV.U32 R2, RZ, RZ, R14 ;  /* 0x000000ffff027224 */ /* 0x000fce00078e000e */
[----:B------:R-:W-:Y:S05]  /*1a2f0*/  WARPSYNC.COLLECTIVE R15, `(.L_x_1461) ;  /* 0x000000000f087348 */ /* 0x000fea0003c00000 */
[----:B------:R0:W1:Y:S02]  /*1a300*/  SHFL.IDX P6, R14, R13, R12, R11 ;  /* 0x0000000c0d0e7389 */ /* 0x00006400000c000b */
[----:B01----:R-:W-:Y:S01]  /*1a310*/  ENDCOLLECTIVE ;  /* 0x000000000000791b */ /* 0x003fe20003800000 */
.L_x_1461:
        /* <DEDUP_REMOVED lines=13> */
.L_x_1462:
[----:B------:R-:W-:Y:S02]  /*1a3f0*/  IMAD.MOV.U32 R13, RZ, RZ, R8 ;  /* 0x000000ffff0d7224 */ /* 0x000fe400078e0008 */
[----:B------:R-:W-:Y:S02]  /*1a400*/  IMAD.MOV.U32 R12, RZ, RZ, 0x2 ;  /* 0x00000002ff0c7424 */ /* 0x000fe400078e00ff */
[----:B------:R-:W-:-:S07]  /*1a410*/  IMAD.MOV.U32 R2, RZ, RZ, R14 ;  /* 0x000000ffff027224 */ /* 0x000fce00078e000e */
[----:B------:R-:W-:Y:S05]  /*1a420*/  WARPSYNC.COLLECTIVE R15, `(.L_x_1463) ;  /* 0x000000000f087348 */ /* 0x000fea0003c00000 */
[----:B------:R0:W1:Y:S02]  /*1a430*/  SHFL.IDX P6, R14, R13, R12, R11 ;  /* 0x0000000c0d0e7389 */ /* 0x00006400000c000b */
[----:B01----:R-:W-:Y:S01]  /*1a440*/  ENDCOLLECTIVE ;  /* 0x000000000000791b */ /* 0x003fe20003800000 */
.L_x_1463:
        /* <DEDUP_REMOVED lines=13> */
.L_x_1464:
[----:B------:R-:W-:Y:S02]  /*1a520*/  IMAD.MOV.U32 R13, RZ, RZ, R8 ;  /* 0x000000ffff0d7224 */ /* 0x000fe400078e0008 */
[----:B------:R-:W-:Y:S02]  /*1a530*/  IMAD.MOV.U32 R12, RZ, RZ, 0x3 ;  /* 0x00000003ff0c7424 */ /* 0x000fe400078e00ff */
[----:B------:R-:W-:-:S07]  /*1a540*/  IMAD.MOV.U32 R2, RZ, RZ, R14 ;  /* 0x000000ffff027224 */ /* 0x000fce00078e000e */
[----:B------:R-:W-:Y:S05]  /*1a550*/  WARPSYNC.COLLECTIVE R15, `(.L_x_1465) ;  /* 0x000000000f087348 */ /* 0x000fea0003c00000 */
[----:B------:R0:W1:Y:S02]  /*1a560*/  SHFL.IDX P6, R14, R13, R12, R11 ;  /* 0x0000000c0d0e7389 */ /* 0x00006400000c000b */
[----:B01----:R-:W-:Y:S01]  /*1a570*/  ENDCOLLECTIVE ;  /* 0x000000000000791b */ /* 0x003fe20003800000 */
.L_x_1465:
        /* <DEDUP_REMOVED lines=13> */
.L_x_1466:
[----:B------:R-:W-:Y:S02]  /*1a650*/  IMAD.MOV.U32 R13, RZ, RZ, R8 ;  /* 0x000000ffff0d7224 */ /* 0x000fe400078e0008 */
[----:B------:R-:W-:Y:S02]  /*1a660*/  IMAD.MOV.U32 R12, RZ, RZ, 0x4 ;  /* 0x00000004ff0c7424 */ /* 0x000fe400078e00ff */
[----:B------:R-:W-:-:S07]  /*1a670*/  IMAD.MOV.U32 R2, RZ, RZ, R14 ;  /* 0x000000ffff027224 */ /* 0x000fce00078e000e */
[----:B------:R-:W-:Y:S05]  /*1a680*/  WARPSYNC.COLLECTIVE R15, `(.L_x_1467) ;  /* 0x000000000f087348 */ /* 0x000fea0003c00000 */
[----:B------:R0:W1:Y:S02]  /*1a690*/  SHFL.IDX P6, R14, R13, R12, R11 ;  /* 0x0000000c0d0e7389 */ /* 0x00006400000c000b */
[----:B01----:R-:W-:Y:S01]  /*1a6a0*/  ENDCOLLECTIVE ;  /* 0x000000000000791b */ /* 0x003fe20003800000 */
.L_x_1467:
        /* <DEDUP_REMOVED lines=13> */
.L_x_1468:
[----:B------:R-:W-:Y:S02]  /*1a780*/  IMAD.MOV.U32 R13, RZ, RZ, R8 ;  /* 0x000000ffff0d7224 */ /* 0x000fe400078e0008 */
[----:B------:R-:W-:Y:S02]  /*1a790*/  IMAD.MOV.U32 R12, RZ, RZ, 0x5 ;  /* 0x00000005ff0c7424 */ /* 0x000fe400078e00ff */
[----:B------:R-:W-:-:S07]  /*1a7a0*/  IMAD.MOV.U32 R2, RZ, RZ, R14 ;  /* 0x000000ffff027224 */ /* 0x000fce00078e000e */
[----:B------:R-:W-:Y:S05]  /*1a7b0*/  WARPSYNC.COLLECTIVE R15, `(.L_x_1469) ;  /* 0x000000000f087348 */ /* 0x000fea0003c00000 */
[----:B------:R0:W1:Y:S02]  /*1a7c0*/  SHFL.IDX P6, R14, R13, R12, R11 ;  /* 0x0000000c0d0e7389 */ /* 0x00006400000c000b */
[----:B01----:R-:W-:Y:S01]  /*1a7d0*/  ENDCOLLECTIVE ;  /* 0x000000000000791b */ /* 0x003fe20003800000 */
.L_x_1469:
        /* <DEDUP_REMOVED lines=14> */
.L_x_1470:
[----:B------:R-:W-:Y:S01]  /*1a8c0*/  IMAD.MOV.U32 R2, RZ, RZ, R14 ;  /* 0x000000ffff027224 */ /* 0x000fe200078e000e */
[----:B------:R-:W-:Y:S06]  /*1a8d0*/  BRA `(.L_x_1471) ;  /* 0xffffffbc00007947 */ /* 0x000fec000383ffff */
.L_x_1380:
[----:B0-----:R0:W1:Y:S02]  /*1a8e0*/  SYNCS.PHASECHK.TRANS64.TRYWAIT P0, [R6+URZ+0x30860], R2 ;  /* 0x03086002060075a7 */ /* 0x001064000800017f */
[----:B-1----:R-:W-:Y:S05]  /*1a8f0*/  @!P0 NANOSLEEP.SYNCS 0x989680 ;  /* 0x009896800000895d */ /* 0x002fea0003900000 */
[----:B------:R-:W1:Y:S02]  /*1a900*/  @!P0 SYNCS.PHASECHK.TRANS64 P0, [R6+URZ+0x30860], R2 ;  /* 0x03086002060085a7 */ /* 0x000e64000800007f */
[----:B-1----:R-:W-:Y:S05]  /*1a910*/  @!P0 BRA `(.L_x_1380) ;  /* 0xfffffffc00f08947 */ /* 0x002fea000383ffff */
[----:B------:R-:W-:Y:S05]  /*1a920*/  BRA `(.L_x_1472) ;  /* 0xffffffbc00647947 */ /* 0x000fea000383ffff */
.L_x_1381:
        /* <DEDUP_REMOVED lines=8> */
.L_x_1474:
[----:B------:R-:W-:Y:S05]  /*1a9b0*/  BSYNC B1 ;  /* 0x0000000000017941 */ /* 0x000fea0003800000 */
.L_x_1473:
        /* <DEDUP_REMOVED lines=9> */
.L_x_1475:
[----:B------:R-:W-:Y:S02]  /*1aa50*/  IMAD.MOV.U32 R13, RZ, RZ, R19 ;  /* 0x000000ffff0d7224 */ /* 0x000fe400078e0013 */
[----:B------:R-:W-:Y:S02]  /*1aa60*/  IMAD.MOV.U32 R12, RZ, RZ, 0x1 ;  /* 0x00000001ff0c7424 */ /* 0x000fe400078e00ff */
[----:B------:R-:W-:-:S07]  /*1aa70*/  IMAD.MOV.U32 R2, RZ, RZ, R14 ;  /* 0x000000ffff027224 */ /* 0x000fce00078e000e */
[----:B------:R-:W-:Y:S05]  /*1aa80*/  WARPSYNC.COLLECTIVE R15, `(.L_x_1476) ;  /* 0x000000000f087348 */ /* 0x000fea0003c00000 */
[----:B------:R0:W1:Y:S02]  /*1aa90*/  SHFL.IDX P6, R14, R13, R12, R11 ;  /* 0x0000000c0d0e7389 */ /* 0x00006400000c000b */
[----:B01----:R-:W-:Y:S01]  /*1aaa0*/  ENDCOLLECTIVE ;  /* 0x000000000000791b */ /* 0x003fe20003800000 */
.L_x_1476:
        /* <DEDUP_REMOVED lines=16> */
.L_x_1477:
[----:B------:R-:W-:Y:S02]  /*1abb0*/  IMAD.MOV.U32 R13, RZ, RZ, R19 ;  /* 0x000000ffff0d7224 */ /* 0x000fe400078e0013 */
[----:B------:R-:W-:Y:S02]  /*1abc0*/  IMAD.MOV.U32 R12, RZ, RZ, 0x2 ;  /* 0x00000002ff0c7424 */ /* 0x000fe400078e00ff */
[----:B------:R-:W-:-:S07]  /*1abd0*/  IMAD.MOV.U32 R2, RZ, RZ, R14 ;  /* 0x000000ffff027224 */ /* 0x000fce00078e000e */
[----:B------:R-:W-:Y:S05]  /*1abe0*/  WARPSYNC.COLLECTIVE R15, `(.L_x_1478) ;  /* 0x000000000f087348 */ /* 0x000fea0003c00000 */
[----:B------:R0:W1:Y:S02]  /*1abf0*/  SHFL.IDX P6, R14, R13, R12, R11 ;  /* 0x0000000c0d0e7389 */ /* 0x00006400000c000b */
[----:B01----:R-:W-:Y:S01]  /*1ac00*/  ENDCOLLECTIVE ;  /* 0x000000000000791b */ /* 0x003fe20003800000 */
.L_x_1478:
        /* <DEDUP_REMOVED lines=16> */
.L_x_1479:
[----:B------:R-:W-:Y:S02]  /*1ad10*/  IMAD.MOV.U32 R13, RZ, RZ, R19 ;  /* 0x000000ffff0d7224 */ /* 0x000fe400078e0013 */
[----:B------:R-:W-:Y:S02]  /*1ad20*/  IMAD.MOV.U32 R12, RZ, RZ, 0x3 ;  /* 0x00000003ff0c7424 */ /* 0x000fe400078e00ff */
[----:B------:R-:W-:-:S07]  /*1ad30*/  IMAD.MOV.U32 R2, RZ, RZ, R14 ;  /* 0x000000ffff027224 */ /* 0x000fce00078e000e */
[----:B------:R-:W-:Y:S05]  /*1ad40*/  WARPSYNC.COLLECTIVE R15, `(.L_x_1480) ;  /* 0x000000000f087348 */ /* 0x000fea0003c00000 */
[----:B------:R0:W1:Y:S02]  /*1ad50*/  SHFL.IDX P6, R14, R13, R12, R11 ;  /* 0x0000000c0d0e7389 */ /* 0x00006400000c000b */
[----:B01----:R-:W-:Y:S01]  /*1ad60*/  ENDCOLLECTIVE ;  /* 0x000000000000791b */ /* 0x003fe20003800000 */
.L_x_1480:
        /* <DEDUP_REMOVED lines=16> */
.L_x_1481:
[----:B------:R-:W-:Y:S02]  /*1ae70*/  IMAD.MOV.U32 R13, RZ, RZ, R19 ;  /* 0x000000ffff0d7224 */ /* 0x000fe400078e0013 */
[----:B------:R-:W-:Y:S02]  /*1ae80*/  IMAD.MOV.U32 R12, RZ, RZ, 0x4 ;  /* 0x00000004ff0c7424 */ /* 0x000fe400078e00ff */
[----:B------:R-:W-:-:S07]  /*1ae90*/  IMAD.MOV.U32 R2, RZ, RZ, R14 ;  /* 0x000000ffff027224 */ /* 0x000fce00078e000e */
[----:B------:R-:W-:Y:S05]  /*1aea0*/  WARPSYNC.COLLECTIVE R15, `(.L_x_1482) ;  /* 0x000000000f087348 */ /* 0x000fea0003c00000 */
[----:B------:R0:W1:Y:S02]  /*1aeb0*/  SHFL.IDX P6, R14, R13, R12, R11 ;  /* 0x0000000c0d0e7389 */ /* 0x00006400000c000b */
[----:B01----:R-:W-:Y:S01]  /*1aec0*/  ENDCOLLECTIVE ;  /* 0x000000000000791b */ /* 0x003fe20003800000 */
.L_x_1482:
        /* <DEDUP_REMOVED lines=16> */
.L_x_1483:
[----:B------:R-:W-:Y:S02]  /*1afd0*/  IMAD.MOV.U32 R13, RZ, RZ, R19 ;  /* 0x000000ffff0d7224 */ /* 0x000fe400078e0013 */
[----:B------:R-:W-:Y:S02]  /*1afe0*/  IMAD.MOV.U32 R12, RZ, RZ, 0x5 ;  /* 0x00000005ff0c7424 */ /* 0x000fe400078e00ff */
[----:B------:R-:W-:-:S07]  /*1aff0*/  IMAD.MOV.U32 R2, RZ, RZ, R14 ;  /* 0x000000ffff027224 */ /* 0x000fce00078e000e */
[----:B------:R-:W-:Y:S05]  /*1b000*/  WARPSYNC.COLLECTIVE R15, `(.L_x_1484) ;  /* 0x000000000f087348 */ /* 0x000fea0003c00000 */
[----:B------:R0:W1:Y:S02]  /*1b010*/  SHFL.IDX P6, R14, R13, R12, R11 ;  /* 0x0000000c0d0e7389 */ /* 0x00006400000c000b */
[----:B01----:R-:W-:Y:S01]  /*1b020*/  ENDCOLLECTIVE ;  /* 0x000000000000791b */ /* 0x003fe20003800000 */
.L_x_1484:
        /* <DEDUP_REMOVED lines=13> */
.L_x_1485:
[----:B------:R-:W-:Y:S01]  /*1b100*/  @!PT LDS RZ, [RZ] ;  /* 0x00000000fffff984 */ /* 0x000fe20000000800 */
[----:B------:R-:W-:Y:S01]  /*1b110*/  @!PT LDS RZ, [RZ] ;  /* 0x00000000fffff984 */ /* 0x000fe20000000800 */
[----:B------:R-:W-:Y:S01]  /*1b120*/  @!PT LDS RZ, [RZ] ;  /* 0x00000000fffff984 */ /* 0x000fe20000000800 */
[----:B------:R1:W-:Y:S01]  /*1b130*/  LDGSTS.E.BYPASS.LTC128B.128 [R5+0x5400], desc[UR36][R2.64+0x80], !P0 ;  /* 0x0540008002057fae */ /* 0x0003e2000c101d64 */
[----:B------:R-:W-:-:S13]  /*1b140*/  ISETP.LT.OR P0, PT, R7, 0x41, P1 ;  /* 0x000000410700780c */ /* 0x000fda0000f01670 */
[----:B------:R1:W-:Y:S01]  /*1b150*/  LDGSTS.E.BYPASS.LTC128B.128 [R5+0x8400], desc[UR36][R2.64+0x100], !P0 ;  /* 0x0840010002057fae */ /* 0x0003e2000c101d64 */
[----:B------:R-:W-:Y:S05]  /*1b160*/  BRA `(.L_x_1486) ;  /* 0xffffffb800487947 */ /* 0x000fea000383ffff */
.L_x_1389:
[----:B0-----:R0:W1:Y:S02]  /*1b170*/  SYNCS.PHASECHK.TRANS64.TRYWAIT P0, [R0+URZ+0x30860], R3 ;  /* 0x03086003000075a7 */ /* 0x001064000800017f */
[----:B-1----:R-:W-:Y:S05]  /*1b180*/  @!P0 NANOSLEEP.SYNCS 0x989680 ;  /* 0x009896800000895d */ /* 0x002fea0003900000 */
[----:B------:R-:W1:Y:S02]  /*1b190*/  @!P0 SYNCS.PHASECHK.TRANS64 P0, [R0+URZ+0x30860], R3 ;  /* 0x03086003000085a7 */ /* 0x000e64000800007f */
[----:B-1----:R-:W-:Y:S05]  /*1b1a0*/  @!P0 BRA `(.L_x_1389) ;  /* 0xfffffffc00f08947 */ /* 0x002fea000383ffff */
[----:B------:R-:W-:Y:S05]  /*1b1b0*/  BRA `(.L_x_1487) ;  /* 0xffffffbc00607947 */ /* 0x000fea000383ffff */
.L_x_1390:
        /* <DEDUP_REMOVED lines=8> */
.L_x_1489:
[----:B------:R-:W-:Y:S05]  /*1b240*/  BSYNC B0 ;  /* 0x0000000000007941 */ /* 0x000fea0003800000 */
.L_x_1488:
[----:B------:R-:W-:Y:S02]  /*1b250*/  IMAD.MOV.U32 R13, RZ, RZ, R18 ;  /* 0x000000ffff0d7224 */ /* 0x000fe400078e0012 */
[----:B------:R-:W-:Y:S02]  /*1b260*/  IMAD.MOV.U32 R12, RZ, RZ, RZ ;  /* 0x000000ffff0c7224 */ /* 0x000fe400078e00ff */
[----:B------:R-:W-:Y:S02]  /*1b270*/  IMAD.MOV.U32 R11, RZ, RZ, 0x181f ;  /* 0x0000181fff0b7424 */ /* 0x000fe400078e00ff */
[----:B------:R-:W-:Y:S02]  /*1b280*/  IMAD.MOV.U32 R15, RZ, RZ, -0x1 ;  /* 0xffffffffff0f7424 */ /* 0x000fe400078e00ff */
[----:B------:R-:W-:Y:S02]  /*1b290*/  IMAD.MOV.U32 R3, RZ, RZ, R14 ;  /* 0x000000ffff037224 */ /* 0x000fe400078e000e */
[----:B------:R-:W-:-:S07]  /*1b2a0*/  IMAD.SHL.U32 R5, R31, 0x2, RZ ;  /* 0x000000021f057824 */ /* 0x000fce00078e00ff */
[----:B------:R-:W-:Y:S05]  /*1b2b0*/  WARPSYNC.COLLECTIVE R15, `(.L_x_1490) ;  /* 0x000000000f087348 */ /* 0x000fea0003c00000 */
[----:B------:R0:W1:Y:S02]  /*1b2c0*/  SHFL.IDX P6, R14, R13, R12, R11 ;  /* 0x0000000c0d0e7389 */ /* 0x00006400000c000b */
[----:B01----:R-:W-:Y:S01]  /*1b2d0*/  ENDCOLLECTIVE ;  /* 0x000000000000791b */ /* 0x003fe20003800000 */
.L_x_1490:
        /* <DEDUP_REMOVED lines=14> */
.L_x_1491:
        /* <DEDUP_REMOVED lines=13> */
.L_x_1492:
[----:B------:R-:W-:Y:S02]  /*1b490*/  IMAD.MOV.U32 R13, RZ, RZ, R19 ;  /* 0x000000ffff0d7224 */ /* 0x000fe400078e0013 */
[----:B------:R-:W-:Y:S01]  /*1b4a0*/  IMAD.MOV.U32 R12, RZ, RZ, 0x2 ;  /* 0x00000002ff0c7424 */ /* 0x000fe200078e00ff */
[----:B------:R-:W-:-:S13]  /*1b4b0*/  IADD3 R2, P4, R14, R5, RZ ;  /* 0x000000050e027210 */ /* 0x000fda0007f9e0ff */
[----:B------:R-:W-:Y:S05]  /*1b4c0*/  WARPSYNC.COLLECTIVE R15, `(.L_x_1493) ;  /* 0x000000000f087348 */ /* 0x000fea0003c00000 */
[----:B------:R0:W1:Y:S02]  /*1b4d0*/  SHFL.IDX P6, R14, R13, R12, R11 ;  /* 0x0000000c0d0e7389 */ /* 0x00006400000c000b */
[----:B01----:R-:W-:Y:S01]  /*1b4e0*/  ENDCOLLECTIVE ;  /* 0x000000000000791b */ /* 0x003fe20003800000 */
.L_x_1493:
        /* <DEDUP_REMOVED lines=15> */
.L_x_1494:
[----:B------:R-:W-:Y:S02]  /*1b5e0*/  IMAD.MOV.U32 R13, RZ, RZ, R19 ;  /* 0x000000ffff0d7224 */ /* 0x000fe400078e0013 */
[----:B------:R-:W-:Y:S01]  /*1b5f0*/  IMAD.MOV.U32 R12, RZ, RZ, 0x3 ;  /* 0x00000003ff0c7424 */ /* 0x000fe200078e00ff */
[----:B------:R-:W-:-:S13]  /*1b600*/  IADD3 R2, P4, R14, R5, RZ ;  /* 0x000000050e027210 */ /* 0x000fda0007f9e0ff */
[----:B------:R-:W-:Y:S05]  /*1b610*/  WARPSYNC.COLLECTIVE R15, `(.L_x_1495) ;  /* 0x000000000f087348 */ /* 0x000fea0003c00000 */
[----:B------:R0:W1:Y:S02]  /*1b620*/  SHFL.IDX P6, R14, R13, R12, R11 ;  /* 0x0000000c0d0e7389 */ /* 0x00006400000c000b */
[----:B01----:R-:W-:Y:S01]  /*1b630*/  ENDCOLLECTIVE ;  /* 0x000000000000791b */ /* 0x003fe20003800000 */
.L_x_1495:
        /* <DEDUP_REMOVED lines=15> */
.L_x_1496:
[----:B------:R-:W-:Y:S02]  /*1b730*/  IMAD.MOV.U32 R13, RZ, RZ, R19 ;  /* 0x000000ffff0d7224 */ /* 0x000fe400078e0013 */
[----:B------:R-:W-:Y:S01]  /*1b740*/  IMAD.MOV.U32 R12, RZ, RZ, 0x4 ;  /* 0x00000004ff0c7424 */ /* 0x000fe200078e00ff */
[----:B------:R-:W-:-:S13]  /*1b750*/  IADD3 R2, P4, R14, R5, RZ ;  /* 0x000000050e027210 */ /* 0x000fda0007f9e0ff */
[----:B------:R-:W-:Y:S05]  /*1b760*/  WARPSYNC.COLLECTIVE R15, `(.L_x_1497) ;  /* 0x000000000f087348 */ /* 0x000fea0003c00000 */
[----:B------:R0:W1:Y:S02]  /*1b770*/  SHFL.IDX P6, R14, R13, R12, R11 ;  /* 0x0000000c0d0e7389 */ /* 0x00006400000c000b */
[----:B01----:R-:W-:Y:S01]  /*1b780*/  ENDCOLLECTIVE ;  /* 0x000000000000791b */ /* 0x003fe20003800000 */
.L_x_1497:
        /* <DEDUP_REMOVED lines=15> */
.L_x_1498:
[----:B------:R-:W-:Y:S02]  /*1b880*/  IMAD.MOV.U32 R13, RZ, RZ, R19 ;  /* 0x000000ffff0d7224 */ /* 0x000fe400078e0013 */
[----:B------:R-:W-:Y:S01]  /*1b890*/  IMAD.MOV.U32 R12, RZ, RZ, 0x5 ;  /* 0x00000005ff0c7424 */ /* 0x000fe200078e00ff */
[----:B------:R-:W-:-:S13]  /*1b8a0*/  IADD3 R2, P4, R14, R5, RZ ;  /* 0x000000050e027210 */ /* 0x000fda0007f9e0ff */
[----:B------:R-:W-:Y:S05]  /*1b8b0*/  WARPSYNC.COLLECTIVE R15, `(.L_x_1499) ;  /* 0x000000000f087348 */ /* 0x000fea0003c00000 */
[----:B------:R0:W1:Y:S02]  /*1b8c0*/  SHFL.IDX P6, R14, R13, R12, R11 ;  /* 0x0000000c0d0e7389 */ /* 0x00006400000c000b */
[----:B01----:R-:W-:Y:S01]  /*1b8d0*/  ENDCOLLECTIVE ;  /* 0x000000000000791b */ /* 0x003fe20003800000 */
.L_x_1499:
        /* <DEDUP_REMOVED lines=14> */
.L_x_1500:
[----:B------:R-:W-:Y:S05]  /*1b9c0*/  BRA `(.L_x_1501) ;  /* 0xffffffb800647947 */ /* 0x000fea000383ffff */
.L_x_1395:
        /* <DEDUP_REMOVED lines=8> */
.L_x_1503:
[----:B------:R-:W-:Y:S05]  /*1ba50*/  BSYNC B0 ;  /* 0x0000000000007941 */ /* 0x000fea0003800000 */
.L_x_1502:
[----:B------:R-:W-:Y:S02]  /*1ba60*/  IMAD.MOV.U32 R13, RZ, RZ, R24 ;  /* 0x000000ffff0d7224 */ /* 0x000fe400078e0018 */
[----:B------:R-:W-:Y:S02]  /*1ba70*/  IMAD.MOV.U32 R12, RZ, RZ, 0x1 ;  /* 0x00000001ff0c7424 */ /* 0x000fe400078e00ff */
[----:B------:R-:W-:Y:S02]  /*1ba80*/  IMAD.MOV.U32 R11, RZ, RZ, 0x1f ;  /* 0x0000001fff0b7424 */ /* 0x000fe400078e00ff */
[----:B------:R-:W-:Y:S02]  /*1ba90*/  IMAD.MOV.U32 R15, RZ, RZ, -0x1 ;  /* 0xffffffffff0f7424 */ /* 0x000fe400078e00ff */
[----:B------:R-:W-:Y:S02]  /*1baa0*/  IMAD.IADD R9, R27, 0x1, R10 ;  /* 0x000000011b097824 */ /* 0x000fe400078e020a */
[----:B------:R-:W-:-:S07]  /*1bab0*/  IMAD.MOV.U32 R0, RZ, RZ, R14 ;  /* 0x000000ffff007224 */ /* 0x000fce00078e000e */
[----:B------:R-:W-:Y:S05]  /*1bac0*/  WARPSYNC.COLLECTIVE R15, `(.L_x_1504) ;  /* 0x000000000f087348 */ /* 0x000fea0003c00000 */
[----:B------:R0:W1:Y:S02]  /*1bad0*/  SHFL.IDX P6, R14, R13, R12, R11 ;  /* 0x0000000c0d0e7389 */ /* 0x00006400000c000b */
[----:B01----:R-:W-:Y:S01]  /*1bae0*/  ENDCOLLECTIVE ;  /* 0x000000000000791b */ /* 0x003fe20003800000 */
.L_x_1504:
[----:B------:R-:W-:Y:S02]  /*1baf0*/  ULDC UR4, c[0x0][0xc3c] ;  /* 0x00030f0000047ab9 */ /* 0x000fe40000000800 */
[----:B------:R-:W-:-:S13]  /*1bb00*/  ISETP.GE.OR P1, PT, R9, UR4, !P0 ;  /* 0x0000000409007c0c */ /* 0x000fda000c726670 */
[----:B------:R-:W0:Y:S08]  /*1bb10*/  @!P1 LDC.64 R4, c[0x0][0xc80] ;  /* 0x00032000ff049b82 */ /* 0x000e300000000a00 */
[----:B------:R-:W1:Y:S01]  /*1bb20*/  @!P1 LDC.64 R2, c[0x0][0xc78] ;  /* 0x00031e00ff029b82 */ /* 0x000e620000000a00 */
[----:B------:R-:W-:Y:S02]  /*1bb30*/  IMAD.MOV.U32 R25, RZ, RZ, RZ ;  /* 0x000000ffff197224 */ /* 0x000fe400078e00ff */
[----:B------:R-:W-:-:S02]  /*1bb40*/  IMAD.MOV.U32 R8, RZ, RZ, RZ ;  /* 0x000000ffff087224 */ /* 0x000fc400078e00ff */
[----:B------:R-:W-:Y:S02]  /*1bb50*/  IMAD.MOV.U32 R11, RZ, RZ, RZ ;  /* 0x000000ffff0b7224 */ /* 0x000fe400078e00ff */
[----:B------:R-:W-:Y:S02]  /*1bb60*/  IMAD.MOV.U32 R7, RZ, RZ, R14 ;  /* 0x000000ffff077224 */ /* 0x000fe400078e000e */
[----:B0-----:R-:W-:-:S06]  /*1bb70*/  @!P1 IMAD.WIDE R4, R9, 0x4, R4 ;  /* 0x0000000409049825 */ /* 0x001fcc00078e0204 */
[----:B------:R-:W2:Y:S01]  /*1bb80*/  @!P1 LDG.E R4, desc[UR36][R4.64] ;  /* 0x0000002404049981 */ /* 0x000ea2000c1e1900 */
[----:B-1----:R-:W-:-:S06]  /*1bb90*/  @!P1 IMAD.WIDE R2, R9, 0x4, R2 ;  /* 0x0000000409029825 */ /* 0x002fcc00078e0202 */
[----:B------:R-:W3:Y:S01]  /*1bba0*/  @!P1 LDG.E R2, desc[UR36][R2.64] ;  /* 0x0000002402029981 */ /* 0x000ee2000c1e1900 */
        /* <DEDUP_REMOVED lines=11> */
.L_x_1505:
[----:B------:R-:W-:Y:S01]  /*1bc60*/  IMAD.MOV.U32 R12, RZ, RZ, 0x2 ;  /* 0x00000002ff0c7424 */ /* 0x000fe200078e00ff */
[----:B------:R-:W-:-:S05]  /*1bc70*/  SEL R6, R14, RZ, P1 ;  /* 0x000000ff0e067207 */ /* 0x000fca0000800000 */
[----:B------:R-:W-:-:S04]  /*1bc80*/  IMAD.IADD R6, R13, 0x1, R6 ;  /* 0x000000010d067824 */ /* 0x000fc800078e0206 */
[----:B------:R-:W-:-:S07]  /*1bc90*/  IMAD.MOV.U32 R13, RZ, RZ, R6 ;  /* 0x000000ffff0d7224 */ /* 0x000fce00078e0006 */
[----:B------:R-:W-:Y:S05]  /*1bca0*/  WARPSYNC.COLLECTIVE R15, `(.L_x_1506) ;  /* 0x000000000f087348 */ /* 0x000fea0003c00000 */
[----:B------:R0:W1:Y:S02]  /*1bcb0*/  SHFL.UP P6, R14, R13, R12, R11 ;  /* 0x0400000c0d0e7389 */ /* 0x00006400000c000b */
[----:B01----:R-:W-:Y:S01]  /*1bcc0*/  ENDCOLLECTIVE ;  /* 0x000000000000791b */ /* 0x003fe20003800000 */
.L_x_1506:
        /* <DEDUP_REMOVED lines=8> */
.L_x_1507:
[----:B------:R-:W-:Y:S01]  /*1bd50*/  IMAD.MOV.U32 R12, RZ, RZ, 0x8 ;  /* 0x00000008ff0c7424 */ /* 0x000fe200078e00ff */
[----:B------:R-:W-:-:S05]  /*1bd60*/  SEL R3, R14, RZ, P3 ;  /* 0x000000ff0e037207 */ /* 0x000fca0001800000 */
[----:B------:R-:W-:-:S04]  /*1bd70*/  IMAD.IADD R3, R2, 0x1, R3 ;  /* 0x0000000102037824 */ /* 0x000fc800078e0203 */
[----:B------:R-:W-:-:S07]  /*1bd80*/  IMAD.MOV.U32 R13, RZ, RZ, R3 ;  /* 0x000000ffff0d7224 */ /* 0x000fce00078e0003 */
[----:B------:R-:W-:Y:S05]  /*1bd90*/  WARPSYNC.COLLECTIVE R15, `(.L_x_1508) ;  /* 0x000000000f087348 */ /* 0x000fea0003c00000 */
[----:B------:R0:W1:Y:S02]  /*1bda0*/  SHFL.UP P6, R14, R13, R12, R11 ;  /* 0x0400000c0d0e7389 */ /* 0x00006400000c000b */
[----:B01----:R-:W-:Y:S01]  /*1bdb0*/  ENDCOLLECTIVE ;  /* 0x000000000000791b */ /* 0x003fe20003800000 */
.L_x_1508:
[----:B------:R-:W-:Y:S01]  /*1bdc0*/  IMAD.MOV.U32 R12, RZ, RZ, 0x10 ;  /* 0x00000010ff0c7424 */ /* 0x000fe200078e00ff */
[----:B------:R-:W-:-:S05]  /*1bdd0*/  SEL R4, R14, RZ, P4 ;  /* 0x000000ff0e047207 */ /* 0x000fca0002000000 */
[----:B------:R-:W-:-:S04]  /*1bde0*/  IMAD.IADD R4, R3, 0x1, R4 ;  /* 0x0000000103047824 */ /* 0x000fc800078e0204 */
[----:B------:R-:W-:-:S07]  /*1bdf0*/  IMAD.MOV.U32 R13, RZ, RZ, R4 ;  /* 0x000000ffff0d7224 */ /* 0x000fce00078e0004 */
[----:B------:R-:W-:Y:S05]  /*1be00*/  WARPSYNC.COLLECTIVE R15, `(.L_x_1509) ;  /* 0x000000000f087348 */ /* 0x000fea0003c00000 */
[----:B------:R0:W1:Y:S02]  /*1be10*/  SHFL.UP P6, R14, R13, R12, R11 ;  /* 0x0400000c0d0e7389 */ /* 0x00006400000c000b */
[----:B01----:R-:W-:Y:S01]  /*1be20*/  ENDCOLLECTIVE ;  /* 0x000000000000791b */ /* 0x003fe20003800000 */
.L_x_1509:
        /* <DEDUP_REMOVED lines=8> */
.L_x_1510:
[----:B------:R-:W-:Y:S05]  /*1beb0*/  BRA `(.L_x_1511) ;  /* 0xffffffb800787947 */ /* 0x000fea000383ffff */
.L_x_1398:
[----:B------:R-:W-:Y:S01]  /*1bec0*/  BSSY B0, `(.L_x_1512) ;  /* 0x0000007000007945 */ /* 0x000fe20003800000 */
[----:B------:R-:W-:Y:S02]  /*1bed0*/  IMAD.MOV.U32 R12, RZ, RZ, 0x1 ;  /* 0x00000001ff0c7424 */ /* 0x000fe400078e00ff */
[----:B------:R-:W-:Y:S02]  /*1bee0*/  IMAD.MOV.U32 R11, RZ, RZ, RZ ;  /* 0x000000ffff0b7224 */ /* 0x000fe400078e00ff */
[----:B------:R-:W-:-:S07]  /*1bef0*/  IMAD.MOV.U32 R15, RZ, RZ, -0x1 ;  /* 0xffffffffff0f7424 */ /* 0x000fce00078e00ff */
[----:B------:R-:W-:Y:S05]  /*1bf00*/  WARPSYNC.COLLECTIVE R15, `(.L_x_1513) ;  /* 0x000000000f087348 */ /* 0x000fea0003c00000 */
[----:B------:R0:W1:Y:S02]  /*1bf10*/  SHFL.UP P6, R14, R13, R12, R11 ;  /* 0x0400000c0d0e7389 */ /* 0x00006400000c000b */
[----:B01----:R-:W-:Y:S01]  /*1bf20*/  ENDCOLLECTIVE ;  /* 0x000000000000791b */ /* 0x003fe20003800000 */
.L_x_1513:
[----:B------:R-:W-:Y:S05]  /*1bf30*/  BSYNC B0 ;  /* 0x0000000000007941 */ /* 0x000fea0003800000 */
.L_x_1512:
        /* <DEDUP_REMOVED lines=8> */
.L_x_1514:
[----:B------:R-:W-:Y:S01]  /*1bfc0*/  IMAD.MOV.U32 R12, RZ, RZ, 0x4 ;  /* 0x00000004ff0c7424 */ /* 0x000fe200078e00ff */
[----:B------:R-:W-:-:S05]  /*1bfd0*/  SEL R2, R14, RZ, P2 ;  /* 0x000000ff0e027207 */ /* 0x000fca0001000000 */
[----:B------:R-:W-:-:S04]  /*1bfe0*/  IMAD.IADD R2, R13, 0x1, R2 ;  /* 0x000000010d027824 */ /* 0x000fc800078e0202 */
[----:B------:R-:W-:-:S07]  /*1bff0*/  IMAD.MOV.U32 R13, RZ, RZ, R2 ;  /* 0x000000ffff0d7224 */ /* 0x000fce00078e0002 */
[----:B------:R-:W-:Y:S05]  /*1c000*/  WARPSYNC.COLLECTIVE R15, `(.L_x_1515) ;  /* 0x000000000f087348 */ /* 0x000fea0003c00000 */
[----:B------:R0:W1:Y:S02]  /*1c010*/  SHFL.UP P6, R14, R13, R12, R11 ;  /* 0x0400000c0d0e7389 */ /* 0x00006400000c000b */
[----:B01----:R-:W-:Y:S01]  /*1c020*/  ENDCOLLECTIVE ;  /* 0x000000000000791b */ /* 0x003fe20003800000 */
.L_x_1515:
[----:B------:R-:W-:Y:S01]  /*1c030*/  IMAD.MOV.U32 R12, RZ, RZ, 0x8 ;  /* 0x00000008ff0c7424 */ /* 0x000fe200078e00ff */
[----:B------:R-:W-:-:S05]  /*1c040*/  SEL R3, R14, RZ, P3 ;  /* 0x000000ff0e037207 */ /* 0x000fca0001800000 */
[----:B------:R-:W-:-:S04]  /*1c050*/  IMAD.IADD R3, R2, 0x1, R3 ;  /* 0x0000000102037824 */ /* 0x000fc800078e0203 */
[----:B------:R-:W-:-:S07]  /*1c060*/  IMAD.MOV.U32 R13, RZ, RZ, R3 ;  /* 0x000000ffff0d7224 */ /* 0x000fce00078e0003 */
[----:B------:R-:W-:Y:S05]  /*1c070*/  WARPSYNC.COLLECTIVE R15, `(.L_x_1516) ;  /* 0x000000000f087348 */ /* 0x000fea0003c00000 */
[----:B------:R0:W1:Y:S02]  /*1c080*/  SHFL.UP P6, R14, R13, R12, R11 ;  /* 0x0400000c0d0e7389 */ /* 0x00006400000c000b */
[----:B01----:R-:W-:Y:S01]  /*1c090*/  ENDCOLLECTIVE ;  /* 0x000000000000791b */ /* 0x003fe20003800000 */
.L_x_1516:
[----:B------:R-:W-:Y:S01]  /*1c0a0*/  IMAD.MOV.U32 R12, RZ, RZ, 0x10 ;  /* 0x00000010ff0c7424 */ /* 0x000fe200078e00ff */
[----:B------:R-:W-:-:S05]  /*1c0b0*/  SEL R4, R14, RZ, P4 ;  /* 0x000000ff0e047207 */ /* 0x000fca0002000000 */
[----:B------:R-:W-:-:S04]  /*1c0c0*/  IMAD.IADD R4, R3, 0x1, R4 ;  /* 0x0000000103047824 */ /* 0x000fc800078e0204 */
[----:B------:R-:W-:-:S07]  /*1c0d0*/  IMAD.MOV.U32 R13, RZ, RZ, R4 ;  /* 0x000000ffff0d7224 */ /* 0x000fce00078e0004 */
[----:B------:R-:W-:Y:S05]  /*1c0e0*/  WARPSYNC.COLLECTIVE R15, `(.L_x_1517) ;  /* 0x000000000f087348 */ /* 0x000fea0003c00000 */
[----:B------:R0:W1:Y:S02]  /*1c0f0*/  SHFL.UP P6, R14, R13, R12, R11 ;  /* 0x0400000c0d0e7389 */ /* 0x00006400000c000b */
[----:B01----:R-:W-:Y:S01]  /*1c100*/  ENDCOLLECTIVE ;  /* 0x000000000000791b */ /* 0x003fe20003800000 */
.L_x_1517:
        /* <DEDUP_REMOVED lines=8> */
.L_x_1518:
[----:B------:R-:W-:Y:S05]  /*1c190*/  BRA `(.L_x_1519) ;  /* 0xffffffb800647947 */ /* 0x000fea000383ffff */
.L_x_1400:
[----:B------:R-:W-:Y:S01]  /*1c1a0*/  BSSY B0, `(.L_x_1520) ;  /* 0x0000006000007945 */ /* 0x000fe20003800000 */
[----:B------:R-:W-:Y:S01]  /*1c1b0*/  PLOP3.LUT P6, PT, P6, PT, PT, 0x8, 0x0 ;  /* 0x000000000000781c */ /* 0x000fe200037ce170 */
[----:B------:R-:W-:-:S12]  /*1c1c0*/  IMAD.MOV.U32 R15, RZ, RZ, -0x1 ;  /* 0xffffffffff0f7424 */ /* 0x000fd800078e00ff */
[----:B0-----:R-:W-:Y:S05]  /*1c1d0*/  WARPSYNC.COLLECTIVE R15, `(.L_x_1521) ;  /* 0x000000000f087348 */ /* 0x001fea0003c00000 */
[----:B------:R-:W-:Y:S01]  /*1c1e0*/  VOTE.ANY R14, PT, P6 ;  /* 0x00000000000e7806 */ /* 0x000fe200030e0100 */
[----:B0-----:R-:W-:Y:S06]  /*1c1f0*/  ENDCOLLECTIVE ;  /* 0x000000000000791b */ /* 0x001fec0003800000 */
.L_x_1521:
[----:B------:R-:W-:Y:S05]  /*1c200*/  BSYNC B0 ;  /* 0x0000000000007941 */ /* 0x000fea0003800000 */
.L_x_1520:
[----:B------:R-:W-:Y:S02]  /*1c210*/  IMAD.MOV.U32 R3, RZ, RZ, R14 ;  /* 0x000000ffff037224 */ /* 0x000fe400078e000e */
[----:B------:R-:W-:Y:S02]  /*1c220*/  IMAD.MOV.U32 R13, RZ, RZ, R25 ;  /* 0x000000ffff0d7224 */ /* 0x000fe400078e0019 */
[----:B------:R0:W1:Y:S01]  /*1c230*/  POPC R12, R3 ;  /* 0x00000003000c7309 */ /* 0x0000620000000000 */
[----:B------:R-:W-:Y:S02]  /*1c240*/  IMAD.MOV.U32 R11, RZ, RZ, 0x1f ;  /* 0x0000001fff0b7424 */ /* 0x000fe400078e00ff */
[----:B------:R-:W-:-:S07]  /*1c250*/  IMAD.MOV.U32 R15, RZ, RZ, -0x1 ;  /* 0xffffffffff0f7424 */ /* 0x000fce00078e00ff */
[----:B01----:R-:W-:Y:S05]  /*1c260*/  WARPSYNC.COLLECTIVE R15, `(.L_x_1522) ;  /* 0x000000000f087348 */ /* 0x003fea0003c00000 */
[----:B-1----:R1:W2:Y:S02]  /*1c270*/  SHFL.IDX P6, R14, R13, R12, R11 ;  /* 0x0000000c0d0e7389 */ /* 0x0022a400000c000b */
[----:B012---:R-:W-:Y:S01]  /*1c280*/  ENDCOLLECTIVE ;  /* 0x000000000000791b */ /* 0x007fe20003800000 */
.L_x_1522:
[----:B------:R-:W-:Y:S02]  /*1c290*/  IMAD.IADD R27, R12, 0x1, R27 ;  /* 0x000000010c1b7824 */ /* 0x000fe400078e021b */
[----:B------:R-:W-:Y:S02]  /*1c2a0*/  IMAD.MOV.U32 R13, RZ, RZ, R8 ;  /* 0x000000ffff0d7224 */ /* 0x000fe400078e0008 */
[----:B------:R-:W-:-:S07]  /*1c2b0*/  IMAD.MOV.U32 R25, RZ, RZ, R14 ;  /* 0x000000ffff197224 */ /* 0x000fce00078e000e */
[----:B------:R-:W-:Y:S05]  /*1c2c0*/  WARPSYNC.COLLECTIVE R15, `(.L_x_1523) ;  /* 0x000000000f087348 */ /* 0x000fea0003c00000 */
[----:B------:R0:W1:Y:S02]  /*1c2d0*/  SHFL.IDX P6, R14, R13, R12, R11 ;  /* 0x0000000c0d0e7389 */ /* 0x00006400000c000b */
[----:B01----:R-:W-:Y:S01]  /*1c2e0*/  ENDCOLLECTIVE ;  /* 0x000000000000791b */ /* 0x003fe20003800000 */
.L_x_1523:
[----:B------:R-:W-:Y:S01]  /*1c2f0*/  IMAD.MOV.U32 R8, RZ, RZ, R14 ;  /* 0x000000ffff087224 */ /* 0x000fe200078e000e */
[----:B------:R-:W-:Y:S06]  /*1c300*/  BRA `(.L_x_1524) ;  /* 0xffffffb800487947 */ /* 0x000fec000383ffff */
.L_x_1402:
[----:B------:R-:W-:Y:S01]  /*1c310*/  BSSY B0, `(.L_x_1525) ;  /* 0x0000007000007945 */ /* 0x000fe20003800000 */
[----:B------:R-:W-:Y:S02]  /*1c320*/  IMAD.MOV.U32 R13, RZ, RZ, R2 ;  /* 0x000000ffff0d7224 */ /* 0x000fe400078e0002 */
[----:B------:R-:W-:Y:S02]  /*1c330*/  IMAD.MOV.U32 R11, RZ, RZ, 0x1f ;  /* 0x0000001fff0b7424 */ /* 0x000fe400078e00ff */
[----:B------:R-:W-:-:S07]  /*1c340*/  IMAD.MOV.U32 R15, RZ, RZ, -0x1 ;  /* 0xffffffffff0f7424 */ /* 0x000fce00078e00ff */
[----:B0-23--:R-:W-:Y:S05]  /*1c350*/  WARPSYNC.COLLECTIVE R15, `(.L_x_1526) ;  /* 0x000000000f087348 */ /* 0x00dfea0003c00000 */
[----:B------:R1:W4:Y:S02]  /*1c360*/  SHFL.IDX P6, R14, R13, R12, R11 ;  /* 0x0000000c0d0e7389 */ /* 0x00032400000c000b */
[----:B01234-:R-:W-:Y:S01]  /*1c370*/  ENDCOLLECTIVE ;  /* 0x000000000000791b */ /* 0x01ffe20003800000 */
.L_x_1526:
[----:B------:R-:W-:Y:S05]  /*1c380*/  BSYNC B0 ;  /* 0x0000000000007941 */ /* 0x000fea0003800000 */
.L_x_1525:
[----:B------:R-:W-:Y:S01]  /*1c390*/  IMAD.MOV.U32 R6, RZ, RZ, R14 ;  /* 0x000000ffff067224 */ /* 0x000fe200078e000e */
[----:B------:R-:W-:Y:S06]  /*1c3a0*/  BRA `(.L_x_1401) ;  /* 0xffffffb800387947 */ /* 0x000fec000383ffff */
.L_x_1408:
[----:B0-----:R0:W1:Y:S02]  /*1c3b0*/  SYNCS.PHASECHK.TRANS64.TRYWAIT P0, [R4+URZ+0x30820], R0 ;  /* 0x03082000040075a7 */ /* 0x001064000800017f */
[----:B-1----:R-:W-:Y:S05]  /*1c3c0*/  @!P0 NANOSLEEP.SYNCS 0x989680 ;  /* 0x009896800000895d */ /* 0x002fea0003900000 */
[----:B------:R-:W1:Y:S02]  /*1c3d0*/  @!P0 SYNCS.PHASECHK.TRANS64 P0, [R4+URZ+0x30820], R0 ;  /* 0x03082000040085a7 */ /* 0x000e64000800007f */
[----:B-1----:R-:W-:Y:S05]  /*1c3e0*/  @!P0 BRA `(.L_x_1408) ;  /* 0xfffffffc00f08947 */ /* 0x002fea000383ffff */
[----:B------:R-:W-:Y:S05]  /*1c3f0*/  BRA `(.L_x_1527) ;  /* 0xffffffc000907947 */ /* 0x000fea000383ffff */
.L_x_1409:
        /* <DEDUP_REMOVED lines=8> */
[----:B0-2---:R-:W-:Y:S05]  /*1c480*/  WARPSYNC.COLLECTIVE R15, `(.L_x_1529) ;  /* 0x000000000f087348 */ /* 0x005fea0003c00000 */
[----:B------:R1:W3:Y:S02]  /*1c490*/  SHFL.IDX P6, R14, R13, R12, R11 ;  /* 0x0000000c0d0e7389 */ /* 0x0002e400000c000b */
[----:B0123--:R-:W-:Y:S01]  /*1c4a0*/  ENDCOLLECTIVE ;  /* 0x000000000000791b */ /* 0x00ffe20003800000 */
.L_x_1529:
[----:B------:R-:W-:Y:S05]  /*1c4b0*/  BSYNC B0 ;  /* 0x0000000000007941 */ /* 0x000fea0003800000 */
.L_x_1528:
[----:B------:R-:W-:Y:S05]  /*1c4c0*/  BRA `(.L_x_1530) ;  /* 0xffffffc000787947 */ /* 0x000fea000383ffff */
.L_x_1412:
[----:B------:R-:W-:Y:S01]  /*1c4d0*/  BSSY B1, `(.L_x_1531) ;  /* 0x0000006000017945 */ /* 0x000fe20003800000 */
[----:B------:R-:W-:-:S07]  /*1c4e0*/  IMAD.MOV.U32 R15, RZ, RZ, -0x1 ;  /* 0xffffffffff0f7424 */ /* 0x000fce00078e00ff */
[----:B0-2---:R-:W-:Y:S05]  /*1c4f0*/  WARPSYNC.COLLECTIVE R15, `(.L_x_1532) ;  /* 0x000000000f0c7348 */ /* 0x005fea0003c00000 */
[----:B------:R-:W-:Y:S02]  /*1c500*/  ELECT P6, UR62, PT ;  /* 0x00000000003e782f */ /* 0x000fe400038c0000 */
[----:B------:R-:W-:Y:S01]  /*1c510*/  MOV R14, UR62 ;  /* 0x0000003e000e7c02 */ /* 0x000fe20008000f00 */
[----:B0-2---:R-:W-:Y:S10]  /*1c520*/  ENDCOLLECTIVE ;  /* 0x000000000000791b */ /* 0x005ff40003800000 */
.L_x_1532:
[----:B------:R-:W-:Y:S05]  /*1c530*/  BSYNC B1 ;  /* 0x0000000000017941 */ /* 0x000fea0003800000 */
.L_x_1531:
[----:B------:R-:W-:Y:S05]  /*1c540*/  BRA `(.L_x_1533) ;  /* 0xffffffc000707947 */ /* 0x000fea000383ffff */
.L_x_1414:
[----:B0-----:R0:W1:Y:S02]  /*1c550*/  SYNCS.PHASECHK.TRANS64.TRYWAIT P1, [R5+URZ+0x30840], R0 ;  /* 0x03084000050075a7 */ /* 0x001064000802017f */
[----:B-1----:R-:W-:Y:S05]  /*1c560*/  @!P1 NANOSLEEP.SYNCS 0x989680 ;  /* 0x009896800000995d */ /* 0x002fea0003900000 */
[----:B------:R-:W1:Y:S02]  /*1c570*/  @!P1 SYNCS.PHASECHK.TRANS64 P1, [R5+URZ+0x30840], R0 ;  /* 0x03084000050095a7 */ /* 0x000e64000802007f */
[----:B-1----:R-:W-:Y:S05]  /*1c580*/  @!P1 BRA `(.L_x_1414) ;  /* 0xfffffffc00f09947 */ /* 0x002fea000383ffff */
[----:B------:R-:W-:Y:S05]  /*1c590*/  BRA `(.L_x_1534) ;  /* 0xffffffc000987947 */ /* 0x000fea000383ffff */
.L_x_1416:
[----:B-1----:R1:W3:Y:S02]  /*1c5a0*/  SYNCS.PHASECHK.TRANS64.TRYWAIT P1, [R23+URZ+0x30840], R2 ;  /* 0x03084002170075a7 */ /* 0x0022e4000802017f */
[----:B---3--:R-:W-:Y:S05]  /*1c5b0*/  @!P1 NANOSLEEP.SYNCS 0x989680 ;  /* 0x009896800000995d */ /* 0x008fea0003900000 */
[----:B------:R-:W3:Y:S02]  /*1c5c0*/  @!P1 SYNCS.PHASECHK.TRANS64 P1, [R23+URZ+0x30840], R2 ;  /* 0x03084002170095a7 */ /* 0x000ee4000802007f */
[----:B---3--:R-:W-:Y:S05]  /*1c5d0*/  @!P1 BRA `(.L_x_1416) ;  /* 0xfffffffc00f09947 */ /* 0x008fea000383ffff */
[----:B------:R-:W-:Y:S05]  /*1c5e0*/  BRA `(.L_x_1535) ;  /* 0xffffffc000a47947 */ /* 0x000fea000383ffff */
.L_x_1418:
[----:B---3--:R3:W4:Y:S02]  /*1c5f0*/  SYNCS.PHASECHK.TRANS64.TRYWAIT P1, [R5+URZ+0x30860], R0 ;  /* 0x03086000050075a7 */ /* 0x008724000802017f */
[----:B----4-:R-:W-:Y:S05]  /*1c600*/  @!P1 NANOSLEEP.SYNCS 0x989680 ;  /* 0x009896800000995d */ /* 0x010fea0003900000 */
[----:B------:R-:W4:Y:S02]  /*1c610*/  @!P1 SYNCS.PHASECHK.TRANS64 P1, [R5+URZ+0x30860], R0 ;  /* 0x03086000050095a7 */ /* 0x000f24000802007f */
[----:B----4-:R-:W-:Y:S05]  /*1c620*/  @!P1 BRA `(.L_x_1418) ;  /* 0xfffffffc00f09947 */ /* 0x010fea000383ffff */
[----:B------:R-:W-:Y:S05]  /*1c630*/  BRA `(.L_x_1536) ;  /* 0xffffffc000a07947 */ /* 0x000fea000383ffff */
.L_x_1537:
        /* <DEDUP_REMOVED lines=12> */
.L_x_3214:


//--------------------- .text._ZN7cutlass13device_kernelIN5flash11enable_sm90INS1_16FlashAttnFwdSm90INS1_25CollectiveMainloopFwdSm90ILi2EN4cute5tupleIJNS5_1CILi1EEES8_S8_EEENS6_IJNS7_ILi128EEENS7_ILi96EEENS7_ILi192EEEEEELi192ENS_6half_tEfNS_4arch4Sm90ELb0ELb1ELb0ELb1ELb1ELb1ELb0ELb1ELb1ELb1ELb1ELb0EEENS1_21CollectiveEpilogueFwdINS6_IJSA_SC_SB_EEES9_SE_SG_Li256ELb1ELb1ELb1ELb0EEENS1_36VarlenDynamicPersistentTileSchedulerILi128ELi96ELi256ELi128ELb1ELb1ELb1ELb1ELb0ELb1EEEEEEEEEvNT_6ParamsE --------------------------
	.section	.text._ZN7cutlass13device_kernelIN5flash11enable_sm90INS1_16FlashAttnFwdSm90INS1_25CollectiveMainloopFwdSm90ILi2EN4cute5tupleIJNS5_1CILi1EEES8_S8_EEENS6_IJNS7_ILi128EEENS7_ILi96EEENS7_ILi192EEEEEELi192ENS_6half_tEfNS_4arch4Sm90ELb0ELb1ELb0ELb1ELb1ELb1ELb0ELb1ELb1ELb1ELb1ELb0EEENS1_21CollectiveEpilogueFwdINS6_IJSA_SC_SB_EEES9_SE_SG_Li256ELb1ELb1ELb1ELb0EEENS1_36VarlenDynamicPersistentTileSchedulerILi128ELi96ELi256ELi128ELb1ELb1ELb1ELb1ELb0ELb1EEEEEEEEEvNT_6ParamsE,"ax",@progbits
	.align	128
.text._ZN7cutlass13device_kernelIN5flash11enable_sm90INS1_16FlashAttnFwdSm90INS1_25CollectiveMainloopFwdSm90ILi2EN4cute5tupleIJNS5_1CILi1EEES8_S8_EEENS6_IJNS7_ILi128EEENS7_ILi96EEENS7_ILi192EEEEEELi192ENS_6half_tEfNS_4arch4Sm90ELb0ELb1ELb0ELb1ELb1ELb1ELb0ELb1ELb1ELb1ELb1ELb0EEENS1_21CollectiveEpilogueFwdINS6_IJSA_SC_SB_EEES9_SE_SG_Li256ELb1ELb1ELb1ELb0EEENS1_36VarlenDynamicPersistentTileSchedulerILi128ELi96ELi256ELi128ELb1ELb1ELb1ELb1ELb0ELb1EEEEEEEEEvNT_6ParamsE:
        .type           _ZN7cutlass13device_kernelIN5flash11enable_sm90INS1_16FlashAttnFwdSm90INS1_25CollectiveMainloopFwdSm90ILi2EN4cute5tupleIJNS5_1CILi1EEES8_S8_EEENS6_IJNS7_ILi128EEENS7_ILi96EEENS7_ILi192EEEEEELi192ENS_6half_tEfNS_4arch4Sm90ELb0ELb1ELb0ELb1ELb1ELb1ELb0ELb1ELb1ELb1ELb1ELb0EEENS1_21CollectiveEpilogueFwdINS6_IJSA_SC_SB_EEES9_SE_SG_Li256ELb1ELb1ELb1ELb0EEENS1_36VarlenDynamicPersistentTileSchedulerILi128ELi96ELi256ELi128ELb1ELb1ELb1ELb1ELb0ELb1EEEEEEEEEvNT_6ParamsE,@function
        .size           _ZN7cutlass13device_kernelIN5flash11enable_sm90INS1_16FlashAttnFwdSm90INS1_25CollectiveMainloopFwdSm90ILi2EN4cute5tupleIJNS5_1CILi1EEES8_S8_EEENS6_IJNS7_ILi128EEENS7_ILi96EEENS7_ILi192EEEEEELi192ENS_6half_tEfNS_4arch4Sm90ELb0ELb1ELb0ELb1ELb1ELb1ELb0ELb1ELb1ELb1ELb1ELb0EEENS1_21CollectiveEpilogueFwdINS6_IJSA_SC_SB_EEES9_SE_SG_Li256ELb1ELb1ELb1ELb0EEENS1_36VarlenDynamicPersistentTileSchedulerILi128ELi96ELi256ELi128ELb1ELb1ELb1ELb1ELb0ELb1EEEEEEEEEvNT_6ParamsE,(.L_x_3215 - _ZN7cutlass13device_kernelIN5flash11enable_sm90INS1_16FlashAttnFwdSm90INS1_25CollectiveMainloopFwdSm90ILi2EN4cute5tupleIJNS5_1CILi1EEES8_S8_EEENS6_IJNS7_ILi128EEENS7_ILi96EEENS7_ILi192EEEEEELi192ENS_6half_tEfNS_4arch4Sm90ELb0ELb1ELb0ELb1ELb1ELb1ELb0ELb1ELb1ELb1ELb1ELb0EEENS1_21CollectiveEpilogueFwdINS6_IJSA_SC_SB_EEES9_SE_SG_Li256ELb1ELb1ELb1ELb0EEENS1_36VarlenDynamicPersistentTileSchedulerILi128ELi96ELi256ELi128ELb1ELb1ELb1ELb1ELb0ELb1EEEEEEEEEvNT_6ParamsE)
        .other          _ZN7cutlass13device_kernelIN5flash11enable_sm90INS1_16FlashAttnFwdSm90INS1_25CollectiveMainloopFwdSm90ILi2EN4cute5tupleIJNS5_1CILi1EEES8_S8_EEENS6_IJNS7_ILi128EEENS7_ILi96EEENS7_ILi192EEEEEELi192ENS_6half_tEfNS_4arch4Sm90ELb0ELb1ELb0ELb1ELb1ELb1ELb0ELb1ELb1ELb1ELb1ELb0EEENS1_21CollectiveEpilogueFwdINS6_IJSA_SC_SB_EEES9_SE_SG_Li256ELb1ELb1ELb1ELb0EEENS1_36VarlenDynamicPersistentTileSchedulerILi128ELi96ELi256ELi128ELb1ELb1ELb1ELb1ELb0ELb1EEEEEEEEEvNT_6ParamsE,@"STO_CUDA_ENTRY STV_DEFAULT"
_ZN7cutlass13device_kernelIN5flash11enable_sm90INS1_16FlashAttnFwdSm90INS1_25CollectiveMainloopFwdSm90ILi2EN4cute5tupleIJNS5_1CILi1EEES8_S8_EEENS6_IJNS7_ILi128EEENS7_ILi96EEENS7_ILi192EEEEEELi192ENS_6half_tEfNS_4arch4Sm90ELb0ELb1ELb0ELb1ELb1ELb1ELb0ELb1ELb1ELb1ELb1ELb0EEENS1_21CollectiveEpilogueFwdINS6_IJSA_SC_SB_EEES9_SE_SG_Li256ELb1ELb1ELb1ELb0EEENS1_36VarlenDynamicPersistentTileSchedulerILi128ELi96ELi256ELi128ELb1ELb1ELb1ELb1ELb0ELb1EEEEEEEEEvNT_6ParamsE:
        /* <DEDUP_REMOVED lines=18> */
.L_x_1539:
[----:B------:R-:W-:Y:S05]  /*0120*/  BSYNC B0 ;  /* 0x0000000000007941 */ /* 0x000fea0003800000 */
.L_x_1538:
        /* <DEDUP_REMOVED lines=41> */
.L_x_1540:
        /* <DEDUP_REMOVED lines=22> */
.L_x_1541:
        /* <DEDUP_REMOVED lines=18> */
.L_x_1542:
        /* <DEDUP_REMOVED lines=22> */
.L_x_1543:
        /* <DEDUP_REMOVED lines=22> */
.L_x_1544:
[----:B0-----:R-:W-:Y:S01]  /*0900*/  UMOV UR4, 0x1 ;  /* 0x0000000100047882 */ /* 0x001fe20000000000 */
[----:B------:R-:W-:Y:S01]  /*0910*/  PLOP3.LUT P0, PT, PT, PT, UP0, 0x80, 0x0 ;  /* 0x000000000000781c */ /* 0x000fe20003f0f008 */
[----:B------:R-:W-:Y:S01]  /*0920*/  USEL UR4, UR4, 0x2, !UP0 ;  /* 0x0000000204047887 */ /* 0x000fe2000c000000 */
[----:B------:R-:W-:Y:S01]  /*0930*/  NOP ;  /* 0x0000000000007918 */ /* 0x000fe20000000000 */
[----:B------:R-:W-:Y:S01]  /*0940*/  ULDC.64 UR60, c[0x0][0x208] ;  /* 0x00008200003c7ab9 */ /* 0x000fe20000000a00 */
[----:B------:R-:W-:Y:S03]  /*0950*/  BSSY B9, `(.L_x_1545) ;  /* 0x0002bf4000097945 */ /* 0x000fe60003800000 */
[----:B------:R-:W-:-:S05]  /*0960*/  IMAD.U32 R3, RZ, RZ, UR4 ;  /* 0x00000004ff037e24 */ /* 0x000fca000f8e00ff */
[----:B------:R0:W-:Y:S01]  /*0970*/  STL [R1+0x68], R3 ;  /* 0x0000680301007387 */ /* 0x0001e20000100800 */
[----:B-12-4-:R-:W-:Y:S06]  /*0980*/  BAR.SYNC.DEFER_BLOCKING 0x0 ;  /* 0x0000000000007b1d */ /* 0x016fec0000010000 */
[----:B------:R-:W-:Y:S05]  /*0990*/  @!P0 BRA `(.L_x_1546) ;  /* 0x0000023c000c8947 */ /* 0x000fea0003800000 */
.L_x_1547:
[----:B------:R-:W-:-:S08]  /*09a0*/  NOP ;  /* 0x0000000000007918 */ /* 0x000fd00000000000 */
[----:B------:R-:W1:Y:S02]  /*09b0*/  USETMAXREG.TRY_ALLOC.CTAPOOL UP0, 0xe8 ;  /* 0x000000e8000079c8 */ /* 0x000e640008000600 */
[----:B-1----:R-:W-:-:S13]  /*09c0*/  PLOP3.LUT P0, PT, PT, PT, UP0, 0x80, 0x0 ;  /* 0x000000000000781c */ /* 0x002fda0003f0f008 */
[----:B------:R-:W-:Y:S05]  /*09d0*/  @!P0 BRA `(.L_x_1547) ;  /* 0xfffffffc00f08947 */ /* 0x000fea000383ffff */
[----:B------:R-:W1:Y:S08]  /*09e0*/  S2UR UR4, SR_CgaCtaId ;  /* 0x00000000000479c3 */ /* 0x000e700000008800 */
[----:B------:R-:W-:Y:S06]  /*09f0*/  BAR.ARV 0x8, 0x180 ;  /* 0x0206000000007b1d */ /* 0x000fec0000002000 */
[----:B------:R-:W-:-:S02]  /*0a00*/  MOV R2, 0x400 ;  /* 0x0000040000027802 */ /* 0x000fc40000000f00 */
[----:B------:R-:W-:Y:S01]  /*0a10*/  BAR.SYNC.DEFER_BLOCKING 0x5, 0x180 ;  /* 0x0146000000007b1d */ /* 0x000fe20000010000 */
[----:B-1----:R-:W-:-:S05]  /*0a20*/  IMAD.U32 R205, RZ, RZ, UR4 ;  /* 0x00000004ffcd7e24 */ /* 0x002fca000f8e00ff */
[----:B------:R-:W-:Y:S01]  /*0a30*/  ULDC UR4, c[0x0][0xc3c] ;  /* 0x00030f0000047ab9 */ /* 0x000fe20000000800 */
[----:B------:R-:W-:-:S05]  /*0a40*/  LEA R17, R205, R2, 0x18 ;  /* 0x00000002cd117211 */ /* 0x000fca00078ec0ff */
[----:B------:R-:W1:Y:S01]  /*0a50*/  LDS.128 R24, [R17+0x308d0] ;  /* 0x0308d00011187984 */ /* 0x000e620000000c00 */
[----:B------:R-:W-:Y:S06]  /*0a60*/  BAR.ARV 0x4, 0x180 ;  /* 0x0106000000007b1d */ /* 0x000fec0000002000 */
[----:B-1----:R-:W-:-:S13]  /*0a70*/  ISETP.GE.AND P0, PT, R27, UR4, PT ;  /* 0x000000041b007c0c */ /* 0x002fda000bf06270 */
[----:B------:R-:W-:Y:S05]  /*0a80*/  @P0 BRA `(.L_x_1548) ;  /* 0x000002bc00800947 */ /* 0x000fea0003800000 */
[----:B0-----:R-:W2:Y:S01]  /*0a90*/  LDL R3, [R1+0x68] ;  /* 0x0000680001037983 */ /* 0x001ea20000100800 */
[----:B------:R-:W-:Y:S01]  /*0aa0*/  VIADD R0, R0, 0xffffff80 ;  /* 0xffffff8000007836 */ /* 0x000fe20000000000 */
[----:B------:R-:W-:Y:S01]  /*0ab0*/  R2UR UR4, R17 ;  /* 0x00000000110472ca */ /* 0x000fe200000e0000 */
[----:B------:R-:W-:Y:S02]  /*0ac0*/  IMAD.MOV.U32 R22, RZ, RZ, RZ ;  /* 0x000000ffff167224 */ /* 0x000fe400078e00ff */
[----:B------:R-:W-:Y:S02]  /*0ad0*/  IMAD.MOV.U32 R220, RZ, RZ, RZ ;  /* 0x000000ffffdc7224 */ /* 0x000fe400078e00ff */
[----:B------:R-:W-:Y:S02]  /*0ae0*/  IMAD.MOV.U32 R197, RZ, RZ, RZ ;  /* 0x000000ffffc57224 */ /* 0x000fe400078e00ff */
[----:B------:R-:W-:-:S06]  /*0af0*/  IMAD.MOV.U32 R194, RZ, RZ, RZ ;  /* 0x000000ffffc27224 */ /* 0x000fcc00078e00ff */
[----:B------:R-:W-:Y:S01]  /*0b00*/  UIADD3 UR4, UR4, 0x12400, URZ ;  /* 0x0001240004047890 */ /* 0x000fe2000fffe03f */
[----:B--2---:R-:W-:Y:S02]  /*0b10*/  R2UR UR5, R3 ;  /* 0x00000000030572ca */ /* 0x004fe400000e0000 */
[----:B------:R-:W-:-:S04]  /*0b20*/  SHF.R.S32.HI R3, RZ, 0x1f, R0 ;  /* 0x0000001fff037819 */ /* 0x000fc80000011400 */
[CC--:B------:R-:W-:Y:S02]  /*0b30*/  LEA.HI R2, R3.reuse, R0.reuse, RZ, 0x7 ;  /* 0x0000000003027211 */ /* 0x0c0fe400078f38ff */
[----:B------:R-:W-:Y:S02]  /*0b40*/  LEA.HI R4, R3, R0, RZ, 0x4 ;  /* 0x0000000003047211 */ /* 0x000fe400078f20ff */
[----:B------:R-:W-:Y:S02]  /*0b50*/  LOP3.LUT R5, R2, 0xffffff80, RZ, 0xc0, !PT ;  /* 0xffffff8002057812 */ /* 0x000fe400078ec0ff */
[----:B------:R-:W-:Y:S01]  /*0b60*/  SHF.R.S32.HI R7, RZ, 0x4, R4 ;  /* 0x00000004ff077819 */ /* 0x000fe20000011404 */
[----:B------:R-:W-:Y:S02]  /*0b70*/  ULOP3.LUT UR5, UR5, 0x1, URZ, 0xfc, !UPT ;  /* 0x0000000105057892 */ /* 0x000fe4000f8efc3f */
[----:B------:R-:W-:Y:S01]  /*0b80*/  IMAD.IADD R14, R0, 0x1, -R5 ;  /* 0x00000001000e7824 */ /* 0x000fe200078e0a05 */
[----:B------:R-:W-:-:S04]  /*0b90*/  LEA.HI R5, R4, R7, RZ, 0x1 ;  /* 0x0000000704057211 */ /* 0x000fc800078f08ff */
[----:B------:R-:W-:Y:S01]  /*0ba0*/  SHF.R.S32.HI R9, RZ, 0x1f, R14 ;  /* 0x0000001fff097819 */ /* 0x000fe2000001140e */
[----:B------:R-:W-:Y:S01]  /*0bb0*/  STL [R1+0x5c], R14 ;  /* 0x00005c0e01007387 */ /* 0x000fe20000100800 */
[----:B------:R-:W-:Y:S02]  /*0bc0*/  LOP3.LUT R6, R5, 0x1ffffffe, RZ, 0xc0, !PT ;  /* 0x1ffffffe05067812 */ /* 0x000fe400078ec0ff */
[----:B------:R-:W-:Y:S02]  /*0bd0*/  LEA.HI R10, R9, R14, RZ, 0x2 ;  /* 0x0000000e090a7211 */ /* 0x000fe400078f10ff */
[----:B------:R-:W-:Y:S01]  /*0be0*/  SHF.R.S32.HI R5, RZ, 0x7, R2 ;  /* 0x00000007ff057819 */ /* 0x000fe20000011402 */
[----:B------:R-:W-:Y:S01]  /*0bf0*/  IMAD.IADD R7, R7, 0x1, -R6 ;  /* 0x0000000107077824 */ /* 0x000fe200078e0a06 */
[--C-:B------:R-:W-:Y:S02]  /*0c00*/  SHF.R.S32.HI R8, RZ, 0x2, R10.reuse ;  /* 0x00000002ff087819 */ /* 0x100fe4000001140a */
[----:B------:R-:W-:-:S02]  /*0c10*/  SHF.R.S32.HI R11, RZ, 0x1f, R10 ;  /* 0x0000001fff0b7819 */ /* 0x000fc4000001140a */
[----:B------:R-:W-:Y:S02]  /*0c20*/  LEA.HI R2, R2, R5, RZ, 0x1 ;  /* 0x0000000502027211 */ /* 0x000fe400078f08ff */
[----:B------:R-:W-:Y:S02]  /*0c30*/  LEA.HI R11, R11, R8, RZ, 0x3 ;  /* 0x000000080b0b7211 */ /* 0x000fe400078f18ff */
[----:B------:R-:W-:Y:S02]  /*0c40*/  LEA.HI R9, R9, R14, RZ, 0x5 ;  /* 0x0000000e09097211 */ /* 0x000fe400078f28ff */
[----:B------:R-:W-:Y:S02]  /*0c50*/  LOP3.LUT R11, R11, 0xfffffff8, RZ, 0xc0, !PT ;  /* 0xfffffff80b0b7812 */ /* 0x000fe400078ec0ff */
[CC--:B------:R-:W-:Y:S02]  /*0c60*/  LEA.HI R6, R3.reuse, R0.reuse, RZ, 0x5 ;  /* 0x0000000003067211 */ /* 0x0c0fe400078f28ff */
[----:B------:R-:W-:Y:S01]  /*0c70*/  LOP3.LUT R2, R2, 0x3fffffe, RZ, 0xc0, !PT ;  /* 0x03fffffe02027812 */ /* 0x000fe200078ec0ff */
[----:B------:R-:W-:Y:S01]  /*0c80*/  IMAD.IADD R11, R8, 0x1, -R11 ;  /* 0x00000001080b7824 */ /* 0x000fe200078e0a0b */
[----:B------:R-:W-:-:S02]  /*0c90*/  LEA.HI R8, R3, R0, RZ, 0x2 ;  /* 0x0000000003087211 */ /* 0x000fc400078f10ff */
[----:B------:R-:W-:Y:S02]  /*0ca0*/  LOP3.LUT R3, R4, 0x3fffff0, RZ, 0xc0, !PT ;  /* 0x03fffff004037812 */ /* 0x000fe400078ec0ff */
[----:B------:R-:W-:Y:S02]  /*0cb0*/  SHF.R.S32.HI R4, RZ, 0x5, R9 ;  /* 0x00000005ff047819 */ /* 0x000fe40000011409 */
[----:B------:R-:W-:Y:S01]  /*0cc0*/  IADD3 R2, R5, -R2, RZ ;  /* 0x8000000205027210 */ /* 0x000fe20007ffe0ff */
[----:B------:R-:W-:Y:S01]  /*0cd0*/  IMAD.IADD R3, R0, 0x1, -R3 ;  /* 0x0000000100037824 */ /* 0x000fe200078e0a03 */
[----:B------:R-:W-:Y:S01]  /*0ce0*/  LOP3.LUT R9, R8, 0xfffffffc, RZ, 0xc0, !PT ;  /* 0xfffffffc08097812 */ /* 0x000fe200078ec0ff */
[----:B------:R-:W-:Y:S01]  /*0cf0*/  IMAD R11, R4, 0x10, R11 ;  /* 0x00000010040b7824 */ /* 0x000fe200078e020b */
[----:B------:R-:W-:Y:S02]  /*0d00*/  SHF.R.S32.HI R6, RZ, 0x5, R6 ;  /* 0x00000005ff067819 */ /* 0x000fe40000011406 */
[--C-:B------:R-:W-:Y:S01]  /*0d10*/  SHF.R.S32.HI R219, RZ, 0x2, R8.reuse ;  /* 0x00000002ffdb7819 */ /* 0x100fe20000011408 */
[----:B------:R-:W-:Y:S01]  /*0d20*/  IMAD R13, R2, 0x40, R11 ;  /* 0x00000040020d7824 */ /* 0x000fe200078e020b */
[----:B------:R-:W-:Y:S01]  /*0d30*/  MOV R4, UR4 ;  /* 0x0000000400047c02 */ /* 0x000fe20008000f00 */
[----:B------:R-:W-:Y:S01]  /*0d40*/  IMAD.IADD R9, R0, 0x1, -R9 ;  /* 0x0000000100097824 */ /* 0x000fe200078e0a09 */
[----:B------:R-:W-:Y:S01]  /*0d50*/  SHF.R.S32.HI R8, RZ, 0x1f, R8 ;  /* 0x0000001fff087819 */ /* 0x000fe20000011408 */
[----:B------:R-:W-:Y:S01]  /*0d60*/  IMAD.U32 R0, RZ, RZ, UR5 ;  /* 0x00000005ff007e24 */ /* 0x000fe2000f8e00ff */
[----:B------:R-:W-:Y:S01]  /*0d70*/  STL [R1+0x60], R13 ;  /* 0x0000600d01007387 */ /* 0x000fe20000100800 */
[----:B------:R-:W-:Y:S01]  /*0d80*/  IMAD R12, R6, 0x10, R3 ;  /* 0x00000010060c7824 */ /* 0x000fe200078e0203 */
[----:B------:R-:W-:Y:S01]  /*0d90*/  LEA.HI R8, R8, R219, RZ, 0x3 ;  /* 0x000000db08087211 */ /* 0x000fe200078f18ff */
[----:B------:R-:W-:Y:S01]  /*0da0*/  IMAD.SHL.U32 R2, R6, 0x200, RZ ;  /* 0x0000020006027824 */ /* 0x000fe200078e00ff */
[----:B------:R-:W-:Y:S01]  /*0db0*/  STL [R1+0x50], RZ ;  /* 0x000050ff01007387 */ /* 0x000fe20000100800 */
[----:B------:R-:W-:Y:S01]  /*0dc0*/  VIADD R3, R219, 0x40 ;  /* 0x00000040db037836 */ /* 0x000fe20000000000 */
[----:B------:R-:W-:Y:S01]  /*0dd0*/  LOP3.LUT R10, R10, 0x7ffffffc, RZ, 0xc0, !PT ;  /* 0x7ffffffc0a0a7812 */ /* 0x000fe200078ec0ff */
[----:B------:R-:W-:Y:S01]  /*0de0*/  IMAD R7, R12, 0x8, R7 ;  /* 0x000000080c077824 */ /* 0x000fe200078e0207 */
[----:B------:R0:W-:Y:S01]  /*0df0*/  STL [R1+0x3c], R0 ;  /* 0x00003c0001007387 */ /* 0x0001e20000100800 */
[----:B------:R-:W-:Y:S01]  /*0e00*/  IMAD.SHL.U32 R198, R9, 0x4, RZ ;  /* 0x0000000409c67824 */ /* 0x000fe200078e00ff */
[----:B------:R-:W-:Y:S01]  /*0e10*/  LOP3.LUT R8, R8, 0xfffffff8, RZ, 0xc0, !PT ;  /* 0xfffffff808087812 */ /* 0x000fe200078ec0ff */
[----:B------:R-:W-:Y:S01]  /*0e20*/  IMAD.SHL.U32 R226, R3, 0x40, RZ ;  /* 0x0000004003e27824 */ /* 0x000fe200078e00ff */
[----:B------:R-:W-:Y:S01]  /*0e30*/  STL [R1+0x58], R4 ;  /* 0x0000580401007387 */ /* 0x000fe20000100800 */
[----:B------:R-:W-:-:S02]  /*0e40*/  VIADD R222, R198, 0x20 ;  /* 0x00000020c6de7836 */ /* 0x000fc40000000000 */
[----:B------:R-:W-:Y:S01]  /*0e50*/  VIADD R221, R198, 0x40 ;  /* 0x00000040c6dd7836 */ /* 0x000fe20000000000 */
[----:B------:R1:W-:Y:S01]  /*0e60*/  STL [R1+0x30], R2 ;  /* 0x0000300201007387 */ /* 0x0003e20000100800 */
[----:B------:R-:W-:Y:S01]  /*0e70*/  LOP3.LUT R226, R226, 0x1c0, RZ, 0xc0, !PT ;  /* 0x000001c0e2e27812 */ /* 0x000fe200078ec0ff */
[C---:B------:R-:W-:Y:S01]  /*0e80*/  IMAD.IADD R196, R198.reuse, 0x1, R222 ;  /* 0x00000001c6c47824 */ /* 0x040fe200078e02de */
[----:B0-----:R-:W-:Y:S01]  /*0e90*/  LEA.HI R0, R9, R9, RZ, 0x1 ;  /* 0x0000000909007211 */ /* 0x001fe200078f08ff */
[----:B------:R-:W-:Y:S02]  /*0ea0*/  IMAD.IADD R195, R198, 0x1, R221 ;  /* 0x00000001c6c37824 */ /* 0x000fe400078e02dd */
[----:B------:R-:W-:Y:S01]  /*0eb0*/  IMAD.IADD R10, R14, 0x1, -R10 ;  /* 0x000000010e0a7824 */ /* 0x000fe200078e0a0a */
[----:B------:R-:W-:Y:S01]  /*0ec0*/  LOP3.LUT R0, R0, 0x1ffffffe, RZ, 0xc0, !PT ;  /* 0x1ffffffe00007812 */ /* 0x000fe200078ec0ff */
[----:B------:R-:W-:Y:S01]  /*0ed0*/  IMAD.IADD R8, R219, 0x1, -R8 ;  /* 0x00000001db087824 */ /* 0x000fe200078e0a08 */
[----:B-1----:R-:W-:Y:S01]  /*0ee0*/  SHF.R.S32.HI R2, RZ, 0x1f, R3 ;  /* 0x0000001fff027819 */ /* 0x002fe20000011403 */
[----:B------:R-:W-:-:S02]  /*0ef0*/  IMAD.SHL.U32 R227, R10, 0x2, RZ ;  /* 0x000000020ae37824 */ /* 0x000fc400078e00ff */
[----:B------:R-:W-:Y:S01]  /*0f00*/  IMAD.IADD R0, R9, 0x1, -R0 ;  /* 0x0000000109007824 */ /* 0x000fe200078e0a00 */
[----:B------:R-:W-:Y:S01]  /*0f10*/  LEA.HI R2, R2, R3, RZ, 0x3 ;  /* 0x0000000302027211 */ /* 0x000fe200078f18ff */
[----:B------:R-:W-:Y:S01]  /*0f20*/  IMAD.SHL.U32 R8, R8, 0x40, RZ ;  /* 0x0000004008087824 */ /* 0x000fe200078e00ff */
[----:B------:R-:W-:Y:S01]  /*0f30*/  SHF.R.U32.HI R3, RZ, 0x3, R226 ;  /* 0x00000003ff037819 */ /* 0x000fe200000116e2 */
[----:B------:R-:W-:Y:S01]  /*0f40*/  IMAD R0, R0, 0x8, R13 ;  /* 0x0000000800007824 */ /* 0x000fe200078e020d */
[----:B------:R-:W-:Y:S01]  /*0f50*/  SHF.R.S32.HI R3, RZ, 0x1f, R196 ;  /* 0x0000001fff037819 */ /* 0x000fe200000114c4 */
[----:B------:R-:W-:Y:S01]  /*0f60*/  IMAD.SHL.U32 R4, R2, 0x40, RZ ;  /* 0x0000004002047824 */ /* 0x000fe200078e00ff */
[----:B------:R-:W-:Y:S01]  /*0f70*/  SHF.L.U32 R2, R7, 0x3, RZ ;  /* 0x0000000307027819 */ /* 0x000fe200000006ff */
[----:B------:R-:W-:Y:S01]  /*0f80*/  VIADD R33, R227, 0x8 ;  /* 0x00000008e3217836 */ /* 0x000fe20000000000 */
[----:B------:R-:W-:Y:S01]  /*0f90*/  LEA.HI R3, R3, R196, RZ, 0x3 ;  /* 0x000000c403037211 */ /* 0x000fe200078f18ff */
[C---:B------:R-:W-:Y:S01]  /*0fa0*/  VIADD R32, R227.reuse, 0x10 ;  /* 0x00000010e3207836 */ /* 0x040fe20000000000 */
[----:B------:R-:W-:Y:S01]  /*0fb0*/  LOP3.LUT R4, R4, 0xfffffe00, RZ, 0xc0, !PT ;  /* 0xfffffe0004047812 */ /* 0x000fe200078ec0ff */
[----:B------:R0:W-:Y:S01]  /*0fc0*/  STL [R1+0x64], R2 ;  /* 0x0000640201007387 */ /* 0x0001e20000100800 */
[C---:B------:R-:W-:Y:S01]  /*0fd0*/  VIADD R31, R227.reuse, 0x18 ;  /* 0x00000018e31f7836 */ /* 0x040fe20000000000 */
[----:B------:R-:W-:Y:S01]  /*0fe0*/  LOP3.LUT R229, R8, 0x1c0, RZ, 0xc0, !PT ;  /* 0x000001c008e57812 */ /* 0x000fe200078ec0ff */
[C---:B------:R-:W-:Y:S01]  /*0ff0*/  VIADD R29, R227.reuse, 0x28 ;  /* 0x00000028e31d7836 */ /* 0x040fe20000000000 */
[----:B------:R1:W-:Y:S01]  /*1000*/  STL [R1+0x34], R4 ;  /* 0x0000340401007387 */ /* 0x0003e20000100800 */
[----:B------:R-:W-:Y:S01]  /*1010*/  VIADD R28, R227, 0x30 ;  /* 0x00000030e31c7836 */ /* 0x000fe20000000000 */
[----:B------:R-:W-:Y:S01]  /*1020*/  SHF.R.S32.HI R203, RZ, 0x3, R3 ;  /* 0x00000003ffcb7819 */ /* 0x000fe20000011403 */
[----:B------:R-:W-:Y:S01]  /*1030*/  IMAD.SHL.U32 R18, R9, 0x8, RZ ;  /* 0x0000000809127824 */ /* 0x000fe200078e00ff */
[----:B------:R2:W-:Y:S01]  /*1040*/  STL [R1+0x44], R0 ;  /* 0x0000440001007387 */ /* 0x0005e20000100800 */
[C---:B------:R-:W-:Y:S01]  /*1050*/  VIADD R20, R227.reuse, 0x48 ;  /* 0x00000048e3147836 */ /* 0x040fe20000000000 */
[----:B0-----:R-:W-:Y:S01]  /*1060*/  SHF.R.S32.HI R2, RZ, 0x1f, R195 ;  /* 0x0000001fff027819 */ /* 0x001fe200000114c3 */
[C---:B------:R-:W-:Y:S01]  /*1070*/  VIADD R15, R227.reuse, 0x58 ;  /* 0x00000058e30f7836 */ /* 0x040fe20000000000 */
[C---:B------:R-:W-:Y:S01]  /*1080*/  IADD3 R21, R227.reuse, 0x40, RZ ;  /* 0x00000040e3157810 */ /* 0x040fe20007ffe0ff */
[C---:B------:R-:W-:Y:S01]  /*1090*/  VIADD R14, R227.reuse, 0x60 ;  /* 0x00000060e30e7836 */ /* 0x040fe20000000000 */
[----:B------:R-:W-:Y:S01]  /*10a0*/  LEA.HI R2, R2, R195, RZ, 0x3 ;  /* 0x000000c302027211 */ /* 0x000fe200078f18ff */
[C---:B------:R-:W-:Y:S01]  /*10b0*/  VIADD R11, R227.reuse, 0x70 ;  /* 0x00000070e30b7836 */ /* 0x040fe20000000000 */
[----:B-1----:R-:W-:Y:S01]  /*10c0*/  SHF.R.U32.HI R4, RZ, 0x3, R229 ;  /* 0x00000003ff047819 */ /* 0x002fe200000116e5 */
        /* <DEDUP_REMOVED lines=9> */
[C---:B------:R-:W-:Y:S01]  /*1160*/  IADD3 R7, R227.reuse, 0x90, RZ ;  /* 0x00000090e3077810 */ /* 0x040fe20007ffe0ff */
[C---:B------:R-:W-:Y:S01]  /*1170*/  VIADD R30, R227.reuse, 0x20 ;  /* 0x00000020e31e7836 */ /* 0x040fe20000000000 */
[----:B------:R-:W-:Y:S01]  /*1180*/  SHF.R.S32.HI R3, RZ, 0x1f, R29 ;  /* 0x0000001fff037819 */ /* 0x000fe2000001141d */
[C---:B------:R-:W-:Y:S01]  /*1190*/  VIADD R24, R227.reuse, 0x38 ;  /* 0x00000038e3187836 */ /* 0x040fe20000000000 */
[----:B------:R-:W-:Y:S01]  /*11a0*/  SHF.R.S32.HI R2, RZ, 0x1f, R28 ;  /* 0x0000001fff027819 */ /* 0x000fe2000001141c */
[C---:B------:R-:W-:Y:S01]  /*11b0*/  VIADD R16, R227.reuse, 0x50 ;  /* 0x00000050e3107836 */ /* 0x040fe20000000000 */
[----:B------:R-:W-:Y:S01]  /*11c0*/  IADD3 R192, R18, 0x60, RZ ;  /* 0x0000006012c07810 */ /* 0x000fe20007ffe0ff */
        /* <DEDUP_REMOVED lines=8> */
[----:B------:R-:W-:Y:S01]  /*1250*/  VIADD R4, R227, 0xa8 ;  /* 0x000000a8e3047836 */ /* 0x000fe20000000000 */
[----:B------:R-:W-:Y:S01]  /*1260*/  SHF.R.S32.HI R3, RZ, 0x1f, R11 ;  /* 0x0000001fff037819 */ /* 0x000fe2000001140b */
[C---:B------:R-:W-:Y:S01]  /*1270*/  VIADD R224, R198.reuse, 0x10 ;  /* 0x00000010c6e07836 */ /* 0x040fe20000000000 */
[----:B------:R-:W-:Y:S01]  /*1280*/  SHF.R.S32.HI R2, RZ, 0x1f, R10 ;  /* 0x0000001fff027819 */ /* 0x000fe2000001140a */
[C---:B------:R-:W-:Y:S01]  /*1290*/  VIADD R223, R198.reuse, 0x30 ;  /* 0x00000030c6df7836 */ /* 0x040fe20000000000 */
[----:B------:R-:W-:Y:S01]  /*12a0*/  SHF.R.S32.HI R3, RZ, 0x1f, R8 ;  /* 0x0000001fff037819 */ /* 0x000fe20000011408 */
[----:B------:R-:W-:Y:S01]  /*12b0*/  VIADD R225, R198, 0x50 ;  /* 0x00000050c6e17836 */ /* 0x000fe20000000000 */
[----:B------:R-:W-:-:S02]  /*12c0*/  SHF.R.S32.HI R2, RZ, 0x1f, R7 ;  /* 0x0000001fff027819 */ /* 0x000fc40000011407 */
[----:B------:R-:W-:Y:S02]  /*12d0*/  SHF.R.S32.HI R19, RZ, 0x1f, R18 ;  /* 0x0000001fff137819 */ /* 0x000fe40000011412 */
[----:B------:R-:W-:Y:S02]  /*12e0*/  SHF.R.S32.HI R217, RZ, 0x1f, R192 ;  /* 0x0000001fffd97819 */ /* 0x000fe400000114c0 */
[----:B------:R-:W-:Y:S02]  /*12f0*/  SHF.R.S32.HI R216, RZ, 0x1f, R23 ;  /* 0x0000001fffd87819 */ /* 0x000fe40000011417 */
[----:B------:R-:W-:Y:S02]  /*1300*/  SHF.R.S32.HI R206, RZ, 0x1f, R193 ;  /* 0x0000001fffce7819 */ /* 0x000fe400000114c1 */
[----:B------:R-:W-:Y:S02]  /*1310*/  SHF.R.S32.HI R30, RZ, 0x1f, R30 ;  /* 0x0000001fff1e7819 */ /* 0x000fe4000001141e */
[----:B------:R-:W-:-:S02]  /*1320*/  SHF.R.S32.HI R24, RZ, 0x1f, R24 ;  /* 0x0000001fff187819 */ /* 0x000fc40000011418 */
[----:B------:R-:W-:Y:S02]  /*1330*/  SHF.R.S32.HI R16, RZ, 0x1f, R16 ;  /* 0x0000001fff107819 */ /* 0x000fe40000011410 */
[----:B------:R-:W-:Y:S02]  /*1340*/  SHF.R.S32.HI R12, RZ, 0x1f, R12 ;  /* 0x0000001fff0c7819 */ /* 0x000fe4000001140c */
[----:B------:R-:W-:Y:S02]  /*1350*/  SHF.R.S32.HI R9, RZ, 0x1f, R9 ;  /* 0x0000001fff097819 */ /* 0x000fe40000011409 */
[----:B------:R-:W-:Y:S02]  /*1360*/  SHF.R.S32.HI R6, RZ, 0x1f, R6 ;  /* 0x0000001fff067819 */ /* 0x000fe40000011406 */
[----:B------:R-:W-:Y:S02]  /*1370*/  SHF.R.S32.HI R3, RZ, 0x1f, R5 ;  /* 0x0000001fff037819 */ /* 0x000fe40000011405 */
[----:B--2---:R-:W-:-:S07]  /*1380*/  SHF.R.S32.HI R2, RZ, 0x1f, R4 ;  /* 0x0000001fff027819 */ /* 0x004fce0000011404 */
.L_x_1855:
[----:B------:R-:W-:Y:S01]  /*1390*/  ULDC.64 UR4, c[0x0][0xa28] ;  /* 0x00028a0000047ab9 */ /* 0x000fe20000000a00 */
[----:B01----:R-:W0:Y:S01]  /*13a0*/  LDC.64 R4, c[0x0][0xa08] ;  /* 0x00028200ff047b82 */ /* 0x003e220000000a00 */
[----:B------:R-:W-:Y:S01]  /*13b0*/  ISETP.NE.U32.AND P0, PT, RZ, UR4, PT ;  /* 0x00000004ff007c0c */ /* 0x000fe2000bf05070 */
[----:B------:R-:W-:Y:S01]  /*13c0*/  IMAD.MOV.U32 R122, RZ, RZ, RZ ;  /* 0x000000ffff7a7224 */ /* 0x000fe200078e00ff */
[----:B------:R-:W-:Y:S01]  /*13d0*/  ULDC.64 UR6, c[0x0][0xa20] ;  /* 0x0002880000067ab9 */ /* 0x000fe20000000a00 */
[----:B------:R-:W-:Y:S01]  /*13e0*/  IMAD.MOV.U32 R10, RZ, RZ, RZ ;  /* 0x000000ffff0a7224 */ /* 0x000fe200078e00ff */
[----:B------:R-:W-:Y:S01]  /*13f0*/  ISETP.NE.AND.EX P0, PT, RZ, UR5, PT, P0 ;  /* 0x00000005ff007c0c */ /* 0x000fe2000bf05300 */
[----:B------:R-:W-:Y:S02]  /*1400*/  ULDC.64 UR4, c[0x0][0xa18] ;  /* 0x0002860000047ab9 */ /* 0x000fe40000000a00 */
[----:B------:R-:W-:-:S04]  /*1410*/  ISETP.NE.U32.AND P1, PT, RZ, UR4, PT ;  /* 0x00000004ff007c0c */ /* 0x000fc8000bf25070 */
[----:B------:R-:W-:Y:S01]  /*1420*/  ISETP.NE.AND.EX P1, PT, RZ, UR5, PT, P1 ;  /* 0x00000005ff007c0c */ /* 0x000fe2000bf25310 */
[----:B------:R-:W-:Y:S02]  /*1430*/  ULDC.64 UR4, c[0x0][0xa08] ;  /* 0x0002820000047ab9 */ /* 0x000fe40000000a00 */
[----:B------:R-:W-:-:S03]  /*1440*/  ISETP.NE.U32.AND P3, PT, RZ, UR4, PT ;  /* 0x00000004ff007c0c */ /* 0x000fc6000bf65070 */
[----:B--234-:R-:W1:Y:S01]  /*1450*/  @P0 LDC.64 R2, c[0x0][0xa28] ;  /* 0x00028a00ff020b82 */ /* 0x01ce620000000a00 */
[----:B------:R-:W-:Y:S01]  /*1460*/  ISETP.NE.AND.EX P3, PT, RZ, UR5, PT, P3 ;  /* 0x00000005ff007c0c */ /* 0x000fe2000bf65330 */
[----:B0-----:R-:W-:-:S06]  /*1470*/  IMAD.WIDE R8, R27, 0x4, R4 ;  /* 0x000000041b087825 */ /* 0x001fcc00078e0204 */
[----:B------:R-:W0:Y:S01]  /*1480*/  @P1 LDC.64 R6, c[0x0][0xa18] ;  /* 0x00028600ff061b82 */ /* 0x000e220000000a00 */
[----:B------:R-:W-:Y:S02]  /*1490*/  ULDC UR4, c[0x0][0x288] ;  /* 0x0000a20000047ab9 */ /* 0x000fe40000000800 */
[----:B------:R-:W-:Y:S01]  /*14a0*/  IMAD.U32 R200, RZ, RZ, UR4 ;  /* 0x00000004ffc87e24 */ /* 0x000fe2000f8e00ff */
[----:B------:R2:W-:Y:S01]  /*14b0*/  STL [R1+0x4c], R27 ;  /* 0x00004c1b01007387 */ /* 0x0005e20000100800 */
[----:B------:R-:W-:-:S03]  /*14c0*/  ULDC.64 UR4, c[0x0][0x418] ;  /* 0x0001060000047ab9 */ /* 0x000fc60000000a00 */
[----:B------:R-:W5:Y:S01]  /*14d0*/  @P3 LDG.E R122, desc[UR60][R8.64] ;  /* 0x0000003c087a3981 */ /* 0x000f62000c1e1900 */
[----:B------:R-:W-:Y:S01]  /*14e0*/  ISETP.NE.U32.AND P2, PT, RZ, UR6, PT ;  /* 0x00000006ff007c0c */ /* 0x000fe2000bf45070 */
[----:B-1----:R-:W-:-:S04]  /*14f0*/  @P0 IMAD.WIDE R2, R27, 0x4, R2 ;  /* 0x000000041b020825 */ /* 0x002fc800078e0202 */
[----:B0-----:R-:W-:Y:S01]  /*1500*/  @P1 IMAD.WIDE R4, R27, 0x4, R6 ;  /* 0x000000041b041825 */ /* 0x001fe200078e0206 */
[----:B------:R-:W-:Y:S01]  /*1510*/  UISETP.NE.U32.AND UP0, UPT, UR4, URZ, UPT ;  /* 0x0000003f0400728c */ /* 0x000fe2000bf05070 */
[----:B------:R0:W5:Y:S02]  /*1520*/  @P0 LDG.E R10, desc[UR60][R2.64] ;  /* 0x0000003c020a0981 */ /* 0x000164000c1e1900 */
[----:B------:R-:W-:Y:S02]  /*1530*/  ULDC UR4, c[0x0][0x424] ;  /* 0x0001090000047ab9 */ /* 0x000fe40000000800 */
[----:B------:R2:W5:Y:S01]  /*1540*/  @P1 LDG.E R200, desc[UR60][R4.64] ;  /* 0x0000003c04c81981 */ /* 0x000562000c1e1900 */
[----:B------:R-:W-:Y:S01]  /*1550*/  UISETP.NE.AND.EX UP0, UPT, UR5, URZ, UPT, UP0 ;  /* 0x0000003f0500728c */ /* 0x000fe2000bf05300 */
[C---:B------:R-:W-:Y:S02]  /*1560*/  LOP3.LUT R0, R26.reuse, 0xff0000, RZ, 0xc0, !PT ;  /* 0x00ff00001a007812 */ /* 0x040fe400078ec0ff */
[----:B------:R-:W-:Y:S01]  /*1570*/  ULDC UR5, c[0x0][0x2f0] ;  /* 0x0000bc0000057ab9 */ /* 0x000fe20000000800 */
[----:B------:R-:W-:Y:S01]  /*1580*/  USEL UR4, UR4, 0x1, UP0 ;  /* 0x0000000104047887 */ /* 0x000fe20008000000 */
[----:B0-----:R-:W-:-:S02]  /*1590*/  LOP3.LUT R2, R26, 0xff000000, RZ, 0xc0, !PT ;  /* 0xff0000001a027812 */ /* 0x001fc400078ec0ff */
[----:B------:R-:W-:Y:S01]  /*15a0*/  ISETP.NE.AND.EX P2, PT, RZ, UR7, PT, P2 ;  /* 0x00000007ff007c0c */ /* 0x000fe2000bf45320 */
[----:B------:R-:W-:Y:S01]  /*15b0*/  UIMAD UR4, UR4, UR5, URZ ;  /* 0x00000005040472a4 */ /* 0x000fe2000f8e023f */
[----:B------:R-:W-:Y:S02]  /*15c0*/  SHF.R.U32.HI R3, RZ, 0x8, R2 ;  /* 0x00000008ff037819 */ /* 0x000fe40000011602 */
[----:B------:R-:W-:Y:S01]  /*15d0*/  ULDC UR5, c[0x0][0x348] ;  /* 0x0000d20000057ab9 */ /* 0x000fe20000000800 */
[----:B------:R-:W-:Y:S02]  /*15e0*/  LOP3.LUT R202, R26, 0xffff, RZ, 0xc0, !PT ;  /* 0x0000ffff1aca7812 */ /* 0x000fe400078ec0ff */
[----:B------:R-:W-:Y:S01]  /*15f0*/  LEA.HI R12, R0, R3, RZ, 0x10 ;  /* 0x00000003000c7211 */ /* 0x000fe200078f80ff */
[----:B--2---:R-:W-:Y:S06]  /*1600*/  @P1 BRA `(.L_x_1549) ;  /* 0x0000000000241947 */ /* 0x004fec0003800000 */
        /* <DEDUP_REMOVED lines=9> */
.L_x_1549:
[----:B------:R-:W-:Y:S01]  /*16a0*/  MOV R24, UR5 ;  /* 0x0000000500187c02 */ /* 0x000fe20008000f00 */
[----:B------:R-:W-:Y:S01]  /*16b0*/  IMAD.U32 R29, RZ, RZ, UR4 ;  /* 0x00000004ff1d7e24 */ /* 0x000fe2000f8e00ff */
[----:B------:R-:W-:Y:S06]  /*16c0*/  @!P2 BRA `(.L_x_1550) ;  /* 0x000000000010a947 */ /* 0x000fec0003800000 */
[----:B------:R-:W0:Y:S02]  /*16d0*/  LDC.64 R2, c[0x0][0xa20] ;  /* 0x00028800ff027b82 */ /* 0x000e240000000a00 */
[----:B0-----:R-:W-:-:S05]  /*16e0*/  IMAD.WIDE R2, R27, 0x4, R2 ;  /* 0x000000041b027825 */ /* 0x001fca00078e0202 */
[----:B------:R0:W5:Y:S01]  /*16f0*/  LDG.E R29, desc[UR60][R2.64] ;  /* 0x0000003c021d7981 */ /* 0x000162000c1e1900 */
[----:B------:R-:W-:Y:S05]  /*1700*/  BRA `(.L_x_1551) ;  /* 0x0000000000107947 */ /* 0x000fea0003800000 */
.L_x_1550:
[----:B------:R-:W-:Y:S05]  /*1710*/  @!P3 BRA `(.L_x_1551) ;  /* 0x00000000000cb947 */ /* 0x000fea0003800000 */
[----:B------:R-:W2:Y:S04]  /*1720*/  LDG.E R0, desc[UR60][R8.64] ;  /* 0x0000003c08007981 */ /* 0x000ea8000c1e1900 */
[----:B------:R-:W2:Y:S02]  /*1730*/  LDG.E R29, desc[UR60][R8.64+0x4] ;  /* 0x0000043c081d7981 */ /* 0x000ea4000c1e1900 */
[----:B--2---:R-:W-:-:S07]  /*1740*/  IMAD.IADD R29, R29, 0x1, -R0 ;  /* 0x000000011d1d7824 */ /* 0x004fce00078e0a00 */
.L_x_1551:
[----:B------:R-:W-:Y:S01]  /*1750*/  ULDC.64 UR4, c[0x0][0xa10] ;  /* 0x0002840000047ab9 */ /* 0x000fe20000000a00 */
[----:B0-----:R-:W0:Y:S01]  /*1760*/  LDC R2, c[0x0][0x448] ;  /* 0x00011200ff027b82 */ /* 0x001e220000000800 */
[----:B------:R-:W-:-:S04]  /*1770*/  ISETP.NE.U32.AND P0, PT, RZ, UR4, PT ;  /* 0x00000004ff007c0c */ /* 0x000fc8000bf05070 */
[----:B------:R-:W-:Y:S01]  /*1780*/  ISETP.NE.AND.EX P0, PT, RZ, UR5, PT, P0 ;  /* 0x00000005ff007c0c */ /* 0x000fe2000bf05300 */
[----:B------:R-:W-:Y:S02]  /*1790*/  ULDC.64 UR4, c[0x0][0xa30] ;  /* 0x00028c0000047ab9 */ /* 0x000fe40000000a00 */
[----:B------:R-:W-:-:S04]  /*17a0*/  ISETP.NE.U32.AND P1, PT, RZ, UR4, PT ;  /* 0x00000004ff007c0c */ /* 0x000fc8000bf25070 */
[----:B------:R-:W-:-:S06]  /*17b0*/  ISETP.NE.AND.EX P1, PT, RZ, UR5, PT, P1 ;  /* 0x00000005ff007c0c */ /* 0x000fcc000bf25310 */
[----:B------:R-:W1:Y:S08]  /*17c0*/  @P0 LDC.64 R4, c[0x0][0xa10] ;  /* 0x00028400ff040b82 */ /* 0x000e700000000a00 */
[----:B------:R-:W2:Y:S01]  /*17d0*/  @P1 LDC.64 R6, c[0x0][0xa30] ;  /* 0x00028c00ff061b82 */ /* 0x000ea20000000a00 */
[----:B-1----:R-:W-:-:S05]  /*17e0*/  @P0 IMAD.WIDE R4, R27, 0x4, R4 ;  /* 0x000000041b040825 */ /* 0x002fca00078e0204 */
[----:B------:R-:W3:Y:S04]  /*17f0*/  @P0 LDG.E R0, desc[UR60][R4.64] ;  /* 0x0000003c04000981 */ /* 0x000ee8000c1e1900 */
[----:B------:R1:W3:Y:S01]  /*1800*/  @P0 LDG.E R9, desc[UR60][R4.64+0x4] ;  /* 0x0000043c04090981 */ /* 0x0002e2000c1e1900 */
[----:B-----5:R-:W-:Y:S02]  /*1810*/  IMAD.MOV.U32 R134, RZ, RZ, R29 ;  /* 0x000000ffff867224 */ /* 0x020fe400078e001d */
[----:B--2---:R-:W-:-:S05]  /*1820*/  @P1 IMAD.WIDE R6, R27, 0x4, R6 ;  /* 0x000000041b061825 */ /* 0x004fca00078e0206 */
[----:B------:R2:W5:Y:S01]  /*1830*/  @P1 LDG.E R134, desc[UR60][R6.64] ;  /* 0x0000003c06861981 */ /* 0x000562000c1e1900 */
[----:B0-----:R-:W-:Y:S01]  /*1840*/  ISETP.NE.AND P1, PT, R2, 0x1, PT ;  /* 0x000000010200780c */ /* 0x001fe20003f25270 */
[----:B------:R-:W-:Y:S01]  /*1850*/  IMAD.SHL.U32 R13, R25, 0x80, RZ ;  /* 0x00000080190d7824 */ /* 0x000fe200078e00ff */
[----:B------:R-:W0:Y:S03]  /*1860*/  LDC.64 R2, c[0x0][0x9e0] ;  /* 0x00027800ff027b82 */ /* 0x000e260000000a00 */
[----:B-1----:R-:W-:Y:S01]  /*1870*/  VIADD R4, R13, 0x7f ;  /* 0x0000007f0d047836 */ /* 0x002fe20000000000 */
[----:B------:R2:W-:Y:S07]  /*1880*/  STL [R1+0x38], R13 ;  /* 0x0000380d01007387 */ /* 0x0005ee0000100800 */
[----:B------:R-:W1:Y:S08]  /*1890*/  @P1 LDC R11, c[0x0][0x44c] ;  /* 0x00011300ff0b1b82 */ /* 0x000e700000000800 */
[----:B------:R-:W4:Y:S01]  /*18a0*/  @P1 LDC R8, c[0x0][0x450] ;  /* 0x00011400ff081b82 */ /* 0x000f220000000800 */
[----:B0-----:R-:W-:Y:S01]  /*18b0*/  ISETP.GE.AND P2, PT, R3, 0x1, PT ;  /* 0x000000010300780c */ /* 0x001fe20003f46270 */
[----:B-1----:R-:W-:-:S05]  /*18c0*/  @P1 IMAD.HI.U32 R5, R4, R11, RZ ;  /* 0x0000000b04051227 */ /* 0x002fca00078e00ff */
[----:B----4-:R-:W-:Y:S01]  /*18d0*/  @P1 SHF.R.U32.HI R4, RZ, R8, R5 ;  /* 0x00000008ff041219 */ /* 0x010fe20000011605 */
[----:B---3--:R-:W-:Y:S02]  /*18e0*/  @P0 IMAD.IADD R24, R9, 0x1, -R0 ;  /* 0x0000000109180824 */ /* 0x008fe400078e0a00 */
[----:B------:R-:W-:-:S04]  /*18f0*/  IMAD.IADD R9, R29, 0x1, -R10 ;  /* 0x000000011d097824 */ /* 0x000fc800078e0a0a */
[----:B------:R-:W-:-:S04]  /*1900*/  IMAD.IADD R201, R9, 0x1, R24 ;  /* 0x0000000109c97824 */ /* 0x000fc800078e0218 */
[C---:B------:R-:W-:Y:S01]  /*1910*/  VIADD R0, R201.reuse, 0x5f ;  /* 0x0000005fc9007836 */ /* 0x040fe20000000000 */
[----:B------:R-:W-:-:S03]  /*1920*/  IADD3 R5, R201, 0x1, -R200 ;  /* 0x00000001c9057810 */ /* 0x000fc60007ffe8c8 */
[----:B------:R-:W-:Y:S01]  /*1930*/  IMAD.HI R0, R0, 0x2aaaaaab, RZ ;  /* 0x2aaaaaab00007827 */ /* 0x000fe200078e02ff */
[----:B------:R-:W-:-:S04]  /*1940*/  IADD3 R5, R5, R4, RZ ;  /* 0x0000000405057210 */ /* 0x000fc80007ffe0ff */
[----:B------:R-:W-:Y:S01]  /*1950*/  SHF.R.U32.HI R135, RZ, 0x1f, R0 ;  /* 0x0000001fff877819 */ /* 0x000fe20000011600 */
[----:B------:R-:W-:-:S03]  /*1960*/  IMAD.IADD R2, R5, 0x1, R2 ;  /* 0x0000000105027824 */ /* 0x000fc600078e0202 */
[----:B------:R-:W-:Y:S01]  /*1970*/  LEA.HI.SX32 R135, R0, R135, 0x1c ;  /* 0x0000008700877211 */ /* 0x000fe200078fe2ff */
[----:B--2---:R-:W-:Y:S06]  /*1980*/  @!P2 BRA `(.L_x_1552) ;  /* 0x000000000048a947 */ /* 0x004fec0003800000 */
        /* <DEDUP_REMOVED lines=11> */
.L_x_1554:
[----:B------:R-:W-:-:S13]  /*1a40*/  ISETP.NE.AND P0, PT, R3, 0x1, PT ;  /* 0x000000010300780c */ /* 0x000fda0003f05270 */
[----:B------:R-:W0:Y:S02]  /*1a50*/  @P0 LDC.64 R4, c[0x0][0x9e8] ;  /* 0x00027a00ff040b82 */ /* 0x000e240000000a00 */
[----:B0-----:R-:W-:-:S05]  /*1a60*/  @P0 IMAD.HI.U32 R4, R0, R4, RZ ;  /* 0x0000000400040227 */ /* 0x001fca00078e00ff */
[----:B------:R-:W-:-:S07]  /*1a70*/  @P0 SHF.R.U32.HI R0, RZ, R5, R4 ;  /* 0x00000005ff000219 */ /* 0x000fce0000011604 */
.L_x_1555:
[----:B------:R-:W-:Y:S05]  /*1a80*/  BSYNC B0 ;  /* 0x0000000000007941 */ /* 0x000fea0003800000 */
.L_x_1553:
[----:B------:R-:W-:-:S05]  /*1a90*/  IMAD R5, R0, R3, R3 ;  /* 0x0000000300057224 */ /* 0x000fca00078e0203 */
[----:B------:R-:W-:-:S07]  /*1aa0*/  VIMNMX R2, R2, R5, PT ;  /* 0x0000000502027248 */ /* 0x000fce0003fe0100 */
.L_x_1552:
[----:B------:R-:W0:Y:S01]  /*1ab0*/  @P1 LDC R0, c[0x0][0x44c] ;  /* 0x00011300ff001b82 */ /* 0x000e220000000800 */
[----:B------:R-:W-:Y:S01]  /*1ac0*/  VIADD R2, R2, 0x5f ;  /* 0x0000005f02027836 */ /* 0x000fe20000000000 */
[----:B------:R-:W-:Y:S01]  /*1ad0*/  ULDC UR4, c[0x0][0x9dc] ;  /* 0x0002770000047ab9 */ /* 0x000fe20000000800 */
[----:B------:R-:W-:Y:S02]  /*1ae0*/  IMAD.MOV.U32 R7, RZ, RZ, R13 ;  /* 0x000000ffff077224 */ /* 0x000fe400078e000d */
[----:B------:R-:W-:-:S03]  /*1af0*/  IMAD.HI R2, R2, 0x2aaaaaab, RZ ;  /* 0x2aaaaaab02027827 */ /* 0x000fc600078e02ff */
[----:B------:R-:W1:Y:S01]  /*1b00*/  @P1 LDC R11, c[0x0][0x450] ;  /* 0x00011400ff0b1b82 */ /* 0x000e620000000800 */
[----:B------:R-:W-:Y:S01]  /*1b10*/  IMAD.IADD R136, R201, 0x1, -R200 ;  /* 0x00000001c9887824 */ /* 0x000fe200078e0ac8 */
[----:B------:R-:W-:-:S04]  /*1b20*/  SHF.R.U32.HI R5, RZ, 0x1f, R2 ;  /* 0x0000001fff057819 */ /* 0x000fc80000011602 */
[----:B------:R-:W-:-:S04]  /*1b30*/  LEA.HI.SX32 R2, R2, R5, 0x1c ;  /* 0x0000000502027211 */ /* 0x000fc800078fe2ff */
[----:B------:R-:W-:Y:S01]  /*1b40*/  VIMNMX R6, R135, R2, PT ;  /* 0x0000000287067248 */ /* 0x000fe20003fe0100 */
[----:B0-----:R-:W-:-:S05]  /*1b50*/  @P1 IMAD.HI.U32 R0, R13, R0, RZ ;  /* 0x000000000d001227 */ /* 0x001fca00078e00ff */
[----:B-1----:R-:W-:-:S05]  /*1b60*/  @P1 SHF.R.U32.HI R7, RZ, R11, R0 ;  /* 0x0000000bff071219 */ /* 0x002fca0000011600 */
[----:B------:R-:W-:-:S04]  /*1b70*/  IMAD.IADD R0, R136, 0x1, R7 ;  /* 0x0000000188007824 */ /* 0x000fc800078e0207 */
[----:B------:R-:W-:Y:S01]  /*1b80*/  VIADD R2, R0, -UR4 ;  /* 0x8000000400027c36 */ /* 0x000fe20008000000 */
[----:B------:R-:W-:Y:S06]  /*1b90*/  @!P2 BRA `(.L_x_1556) ;  /* 0x000000000044a947 */ /* 0x000fec0003800000 */
[----:B------:R-:W-:Y:S01]  /*1ba0*/  ISETP.GT.AND P0, PT, R0, -0x1, PT ;  /* 0xffffffff0000780c */ /* 0x000fe20003f04270 */
[----:B------:R-:W-:-:S12]  /*1bb0*/  BSSY B0, `(.L_x_1557) ;  /* 0x000000d000007945 */ /* 0x000fd80003800000 */
        /* <DEDUP_REMOVED lines=8> */
.L_x_1558:
[----:B------:R-:W-:-:S13]  /*1c40*/  ISETP.NE.AND P0, PT, R3, 0x1, PT ;  /* 0x000000010300780c */ /* 0x000fda0003f05270 */
[----:B------:R-:W0:Y:S02]  /*1c50*/  @P0 LDC.64 R4, c[0x0][0x9e8] ;  /* 0x00027a00ff040b82 */ /* 0x000e240000000a00 */
[----:B0-----:R-:W-:-:S05]  /*1c60*/  @P0 IMAD.HI.U32 R4, R0, R4, RZ ;  /* 0x0000000400040227 */ /* 0x001fca00078e00ff */
[----:B------:R-:W-:-:S07]  /*1c70*/  @P0 SHF.R.U32.HI R0, RZ, R5, R4 ;  /* 0x00000005ff000219 */ /* 0x000fce0000011604 */
.L_x_1559:
[----:B------:R-:W-:Y:S05]  /*1c80*/  BSYNC B0 ;  /* 0x0000000000007941 */ /* 0x000fea0003800000 */
.L_x_1557:
[----:B------:R-:W-:-:S05]  /*1c90*/  IMAD R3, R0, R3, RZ ;  /* 0x0000000300037224 */ /* 0x000fca00078e02ff */
[----:B------:R-:W-:-:S07]  /*1ca0*/  VIMNMX R2, R2, R3, !PT ;  /* 0x0000000302027248 */ /* 0x000fce0007fe0100 */
.L_x_1556:
[----:B------:R-:W-:Y:S01]  /*1cb0*/  IMAD.HI R2, R2, 0x2aaaaaab, RZ ;  /* 0x2aaaaaab02027827 */ /* 0x000fe200078e02ff */
[----:B------:R-:W-:Y:S01]  /*1cc0*/  LOP3.LUT R14, R12, 0xff, RZ, 0xc0, !PT ;  /* 0x000000ff0c0e7812 */ /* 0x000fe200078ec0ff */
[----:B------:R-:W-:Y:S01]  /*1cd0*/  BSSY B0, `(.L_x_1560) ;  /* 0x0000029000007945 */ /* 0x000fe20003800000 */
[----:B------:R-:W-:Y:S01]  /*1ce0*/  SHF.R.U32.HI R4, RZ, 0x10, R12 ;  /* 0x00000010ff047819 */ /* 0x000fe2000001160c */
[----:B------:R-:W-:Y:S01]  /*1cf0*/  IMAD.MOV.U32 R0, RZ, RZ, RZ ;  /* 0x000000ffff007224 */ /* 0x000fe200078e00ff */
[----:B------:R-:W-:Y:S01]  /*1d00*/  SHF.R.U32.HI R3, RZ, 0x1f, R2 ;  /* 0x0000001fff037819 */ /* 0x000fe20000011602 */
[----:B------:R0:W-:Y:S03]  /*1d10*/  STL [R1+0x54], R14 ;  /* 0x0000540e01007387 */ /* 0x0001e60000100800 */
[----:B------:R-:W-:Y:S01]  /*1d20*/  LEA.HI.SX32 R3, R2, R3, 0x1c ;  /* 0x0000000302037211 */ /* 0x000fe200078fe2ff */
[----:B------:R0:W-:Y:S03]  /*1d30*/  STL [R1+0x48], R4 ;  /* 0x0000480401007387 */ /* 0x0001e60000100800 */
[----:B------:R-:W-:-:S04]  /*1d40*/  VIMNMX R11, RZ, R3, !PT ;  /* 0x00000003ff0b7248 */ /* 0x000fc80007fe0100 */
[----:B------:R-:W-:-:S13]  /*1d50*/  ISETP.GT.AND P0, PT, R6, R11, PT ;  /* 0x0000000b0600720c */ /* 0x000fda0003f04270 */
[----:B0-----:R-:W-:Y:S05]  /*1d60*/  @!P0 BRA `(.L_x_1561) ;  /* 0x00000000007c8947 */ /* 0x001fea0003800000 */
[----:B------:R-:W-:Y:S01]  /*1d70*/  ISETP.NE.AND P0, PT, R4, RZ, PT ;  /* 0x000000ff0400720c */ /* 0x000fe20003f05270 */
[----:B------:R-:W-:-:S03]  /*1d80*/  ULDC UR4, c[0x0][0x9f0] ;  /* 0x00027c0000047ab9 */ /* 0x000fc60000000800 */
[----:B------:R-:W-:-:S04]  /*1d90*/  SEL R13, R4, UR4, P0 ;  /* 0x00000004040d7c07 */ /* 0x000fc80008000000 */
[-C--:B------:R-:W-:Y:S02]  /*1da0*/  IABS R5, R13.reuse ;  /* 0x0000000d00057213 */ /* 0x080fe40000000000 */
[----:B------:R-:W-:Y:S02]  /*1db0*/  IADD3 R0, R13, -0x1, R6 ;  /* 0xffffffff0d007810 */ /* 0x000fe40007ffe006 */
[----:B------:R-:W0:Y:S01]  /*1dc0*/  I2F.RP R4, R5 ;  /* 0x0000000500047306 */ /* 0x000e220000209400 */
[----:B------:R-:W-:Y:S02]  /*1dd0*/  IABS R10, R13 ;  /* 0x0000000d000a7213 */ /* 0x000fe40000000000 */
[----:B------:R-:W-:-:S05]  /*1de0*/  IMAD.IADD R0, R0, 0x1, -R11 ;  /* 0x0000000100007824 */ /* 0x000fca00078e0a0b */
[----:B0-----:R-:W0:Y:S02]  /*1df0*/  MUFU.RCP R4, R4 ;  /* 0x0000000400047308 */ /* 0x001e240000001000 */
[----:B0-----:R-:W-:Y:S01]  /*1e00*/  IADD3 R2, R4, 0xffffffe, RZ ;  /* 0x0ffffffe04027810 */ /* 0x001fe20007ffe0ff */
[----:B------:R-:W-:-:S05]  /*1e10*/  IMAD.MOV R4, RZ, RZ, -R10 ;  /* 0x000000ffff047224 */ /* 0x000fca00078e0a0a */
[----:B------:R0:W1:Y:S02]  /*1e20*/  F2I.FTZ.U32.TRUNC.NTZ R3, R2 ;  /* 0x0000000200037305 */ /* 0x000064000021f000 */
[----:B0-----:R-:W-:Y:S02]  /*1e30*/  IMAD.MOV.U32 R2, RZ, RZ, RZ ;  /* 0x000000ffff027224 */ /* 0x001fe400078e00ff */
[----:B-1----:R-:W-:-:S04]  /*1e40*/  IMAD.MOV R8, RZ, RZ, -R3 ;  /* 0x000000ffff087224 */ /* 0x002fc800078e0a03 */
[----:B------:R-:W-:Y:S01]  /*1e50*/  IMAD R7, R8, R5, RZ ;  /* 0x0000000508077224 */ /* 0x000fe200078e02ff */
[----:B------:R-:W-:Y:S02]  /*1e60*/  IABS R8, R0 ;  /* 0x0000000000087213 */ /* 0x000fe40000000000 */
[----:B------:R-:W-:Y:S01]  /*1e70*/  LOP3.LUT R0, R0, R13, RZ, 0x3c, !PT ;  /* 0x0000000d00007212 */ /* 0x000fe200078e3cff */
[----:B------:R-:W-:-:S03]  /*1e80*/  IMAD.HI.U32 R3, R3, R7, R2 ;  /* 0x0000000703037227 */ /* 0x000fc600078e0002 */
[----:B------:R-:W-:Y:S01]  /*1e90*/  ISETP.GE.AND P2, PT, R0, RZ, PT ;  /* 0x000000ff0000720c */ /* 0x000fe20003f46270 */
[----:B------:R-:W-:-:S04]  /*1ea0*/  IMAD.MOV.U32 R2, RZ, RZ, R8 ;  /* 0x000000ffff027224 */ /* 0x000fc800078e0008 */
        /* <DEDUP_REMOVED lines=8> */
[----:B------:R-:W-:-:S05]  /*1f30*/  IMAD.MOV.U32 R0, RZ, RZ, R3 ;  /* 0x000000ffff007224 */ /* 0x000fca00078e0003 */
[----:B------:R-:W-:Y:S02]  /*1f40*/  @!P2 IADD3 R0, -R0, RZ, RZ ;  /* 0x000000ff0000a210 */ /* 0x000fe40007ffe1ff */
[----:B------:R-:W-:-:S07]  /*1f50*/  @!P1 LOP3.LUT R0, RZ, R13, RZ, 0x33, !PT ;  /* 0x0000000dff009212 */ /* 0x000fce00078e33ff */
.L_x_1561:
[----:B------:R-:W-:Y:S05]  /*1f60*/  BSYNC B0 ;  /* 0x0000000000007941 */ /* 0x000fea0003800000 */
.L_x_1560:
[----:B------:R-:W-:Y:S01]  /*1f70*/  IMAD R3, R14, R0, R11 ;  /* 0x000000000e037224 */ /* 0x000fe200078e020b */
[----:B------:R-:W-:-:S04]  /*1f80*/  PLOP3.LUT P2, PT, PT, PT, PT, 0x80, 0x0 ;  /* 0x000000000000781c */ /* 0x000fc80003f4f070 */
[C---:B------:R-:W-:Y:S01]  /*1f90*/  VIADDMNMX R0, R3.reuse, R0, R6, PT ;  /* 0x0000000003007246 */ /* 0x040fe20003800106 */
[----:B------:R-:W-:-:S04]  /*1fa0*/  IMAD R3, R3, 0x60, -R9 ;  /* 0x0000006003037824 */ /* 0x000fc800078e0a09 */
[----:B------:R-:W-:Y:S01]  /*1fb0*/  IMAD R5, R0, 0x60, -R9 ;  /* 0x0000006000057824 */ /* 0x000fe200078e0a09 */
[----:B------:R-:W-:-:S04]  /*1fc0*/  VIMNMX R3, RZ, R3, !PT ;  /* 0x00000003ff037248 */ /* 0x000fc80007fe0100 */
[----:B------:R-:W-:-:S04]  /*1fd0*/  VIMNMX R0, R5, R24, PT ;  /* 0x0000001805007248 */ /* 0x000fc80003fe0100 */
[----:B------:R-:W-:Y:S01]  /*1fe0*/  ISETP.GT.AND P0, PT, R0, R3, PT ;  /* 0x000000030000720c */ /* 0x000fe20003f04270 */
[----:B------:R-:W-:-:S05]  /*1ff0*/  IMAD.WIDE.U32 R2, R3, -0x55555555, RZ ;  /* 0xaaaaaaab03027825 */ /* 0x000fca00078e00ff */
[----:B------:R-:W-:-:S05]  /*2000*/  SHF.R.U32.HI R119, RZ, 0x6, R3 ;  /* 0x00000006ff777819 */ /* 0x000fca0000011603 */
[----:B------:R-:W-:Y:S02]  /*2010*/  IMAD.MOV.U32 R2, RZ, RZ, R119 ;  /* 0x000000ffff027224 */ /* 0x000fe400078e0077 */
        /* <DEDUP_REMOVED lines=23> */
[----:B------:R-:W-:-:S07]  /*2190*/  IMAD.MOV.U32 R13, RZ, RZ, RZ ;  /* 0x000000ffff0d7224 */ /* 0x000fce00078e00ff */
[----:B------:R-:W-:-:S07]  /*21a0*/  LEPC R20, `(.L_x_1564) ;  /* 0x000000001014794e */ /* 0x000fce0000000000 */
[----:B0----5:R-:W-:Y:S05]  /*21b0*/  CALL.ABS.NOINC R14 ;  /* 0x000000000e007343 */ /* 0x021fea0003c00000 */
.L_x_1564:
[----:B------:R-:W-:Y:S05]  /*21c0*/  BSYNC B6 ;  /* 0x0000000000067941 */ /* 0x000fea0003800000 */
.L_x_1563:
        /* <DEDUP_REMOVED lines=20> */
.L_x_1566:
[----:B------:R-:W-:Y:S05]  /*2310*/  BSYNC B6 ;  /* 0x0000000000067941 */ /* 0x000fea0003800000 */
.L_x_1565:
[----:B------:R-:W-:Y:S01]  /*2320*/  ULDC.64 UR4, c[0x0][0x9f8] ;  /* 0x00027e0000047ab9 */ /* 0x000fe20000000a00 */
[----:B------:R-:W2:Y:S01]  /*2330*/  LDL R28, [R1+0x34] ;  /* 0x00003400011c7983 */ /* 0x000ea20000100800 */
[----:B------:R-:W-:-:S03]  /*2340*/  ISETP.NE.U32.AND P0, PT, RZ, UR4, PT ;  /* 0x00000004ff007c0c */ /* 0x000fc6000bf05070 */
[----:B------:R-:W3:Y:S01]  /*2350*/  LDL R20, [R1+0x30] ;  /* 0x0000300001147983 */ /* 0x000ee20000100800 */
[----:B------:R-:W-:Y:S01]  /*2360*/  ISETP.NE.AND.EX P0, PT, RZ, UR5, PT, P0 ;  /* 0x00000005ff007c0c */ /* 0x000fe2000bf05300 */
[----:B------:R-:W-:Y:S01]  /*2370*/  IMAD.MOV.U32 R0, RZ, RZ, R27 ;  /* 0x000000ffff007224 */ /* 0x000fe200078e001b */
[----:B------:R-:W-:Y:S01]  /*2380*/  ULDC UR4, c[0x0][0x2f4] ;  /* 0x0000bd0000047ab9 */ /* 0x000fe20000000800 */
[----:B------:R-:W0:Y:S01]  /*2390*/  S2R R7, SR_TID.X ;  /* 0x0000000000077919 */ /* 0x000e220000002100 */
[----:B------:R-:W1:Y:S08]  /*23a0*/  LDC.64 R94, c[0x0][0x3f8] ;  /* 0x0000fe00ff5e7b82 */ /* 0x000e700000000a00 */
[----:B------:R-:W4:Y:S08]  /*23b0*/  LDC R21, c[0x0][0x3f4] ;  /* 0x0000fd00ff157b82 */ /* 0x000f300000000800 */
[----:B------:R-:W0:Y:S08]  /*23c0*/  @P0 LDC.64 R4, c[0x0][0x9f8] ;  /* 0x00027e00ff040b82 */ /* 0x000e300000000a00 */
[----:B------:R-:W4:Y:S01]  /*23d0*/  LDC.64 R88, c[0x0][0x408] ;  /* 0x00010200ff587b82 */ /* 0x000f220000000a00 */
[----:B0-----:R-:W-:-:S05]  /*23e0*/  @P0 IMAD.WIDE R4, R27, 0x4, R4 ;  /* 0x000000041b040825 */ /* 0x001fca00078e0204 */
[----:B------:R0:W3:Y:S01]  /*23f0*/  @P0 LDG.E R0, desc[UR60][R4.64] ;  /* 0x0000003c04000981 */ /* 0x0000e2000c1e1900 */
[----:B------:R-:W-:Y:S01]  /*2400*/  ISETP.GE.AND P1, PT, R196, UR4, PT ;  /* 0x00000004c4007c0c */ /* 0x000fe2000bf26270 */
[C-C-:B-1----:R-:W-:Y:S01]  /*2410*/  IMAD.WIDE.U32 R96, R219.reuse, R94, R18.reuse ;  /* 0x0000005edb607225 */ /* 0x142fe200078e0012 */
[----:B------:R-:W-:Y:S01]  /*2420*/  ISETP.GE.AND P0, PT, R18, UR4, PT ;  /* 0x0000000412007c0c */ /* 0x000fe2000bf06270 */
[----:B------:R-:W1:Y:S01]  /*2430*/  S2R R137, SR_TID.X ;  /* 0x0000000000897919 */ /* 0x000e620000002100 */
[----:B------:R-:W-:Y:S01]  /*2440*/  SEL R6, RZ, 0xffffffff, P1 ;  /* 0xffffffffff067807 */ /* 0x000fe20000800000 */
[----:B----4-:R-:W-:Y:S01]  /*2450*/  IMAD.WIDE.U32 R90, R219, R88, R18 ;  /* 0x00000058db5a7225 */ /* 0x010fe200078e0012 */
[----:B------:R-:W-:Y:S02]  /*2460*/  SEL R3, RZ, 0x1, P0 ;  /* 0x00000001ff037807 */ /* 0x000fe40000000000 */
[----:B------:R-:W-:Y:S01]  /*2470*/  ISETP.GE.AND P0, PT, R195, UR4, PT ;  /* 0x00000004c3007c0c */ /* 0x000fe2000bf06270 */
[----:B------:R-:W-:Y:S01]  /*2480*/  IMAD.SHL.U32 R6, R6, 0x2, RZ ;  /* 0x0000000206067824 */ /* 0x000fe200078e00ff */
[----:B------:R-:W-:Y:S01]  /*2490*/  ISETP.GE.AND P1, PT, R192, UR4, PT ;  /* 0x00000004c0007c0c */ /* 0x000fe2000bf26270 */
[----:B------:R-:W-:Y:S01]  /*24a0*/  IMAD.SHL.U32 R104, R88, 0x40, RZ ;  /* 0x0000004058687824 */ /* 0x000fe200078e00ff */
[----:B0-----:R-:W-:Y:S01]  /*24b0*/  SEL R4, RZ, 0x4, P0 ;  /* 0x00000004ff047807 */ /* 0x001fe20000000000 */
[----:B------:R-:W-:Y:S01]  /*24c0*/  IMAD R123, R95, 0x60, RZ ;  /* 0x000000605f7b7824 */ /* 0x000fe200078e02ff */
[----:B------:R-:W-:Y:S01]  /*24d0*/  LOP3.LUT R3, R6, 0x2, R3, 0xe2, !PT ;  /* 0x0000000206037812 */ /* 0x000fe200078ee203 */
[----:B------:R-:W-:Y:S01]  /*24e0*/  VIADD R6, R7, 0xffffff80 ;  /* 0xffffff8007067836 */ /* 0x000fe20000000000 */
[----:B------:R-:W-:Y:S01]  /*24f0*/  SHF.R.S32.HI R7, RZ, 0x1f, R219 ;  /* 0x0000001fff077819 */ /* 0x000fe200000114db */
[----:B------:R-:W-:Y:S01]  /*2500*/  IMAD.SHL.U32 R102, R94, 0x40, RZ ;  /* 0x000000405e667824 */ /* 0x000fe200078e00ff */
[----:B------:R-:W-:Y:S01]  /*2510*/  SEL R5, RZ, 0x8, P1 ;  /* 0x00000008ff057807 */ /* 0x000fe20000800000 */
[----:B------:R-:W-:Y:S01]  /*2520*/  IMAD.SHL.U32 R118, R21, 0x2, RZ ;  /* 0x0000000215767824 */ /* 0x000fe200078e00ff */
[----:B------:R-:W-:Y:S01]  /*2530*/  SHF.R.S32.HI R9, RZ, 0x1f, R6 ;  /* 0x0000001fff097819 */ /* 0x000fe20000011406 */
[----:B------:R-:W-:Y:S01]  /*2540*/  IMAD.IADD R122, R122, 0x1, R29 ;  /* 0x000000017a7a7824 */ /* 0x000fe200078e021d */
[----:B------:R-:W-:Y:S01]  /*2550*/  LOP3.LUT R3, R5, R3, R4, 0xfe, !PT ;  /* 0x0000000305037212 */ /* 0x000fe200078efe04 */
[----:B------:R-:W-:Y:S01]  /*2560*/  IMAD R4, R7, R94, RZ ;  /* 0x0000005e07047224 */ /* 0x000fe200078e02ff */
[----:B------:R-:W-:-:S02]  /*2570*/  LEA.HI R9, R9, R6, RZ, 0x2 ;  /* 0x0000000609097211 */ /* 0x000fc400078f10ff */
[----:B------:R-:W-:Y:S01]  /*2580*/  ISETP.GE.AND P0, PT, R23, UR4, PT ;  /* 0x0000000417007c0c */ /* 0x000fe2000bf06270 */
[----:B------:R-:W-:Y:S01]  /*2590*/  IMAD R5, R219, R95, R4 ;  /* 0x0000005fdb057224 */ /* 0x000fe200078e0204 */
[----:B------:R-:W-:Y:S02]  /*25a0*/  SHF.R.S32.HI R8, RZ, 0x1f, R9 ;  /* 0x0000001fff087819 */ /* 0x000fe40000011409 */
[----:B------:R-:W-:Y:S01]  /*25b0*/  SEL R4, RZ, 0x10, P0 ;  /* 0x00000010ff047807 */ /* 0x000fe20000000000 */
[----:B------:R-:W-:Y:S01]  /*25c0*/  IMAD.IADD R97, R5, 0x1, R97 ;  /* 0x0000000105617824 */ /* 0x000fe200078e0261 */
[----:B------:R-:W-:Y:S02]  /*25d0*/  LEA.HI R8, R8, R219, RZ, 0x3 ;  /* 0x000000db08087211 */ /* 0x000fe400078f18ff */
[----:B------:R-:W-:Y:S01]  /*25e0*/  LOP3.LUT R16, R16, 0xfffffffb, RZ, 0xc0, !PT ;  /* 0xfffffffb10107812 */ /* 0x000fe200078ec0ff */
[----:B-----5:R-:W-:Y:S01]  /*25f0*/  IMAD.WIDE.U32 R96, R134, R94, R96 ;  /* 0x0000005e86607225 */ /* 0x020fe200078e0060 */
[----:B------:R-:W-:-:S02]  /*2600*/  LOP3.LUT R8, R8, 0xfffffff8, RZ, 0xc0, !PT ;  /* 0xfffffff808087812 */ /* 0x000fc400078ec0ff */
[----:B------:R-:W-:Y:S02]  /*2610*/  SHF.R.S32.HI R199, RZ, 0x1f, R198 ;  /* 0x0000001fffc77819 */ /* 0x000fe400000114c6 */
[----:B------:R-:W-:Y:S01]  /*2620*/  LOP3.LUT R10, R3, R4, RZ, 0xfc, !PT ;  /* 0x00000004030a7212 */ /* 0x000fe200078efcff */
[----:B------:R-:W-:Y:S01]  /*2630*/  IMAD.IADD R120, R219, 0x1, -R8 ;  /* 0x00000001db787824 */ /* 0x000fe200078e0a08 */
[-C--:B------:R-:W-:Y:S01]  /*2640*/  ISETP.GE.AND P2, PT, R195, R21.reuse, PT ;  /* 0x00000015c300720c */ /* 0x080fe20003f46270 */
[----:B------:R-:W-:Y:S01]  /*2650*/  IMAD R4, R7, R88, RZ ;  /* 0x0000005807047224 */ /* 0x000fe200078e02ff */
[----:B------:R-:W-:Y:S01]  /*2660*/  ISETP.GE.AND P1, PT, R196, R21, PT ;  /* 0x00000015c400720c */ /* 0x000fe20003f26270 */
[----:B------:R-:W-:Y:S01]  /*2670*/  IMAD.WIDE.U32 R98, R219, R94, R198 ;  /* 0x0000005edb627225 */ /* 0x000fe200078e00c6 */
[----:B------:R-:W-:Y:S02]  /*2680*/  LOP3.LUT P0, RZ, R120, 0x4, RZ, 0xc0, !PT ;  /* 0x0000000478ff7812 */ /* 0x000fe4000780c0ff */
[----:B------:R-:W-:Y:S01]  /*2690*/  LOP3.LUT R9, R9, 0xfffffffc, RZ, 0xc0, !PT ;  /* 0xfffffffc09097812 */ /* 0x000fe200078ec0ff */
[----:B------:R-:W-:Y:S01]  /*26a0*/  IMAD R7, R219, R89, R4 ;  /* 0x00000059db077224 */ /* 0x000fe200078e0204 */
[----:B------:R-:W-:Y:S01]  /*26b0*/  SEL R4, R21, RZ, P2 ;  /* 0x000000ff15047207 */ /* 0x000fe20001000000 */
[----:B------:R-:W-:Y:S01]  /*26c0*/  IMAD.IADD R99, R99, 0x1, R5 ;  /* 0x0000000163637824 */ /* 0x000fe200078e0205 */
[----:B------:R-:W-:Y:S01]  /*26d0*/  SEL R5, R21, RZ, P1 ;  /* 0x000000ff15057207 */ /* 0x000fe20000800000 */
[----:B------:R-:W-:Y:S01]  /*26e0*/  IMAD.WIDE.U32 R92, R219, R88, R198 ;  /* 0x00000058db5c7225 */ /* 0x000fe200078e00c6 */
[----:B------:R-:W-:-:S02]  /*26f0*/  IADD3 R108, R6, -R9, RZ ;  /* 0x80000009066c7210 */ /* 0x000fc40007ffe0ff */
[----:B------:R-:W-:Y:S01]  /*2700*/  SHF.R.U32.HI R25, RZ, 0x3, R229 ;  /* 0x00000003ff197819 */ /* 0x000fe200000116e5 */
[----:B------:R-:W-:Y:S01]  /*2710*/  IMAD.IADD R11, R195, 0x1, R4 ;  /* 0x00000001c30b7824 */ /* 0x000fe200078e0204 */
[----:B------:R-:W-:Y:S01]  /*2720*/  SHF.R.U32.HI R26, RZ, 0x3, R226 ;  /* 0x00000003ff1a7819 */ /* 0x000fe200000116e2 */
[----:B------:R-:W-:Y:S01]  /*2730*/  IMAD.IADD R5, R196, 0x1, R5 ;  /* 0x00000001c4057824 */ /* 0x000fe200078e0205 */
[----:B------:R-:W-:Y:S01]  /*2740*/  @P0 LOP3.LUT R16, R16, 0x4, RZ, 0xfc, !PT ;  /* 0x0000000410100812 */ /* 0x000fe200078efcff */
[----:B------:R-:W-:Y:S01]  /*2750*/  IMAD.IADD R93, R93, 0x1, R7 ;  /* 0x000000015d5d7824 */ /* 0x000fe200078e0207 */
[----:B------:R-:W-:Y:S01]  /*2760*/  ISETP.GE.AND P0, PT, R18, R21, PT ;  /* 0x000000151200720c */ /* 0x000fe20003f06270 */
[----:B------:R-:W-:Y:S01]  /*2770*/  IMAD.IADD R91, R7, 0x1, R91 ;  /* 0x00000001075b7824 */ /* 0x000fe200078e025b */
[----:B------:R-:W-:Y:S01]  /*2780*/  SHF.R.S32.HI R8, RZ, 0x1f, R5 ;  /* 0x0000001fff087819 */ /* 0x000fe20000011405 */
[----:B------:R-:W-:Y:S01]  /*2790*/  IMAD.WIDE.U32 R92, R134, R88, R92 ;  /* 0x00000058865c7225 */ /* 0x000fe200078e005c */
[----:B------:R-:W-:-:S02]  /*27a0*/  SEL R3, R21, RZ, P0 ;  /* 0x000000ff15037207 */ /* 0x000fc40000000000 */
[-C--:B------:R-:W-:Y:S01]  /*27b0*/  LEA.HI R9, R8, R5.reuse, RZ, 0x6 ;  /* 0x0000000508097211 */ /* 0x080fe200078f30ff */
[----:B------:R-:W-:Y:S01]  /*27c0*/  IMAD.WIDE.U32 R90, R134, R88, R90 ;  /* 0x00000058865a7225 */ /* 0x000fe200078e005a */
[----:B------:R-:W-:Y:S02]  /*27d0*/  LEA.HI R7, R8, R5, RZ, 0x3 ;  /* 0x0000000508077211 */ /* 0x000fe400078f18ff */
[----:B------:R-:W-:Y:S01]  /*27e0*/  SHF.R.S32.HI R12, RZ, 0x1f, R11 ;  /* 0x0000001fff0c7819 */ /* 0x000fe2000001140b */
[----:B------:R-:W-:Y:S01]  /*27f0*/  IMAD.IADD R3, R18, 0x1, R3 ;  /* 0x0000000112037824 */ /* 0x000fe200078e0203 */
[----:B------:R-:W-:Y:S01]  /*2800*/  SHF.R.S32.HI R9, RZ, 0x6, R9 ;  /* 0x00000006ff097819 */ /* 0x000fe20000011409 */
[----:B------:R-:W-:Y:S01]  /*2810*/  IMAD.WIDE.U32 R98, R134, R94, R98 ;  /* 0x0000005e86627225 */ /* 0x000fe200078e0062 */
[----:B------:R-:W-:Y:S02]  /*2820*/  LOP3.LUT R5, R229, 0x38, R7, 0xf8, !PT ;  /* 0x00000038e5057812 */ /* 0x000fe400078ef807 */
[----:B------:R-:W-:Y:S01]  /*2830*/  SHF.R.S32.HI R4, RZ, 0x1f, R3 ;  /* 0x0000001fff047819 */ /* 0x000fe20000011403 */
[----:B------:R-:W-:Y:S01]  /*2840*/  IMAD R108, R108, 0x40, R219 ;  /* 0x000000406c6c7824 */ /* 0x000fe200078e02db */
[----:B------:R-:W-:-:S02]  /*2850*/  LEA.HI R13, R12, R11, RZ, 0x3 ;  /* 0x0000000b0c0d7211 */ /* 0x000fc400078f18ff */
[CC--:B------:R-:W-:Y:S02]  /*2860*/  LEA.HI R6, R4.reuse, R3.reuse, RZ, 0x3 ;  /* 0x0000000304067211 */ /* 0x0c0fe400078f18ff */
[----:B------:R-:W-:Y:S02]  /*2870*/  LEA.HI R3, R4, R3, RZ, 0x6 ;  /* 0x0000000304037211 */ /* 0x000fe400078f30ff */
[--C-:B------:R-:W-:Y:S02]  /*2880*/  LOP3.LUT R8, R226, 0x38, R6.reuse, 0xf8, !PT ;  /* 0x00000038e2087812 */ /* 0x100fe400078ef806 */
[----:B------:R-:W-:Y:S02]  /*2890*/  SHF.R.S32.HI R4, RZ, 0x6, R3 ;  /* 0x00000006ff047819 */ /* 0x000fe40000011403 */
[----:B------:R-:W-:Y:S02]  /*28a0*/  LOP3.LUT R3, R229, 0x38, R6, 0xf8, !PT ;  /* 0x00000038e5037812 */ /* 0x000fe400078ef806 */
[----:B------:R-:W-:-:S02]  /*28b0*/  LEA.HI R11, R12, R11, RZ, 0x6 ;  /* 0x0000000b0c0b7211 */ /* 0x000fc400078f30ff */
[----:B------:R-:W-:Y:S02]  /*28c0*/  LOP3.LUT R5, R5, R25, RZ, 0x3c, !PT ;  /* 0x0000001905057212 */ /* 0x000fe400078e3cff */
[----:B------:R-:W-:Y:S02]  /*28d0*/  SHF.R.S32.HI R11, RZ, 0x6, R11 ;  /* 0x00000006ff0b7819 */ /* 0x000fe4000001140b */
[----:B------:R-:W-:Y:S02]  /*28e0*/  LOP3.LUT R16, R16, 0xfffffffe, RZ, 0xc0, !PT ;  /* 0xfffffffe10107812 */ /* 0x000fe400078ec0ff */
[----:B------:R-:W-:Y:S02]  /*28f0*/  SHF.R.S32.HI R15, RZ, 0x1f, R134 ;  /* 0x0000001fff0f7819 */ /* 0x000fe40000011486 */
[----:B------:R-:W-:Y:S02]  /*2900*/  @P2 LOP3.LUT R16, R16, 0x1, RZ, 0xfc, !PT ;  /* 0x0000000110102812 */ /* 0x000fe400078efcff */
[----:B------:R-:W-:-:S02]  /*2910*/  ISETP.GE.AND P2, PT, R193, UR4, PT ;  /* 0x00000004c1007c0c */ /* 0x000fc4000bf46270 */
[----:B------:R-:W-:Y:S02]  /*2920*/  SHF.L.U64.HI R103, R88, 0x6, R89 ;  /* 0x0000000658677819 */ /* 0x000fe40000010259 */
[----:B------:R-:W-:Y:S02]  /*2930*/  SHF.L.U64.HI R101, R94, 0x6, R95 ;  /* 0x000000065e657819 */ /* 0x000fe4000001025f */
[----:B------:R-:W-:Y:S02]  /*2940*/  SHF.R.S32.HI R111, RZ, 0x3, R6 ;  /* 0x00000003ff6f7819 */ /* 0x000fe40000011406 */
[----:B------:R-:W-:Y:S02]  /*2950*/  SHF.R.S32.HI R110, RZ, 0x3, R7 ;  /* 0x00000003ff6e7819 */ /* 0x000fe40000011407 */
[----:B------:R-:W-:Y:S02]  /*2960*/  LOP3.LUT R6, R6, 0xfffffff8, RZ, 0xc0, !PT ;  /* 0xfffffff806067812 */ /* 0x000fe400078ec0ff */
[----:B-1----:R-:W-:-:S02]  /*2970*/  LEA.HI R137, R137, 0x8, RZ, 0x19 ;  /* 0x0000000889897811 */ /* 0x002fc400078fc8ff */
[--C-:B------:R-:W-:Y:S02]  /*2980*/  SHF.R.S32.HI R109, RZ, 0x3, R13.reuse ;  /* 0x00000003ff6d7819 */ /* 0x100fe4000001140d */
[----:B------:R-:W-:Y:S01]  /*2990*/  SHF.R.S32.HI R107, RZ, 0x1f, R6 ;  /* 0x0000001fff6b7819 */ /* 0x000fe20000011406 */
[C-C-:B--2---:R-:W-:Y:S02]  /*29a0*/  IMAD R130, R4.reuse, 0x1800, R28.reuse ;  /* 0x0000180004827824 */ /* 0x144fe400078e021c */
[----:B------:R-:W-:Y:S02]  /*29b0*/  IMAD R128, R9, 0x1800, R28 ;  /* 0x0000180009807824 */ /* 0x000fe400078e021c */
[--C-:B---3--:R-:W-:Y:S01]  /*29c0*/  IMAD R133, R4, 0x1800, R20.reuse ;  /* 0x0000180004857824 */ /* 0x108fe200078e0214 */
[----:B------:R-:W-:Y:S01]  /*29d0*/  LOP3.LUT R4, R3, R25, RZ, 0x3c, !PT ;  /* 0x0000001903047212 */ /* 0x000fe200078e3cff */
[----:B------:R-:W-:Y:S01]  /*29e0*/  IMAD R132, R9, 0x1800, R20 ;  /* 0x0000180009847824 */ /* 0x000fe200078e0214 */
[----:B------:R-:W-:Y:S01]  /*29f0*/  LOP3.LUT R3, R8, R26, RZ, 0x3c, !PT ;  /* 0x0000001a08037212 */ /* 0x000fe200078e3cff */
[----:B------:R-:W-:Y:S01]  /*2a00*/  IMAD R126, R11, 0x1800, R28 ;  /* 0x000018000b7e7824 */ /* 0x000fe200078e021c */
[C---:B------:R-:W-:Y:S01]  /*2a10*/  LOP3.LUT R8, R226.reuse, 0x38, R13, 0xf8, !PT ;  /* 0x00000038e2087812 */ /* 0x040fe200078ef80d */
[----:B------:R-:W-:Y:S01]  /*2a20*/  IMAD.IADD R133, R133, 0x1, R4 ;  /* 0x0000000185857824 */ /* 0x000fe200078e0204 */
[----:B------:R-:W-:Y:S01]  /*2a30*/  LOP3.LUT R4, R226, 0x38, R7, 0xf8, !PT ;  /* 0x00000038e2047812 */ /* 0x000fe200078ef807 */
[----:B------:R-:W-:Y:S01]  /*2a40*/  IMAD.IADD R130, R130, 0x1, R3 ;  /* 0x0000000182827824 */ /* 0x000fe200078e0203 */
[----:B------:R-:W-:Y:S01]  /*2a50*/  LOP3.LUT R3, R229, 0x38, R13, 0xf8, !PT ;  /* 0x00000038e5037812 */ /* 0x000fe200078ef80d */
[----:B------:R-:W-:Y:S01]  /*2a60*/  IMAD R129, R11, 0x1800, R20 ;  /* 0x000018000b817824 */ /* 0x000fe200078e0214 */
[----:B------:R-:W-:-:S02]  /*2a70*/  IADD3 R132, R132, R5, RZ ;  /* 0x0000000584847210 */ /* 0x000fc40007ffe0ff */
[-C--:B------:R-:W-:Y:S02]  /*2a80*/  LOP3.LUT R5, R4, R26.reuse, RZ, 0x3c, !PT ;  /* 0x0000001a04057212 */ /* 0x080fe400078e3cff */
[----:B------:R-:W-:Y:S02]  /*2a90*/  LOP3.LUT R4, R3, R25, RZ, 0x3c, !PT ;  /* 0x0000001903047212 */ /* 0x000fe400078e3cff */
[----:B------:R-:W-:Y:S01]  /*2aa0*/  LOP3.LUT R3, R8, R26, RZ, 0x3c, !PT ;  /* 0x0000001a08037212 */ /* 0x000fe200078e3cff */
[----:B------:R-:W-:Y:S01]  /*2ab0*/  IMAD.IADD R128, R128, 0x1, R5 ;  /* 0x0000000180807824 */ /* 0x000fe200078e0205 */
[----:B------:R-:W-:Y:S01]  /*2ac0*/  SEL R9, RZ, 0x20, P2 ;  /* 0x00000020ff097807 */ /* 0x000fe20001000000 */
[----:B------:R-:W-:Y:S01]  /*2ad0*/  IMAD R5, R15, R94, RZ ;  /* 0x0000005e0f057224 */ /* 0x000fe200078e02ff */
[----:B------:R-:W-:Y:S01]  /*2ae0*/  LOP3.LUT R7, R7, 0xfffffff8, RZ, 0xc0, !PT ;  /* 0xfffffff807077812 */ /* 0x000fe200078ec0ff */
[----:B------:R-:W-:Y:S01]  /*2af0*/  IMAD.IADD R126, R126, 0x1, R3 ;  /* 0x000000017e7e7824 */ /* 0x000fe200078e0203 */
[----:B------:R-:W-:Y:S01]  /*2b00*/  LOP3.LUT R3, R229, 0x18, R18, 0xf8, !PT ;  /* 0x00000018e5037812 */ /* 0x000fe200078ef812 */
[----:B------:R-:W-:Y:S01]  /*2b10*/  IMAD R15, R15, R88, RZ ;  /* 0x000000580f0f7224 */ /* 0x000fe200078e02ff */
[----:B------:R-:W-:Y:S01]  /*2b20*/  LOP3.LUT R26, R10, R9, RZ, 0xfc, !PT ;  /* 0x000000090a1a7212 */ /* 0x000fe200078efcff */
[C---:B------:R-:W-:Y:S01]  /*2b30*/  IMAD R11, R134.reuse, R95, R5 ;  /* 0x0000005f860b7224 */ /* 0x040fe200078e0205 */
[----:B------:R-:W-:Y:S01]  /*2b40*/  LOP3.LUT R3, R3, R25, RZ, 0x3c, !PT ;  /* 0x0000001903037212 */ /* 0x000fe200078e3cff */
[----:B------:R-:W-:Y:S01]  /*2b50*/  IMAD R5, R89, 0x60, RZ ;  /* 0x0000006059057824 */ /* 0x000fe200078e02ff */
[----:B------:R-:W-:Y:S01]  /*2b60*/  LOP3.LUT R8, R13, 0xfffffff8, RZ, 0xc0, !PT ;  /* 0xfffffff80d087812 */ /* 0x000fe200078ec0ff */
[----:B------:R-:W-:Y:S01]  /*2b70*/  IMAD R15, R134, R89, R15 ;  /* 0x00000059860f7224 */ /* 0x000fe200078e020f */
[----:B------:R-:W-:Y:S01]  /*2b80*/  LOP3.LUT R9, R10, 0x1, RZ, 0xc0, !PT ;  /* 0x000000010a097812 */ /* 0x000fe200078ec0ff */
[----:B------:R-:W-:Y:S01]  /*2b90*/  IMAD.WIDE.U32 R88, R88, 0x60, RZ ;  /* 0x0000006058587825 */ /* 0x000fe200078e00ff */
[----:B------:R-:W-:-:S02]  /*2ba0*/  LOP3.LUT R10, R26, 0x2, RZ, 0xc0, !PT ;  /* 0x000000021a0a7812 */ /* 0x000fc400078ec0ff */
[----:B------:R-:W-:Y:S01]  /*2bb0*/  LOP3.LUT R21, R26, 0x8, RZ, 0xc0, !PT ;  /* 0x000000081a157812 */ /* 0x000fe200078ec0ff */
[----:B------:R-:W-:Y:S01]  /*2bc0*/  IMAD.WIDE.U32 R94, R94, 0x60, RZ ;  /* 0x000000605e5e7825 */ /* 0x000fe200078e00ff */
[----:B------:R-:W-:Y:S02]  /*2bd0*/  IADD3 R124, R89, R5, RZ ;  /* 0x00000005597c7210 */ /* 0x000fe40007ffe0ff */
[----:B------:R-:W-:Y:S01]  /*2be0*/  LOP3.LUT R25, R26, 0x10, RZ, 0xc0, !PT ;  /* 0x000000101a197812 */ /* 0x000fe200078ec0ff */
[----:B------:R-:W-:Y:S01]  /*2bf0*/  IMAD.IADD R125, R20, 0x1, R3 ;  /* 0x00000001147d7824 */ /* 0x000fe200078e0203 */
[C---:B------:R-:W-:Y:S01]  /*2c00*/  LOP3.LUT R20, R26.reuse, 0x4, RZ, 0xc0, !PT ;  /* 0x000000041a147812 */ /* 0x040fe200078ec0ff */
[----:B------:R-:W-:Y:S01]  /*2c10*/  IMAD.IADD R129, R129, 0x1, R4 ;  /* 0x0000000181817824 */ /* 0x000fe200078e0204 */
[----:B------:R-:W-:Y:S01]  /*2c20*/  SHF.R.S32.HI R106, RZ, 0x1f, R7 ;  /* 0x0000001fff6a7819 */ /* 0x000fe20000011407 */
[----:B------:R-:W-:Y:S01]  /*2c30*/  IMAD.IADD R123, R95, 0x1, R123 ;  /* 0x000000015f7b7824 */ /* 0x000fe200078e027b */
[----:B------:R-:W-:Y:S01]  /*2c40*/  SHF.R.S32.HI R105, RZ, 0x1f, R8 ;  /* 0x0000001fff697819 */ /* 0x000fe20000011408 */
[----:B------:R-:W-:Y:S01]  /*2c50*/  IMAD.IADD R100, R99, 0x1, R11 ;  /* 0x0000000163647824 */ /* 0x000fe200078e020b */
[----:B------:R-:W-:Y:S01]  /*2c60*/  LOP3.LUT R26, R26, 0x20, RZ, 0xc0, !PT ;  /* 0x000000201a1a7812 */ /* 0x000fe200078ec0ff */
[----:B------:R-:W-:Y:S01]  /*2c70*/  IMAD.IADD R3, R11, 0x1, R97 ;  /* 0x000000010b037824 */ /* 0x000fe200078e0261 */
[----:B------:R-:W-:Y:S01]  /*2c80*/  SHF.R.S32.HI R121, RZ, 0x1f, R0 ;  /* 0x0000001fff797819 */ /* 0x000fe20000011400 */
[----:B------:R-:W-:-:S02]  /*2c90*/  IMAD.IADD R4, R93, 0x1, R15 ;  /* 0x000000015d047824 */ /* 0x000fc400078e020f */
[----:B------:R-:W-:-:S07]  /*2ca0*/  IMAD.IADD R5, R15, 0x1, R91 ;  /* 0x000000010f057824 */ /* 0x000fce00078e025b */
.L_x_1672:
        /* <DEDUP_REMOVED lines=11> */
[----:B--2---:R-:W2:Y:S08]  /*2d60*/  @!P2 LDC.64 R12, c[0x0][0x418] ;  /* 0x00010600ff0cab82 */ /* 0x004eb00000000a00 */
[----:B---3--:R-:W3:Y:S08]  /*2d70*/  @P3 LDC R11, c[0x0][0x434] ;  /* 0x00010d00ff0b3b82 */ /* 0x008ef00000000800 */
[----:B----4-:R-:W4:Y:S01]  /*2d80*/  @P3 LDC R30, c[0x0][0x438] ;  /* 0x00010e00ff1e3b82 */ /* 0x010f220000000800 */
[----:B---3--:R-:W-:-:S05]  /*2d90*/  @P3 IMAD.HI.U32 R11, R32, R11, RZ ;  /* 0x0000000b200b3227 */ /* 0x008fca00078e00ff */
[----:B----4-:R-:W-:Y:S01]  /*2da0*/  @P3 SHF.R.U32.HI R28, RZ, R30, R11 ;  /* 0x0000001eff1c3219 */ /* 0x010fe2000001160b */
[----:B0-----:R-:W-:-:S03]  /*2db0*/  @!P2 IMAD R11, R121, R14, RZ ;  /* 0x0000000e790ba224 */ /* 0x001fc600078e02ff */
[--C-:B------:R-:W-:Y:S01]  /*2dc0*/  @!P2 SHF.R.S32.HI R29, RZ, 0x1f, R28.reuse ;  /* 0x0000001fff1da819 */ /* 0x100fe2000001141c */
[C---:B------:R-:W-:Y:S02]  /*2dd0*/  @!P2 IMAD R11, R0.reuse, R15, R11 ;  /* 0x0000000f000ba224 */ /* 0x040fe400078e020b */
[----:B------:R-:W-:-:S05]  /*2de0*/  @!P2 IMAD.WIDE.U32 R14, R0, R14, R28 ;  /* 0x0000000e000ea225 */ /* 0x000fca00078e001c */
[----:B------:R-:W-:Y:S02]  /*2df0*/  @!P2 IADD3 R11, R15, R11, RZ ;  /* 0x0000000b0f0ba210 */ /* 0x000fe40007ffe0ff */
[----:B--2---:R-:W-:-:S04]  /*2e00*/  @!P2 LEA R12, P3, R14, R12, 0x2 ;  /* 0x0000000c0e0ca211 */ /* 0x004fc800078610ff */
[----:B------:R-:W-:-:S05]  /*2e10*/  @!P2 LEA.HI.X R13, R14, R13, R11, 0x2, P3 ;  /* 0x0000000d0e0da211 */ /* 0x000fca00018f140b */
[----:B------:R0:W5:Y:S01]  /*2e20*/  @!P2 LDG.E R27, desc[UR60][R12.64] ;  /* 0x0000003c0c1ba981 */ /* 0x000162000c1e1900 */
[----:B------:R-:W-:Y:S01]  /*2e30*/  ISETP.GT.AND P2, PT, R2, R119, PT ;  /* 0x000000770200720c */ /* 0x000fe20003f44270 */
[----:B------:R-:W-:Y:S01]  /*2e40*/  IMAD R77, R22, 0x4800, R125 ;  /* 0x00004800164d7824 */ /* 0x000fe200078e027d */
[----:B------:R-:W-:Y:S01]  /*2e50*/  LOP3.LUT R16, R16, 0xfffffffd, RZ, 0xc0, !PT ;  /* 0xfffffffd10107812 */ /* 0x000fe200078ec0ff */
[----:B------:R-:W-:Y:S01]  /*2e60*/  IMAD.MOV R15, RZ, RZ, -R28 ;  /* 0x000000ffff0f7224 */ /* 0x000fe200078e0a1c */
[----:B------:R-:W-:Y:S01]  /*2e70*/  LOP3.LUT P4, RZ, R120, 0x4, RZ, 0xc0, !PT ;  /* 0x0000000478ff7812 */ /* 0x000fe2000788c0ff */
[----:B------:R-:W-:Y:S01]  /*2e80*/  VIADD R11, R77, 0x20 ;  /* 0x000000204d0b7836 */ /* 0x000fe20000000000 */
[----:B------:R-:W-:Y:S05]  /*2e90*/  YIELD ;  /* 0x0000000000007946 */ /* 0x000fea0003800000 */
[----:B------:R-:W-:Y:S01]  /*2ea0*/  BSSY B0, `(.L_x_1567) ;  /* 0x00007ab000007945 */ /* 0x000fe20003800000 */
[----:B------:R-:W-:Y:S01]  /*2eb0*/  IMAD R76, R76, R15, R32 ;  /* 0x0000000f4c4c7224 */ /* 0x000fe200078e0220 */
[----:B------:R-:W-:-:S02]  /*2ec0*/  @P2 LOP3.LUT R16, R16, 0x2, RZ, 0xfc, !PT ;  /* 0x0000000210102812 */ /* 0x000fc400078efcff */
[----:B-1----:R-:W-:Y:S02]  /*2ed0*/  ISETP.GE.AND P2, PT, R117, 0x1, PT ;  /* 0x000000017500780c */ /* 0x002fe40003f46270 */
[C---:B------:R-:W-:Y:S02]  /*2ee0*/  @P4 VIADD R11, R77.reuse, 0xffffffe0 ;  /* 0xffffffe04d0b4836 */ /* 0x040fe40000000000 */
[--C-:B------:R-:W-:Y:S02]  /*2ef0*/  IMAD R77, R77, 0x2, R112.reuse ;  /* 0x000000024d4d7824 */ /* 0x100fe400078e0270 */
[----:B------:R-:W-:-:S07]  /*2f00*/  IMAD R78, R11, 0x2, R112 ;  /* 0x000000020b4e7824 */ /* 0x000fce00078e0270 */
[----:B0-----:R-:W-:Y:S05]  /*2f10*/  @!P2 BRA `(.L_x_1568) ;  /* 0x0000007000b8a947 */ /* 0x001fea0003800000 */
[----:B------:R-:W-:Y:S01]  /*2f20*/  SHF.R.S32.HI R79, RZ, 0x1f, R76 ;  /* 0x0000001fff4f7819 */ /* 0x000fe2000001144c */
[----:B------:R-:W-:Y:S01]  /*2f30*/  ULDC.64 UR4, c[0x0][0x300] ;  /* 0x0000c00000047ab9 */ /* 0x000fe20000000a00 */
[----:B-----5:R-:W-:Y:S01]  /*2f40*/  SHF.R.S32.HI R84, RZ, 0x1f, R27 ;  /* 0x0000001fff547819 */ /* 0x020fe2000001141b */
[----:B------:R-:W-:Y:S01]  /*2f50*/  IMAD.WIDE.U32 R12, R76, UR4, RZ ;  /* 0x000000044c0c7c25 */ /* 0x000fe2000f8e00ff */
[----:B------:R-:W-:Y:S02]  /*2f60*/  ULDC.U8 UR6, c[0x0][0x410] ;  /* 0x0001040000067ab9 */ /* 0x000fe40000000000 */
[----:B------:R-:W-:Y:S01]  /*2f70*/  ISETP.NE.AND P2, PT, RZ, UR6, PT ;  /* 0x00000006ff007c0c */ /* 0x000fe2000bf45270 */
[----:B------:R-:W-:Y:S02]  /*2f80*/  IMAD R11, R79, UR4, RZ ;  /* 0x000000044f0b7c24 */ /* 0x000fe4000f8e02ff */
[----:B------:R-:W-:Y:S02]  /*2f90*/  IMAD R15, R124, R2, RZ ;  /* 0x000000027c0f7224 */ /* 0x000fe400078e02ff */
[----:B------:R-:W-:Y:S01]  /*2fa0*/  IMAD R11, R76, UR5, R11 ;  /* 0x000000054c0b7c24 */ /* 0x000fe2000f8e020b */
[----:B------:R-:W-:Y:S01]  /*2fb0*/  ULDC.64 UR4, c[0x0][0x310] ;  /* 0x0000c40000047ab9 */ /* 0x000fe20000000a00 */
[----:B------:R-:W-:-:S02]  /*2fc0*/  IMAD R85, R2, -0x60, R24 ;  /* 0xffffffa002557824 */ /* 0x000fc400078e0218 */
[----:B------:R-:W-:Y:S02]  /*2fd0*/  IMAD R14, R84, UR4, RZ ;  /* 0x00000004540e7c24 */ /* 0x000fe4000f8e02ff */
[----:B------:R-:W-:Y:S01]  /*2fe0*/  IMAD.IADD R13, R13, 0x1, R11 ;  /* 0x000000010d0d7824 */ /* 0x000fe200078e020b */
[----:B------:R-:W-:Y:S01]  /*2ff0*/  VIMNMX R85, R85, 0x60, PT ;  /* 0x0000006055557848 */ /* 0x000fe20003fe0100 */
[C---:B------:R-:W-:Y:S02]  /*3000*/  IMAD R11, R27.reuse, UR5, R14 ;  /* 0x000000051b0b7c24 */ /* 0x040fe4000f8e020e */
[----:B------:R-:W-:Y:S01]  /*3010*/  IMAD.WIDE.U32 R12, R27, UR4, R12 ;  /* 0x000000041b0c7c25 */ /* 0x000fe2000f8e000c */
[----:B------:R-:W-:-:S03]  /*3020*/  ULDC.64 UR4, c[0x0][0x308] ;  /* 0x0000c20000047ab9 */ /* 0x000fc60000000a00 */
[----:B------:R-:W-:Y:S01]  /*3030*/  IMAD.IADD R13, R13, 0x1, R11 ;  /* 0x000000010d0d7824 */ /* 0x000fe200078e020b */
[----:B------:R-:W-:Y:S01]  /*3040*/  SHF.R.S32.HI R11, RZ, 0x1f, R2 ;  /* 0x0000001fff0b7819 */ /* 0x000fe20000011402 */
[----:B------:R-:W-:Y:S02]  /*3050*/  IMAD R14, R123, R2, RZ ;  /* 0x000000027b0e7224 */ /* 0x000fe400078e02ff */
[----:B------:R-:W-:-:S04]  /*3060*/  IMAD.WIDE.U32 R28, R202, UR4, R12 ;  /* 0x00000004ca1c7c25 */ /* 0x000fc8000f8e000c */
[----:B------:R-:W-:Y:S01]  /*3070*/  IMAD R113, R202, UR5, R29 ;  /* 0x00000005ca717c24 */ /* 0x000fe2000f8e021d */
[----:B------:R-:W-:Y:S01]  /*3080*/  ULDC.64 UR4, c[0x0][0x2e8] ;  /* 0x0000ba0000047ab9 */ /* 0x000fe20000000a00 */
[C---:B------:R-:W-:Y:S01]  /*3090*/  IMAD R31, R11.reuse, R94, R14 ;  /* 0x0000005e0b1f7224 */ /* 0x040fe200078e020e */
[----:B------:R-:W-:Y:S01]  /*30a0*/  LEA R116, P3, R28, UR4, 0x1 ;  /* 0x000000041c747c11 */ /* 0x000fe2000f8608ff */
[----:B------:R-:W-:Y:S02]  /*30b0*/  IMAD R33, R11, R88, R15 ;  /* 0x000000580b217224 */ /* 0x000fe400078e020f */
[----:B------:R-:W-:Y:S01]  /*30c0*/  IMAD.WIDE.U32 R14, R94, R2, RZ ;  /* 0x000000025e0e7225 */ /* 0x000fe200078e00ff */
[----:B------:R-:W-:-:S03]  /*30d0*/  LEA.HI.X R113, R28, UR5, R113, 0x1, P3 ;  /* 0x000000051c717c11 */ /* 0x000fc600098f0c71 */
[----:B------:R-:W-:Y:S01]  /*30e0*/  IMAD.WIDE.U32 R12, R88, R2, RZ ;  /* 0x00000002580c7225 */ /* 0x000fe200078e00ff */
[----:B------:R-:W-:-:S03]  /*30f0*/  IADD3 R11, R15, R31, RZ ;  /* 0x0000001f0f0b7210 */ /* 0x000fc60007ffe0ff */
[----:B------:R-:W-:Y:S01]  /*3100*/  IMAD.IADD R80, R13, 0x1, R33 ;  /* 0x000000010d507824 */ /* 0x000fe200078e0221 */
[----:B------:R-:W-:Y:S06]  /*3110*/  @!P2 BRA `(.L_x_1569) ;  /* 0x0000003400a0a947 */ /* 0x000fec0003800000 */
        /* <DEDUP_REMOVED lines=19> */
[----:B------:R-:W-:Y:S01]  /*3250*/  CS2R R74, SRZ ;  /* 0x00000000004a7805 */ /* 0x000fe2000001ff00 */
[----:B------:R-:W-:Y:S01]  /*3260*/  IMAD.X R32, R11, 0x1, R100, P2 ;  /* 0x000000010b207824 */ /* 0x000fe200010e0664 */
[----:B------:R-:W-:-:S04]  /*3270*/  LEA R30, P2, R31, UR4, 0x1 ;  /* 0x000000041f1e7c11 */ /* 0x000fc8000f8408ff */
[----:B------:R-:W-:Y:S01]  /*3280*/  LEA.HI.X R31, R31, UR5, R32, 0x1, P2 ;  /* 0x000000051f1f7c11 */ /* 0x000fe200090f0c20 */
[----:B------:R-:W-:Y:S01]  /*3290*/  ULDC.64 UR4, c[0x0][0x400] ;  /* 0x0001000000047ab9 */ /* 0x000fe20000000a00 */
[----:B------:R-:W-:-:S05]  /*32a0*/  IADD3 R33, P2, R92, R12, RZ ;  /* 0x0000000c5c217210 */ /* 0x000fca0007f5e0ff */
[----:B------:R-:W-:Y:S01]  /*32b0*/  IMAD.X R34, R80, 0x1, R4, P2 ;  /* 0x0000000150227824 */ /* 0x000fe200010e0604 */
        /* <DEDUP_REMOVED lines=30> */
.L_x_1571:
[----:B------:R-:W-:Y:S05]  /*34a0*/  BSYNC B1 ;  /* 0x0000000000017941 */ /* 0x000fea0003800000 */
.L_x_1570:
[----:B0-----:R-:W-:Y:S01]  /*34b0*/  VIADD R30, R219, 0x40 ;  /* 0x00000040db1e7836 */ /* 0x001fe20000000000 */
[----:B------:R-:W-:Y:S01]  /*34c0*/  BSSY B1, `(.L_x_1572) ;  /* 0x0000037000017945 */ /* 0x000fe20003800000 */
[----:B------:R-:W-:Y:S02]  /*34d0*/  CS2R R32, SRZ ;  /* 0x0000000000207805 */ /* 0x000fe4000001ff00 */
[----:B------:R-:W-:Y:S02]  /*34e0*/  CS2R R36, SRZ ;  /* 0x0000000000247805 */ /* 0x000fe4000001ff00 */
[----:B------:R-:W-:Y:S02]  /*34f0*/  CS2R R40, SRZ ;  /* 0x0000000000287805 */ /* 0x000fe4000001ff00 */
[----:B------:R-:W-:Y:S02]  /*3500*/  ISETP.GE.AND P4, PT, R30, R85, PT ;  /* 0x000000551e00720c */ /* 0x000fe40003f86270 */
[----:B------:R-:W-:-:S02]  /*3510*/  CS2R R44, SRZ ;  /* 0x00000000002c7805 */ /* 0x000fc4000001ff00 */
[----:B------:R-:W-:Y:S02]  /*3520*/  CS2R R48, SRZ ;  /* 0x0000000000307805 */ /* 0x000fe4000001ff00 */
[----:B------:R-:W-:Y:S02]  /*3530*/  CS2R R30, SRZ ;  /* 0x00000000001e7805 */ /* 0x000fe4000001ff00 */
[----:B------:R-:W-:Y:S02]  /*3540*/  CS2R R34, SRZ ;  /* 0x0000000000227805 */ /* 0x000fe4000001ff00 */
[----:B------:R-:W-:Y:S02]  /*3550*/  CS2R R38, SRZ ;  /* 0x0000000000267805 */ /* 0x000fe4000001ff00 */
[----:B------:R-:W-:Y:S02]  /*3560*/  CS2R R42, SRZ ;  /* 0x00000000002a7805 */ /* 0x000fe4000001ff00 */
[----:B------:R-:W-:Y:S01]  /*3570*/  CS2R R46, SRZ ;  /* 0x00000000002e7805 */ /* 0x000fe2000001ff00 */
[----:B-----5:R-:W-:Y:S01]  /*3580*/  IMAD.MOV.U32 R81, RZ, RZ, R52 ;  /* 0x000000ffff517224 */ /* 0x020fe200078e0034 */
[----:B------:R-:W-:Y:S01]  /*3590*/  CS2R R50, SRZ ;  /* 0x0000000000327805 */ /* 0x000fe2000001ff00 */
[----:B------:R-:W-:Y:S06]  /*35a0*/  @P4 BRA `(.L_x_1573) ;  /* 0x0000000000a04947 */ /* 0x000fec0003800000 */
        /* <DEDUP_REMOVED lines=40> */
.L_x_1573:
[----:B------:R-:W-:Y:S05]  /*3830*/  BSYNC B1 ;  /* 0x0000000000017941 */ /* 0x000fea0003800000 */
.L_x_1572:
[----:B------:R-:W2:Y:S01]  /*3840*/  LDL R11, [R1+0x3c] ;  /* 0x00003c00010b7983 */ /* 0x000ea20000100800 */
[----:B0-----:R-:W-:Y:S01]  /*3850*/  IMAD.MOV.U32 R12, RZ, RZ, R56 ;  /* 0x000000ffff0c7224 */ /* 0x001fe200078e0038 */
[----:B------:R-:W-:Y:S01]  /*3860*/  MOV R14, R60 ;  /* 0x0000003c000e7202 */ /* 0x000fe20000000f00 */
[----:B------:R-:W-:-:S03]  /*3870*/  IMAD.MOV.U32 R13, RZ, RZ, R57 ;  /* 0x000000ffff0d7224 */ /* 0x000fc600078e0039 */
[----:B------:R-:W-:Y:S01]  /*3880*/  PRMT R151, R14, 0x7610, R151 ;  /* 0x000076100e977816 */ /* 0x000fe20000000097 */
[----:B------:R-:W-:Y:S01]  /*3890*/  IMAD.MOV.U32 R14, RZ, RZ, R73 ;  /* 0x000000ffff0e7224 */ /* 0x000fe200078e0049 */
[----:B------:R-:W-:Y:S01]  /*38a0*/  PRMT R148, R12, 0x5410, R13 ;  /* 0x000054100c947816 */ /* 0x000fe2000000000d */
[----:B------:R-:W-:Y:S02]  /*38b0*/  IMAD.MOV.U32 R12, RZ, RZ, R65 ;  /* 0x000000ffff0c7224 */ /* 0x000fe400078e0041 */
[----:B------:R-:W-:-:S05]  /*38c0*/  IMAD.MOV.U32 R13, RZ, RZ, R61 ;  /* 0x000000ffff0d7224 */ /* 0x000fca00078e003d */
[----:B------:R-:W-:Y:S01]  /*38d0*/  PRMT R150, R13, 0x7610, R150 ;  /* 0x000076100d967816 */ /* 0x000fe20000000096 */
[----:B------:R-:W-:-:S05]  /*38e0*/  IMAD.MOV.U32 R13, RZ, RZ, R72 ;  /* 0x000000ffff0d7224 */ /* 0x000fca00078e0048 */
[----:B------:R-:W-:Y:S02]  /*38f0*/  PRMT R143, R13, 0x5410, R14 ;  /* 0x000054100d8f7816 */ /* 0x000fe4000000000e */
[----:B--2---:R-:W-:Y:S01]  /*3900*/  R2UR UR4, R11 ;  /* 0x000000000b0472ca */ /* 0x004fe200000e0000 */
[----:B------:R-:W-:-:S05]  /*3910*/  IMAD.MOV.U32 R11, RZ, RZ, R53 ;  /* 0x000000ffff0b7224 */ /* 0x000fca00078e0035 */
[----:B------:R-:W-:Y:S01]  /*3920*/  PRMT R146, R81, 0x5410, R11 ;  /* 0x0000541051927816 */ /* 0x000fe2000000000b */
[----:B------:R-:W-:-:S05]  /*3930*/  IMAD.MOV.U32 R11, RZ, RZ, R64 ;  /* 0x000000ffff0b7224 */ /* 0x000fca00078e0040 */
[----:B------:R-:W-:Y:S01]  /*3940*/  PRMT R152, R12, 0x5410, R11 ;  /* 0x000054100c987816 */ /* 0x000fe2000000000b */
[----:B------:R-:W-:Y:S01]  /*3950*/  IMAD.MOV.U32 R11, RZ, RZ, R68 ;  /* 0x000000ffff0b7224 */ /* 0x000fe200078e0044 */
[----:B------:R-:W-:Y:S01]  /*3960*/  UISETP.NE.AND UP0, UPT, UR4, 0x3, UPT ;  /* 0x000000030400788c */ /* 0x000fe2000bf05270 */
[----:B------:R-:W-:-:S05]  /*3970*/  IMAD.MOV.U32 R12, RZ, RZ, R69 ;  /* 0x000000ffff0c7224 */ /* 0x000fca00078e0045 */
[----:B------:R-:W-:Y:S01]  /*3980*/  PRMT R153, R11, 0x5410, R12 ;  /* 0x000054100b997816 */ /* 0x000fe2000000000c */
[----:B------:R-:W-:Y:S01]  /*3990*/  IMAD.MOV.U32 R12, RZ, RZ, R54 ;  /* 0x000000ffff0c7224 */ /* 0x000fe200078e0036 */
[----:B------:R-:W-:Y:S02]  /*39a0*/  MOV R11, R55 ;  /* 0x00000037000b7202 */ /* 0x000fe40000000f00 */
[----:B------:R-:W-:Y:S02]  /*39b0*/  PLOP3.LUT P2, PT, PT, PT, UP0, 0x80, 0x0 ;  /* 0x000000000000781c */ /* 0x000fe40003f4f008 */
[----:B------:R-:W-:Y:S01]  /*39c0*/  PRMT R147, R12, 0x5410, R11 ;  /* 0x000054100c937816 */ /* 0x000fe2000000000b */
[----:B------:R-:W-:Y:S02]  /*39d0*/  IMAD.MOV.U32 R12, RZ, RZ, R58 ;  /* 0x000000ffff0c7224 */ /* 0x000fe400078e003a */
[----:B------:R-:W-:-:S05]  /*39e0*/  IMAD.MOV.U32 R11, RZ, RZ, R59 ;  /* 0x000000ffff0b7224 */ /* 0x000fca00078e003b */
[----:B------:R-:W-:Y:S01]  /*39f0*/  PRMT R149, R12, 0x5410, R11 ;  /* 0x000054100c957816 */ /* 0x000fe2000000000b */
[----:B------:R-:W-:Y:S02]  /*3a00*/  IMAD.MOV.U32 R12, RZ, RZ, R62 ;  /* 0x000000ffff0c7224 */ /* 0x000fe400078e003e */
[----:B------:R-:W-:-:S03]  /*3a10*/  IMAD.MOV.U32 R11, RZ, RZ, R63 ;  /* 0x000000ffff0b7224 */ /* 0x000fc600078e003f */
[----:B------:R-:W-:Y:S01]  /*3a20*/  PRMT R151, R151, 0x5410, R12 ;  /* 0x0000541097977816 */ /* 0x000fe2000000000c */
[----:B------:R-:W-:Y:S01]  /*3a30*/  IMAD.MOV.U32 R12, RZ, RZ, R67 ;  /* 0x000000ffff0c7224 */ /* 0x000fe200078e0043 */
[----:B------:R-:W-:Y:S01]  /*3a40*/  PRMT R150, R150, 0x5410, R11 ;  /* 0x0000541096967816 */ /* 0x000fe2000000000b */
[----:B------:R-:W-:-:S05]  /*3a50*/  IMAD.MOV.U32 R11, RZ, RZ, R66 ;  /* 0x000000ffff0b7224 */ /* 0x000fca00078e0042 */
[----:B------:R-:W-:Y:S01]  /*3a60*/  PRMT R154, R11, 0x5410, R12 ;  /* 0x000054100b9a7816 */ /* 0x000fe2000000000c */
[----:B------:R-:W-:Y:S02]  /*3a70*/  IMAD.MOV.U32 R11, RZ, RZ, R70 ;  /* 0x000000ffff0b7224 */ /* 0x000fe400078e0046 */
[----:B------:R-:W-:-:S05]  /*3a80*/  IMAD.MOV.U32 R12, RZ, RZ, R71 ;  /* 0x000000ffff0c7224 */ /* 0x000fca00078e0047 */
[----:B------:R-:W-:Y:S01]  /*3a90*/  PRMT R155, R11, 0x5410, R12 ;  /* 0x000054100b9b7816 */ /* 0x000fe2000000000c */
[----:B------:R-:W-:Y:S01]  /*3aa0*/  IMAD.MOV.U32 R12, RZ, RZ, R75 ;  /* 0x000000ffff0c7224 */ /* 0x000fe200078e004b */
[----:B------:R-:W-:-:S04]  /*3ab0*/  MOV R11, R74 ;  /* 0x0000004a000b7202 */ /* 0x000fc80000000f00 */
[----:B------:R-:W-:Y:S01]  /*3ac0*/  PRMT R156, R11, 0x5410, R12 ;  /* 0x000054100b9c7816 */ /* 0x000fe2000000000c */
[----:B-----5:R-:W-:Y:S02]  /*3ad0*/  IMAD.MOV.U32 R12, RZ, RZ, R28 ;  /* 0x000000ffff0c7224 */ /* 0x020fe400078e001c */
[----:B------:R-:W-:-:S05]  /*3ae0*/  IMAD.MOV.U32 R11, RZ, RZ, R29 ;  /* 0x000000ffff0b7224 */ /* 0x000fca00078e001d */
[----:B------:R-:W-:Y:S01]  /*3af0*/  PRMT R81, R12, 0x5410, R11 ;  /* 0x000054100c517816 */ /* 0x000fe2000000000b */
[----:B------:R-:W-:Y:S02]  /*3b00*/  IMAD.MOV.U32 R12, RZ, RZ, R32 ;  /* 0x000000ffff0c7224 */ /* 0x000fe400078e0020 */
        /* <DEDUP_REMOVED lines=23> */
[----:B------:R-:W-:-:S05]  /*3c80*/  IMAD.MOV.U32 R11, RZ, RZ, R42 ;  /* 0x000000ffff0b7224 */ /* 0x000fca00078e002a */
        /* <DEDUP_REMOVED lines=11> */
[----:B------:R-:W-:Y:S06]  /*3d40*/  @!P2 BRA `(.L_x_1574) ;  /* 0x000000000004a947 */ /* 0x000fec0003800000 */
[----:B------:R-:W-:Y:S01]  /*3d50*/  BPT.TRAP 0x1 ;  /* 0x000000040000795c */ /* 0x000fe20000300000 */
.L_x_1574:
[----:B------:R-:W-:Y:S01]  /*3d60*/  IMAD R86, R22, 0x8, R17 ;  /* 0x0000000816567824 */ /* 0x000fe200078e0211 */
[----:B------:R-:W-:Y:S01]  /*3d70*/  SHF.L.U32 R87, R220, 0x1f, RZ ;  /* 0x0000001fdc577819 */ /* 0x000fe200000006ff */
[----:B------:R-:W-:Y:S03]  /*3d80*/  BSSY B1, `(.L_x_1575) ;  /* 0x0000003000017945 */ /* 0x000fe60003800000 */
[----:B------:R-:W0:Y:S02]  /*3d90*/  SYNCS.PHASECHK.TRANS64.TRYWAIT P5, [R86+URZ+0x30890], R87 ;  /* 0x03089057560075a7 */ /* 0x000e2400080a017f */
[----:B0-----:R-:W-:Y:S05]  /*3da0*/  @!P5 BRA `(.L_x_1576) ;  /* 0x0000028800c0d947 */ /* 0x001fea0003800000 */
.L_x_2000:
[----:B------:R-:W-:Y:S05]  /*3db0*/  BSYNC B1 ;  /* 0x0000000000017941 */ /* 0x000fea0003800000 */
.L_x_1575:
[----:B------:R-:W-:-:S03]  /*3dc0*/  UMOV UR4, 0xffffffff ;  /* 0xffffffff00047882 */ /* 0x000fc60000000000 */
[----:B------:R-:W-:Y:S05]  /*3dd0*/  BRA.DIV UR4, `(.L_x_1577) ;  /* 0x0000028a04c87947 */ /* 0x000fea000b800000 */
[----:B------:R1:W2:Y:S04]  /*3de0*/  SHFL.IDX PT, R80, R113, RZ, 0x1c1f ;  /* 0x001c1fff71507589 */ /* 0x0002a800000e0000 */
[----:B------:R1:W3:Y:S02]  /*3df0*/  SHFL.IDX PT, R11, R116, RZ, 0x1c1f ;  /* 0x001c1fff740b7589 */ /* 0x0002e400000e0000 */
.L_x_2004:
        /* <DEDUP_REMOVED lines=9> */
[--C-:B------:R-:W-:Y:S01]  /*3e90*/  SHF.R.U64 R131, R72, 0x10, R73.reuse ;  /* 0x0000001048837819 */ /* 0x100fe20000001249 */
[----:B0-----:R-:W-:Y:S01]  /*3ea0*/  HADD2.F32 R142, -RZ, R13.H0_H0 ;  /* 0x2000000dff8e7230 */ /* 0x001fe20000004100 */
[----:B------:R-:W-:Y:S02]  /*3eb0*/  SHF.R.U32.HI R72, RZ, 0x10, R73 ;  /* 0x00000010ff487819 */ /* 0x000fe40000011649 */
[--C-:B------:R-:W-:Y:S01]  /*3ec0*/  SHF.R.U64 R73, R74, 0x10, R75.reuse ;  /* 0x000000104a497819 */ /* 0x100fe2000000124b */
[----:B------:R-:W-:Y:S01]  /*3ed0*/  HADD2.F32 R131, -RZ, R131.H0_H0 ;  /* 0x20000083ff837230 */ /* 0x000fe20000004100 */
[----:B------:R-:W-:Y:S01]  /*3ee0*/  SHF.R.U32.HI R74, RZ, 0x10, R75 ;  /* 0x00000010ff4a7819 */ /* 0x000fe2000001164b */
[----:B------:R-:W-:Y:S02]  /*3ef0*/  HADD2.F32 R75, -RZ, R13.H1_H1 ;  /* 0x3000000dff4b7230 */ /* 0x000fe40000004100 */
[----:B------:R-:W-:Y:S02]  /*3f00*/  HADD2.F32 R73, -RZ, R73.H0_H0 ;  /* 0x20000049ff497230 */ /* 0x000fe40000004100 */
[----:B------:R-:W-:-:S02]  /*3f10*/  HADD2.F32 R74, -RZ, R74.H0_H0 ;  /* 0x2000004aff4a7230 */ /* 0x000fc40000004100 */
[----:B------:R-:W-:Y:S02]  /*3f20*/  HADD2.F32 R72, -RZ, R72.H0_H0 ;  /* 0x20000048ff487230 */ /* 0x000fe40000004100 */
[-C--:B------:R-:W-:Y:S01]  /*3f30*/  FMUL.FTZ R13, R75, R73.reuse ;  /* 0x000000494b0d7220 */ /* 0x080fe20000410000 */
[----:B------:R-:W-:-:S03]  /*3f40*/  FMUL.FTZ R73, R142, R73 ;  /* 0x000000498e497220 */ /* 0x000fc60000410000 */
[-C--:B------:R-:W-:Y:S01]  /*3f50*/  FFMA.FTZ R13, R142, R131.reuse, -R13 ;  /* 0x000000838e0d7223 */ /* 0x080fe2000001080d */
[----:B------:R-:W-:Y:S01]  /*3f60*/  FFMA.FTZ R73, R75, R131, R73 ;  /* 0x000000834b497223 */ /* 0x000fe20000010049 */
[--C-:B------:R-:W-:Y:S01]  /*3f70*/  HADD2.F32 R75, -RZ, R15.reuse.H1_H1 ;  /* 0x3000000fff4b7230 */ /* 0x100fe20000004100 */
[----:B------:R-:W-:Y:S01]  /*3f80*/  MOV R142, R12 ;  /* 0x0000000c008e7202 */ /* 0x000fe20000000f00 */
[----:B------:R-:W-:Y:S02]  /*3f90*/  HADD2.F32 R131, -RZ, R15.H0_H0 ;  /* 0x2000000fff837230 */ /* 0x000fe40000004100 */
[----:B------:R-:W-:Y:S01]  /*3fa0*/  F2FP.F16.F32.PACK_AB R13, R73, R13 ;  /* 0x0000000d490d723e */ /* 0x000fe200000000ff */
[-C--:B------:R-:W-:Y:S01]  /*3fb0*/  FMUL.FTZ R15, R75, R74.reuse ;  /* 0x0000004a4b0f7220 */ /* 0x080fe20000410000 */
[--C-:B------:R-:W-:Y:S02]  /*3fc0*/  HADD2.F32 R12, -RZ, R142.reuse.H1_H1 ;  /* 0x3000008eff0c7230 */ /* 0x100fe40000004100 */
[----:B------:R-:W-:Y:S01]  /*3fd0*/  FMUL.FTZ R74, R131, R74 ;  /* 0x0000004a834a7220 */ /* 0x000fe20000410000 */
[----:B------:R-:W-:-:S02]  /*3fe0*/  HADD2.F32 R142, -RZ, R142.H0_H0 ;  /* 0x2000008eff8e7230 */ /* 0x000fc40000004100 */
[-C--:B------:R-:W-:Y:S01]  /*3ff0*/  FFMA.FTZ R15, R131, R72.reuse, -R15 ;  /* 0x00000048830f7223 */ /* 0x080fe2000001080f */
[--C-:B------:R-:W-:Y:S02]  /*4000*/  HADD2.F32 R131, -RZ, R156.reuse.H0_H0 ;  /* 0x2000009cff837230 */ /* 0x100fe40000004100 */
[----:B------:R-:W-:Y:S01]  /*4010*/  FFMA.FTZ R75, R75, R72, R74 ;  /* 0x000000484b4b7223 */ /* 0x000fe2000001004a */
[----:B------:R-:W-:Y:S02]  /*4020*/  HADD2.F32 R72, -RZ, R143.H0_H0 ;  /* 0x2000008fff487230 */ /* 0x000fe40000004100 */
[-C--:B------:R-:W-:Y:S01]  /*4030*/  FMUL.FTZ R74, R12, R131.reuse ;  /* 0x000000830c4a7220 */ /* 0x080fe20000410000 */
[C---:B------:R-:W-:Y:S01]  /*4040*/  FMUL.FTZ R131, R142.reuse, R131 ;  /* 0x000000838e837220 */ /* 0x040fe20000410000 */
[----:B------:R-:W-:Y:S02]  /*4050*/  F2FP.F16.F32.PACK_AB R15, R75, R15 ;  /* 0x0000000f4b0f723e */ /* 0x000fe400000000ff */
[-C--:B------:R-:W-:Y:S01]  /*4060*/  FFMA.FTZ R74, R142, R72.reuse, -R74 ;  /* 0x000000488e4a7223 */ /* 0x080fe2000001084a */
[----:B------:R-:W-:Y:S01]  /*4070*/  FFMA.FTZ R12, R12, R72, R131 ;  /* 0x000000480c0c7223 */ /* 0x000fe20000010083 */
[----:B------:R-:W-:-:S02]  /*4080*/  HADD2.F32 R72, -RZ, R156.H1_H1 ;  /* 0x3000009cff487230 */ /* 0x000fc40000004100 */
        /* <DEDUP_REMOVED lines=9> */
.L_x_1583:
[----:B------:R-:W-:Y:S05]  /*4120*/  BSYNC B3 ;  /* 0x0000000000037941 */ /* 0x000fea0003800000 */
.L_x_1582:
[----:B---3--:R-:W-:-:S04]  /*4130*/  LEA R72, P3, R18, R11, 0x1 ;  /* 0x0000000b12487211 */ /* 0x008fc800078608ff */
[----:B--2---:R-:W-:-:S05]  /*4140*/  LEA.HI.X R73, R18, R80, R19, 0x1, P3 ;  /* 0x0000005012497211 */ /* 0x004fca00018f0c13 */
[----:B0-----:R4:W-:Y:S04]  /*4150*/  ST.E.128 desc[UR60][R72.64], R12 ;  /* 0x0000000c48007985 */ /* 0x0019e8000c101d3c */
.L_x_1581:
[----:B------:R-:W-:Y:S05]  /*4160*/  BSYNC B2 ;  /* 0x0000000000027941 */ /* 0x000fea0003800000 */
.L_x_1580:
        /* <DEDUP_REMOVED lines=50> */
.L_x_1587:
[----:B------:R-:W-:Y:S05]  /*4490*/  BSYNC B3 ;  /* 0x0000000000037941 */ /* 0x000fea0003800000 */
.L_x_1586:
[----:B------:R-:W-:Y:S02]  /*44a0*/  IMAD.SHL.U32 R70, R203, 0x8, RZ ;  /* 0x00000008cb467824 */ /* 0x000fe400078e00ff */
[----:B---3--:R-:W-:Y:S02]  /*44b0*/  IMAD.MOV.U32 R68, RZ, RZ, R11 ;  /* 0x000000ffff447224 */ /* 0x008fe400078e000b */
[----:B--2---:R-:W-:Y:S02]  /*44c0*/  IMAD.MOV.U32 R69, RZ, RZ, R80 ;  /* 0x000000ffff457224 */ /* 0x004fe400078e0050 */
[----:B------:R-:W-:-:S05]  /*44d0*/  IMAD.WIDE R68, R70, 0x2, R68 ;  /* 0x0000000246447825 */ /* 0x000fca00078e0244 */
[----:B0-----:R0:W-:Y:S02]  /*44e0*/  ST.E.128 desc[UR60][R68.64], R12 ;  /* 0x0000000c44007985 */ /* 0x0011e4000c101d3c */
.L_x_1585:
[----:B------:R-:W-:Y:S05]  /*44f0*/  BSYNC B2 ;  /* 0x0000000000027941 */ /* 0x000fea0003800000 */
.L_x_1584:
[----:B------:R-:W-:Y:S01]  /*4500*/  ISETP.NE.AND P3, PT, R20, RZ, PT ;  /* 0x000000ff1400720c */ /* 0x000fe20003f65270 */
[----:B------:R-:W-:-:S12]  /*4510*/  BSSY B2, `(.L_x_1588) ;  /* 0x0000036000027945 */ /* 0x000fd80003800000 */
[----:B------:R-:W-:Y:S05]  /*4520*/  @!P3 BRA `(.L_x_1589) ;  /* 0x0000000000d0b947 */ /* 0x000fea0003800000 */
[----:B0---4-:R0:W4:Y:S01]  /*4530*/  LDS.128 R12, [R77+0x21000] ;  /* 0x021000004d0c7984 */ /* 0x0111220000000c00 */
[----:B------:R-:W-:Y:S01]  /*4540*/  ISETP.GE.AND P3, PT, R222, R117, PT ;  /* 0x00000075de00720c */ /* 0x000fe20003f66270 */
[----:B------:R-:W-:-:S12]  /*4550*/  BSSY B3, `(.L_x_1590) ;  /* 0x000002c000037945 */ /* 0x000fd80003800000 */
[----:B0-----:R-:W-:Y:S05]  /*4560*/  @P3 BRA `(.L_x_1591) ;  /* 0x0000000000a83947 */ /* 0x001fea0003800000 */
[--C-:B------:R-:W-:Y:S01]  /*4570*/  SHF.R.U64 R68, R64, 0x10, R65.reuse ;  /* 0x0000001040447819 */ /* 0x100fe20000001241 */
[--C-:B----4-:R-:W-:Y:S01]  /*4580*/  HADD2.F32 R69, -RZ, R13.reuse.H0_H0 ;  /* 0x2000000dff457230 */ /* 0x110fe20000004100 */
[----:B------:R-:W-:Y:S01]  /*4590*/  SHF.R.U32.HI R64, RZ, 0x10, R65 ;  /* 0x00000010ff407819 */ /* 0x000fe20000011641 */
[----:B------:R-:W-:Y:S01]  /*45a0*/  HADD2.F32 R70, -RZ, R154.H1_H1 ;  /* 0x3000009aff467230 */ /* 0x000fe20000004100 */
[--C-:B------:R-:W-:Y:S01]  /*45b0*/  SHF.R.U64 R65, R66, 0x10, R67.reuse ;  /* 0x0000001042417819 */ /* 0x100fe20000001243 */
[----:B------:R-:W-:Y:S01]  /*45c0*/  HADD2.F32 R68, -RZ, R68.H0_H0 ;  /* 0x20000044ff447230 */ /* 0x000fe20000004100 */
[----:B------:R-:W-:Y:S01]  /*45d0*/  SHF.R.U32.HI R66, RZ, 0x10, R67 ;  /* 0x00000010ff427819 */ /* 0x000fe20000011643 */
[----:B------:R-:W-:Y:S02]  /*45e0*/  HADD2.F32 R67, -RZ, R13.H1_H1 ;  /* 0x3000000dff437230 */ /* 0x000fe40000004100 */
[----:B------:R-:W-:Y:S02]  /*45f0*/  HADD2.F32 R65, -RZ, R65.H0_H0 ;  /* 0x20000041ff417230 */ /* 0x000fe40000004100 */
[----:B------:R-:W-:-:S03]  /*4600*/  HADD2.F32 R64, -RZ, R64.H0_H0 ;  /* 0x20000040ff407230 */ /* 0x000fc60000004100 */
[-C--:B------:R-:W-:Y:S01]  /*4610*/  FMUL.FTZ R13, R67, R65.reuse ;  /* 0x00000041430d7220 */ /* 0x080fe20000410000 */
[----:B------:R-:W-:-:S03]  /*4620*/  FMUL.FTZ R65, R69, R65 ;  /* 0x0000004145417220 */ /* 0x000fc60000410000 */
[-C--:B------:R-:W-:Y:S01]  /*4630*/  FFMA.FTZ R13, R69, R68.reuse, -R13 ;  /* 0x00000044450d7223 */ /* 0x080fe2000001080d */
[----:B------:R-:W-:Y:S01]  /*4640*/  FFMA.FTZ R65, R67, R68, R65 ;  /* 0x0000004443417223 */ /* 0x000fe20000010041 */
[----:B------:R-:W-:Y:S02]  /*4650*/  HADD2.F32 R67, -RZ, R66.H0_H0 ;  /* 0x20000042ff437230 */ /* 0x000fe40000004100 */
[--C-:B------:R-:W-:Y:S02]  /*4660*/  HADD2.F32 R66, -RZ, R15.reuse.H1_H1 ;  /* 0x3000000fff427230 */ /* 0x100fe40000004100 */
[----:B------:R-:W-:Y:S01]  /*4670*/  HADD2.F32 R68, -RZ, R15.H0_H0 ;  /* 0x2000000fff447230 */ /* 0x000fe20000004100 */
[----:B------:R-:W-:Y:S02]  /*4680*/  F2FP.F16.F32.PACK_AB R13, R65, R13 ;  /* 0x0000000d410d723e */ /* 0x000fe400000000ff */
[-C--:B------:R-:W-:Y:S02]  /*4690*/  FMUL.FTZ R15, R66, R67.reuse ;  /* 0x00000043420f7220 */ /* 0x080fe40000410000 */
[----:B------:R-:W-:-:S02]  /*46a0*/  FMUL.FTZ R67, R68, R67 ;  /* 0x0000004344437220 */ /* 0x000fc40000410000 */
[-C--:B------:R-:W-:Y:S01]  /*46b0*/  FFMA.FTZ R15, R68, R64.reuse, -R15 ;  /* 0x00000040440f7223 */ /* 0x080fe2000001080f */
[----:B------:R-:W-:Y:S02]  /*46c0*/  HADD2.F32 R68, -RZ, R154.H0_H0 ;  /* 0x2000009aff447230 */ /* 0x000fe40000004100 */
[----:B------:R-:W-:Y:S01]  /*46d0*/  FFMA.FTZ R64, R66, R64, R67 ;  /* 0x0000004042407223 */ /* 0x000fe20000010043 */
[----:B------:R-:W-:Y:S02]  /*46e0*/  IMAD.MOV.U32 R66, RZ, RZ, R14 ;  /* 0x000000ffff427224 */ /* 0x000fe400078e000e */
[--C-:B------:R-:W-:Y:S02]  /*46f0*/  HADD2.F32 R14, -RZ, R12.reuse.H0_H0 ;  /* 0x2000000cff0e7230 */ /* 0x100fe40000004100 */
[----:B------:R-:W-:Y:S01]  /*4700*/  HADD2.F32 R12, -RZ, R12.H1_H1 ;  /* 0x3000000cff0c7230 */ /* 0x000fe20000004100 */
[----:B------:R-:W-:Y:S01]  /*4710*/  F2FP.F16.F32.PACK_AB R15, R64, R15 ;  /* 0x0000000f400f723e */ /* 0x000fe200000000ff */
[----:B------:R-:W-:-:S03]  /*4720*/  HADD2.F32 R67, -RZ, R152.H1_H1 ;  /* 0x30000098ff437230 */ /* 0x000fc60000004100 */
[-C--:B------:R-:W-:Y:S01]  /*4730*/  FMUL.FTZ R69, R12, R68.reuse ;  /* 0x000000440c457220 */ /* 0x080fe20000410000 */
[----:B------:R-:W-:-:S03]  /*4740*/  FMUL.FTZ R68, R14, R68 ;  /* 0x000000440e447220 */ /* 0x000fc60000410000 */
[-C--:B------:R-:W-:Y:S01]  /*4750*/  FFMA.FTZ R14, R14, R67.reuse, -R69 ;  /* 0x000000430e0e7223 */ /* 0x080fe20000010845 */
[----:B------:R-:W-:Y:S01]  /*4760*/  FFMA.FTZ R12, R12, R67, R68 ;  /* 0x000000430c0c7223 */ /* 0x000fe20000010044 */
[--C-:B------:R-:W-:Y:S02]  /*4770*/  HADD2.F32 R68, -RZ, R66.reuse.H0_H0 ;  /* 0x20000042ff447230 */ /* 0x100fe40000004100 */
[----:B------:R-:W-:Y:S02]  /*4780*/  HADD2.F32 R66, -RZ, R66.H1_H1 ;  /* 0x30000042ff427230 */ /* 0x000fe40000004100 */
[----:B------:R-:W-:Y:S01]  /*4790*/  HADD2.F32 R67, -RZ, R152.H0_H0 ;  /* 0x20000098ff437230 */ /* 0x000fe20000004100 */
[----:B------:R-:W-:Y:S02]  /*47a0*/  F2FP.F16.F32.PACK_AB R12, R12, R14 ;  /* 0x0000000e0c0c723e */ /* 0x000fe400000000ff */
[-C--:B------:R-:W-:Y:S01]  /*47b0*/  FMUL.FTZ R69, R66, R70.reuse ;  /* 0x0000004642457220 */ /* 0x080fe20000410000 */
[----:B------:R-:W-:-:S03]  /*47c0*/  FMUL.FTZ R70, R68, R70 ;  /* 0x0000004644467220 */ /* 0x000fc60000410000 */
[-C--:B------:R-:W-:Y:S01]  /*47d0*/  FFMA.FTZ R69, R68, R67.reuse, -R69 ;  /* 0x0000004344457223 */ /* 0x080fe20000010845 */
[----:B------:R-:W-:-:S05]  /*47e0*/  FFMA.FTZ R70, R66, R67, R70 ;  /* 0x0000004342467223 */ /* 0x000fca0000010046 */
[----:B------:R-:W-:-:S05]  /*47f0*/  F2FP.F16.F32.PACK_AB R69, R70, R69 ;  /* 0x000000454645723e */ /* 0x000fca00000000ff */
[----:B------:R-:W-:-:S07]  /*4800*/  IMAD.MOV.U32 R14, RZ, RZ, R69 ;  /* 0x000000ffff0e7224 */ /* 0x000fce00078e0045 */
.L_x_1591:
[----:B------:R-:W-:Y:S05]  /*4810*/  BSYNC B3 ;  /* 0x0000000000037941 */ /* 0x000fea0003800000 */
.L_x_1590:
[----:B------:R-:W-:Y:S01]  /*4820*/  SHF.L.U32 R66, R204, 0x3, RZ ;  /* 0x00000003cc427819 */ /* 0x000fe200000006ff */
[----:B---3--:R-:W-:Y:S02]  /*4830*/  IMAD.MOV.U32 R64, RZ, RZ, R11 ;  /* 0x000000ffff407224 */ /* 0x008fe400078e000b */
[----:B--2---:R-:W-:Y:S02]  /*4840*/  IMAD.MOV.U32 R65, RZ, RZ, R80 ;  /* 0x000000ffff417224 */ /* 0x004fe400078e0050 */
[----:B------:R-:W-:-:S05]  /*4850*/  IMAD.WIDE R64, R66, 0x2, R64 ;  /* 0x0000000242407825 */ /* 0x000fca00078e0240 */
[----:B----4-:R0:W-:Y:S02]  /*4860*/  ST.E.128 desc[UR60][R64.64], R12 ;  /* 0x0000000c40007985 */ /* 0x0101e4000c101d3c */
.L_x_1589:
[----:B------:R-:W-:Y:S05]  /*4870*/  BSYNC B2 ;  /* 0x0000000000027941 */ /* 0x000fea0003800000 */
.L_x_1588:
[----:B------:R-:W-:Y:S01]  /*4880*/  ISETP.NE.AND P3, PT, R21, RZ, PT ;  /* 0x000000ff1500720c */ /* 0x000fe20003f65270 */
[----:B------:R-:W-:-:S12]  /*4890*/  BSSY B2, `(.L_x_1592) ;  /* 0x000003a000027945 */ /* 0x000fd80003800000 */
        /* <DEDUP_REMOVED lines=9> */
[----:B------:R-:W-:Y:S01]  /*4930*/  SHF.R.U64 R60, R60, 0x10, R61 ;  /* 0x000000103c3c7819 */ /* 0x000fe2000000123d */
[----:B------:R-:W-:Y:S02]  /*4940*/  HADD2.F32 R68, -RZ, R150.H1_H1 ;  /* 0x30000096ff447230 */ /* 0x000fe40000004100 */
        /* <DEDUP_REMOVED lines=9> */
[----:B------:R-:W-:Y:S01]  /*49e0*/  SHF.R.U32.HI R60, RZ, 0x10, R61 ;  /* 0x00000010ff3c7819 */ /* 0x000fe2000001163d */
[----:B------:R-:W-:Y:S02]  /*49f0*/  IMAD.MOV.U32 R61, RZ, RZ, R12 ;  /* 0x000000ffff3d7224 */ /* 0x000fe400078e000c */
[----:B------:R-:W-:Y:S01]  /*4a00*/  IMAD.MOV.U32 R12, RZ, RZ, R15 ;  /* 0x000000ffff0c7224 */ /* 0x000fe200078e000f */
[----:B------:R-:W-:Y:S01]  /*4a10*/  F2FP.F16.F32.PACK_AB R66, R67, R66 ;  /* 0x000000424342723e */ /* 0x000fe200000000ff */
[----:B------:R-:W-:Y:S02]  /*4a20*/  HADD2.F32 R15, -RZ, R62.H0_H0 ;  /* 0x2000003eff0f7230 */ /* 0x000fe40000004100 */
[----:B------:R-:W-:-:S02]  /*4a30*/  HADD2.F32 R60, -RZ, R60.H0_H0 ;  /* 0x2000003cff3c7230 */ /* 0x000fc40000004100 */
[--C-:B------:R-:W-:Y:S02]  /*4a40*/  HADD2.F32 R13, -RZ, R12.reuse.H1_H1 ;  /* 0x3000000cff0d7230 */ /* 0x100fe40000004100 */
[----:B------:R-:W-:-:S03]  /*4a50*/  HADD2.F32 R12, -RZ, R12.H0_H0 ;  /* 0x2000000cff0c7230 */ /* 0x000fc60000004100 */
[CC--:B------:R-:W-:Y:S02]  /*4a60*/  FMUL.FTZ R62, R13.reuse, R15.reuse ;  /* 0x0000000f0d3e7220 */ /* 0x0c0fe40000410000 */
[C---:B------:R-:W-:Y:S02]  /*4a70*/  FMUL.FTZ R15, R12.reuse, R15 ;  /* 0x0000000f0c0f7220 */ /* 0x040fe40000410000 */
[-C--:B------:R-:W-:Y:S01]  /*4a80*/  FFMA.FTZ R12, R12, R60.reuse, -R62 ;  /* 0x0000003c0c0c7223 */ /* 0x080fe2000001083e */
[----:B------:R-:W-:Y:S02]  /*4a90*/  HADD2.F32 R62, -RZ, R151.H1_H1 ;  /* 0x30000097ff3e7230 */ /* 0x000fe40000004100 */
[----:B------:R-:W-:Y:S01]  /*4aa0*/  FFMA.FTZ R13, R13, R60, R15 ;  /* 0x0000003c0d0d7223 */ /* 0x000fe2000001000f */
[----:B------:R-:W-:Y:S02]  /*4ab0*/  IMAD.MOV.U32 R60, RZ, RZ, R14 ;  /* 0x000000ffff3c7224 */ /* 0x000fe400078e000e */
[----:B------:R-:W-:-:S02]  /*4ac0*/  HADD2.F32 R14, -RZ, R61.H1_H1 ;  /* 0x3000003dff0e7230 */ /* 0x000fc40000004100 */
[----:B------:R-:W-:Y:S02]  /*4ad0*/  HADD2.F32 R15, -RZ, R61.H0_H0 ;  /* 0x2000003dff0f7230 */ /* 0x000fe40000004100 */
[----:B------:R-:W-:Y:S02]  /*4ae0*/  HADD2.F32 R61, -RZ, R151.H0_H0 ;  /* 0x20000097ff3d7230 */ /* 0x000fe40000004100 */
        /* <DEDUP_REMOVED lines=11> */
[----:B------:R-:W-:Y:S01]  /*4ba0*/  FFMA.FTZ R68, R60, R61, R68 ;  /* 0x0000003d3c447223 */ /* 0x000fe20000010044 */
[----:B------:R-:W-:Y:S01]  /*4bb0*/  F2FP.F16.F32.PACK_AB R60, R13, R12 ;  /* 0x0000000c0d3c723e */ /* 0x000fe200000000ff */
[----:B------:R-:W-:Y:S02]  /*4bc0*/  IMAD.MOV.U32 R12, RZ, RZ, R14 ;  /* 0x000000ffff0c7224 */ /* 0x000fe400078e000e */
[----:B------:R-:W-:Y:S01]  /*4bd0*/  IMAD.MOV.U32 R13, RZ, RZ, R66 ;  /* 0x000000ffff0d7224 */ /* 0x000fe200078e0042 */
[----:B------:R-:W-:Y:S01]  /*4be0*/  F2FP.F16.F32.PACK_AB R63, R68, R63 ;  /* 0x0000003f443f723e */ /* 0x000fe200000000ff */
[----:B------:R-:W-:-:S03]  /*4bf0*/  IMAD.MOV.U32 R15, RZ, RZ, R60 ;  /* 0x000000ffff0f7224 */ /* 0x000fc600078e003c */
[----:B------:R-:W-:-:S07]  /*4c00*/  MOV R14, R63 ;  /* 0x0000003f000e7202 */ /* 0x000fce0000000f00 */
.L_x_1595:
[----:B------:R-:W-:Y:S05]  /*4c10*/  BSYNC B3 ;  /* 0x0000000000037941 */ /* 0x000fea0003800000 */
.L_x_1594:
[----:B----4-:R0:W-:Y:S02]  /*4c20*/  ST.E.128 desc[UR60][R64.64], R12 ;  /* 0x0000000c40007985 */ /* 0x0101e4000c101d3c */
.L_x_1593:
[----:B------:R-:W-:Y:S05]  /*4c30*/  BSYNC B2 ;  /* 0x0000000000027941 */ /* 0x000fea0003800000 */
.L_x_1592:
        /* <DEDUP_REMOVED lines=11> */
[----:B------:R-:W-:-:S03]  /*4cf0*/  SHF.R.U64 R56, R56, 0x10, R57 ;  /* 0x0000001038387819 */ /* 0x000fc60000001239 */
[----:B------:R-:W-:Y:S02]  /*4d00*/  HADD2.F32 R63, -RZ, R63.H0_H0 ;  /* 0x2000003fff3f7230 */ /* 0x000fe40000004100 */
[--C-:B------:R-:W-:Y:S02]  /*4d10*/  HADD2.F32 R13, -RZ, R58.reuse.H1_H1 ;  /* 0x3000003aff0d7230 */ /* 0x100fe40000004100 */
[----:B------:R-:W-:Y:S02]  /*4d20*/  HADD2.F32 R58, -RZ, R58.H0_H0 ;  /* 0x2000003aff3a7230 */ /* 0x000fe40000004100 */
[----:B------:R-:W-:Y:S02]  /*4d30*/  HADD2.F32 R56, -RZ, R56.H0_H0 ;  /* 0x20000038ff387230 */ /* 0x000fe40000004100 */
[-C--:B------:R-:W-:Y:S01]  /*4d40*/  FMUL.FTZ R62, R13, R63.reuse ;  /* 0x0000003f0d3e7220 */ /* 0x080fe20000410000 */
[----:B------:R-:W-:-:S03]  /*4d50*/  FMUL.FTZ R63, R58, R63 ;  /* 0x0000003f3a3f7220 */ /* 0x000fc60000410000 */
[-C--:B------:R-:W-:Y:S01]  /*4d60*/  FFMA.FTZ R62, R58, R56.reuse, -R62 ;  /* 0x000000383a3e7223 */ /* 0x080fe2000001083e */
[----:B------:R-:W-:Y:S01]  /*4d70*/  FFMA.FTZ R63, R13, R56, R63 ;  /* 0x000000380d3f7223 */ /* 0x000fe2000001003f */
[----:B------:R-:W-:Y:S01]  /*4d80*/  SHF.R.U32.HI R56, RZ, 0x10, R57 ;  /* 0x00000010ff387819 */ /* 0x000fe20000011639 */
[--C-:B------:R-:W-:Y:S01]  /*4d90*/  HADD2.F32 R13, -RZ, R15.reuse.H1_H1 ;  /* 0x3000000fff0d7230 */ /* 0x100fe20000004100 */
[----:B------:R-:W-:Y:S01]  /*4da0*/  SHF.R.U32.HI R57, RZ, 0x10, R59 ;  /* 0x00000010ff397819 */ /* 0x000fe2000001163b */
[----:B------:R-:W-:Y:S01]  /*4db0*/  HADD2.F32 R15, -RZ, R15.H0_H0 ;  /* 0x2000000fff0f7230 */ /* 0x000fe20000004100 */
[----:B------:R-:W-:Y:S01]  /*4dc0*/  F2FP.F16.F32.PACK_AB R62, R63, R62 ;  /* 0x0000003e3f3e723e */ /* 0x000fe200000000ff */
[----:B------:R-:W-:Y:S02]  /*4dd0*/  HADD2.F32 R56, -RZ, R56.H0_H0 ;  /* 0x20000038ff387230 */ /* 0x000fe40000004100 */
[----:B------:R-:W-:-:S05]  /*4de0*/  HADD2.F32 R57, -RZ, R57.H0_H0 ;  /* 0x20000039ff397230 */ /* 0x000fca0000004100 */
[-C--:B------:R-:W-:Y:S01]  /*4df0*/  FMUL.FTZ R58, R13, R57.reuse ;  /* 0x000000390d3a7220 */ /* 0x080fe20000410000 */
[----:B------:R-:W-:-:S03]  /*4e00*/  FMUL.FTZ R57, R15, R57 ;  /* 0x000000390f397220 */ /* 0x000fc60000410000 */
[-C--:B------:R-:W-:Y:S01]  /*4e10*/  FFMA.FTZ R58, R15, R56.reuse, -R58 ;  /* 0x000000380f3a7223 */ /* 0x080fe2000001083a */
[----:B------:R-:W-:Y:S01]  /*4e20*/  FFMA.FTZ R57, R13, R56, R57 ;  /* 0x000000380d397223 */ /* 0x000fe20000010039 */
[--C-:B------:R-:W-:Y:S02]  /*4e30*/  HADD2.F32 R13, -RZ, R12.reuse.H0_H0 ;  /* 0x2000000cff0d7230 */ /* 0x100fe40000004100 */
[----:B------:R-:W-:Y:S02]  /*4e40*/  HADD2.F32 R12, -RZ, R12.H1_H1 ;  /* 0x3000000cff0c7230 */ /* 0x000fe40000004100 */
[--C-:B------:R-:W-:Y:S01]  /*4e50*/  HADD2.F32 R15, -RZ, R149.reuse.H0_H0 ;  /* 0x20000095ff0f7230 */ /* 0x100fe20000004100 */
[----:B------:R-:W-:Y:S01]  /*4e60*/  F2FP.F16.F32.PACK_AB R57, R57, R58 ;  /* 0x0000003a3939723e */ /* 0x000fe200000000ff */
[----:B------:R-:W-:Y:S02]  /*4e70*/  HADD2.F32 R56, -RZ, R148.H0_H0 ;  /* 0x20000094ff387230 */ /* 0x000fe40000004100 */
[----:B------:R-:W-:-:S02]  /*4e80*/  HADD2.F32 R149, -RZ, R149.H1_H1 ;  /* 0x30000095ff957230 */ /* 0x000fc40000004100 */
[CC--:B------:R-:W-:Y:S01]  /*4e90*/  FMUL.FTZ R59, R12.reuse, R15.reuse ;  /* 0x0000000f0c3b7220 */ /* 0x0c0fe20000410000 */
[C---:B------:R-:W-:Y:S01]  /*4ea0*/  FMUL.FTZ R15, R13.reuse, R15 ;  /* 0x0000000f0d0f7220 */ /* 0x040fe20000410000 */
[----:B------:R-:W-:Y:S02]  /*4eb0*/  HADD2.F32 R148, -RZ, R148.H1_H1 ;  /* 0x30000094ff947230 */ /* 0x000fe40000004100 */
        /* <DEDUP_REMOVED lines=12> */
[----:B------:R-:W-:-:S04]  /*4f80*/  IMAD.MOV.U32 R13, RZ, RZ, R62 ;  /* 0x000000ffff0d7224 */ /* 0x000fc800078e003e */
[----:B------:R-:W-:-:S07]  /*4f90*/  IMAD.MOV.U32 R14, RZ, RZ, R149 ;  /* 0x000000ffff0e7224 */ /* 0x000fce00078e0095 */
.L_x_1599:
[----:B------:R-:W-:Y:S05]  /*4fa0*/  BSYNC B3 ;  /* 0x0000000000037941 */ /* 0x000fea0003800000 */
.L_x_1598:
[----:B----4-:R0:W-:Y:S02]  /*4fb0*/  ST.E.128 desc[UR60][R60.64], R12 ;  /* 0x0000000c3c007985 */ /* 0x0101e4000c101d3c */
.L_x_1597:
[----:B------:R-:W-:Y:S05]  /*4fc0*/  BSYNC B2 ;  /* 0x0000000000027941 */ /* 0x000fea0003800000 */
.L_x_1596:
        /* <DEDUP_REMOVED lines=36> */
[----:B------:R-:W-:Y:S01]  /*5210*/  HADD2.F32 R14, -RZ, R14.H0_H0 ;  /* 0x2000000eff0e7230 */ /* 0x000fe20000004100 */
[----:B------:R-:W-:Y:S01]  /*5220*/  F2FP.F16.F32.PACK_AB R53, R54, R53 ;  /* 0x000000353635723e */ /* 0x000fe200000000ff */
[----:B------:R-:W-:-:S02]  /*5230*/  HADD2.F32 R11, -RZ, R146.H0_H0 ;  /* 0x20000092ff0b7230 */ /* 0x000fc40000004100 */
[-C--:B------:R-:W-:Y:S01]  /*5240*/  FMUL.FTZ R13, R55, R147.reuse ;  /* 0x00000093370d7220 */ /* 0x080fe20000410000 */
[----:B------:R-:W-:Y:S02]  /*5250*/  HADD2.F32 R146, -RZ, R146.H1_H1 ;  /* 0x30000092ff927230 */ /* 0x000fe40000004100 */
[----:B------:R-:W-:Y:S01]  /*5260*/  FMUL.FTZ R147, R14, R147 ;  /* 0x000000930e937220 */ /* 0x000fe20000410000 */
[-C--:B------:R-:W-:Y:S01]  /*5270*/  FFMA.FTZ R58, R12, R11.reuse, -R58 ;  /* 0x0000000b0c3a7223 */ /* 0x080fe2000001083a */
[----:B------:R-:W-:Y:S01]  /*5280*/  FFMA.FTZ R59, R15, R11, R59 ;  /* 0x0000000b0f3b7223 */ /* 0x000fe2000001003b */
[-C--:B------:R-:W-:Y:S01]  /*5290*/  FFMA.FTZ R13, R14, R146.reuse, -R13 ;  /* 0x000000920e0d7223 */ /* 0x080fe2000001080d */
[----:B------:R-:W-:Y:S01]  /*52a0*/  FFMA.FTZ R147, R55, R146, R147 ;  /* 0x0000009237937223 */ /* 0x000fe20000010093 */
[----:B------:R-:W-:Y:S02]  /*52b0*/  IMAD.MOV.U32 R15, RZ, RZ, R53 ;  /* 0x000000ffff0f7224 */ /* 0x000fe400078e0035 */
[----:B------:R-:W-:-:S02]  /*52c0*/  F2FP.F16.F32.PACK_AB R58, R59, R58 ;  /* 0x0000003a3b3a723e */ /* 0x000fc400000000ff */
[----:B------:R-:W-:Y:S01]  /*52d0*/  F2FP.F16.F32.PACK_AB R147, R147, R13 ;  /* 0x0000000d9393723e */ /* 0x000fe200000000ff */
[----:B------:R-:W-:Y:S02]  /*52e0*/  IMAD.MOV.U32 R13, RZ, RZ, R52 ;  /* 0x000000ffff0d7224 */ /* 0x000fe400078e0034 */
[----:B------:R-:W-:Y:S01]  /*52f0*/  IMAD.MOV.U32 R12, RZ, RZ, R58 ;  /* 0x000000ffff0c7224 */ /* 0x000fe200078e003a */
[----:B------:R-:W-:-:S07]  /*5300*/  MOV R14, R147 ;  /* 0x00000093000e7202 */ /* 0x000fce0000000f00 */
.L_x_1601:
[----:B------:R-:W-:Y:S05]  /*5310*/  BSYNC B2 ;  /* 0x0000000000027941 */ /* 0x000fea0003800000 */
.L_x_1600:
[----:B----4-:R0:W-:Y:S02]  /*5320*/  ST.E.128 desc[UR60][R56.64], R12 ;  /* 0x0000000c38007985 */ /* 0x0101e4000c101d3c */
.L_x_1579:
[----:B------:R-:W-:Y:S05]  /*5330*/  BSYNC B1 ;  /* 0x0000000000017941 */ /* 0x000fea0003800000 */
.L_x_1578:
[----:B------:R-:W-:-:S03]  /*5340*/  UMOV UR4, 0xffffffff ;  /* 0xffffffff00047882 */ /* 0x000fc60000000000 */
[----:B------:R-:W-:Y:S05]  /*5350*/  BRA.DIV UR4, `(.L_x_1602) ;  /* 0x0000027604b47947 */ /* 0x000fea000b800000 */
[----:B-1----:R-:W1:Y:S04]  /*5360*/  SHFL.IDX PT, R113, R113, 0x1, 0x1c1f ;  /* 0x003c1f0071717f89 */ /* 0x002e6800000e0000 */
[----:B------:R-:W0:Y:S02]  /*5370*/  SHFL.IDX PT, R116, R116, 0x1, 0x1c1f ;  /* 0x003c1f0074747f89 */ /* 0x000e2400000e0000 */
.L_x_2008:
        /* <DEDUP_REMOVED lines=10> */
[--C-:B---3--:R-:W-:Y:S01]  /*5420*/  SHF.R.U64 R11, R48, 0x10, R49.reuse ;  /* 0x00000010300b7819 */ /* 0x108fe20000001231 */
        /* <DEDUP_REMOVED lines=38> */
[----:B------:R-:W-:Y:S01]  /*5690*/  F2FP.F16.F32.PACK_AB R14, R144, R13 ;  /* 0x0000000d900e723e */ /* 0x000fe200000000ff */
[----:B------:R-:W-:-:S07]  /*56a0*/  IMAD.MOV.U32 R13, RZ, RZ, R48 ;  /* 0x000000ffff0d7224 */ /* 0x000fce00078e0030 */
.L_x_1607:
[----:B------:R-:W-:Y:S05]  /*56b0*/  BSYNC B2 ;  /* 0x0000000000027941 */ /* 0x000fea0003800000 */
.L_x_1606:
[----:B----4-:R0:W-:Y:S02]  /*56c0*/  ST.E.128 desc[UR60][R52.64], R12 ;  /* 0x0000000c34007985 */ /* 0x0101e4000c101d3c */
.L_x_1605:
[----:B------:R-:W-:Y:S05]  /*56d0*/  BSYNC B1 ;  /* 0x0000000000017941 */ /* 0x000fea0003800000 */
.L_x_1604:
[----:B------:R-:W-:Y:S01]  /*56e0*/  ISETP.NE.AND P3, PT, R10, RZ, PT ;  /* 0x000000ff0a00720c */ /* 0x000fe20003f65270 */
[----:B------:R-:W-:-:S12]  /*56f0*/  BSSY B1, `(.L_x_1608) ;  /* 0x0000037000017945 */ /* 0x000fd80003800000 */
[----:B------:R-:W-:Y:S05]  /*5700*/  @!P3 BRA `(.L_x_1609) ;  /* 0x0000000000d4b947 */ /* 0x000fea0003800000 */
[----:B0---4-:R0:W4:Y:S01]  /*5710*/  LDS.128 R12, [R78+0x20000] ;  /* 0x020000004e0c7984 */ /* 0x0111220000000c00 */
[----:B------:R-:W-:Y:S01]  /*5720*/  ISETP.GE.AND P3, PT, R224, R117, PT ;  /* 0x00000075e000720c */ /* 0x000fe20003f66270 */
[----:B---3--:R-:W-:Y:S01]  /*5730*/  IMAD.SHL.U32 R11, R203, 0x8, RZ ;  /* 0x00000008cb0b7824 */ /* 0x008fe200078e00ff */
[----:B------:R-:W-:Y:S01]  /*5740*/  BSSY B2, `(.L_x_1610) ;  /* 0x0000030000027945 */ /* 0x000fe20003800000 */
[----:B------:R-:W-:Y:S02]  /*5750*/  IMAD.MOV.U32 R48, RZ, RZ, R116 ;  /* 0x000000ffff307224 */ /* 0x000fe400078e0074 */
[----:B-1----:R-:W-:Y:S02]  /*5760*/  IMAD.MOV.U32 R49, RZ, RZ, R113 ;  /* 0x000000ffff317224 */ /* 0x002fe400078e0071 */
[----:B------:R-:W-:-:S06]  /*5770*/  IMAD.WIDE R48, R11, 0x2, R48 ;  /* 0x000000020b307825 */ /* 0x000fcc00078e0230 */
[----:B0-----:R-:W-:Y:S05]  /*5780*/  @P3 BRA `(.L_x_1611) ;  /* 0x0000000000ac3947 */ /* 0x001fea0003800000 */
[--C-:B------:R-:W-:Y:S01]  /*5790*/  SHF.R.U64 R50, R44, 0x10, R45.reuse ;  /* 0x000000102c327819 */ /* 0x100fe2000000122d */
[--C-:B----4-:R-:W-:Y:S01]  /*57a0*/  HADD2.F32 R52, -RZ, R15.reuse.H0_H0 ;  /* 0x2000000fff347230 */ /* 0x110fe20000004100 */
[----:B------:R-:W-:Y:S01]  /*57b0*/  SHF.R.U32.HI R44, RZ, 0x10, R45 ;  /* 0x00000010ff2c7819 */ /* 0x000fe2000001162d */
[----:B------:R-:W-:Y:S01]  /*57c0*/  IMAD.MOV.U32 R45, RZ, RZ, R13 ;  /* 0x000000ffff2d7224 */ /* 0x000fe200078e000d */
[--C-:B------:R-:W-:Y:S01]  /*57d0*/  SHF.R.U64 R54, R46, 0x10, R47.reuse ;  /* 0x000000102e367819 */ /* 0x100fe2000000122f */
[----:B------:R-:W-:Y:S01]  /*57e0*/  HADD2.F32 R46, -RZ, R15.H1_H1 ;  /* 0x3000000fff2e7230 */ /* 0x000fe20000004100 */
[----:B------:R-:W-:Y:S01]  /*57f0*/  SHF.R.U32.HI R11, RZ, 0x10, R47 ;  /* 0x00000010ff0b7819 */ /* 0x000fe2000001162f */
[----:B------:R-:W-:Y:S02]  /*5800*/  HADD2.F32 R50, -RZ, R50.H0_H0 ;  /* 0x20000032ff327230 */ /* 0x000fe40000004100 */
[----:B------:R-:W-:Y:S02]  /*5810*/  HADD2.F32 R54, -RZ, R54.H0_H0 ;  /* 0x20000036ff367230 */ /* 0x000fe40000004100 */
[----:B------:R-:W-:-:S02]  /*5820*/  HADD2.F32 R13, -RZ, R45.H1_H1 ;  /* 0x3000002dff0d7230 */ /* 0x000fc40000004100 */
[----:B------:R-:W-:Y:S02]  /*5830*/  HADD2.F32 R45, -RZ, R45.H0_H0 ;  /* 0x2000002dff2d7230 */ /* 0x000fe40000004100 */
[----:B------:R-:W-:Y:S02]  /*5840*/  HADD2.F32 R11, -RZ, R11.H0_H0 ;  /* 0x2000000bff0b7230 */ /* 0x000fe40000004100 */
[----:B------:R-:W-:Y:S02]  /*5850*/  HADD2.F32 R15, -RZ, R44.H0_H0 ;  /* 0x2000002cff0f7230 */ /* 0x000fe40000004100 */
[-C--:B------:R-:W-:Y:S01]  /*5860*/  FMUL.FTZ R44, R13, R54.reuse ;  /* 0x000000360d2c7220 */ /* 0x080fe20000410000 */
[C---:B------:R-:W-:Y:S01]  /*5870*/  FMUL.FTZ R54, R45.reuse, R54 ;  /* 0x000000362d367220 */ /* 0x040fe20000410000 */
[-C--:B------:R-:W-:Y:S01]  /*5880*/  FMUL.FTZ R47, R46, R11.reuse ;  /* 0x0000000b2e2f7220 */ /* 0x080fe20000410000 */
[C---:B------:R-:W-:Y:S01]  /*5890*/  FMUL.FTZ R51, R52.reuse, R11 ;  /* 0x0000000b34337220 */ /* 0x040fe20000410000 */
[-C--:B------:R-:W-:Y:S01]  /*58a0*/  FFMA.FTZ R11, R45, R50.reuse, -R44 ;  /* 0x000000322d0b7223 */ /* 0x080fe2000001082c */
[----:B------:R-:W-:Y:S01]  /*58b0*/  FFMA.FTZ R44, R13, R50, R54 ;  /* 0x000000320d2c7223 */ /* 0x000fe20000010036 */
[----:B------:R-:W-:Y:S01]  /*58c0*/  FFMA.FTZ R13, R52, R15, -R47 ;  /* 0x0000000f340d7223 */ /* 0x000fe2000001082f */
[----:B------:R-:W-:-:S02]  /*58d0*/  HADD2.F32 R47, -RZ, R141.H0_H0 ;  /* 0x2000008dff2f7230 */ /* 0x000fc40000004100 */
[----:B------:R-:W-:Y:S01]  /*58e0*/  FFMA.FTZ R46, R46, R15, R51 ;  /* 0x0000000f2e2e7223 */ /* 0x000fe20000010033 */
[--C-:B------:R-:W-:Y:S01]  /*58f0*/  HADD2.F32 R50, -RZ, R12.reuse.H1_H1 ;  /* 0x3000000cff327230 */ /* 0x100fe20000004100 */
[----:B------:R-:W-:Y:S01]  /*5900*/  F2FP.F16.F32.PACK_AB R11, R44, R11 ;  /* 0x0000000b2c0b723e */ /* 0x000fe200000000ff */
[----:B------:R-:W-:Y:S02]  /*5910*/  HADD2.F32 R52, -RZ, R12.H0_H0 ;  /* 0x2000000cff347230 */ /* 0x000fe40000004100 */
[----:B------:R-:W-:Y:S02]  /*5920*/  HADD2.F32 R141, -RZ, R141.H1_H1 ;  /* 0x3000008dff8d7230 */ /* 0x000fe40000004100 */
[-C--:B------:R-:W-:Y:S01]  /*5930*/  FMUL.FTZ R51, R50, R47.reuse ;  /* 0x0000002f32337220 */ /* 0x080fe20000410000 */
[----:B------:R-:W-:Y:S02]  /*5940*/  HADD2.F32 R12, -RZ, R14.H1_H1 ;  /* 0x3000000eff0c7230 */ /* 0x000fe40000004100 */
[----:B------:R-:W-:Y:S01]  /*5950*/  FMUL.FTZ R47, R52, R47 ;  /* 0x0000002f342f7220 */ /* 0x000fe20000410000 */
[----:B------:R-:W-:-:S02]  /*5960*/  HADD2.F32 R15, -RZ, R140.H0_H0 ;  /* 0x2000008cff0f7230 */ /* 0x000fc40000004100 */
[----:B------:R-:W-:Y:S02]  /*5970*/  HADD2.F32 R14, -RZ, R14.H0_H0 ;  /* 0x2000000eff0e7230 */ /* 0x000fe40000004100 */
[----:B------:R-:W-:Y:S01]  /*5980*/  FMUL.FTZ R53, R12, R141 ;  /* 0x0000008d0c357220 */ /* 0x000fe20000410000 */
[----:B------:R-:W-:Y:S02]  /*5990*/  HADD2.F32 R45, -RZ, R140.H1_H1 ;  /* 0x3000008cff2d7230 */ /* 0x000fe40000004100 */
[-C--:B------:R-:W-:Y:S01]  /*59a0*/  FFMA.FTZ R51, R52, R15.reuse, -R51 ;  /* 0x0000000f34337223 */ /* 0x080fe20000010833 */
[----:B------:R-:W-:Y:S01]  /*59b0*/  FFMA.FTZ R50, R50, R15, R47 ;  /* 0x0000000f32327223 */ /* 0x000fe2000001002f */
[----:B------:R-:W-:Y:S01]  /*59c0*/  FMUL.FTZ R141, R14, R141 ;  /* 0x0000008d0e8d7220 */ /* 0x000fe20000410000 */
[----:B------:R-:W-:Y:S01]  /*59d0*/  F2FP.F16.F32.PACK_AB R15, R46, R13 ;  /* 0x0000000d2e0f723e */ /* 0x000fe200000000ff */
[----:B------:R-:W-:Y:S01]  /*59e0*/  FFMA.FTZ R53, R14, R45, -R53 ;  /* 0x0000002d0e357223 */ /* 0x000fe20000010835 */
[----:B------:R-:W-:-:S02]  /*59f0*/  IMAD.MOV.U32 R13, RZ, RZ, R11 ;  /* 0x000000ffff0d7224 */ /* 0x000fc400078e000b */
[----:B------:R-:W-:Y:S01]  /*5a00*/  FFMA.FTZ R12, R12, R45, R141 ;  /* 0x0000002d0c0c7223 */ /* 0x000fe2000001008d */
[----:B------:R-:W-:-:S04]  /*5a10*/  F2FP.F16.F32.PACK_AB R50, R50, R51 ;  /* 0x000000333232723e */ /* 0x000fc800000000ff */
[----:B------:R-:W-:Y:S01]  /*5a20*/  F2FP.F16.F32.PACK_AB R14, R12, R53 ;  /* 0x000000350c0e723e */ /* 0x000fe200000000ff */
[----:B------:R-:W-:-:S07]  /*5a30*/  IMAD.MOV.U32 R12, RZ, RZ, R50 ;  /* 0x000000ffff0c7224 */ /* 0x000fce00078e0032 */
.L_x_1611:
[----:B------:R-:W-:Y:S05]  /*5a40*/  BSYNC B2 ;  /* 0x0000000000027941 */ /* 0x000fea0003800000 */
.L_x_1610:
[----:B----4-:R0:W-:Y:S02]  /*5a50*/  ST.E.128 desc[UR60][R48.64], R12 ;  /* 0x0000000c30007985 */ /* 0x0101e4000c101d3c */
.L_x_1609:
[----:B------:R-:W-:Y:S05]  /*5a60*/  BSYNC B1 ;  /* 0x0000000000017941 */ /* 0x000fea0003800000 */
.L_x_1608:
        /* <DEDUP_REMOVED lines=11> */
[--C-:B------:R-:W-:Y:S02]  /*5b20*/  SHF.R.U64 R11, R42, 0x10, R43.reuse ;  /* 0x000000102a0b7819 */ /* 0x100fe4000000122b */
[----:B------:R-:W-:Y:S02]  /*5b30*/  SHF.R.U32.HI R48, RZ, 0x10, R43 ;  /* 0x00000010ff307819 */ /* 0x000fe4000001162b */
[--C-:B------:R-:W-:Y:S01]  /*5b40*/  SHF.R.U64 R47, R40, 0x10, R41.reuse ;  /* 0x00000010282f7819 */ /* 0x100fe20000001229 */
[----:B----4-:R-:W-:Y:S01]  /*5b50*/  IMAD.MOV.U32 R40, RZ, RZ, R12 ;  /* 0x000000ffff287224 */ /* 0x010fe200078e000c */
[----:B------:R-:W-:Y:S01]  /*5b60*/  SHF.R.U32.HI R46, RZ, 0x10, R41 ;  /* 0x00000010ff2e7819 */ /* 0x000fe20000011629 */
[----:B------:R-:W-:Y:S02]  /*5b70*/  HADD2.F32 R43, -RZ, R11.H0_H0 ;  /* 0x2000000bff2b7230 */ /* 0x000fe40000004100 */
[----:B------:R-:W-:Y:S02]  /*5b80*/  HADD2.F32 R12, -RZ, R13.H1_H1 ;  /* 0x3000000dff0c7230 */ /* 0x000fe40000004100 */
[----:B------:R-:W-:-:S02]  /*5b90*/  HADD2.F32 R48, -RZ, R48.H0_H0 ;  /* 0x20000030ff307230 */ /* 0x000fc40000004100 */
[----:B------:R-:W-:Y:S02]  /*5ba0*/  HADD2.F32 R11, -RZ, R13.H0_H0 ;  /* 0x2000000dff0b7230 */ /* 0x000fe40000004100 */
[-C--:B------:R-:W-:Y:S01]  /*5bb0*/  FMUL.FTZ R50, R12, R43.reuse ;  /* 0x0000002b0c327220 */ /* 0x080fe20000410000 */
[--C-:B------:R-:W-:Y:S02]  /*5bc0*/  HADD2.F32 R41, -RZ, R15.reuse.H1_H1 ;  /* 0x3000000fff297230 */ /* 0x100fe40000004100 */
[----:B------:R-:W-:Y:S02]  /*5bd0*/  HADD2.F32 R13, -RZ, R15.H0_H0 ;  /* 0x2000000fff0d7230 */ /* 0x000fe40000004100 */
[----:B------:R-:W-:Y:S01]  /*5be0*/  FMUL.FTZ R43, R11, R43 ;  /* 0x0000002b0b2b7220 */ /* 0x000fe20000410000 */
[----:B------:R-:W-:Y:S02]  /*5bf0*/  HADD2.F32 R42, -RZ, R47.H0_H0 ;  /* 0x2000002fff2a7230 */ /* 0x000fe40000004100 */
[----:B------:R-:W-:Y:S01]  /*5c00*/  FMUL.FTZ R52, R41, R48 ;  /* 0x0000003029347220 */ /* 0x000fe20000410000 */
[----:B------:R-:W-:-:S02]  /*5c10*/  HADD2.F32 R46, -RZ, R46.H0_H0 ;  /* 0x2000002eff2e7230 */ /* 0x000fc40000004100 */
[----:B------:R-:W-:Y:S01]  /*5c20*/  FMUL.FTZ R48, R13, R48 ;  /* 0x000000300d307220 */ /* 0x000fe20000410000 */
[----:B------:R-:W-:Y:S02]  /*5c30*/  HADD2.F32 R15, -RZ, R40.H1_H1 ;  /* 0x30000028ff0f7230 */ /* 0x000fe40000004100 */
[----:B------:R-:W-:Y:S01]  /*5c40*/  FFMA.FTZ R12, R12, R42, R43 ;  /* 0x0000002a0c0c7223 */ /* 0x000fe2000001002b */
[----:B------:R-:W-:Y:S02]  /*5c50*/  HADD2.F32 R43, -RZ, R138.H1_H1 ;  /* 0x3000008aff2b7230 */ /* 0x000fe40000004100 */
[----:B------:R-:W-:Y:S01]  /*5c60*/  FFMA.FTZ R48, R41, R46, R48 ;  /* 0x0000002e29307223 */ /* 0x000fe20000010030 */
[----:B------:R-:W-:Y:S02]  /*5c70*/  HADD2.F32 R40, -RZ, R40.H0_H0 ;  /* 0x20000028ff287230 */ /* 0x000fe40000004100 */
[----:B------:R-:W-:Y:S01]  /*5c80*/  FFMA.FTZ R11, R11, R42, -R50 ;  /* 0x0000002a0b0b7223 */ /* 0x000fe20000010832 */
[----:B------:R-:W-:-:S02]  /*5c90*/  HADD2.F32 R138, -RZ, R138.H0_H0 ;  /* 0x2000008aff8a7230 */ /* 0x000fc40000004100 */
[----:B------:R-:W-:Y:S01]  /*5ca0*/  FFMA.FTZ R13, R13, R46, -R52 ;  /* 0x0000002e0d0d7223 */ /* 0x000fe20000010834 */
[--C-:B------:R-:W-:Y:S02]  /*5cb0*/  HADD2.F32 R41, -RZ, R14.reuse.H1_H1 ;  /* 0x3000000eff297230 */ /* 0x100fe40000004100 */
[-C--:B------:R-:W-:Y:S01]  /*5cc0*/  FMUL.FTZ R47, R15, R43.reuse ;  /* 0x0000002b0f2f7220 */ /* 0x080fe20000410000 */
[----:B------:R-:W-:Y:S02]  /*5cd0*/  HADD2.F32 R14, -RZ, R14.H0_H0 ;  /* 0x2000000eff0e7230 */ /* 0x000fe40000004100 */
[----:B------:R-:W-:Y:S01]  /*5ce0*/  FMUL.FTZ R46, R40, R43 ;  /* 0x0000002b282e7220 */ /* 0x000fe20000410000 */
[--C-:B------:R-:W-:Y:S02]  /*5cf0*/  HADD2.F32 R42, -RZ, R139.reuse.H1_H1 ;  /* 0x3000008bff2a7230 */ /* 0x100fe40000004100 */
[----:B------:R-:W-:Y:S01]  /*5d00*/  FMUL.FTZ R43, R41, R138 ;  /* 0x0000008a292b7220 */ /* 0x000fe20000410000 */
[----:B------:R-:W-:-:S02]  /*5d10*/  HADD2.F32 R139, -RZ, R139.H0_H0 ;  /* 0x2000008bff8b7230 */ /* 0x000fc40000004100 */
[----:B------:R-:W-:Y:S01]  /*5d20*/  FMUL.FTZ R138, R14, R138 ;  /* 0x0000008a0e8a7220 */ /* 0x000fe20000410000 */
[----:B------:R-:W-:Y:S01]  /*5d30*/  F2FP.F16.F32.PACK_AB R11, R12, R11 ;  /* 0x0000000b0c0b723e */ /* 0x000fe200000000ff */
[-C--:B------:R-:W-:Y:S01]  /*5d40*/  FFMA.FTZ R47, R40, R42.reuse, -R47 ;  /* 0x0000002a282f7223 */ /* 0x080fe2000001082f */
[----:B------:R-:W-:Y:S01]  /*5d50*/  FFMA.FTZ R46, R15, R42, R46 ;  /* 0x0000002a0f2e7223 */ /* 0x000fe2000001002e */
[-C--:B------:R-:W-:Y:S01]  /*5d60*/  FFMA.FTZ R43, R14, R139.reuse, -R43 ;  /* 0x0000008b0e2b7223 */ /* 0x080fe2000001082b */
[----:B------:R-:W-:Y:S01]  /*5d70*/  FFMA.FTZ R138, R41, R139, R138 ;  /* 0x0000008b298a7223 */ /* 0x000fe2000001008a */
[----:B------:R-:W-:Y:S01]  /*5d80*/  F2FP.F16.F32.PACK_AB R15, R48, R13 ;  /* 0x0000000d300f723e */ /* 0x000fe200000000ff */
[----:B------:R-:W-:Y:S01]  /*5d90*/  IMAD.MOV.U32 R13, RZ, RZ, R11 ;  /* 0x000000ffff0d7224 */ /* 0x000fe200078e000b */
[----:B------:R-:W-:Y:S02]  /*5da0*/  F2FP.F16.F32.PACK_AB R12, R46, R47 ;  /* 0x0000002f2e0c723e */ /* 0x000fe400000000ff */
[----:B------:R-:W-:-:S07]  /*5db0*/  F2FP.F16.F32.PACK_AB R14, R138, R43 ;  /* 0x0000002b8a0e723e */ /* 0x000fce00000000ff */
.L_x_1615:
[----:B------:R-:W-:Y:S05]  /*5dc0*/  BSYNC B2 ;  /* 0x0000000000027941 */ /* 0x000fea0003800000 */
.L_x_1614:
[----:B----4-:R0:W-:Y:S02]  /*5dd0*/  ST.E.128 desc[UR60][R44.64], R12 ;  /* 0x0000000c2c007985 */ /* 0x0101e4000c101d3c */
.L_x_1613:
[----:B------:R-:W-:Y:S05]  /*5de0*/  BSYNC B1 ;  /* 0x0000000000017941 */ /* 0x000fea0003800000 */
.L_x_1612:
        /* <DEDUP_REMOVED lines=27> */
[----:B------:R-:W-:-:S02]  /*5fa0*/  HADD2.F32 R36, -RZ, R127.H0_H0 ;  /* 0x2000007fff247230 */ /* 0x000fc40000004100 */
[----:B------:R-:W-:Y:S01]  /*5fb0*/  FFMA.FTZ R39, R11, R38, R42 ;  /* 0x000000260b277223 */ /* 0x000fe2000001002a */
[----:B------:R-:W-:Y:S02]  /*5fc0*/  HADD2.F32 R11, -RZ, R12.H1_H1 ;  /* 0x3000000cff0b7230 */ /* 0x000fe40000004100 */
[----:B------:R-:W-:Y:S01]  /*5fd0*/  FFMA.FTZ R46, R15, R37, -R46 ;  /* 0x000000250f2e7223 */ /* 0x000fe2000001082e */
[----:B------:R-:W-:Y:S02]  /*5fe0*/  HADD2.F32 R13, -RZ, R14.H1_H1 ;  /* 0x3000000eff0d7230 */ /* 0x000fe40000004100 */
[----:B------:R-:W-:Y:S02]  /*5ff0*/  HADD2.F32 R127, -RZ, R127.H1_H1 ;  /* 0x3000007fff7f7230 */ /* 0x000fe40000004100 */
[----:B------:R-:W-:Y:S01]  /*6000*/  FMUL.FTZ R37, R11, R36 ;  /* 0x000000240b257220 */ /* 0x000fe20000410000 */
[----:B------:R-:W-:Y:S02]  /*6010*/  HADD2.F32 R12, -RZ, R12.H0_H0 ;  /* 0x2000000cff0c7230 */ /* 0x000fe40000004100 */
[----:B------:R-:W-:-:S02]  /*6020*/  HADD2.F32 R14, -RZ, R14.H0_H0 ;  /* 0x2000000eff0e7230 */ /* 0x000fc40000004100 */
[-C--:B------:R-:W-:Y:S01]  /*6030*/  FMUL.FTZ R43, R13, R127.reuse ;  /* 0x0000007f0d2b7220 */ /* 0x080fe20000410000 */
        /* <DEDUP_REMOVED lines=12> */
.L_x_1619:
[----:B------:R-:W-:Y:S05]  /*6100*/  BSYNC B2 ;  /* 0x0000000000027941 */ /* 0x000fea0003800000 */
.L_x_1618:
[----:B----4-:R0:W-:Y:S02]  /*6110*/  ST.E.128 desc[UR60][R40.64], R12 ;  /* 0x0000000c28007985 */ /* 0x0101e4000c101d3c */
.L_x_1617:
[----:B------:R-:W-:Y:S05]  /*6120*/  BSYNC B1 ;  /* 0x0000000000017941 */ /* 0x000fea0003800000 */
.L_x_1616:
        /* <DEDUP_REMOVED lines=49> */
.L_x_1623:
[----:B------:R-:W-:Y:S05]  /*6440*/  BSYNC B2 ;  /* 0x0000000000027941 */ /* 0x000fea0003800000 */
.L_x_1622:
[----:B----4-:R0:W-:Y:S02]  /*6450*/  ST.E.128 desc[UR60][R36.64], R12 ;  /* 0x0000000c24007985 */ /* 0x0101e4000c101d3c */
.L_x_1621:
[----:B------:R-:W-:Y:S05]  /*6460*/  BSYNC B1 ;  /* 0x0000000000017941 */ /* 0x000fea0003800000 */
.L_x_1620:
        /* <DEDUP_REMOVED lines=48> */
.L_x_1625:
[----:B------:R-:W-:Y:S05]  /*6770*/  BSYNC B1 ;  /* 0x0000000000017941 */ /* 0x000fea0003800000 */
.L_x_1624:
[----:B----4-:R0:W-:Y:S01]  /*6780*/  ST.E.128 desc[UR60][R32.64], R12 ;  /* 0x0000000c20007985 */ /* 0x0101e2000c101d3c */
[----:B------:R-:W-:Y:S05]  /*6790*/  BRA `(.L_x_1603) ;  /* 0x00000040006c7947 */ /* 0x000fea0003800000 */
.L_x_1569:
        /* <DEDUP_REMOVED lines=22> */
[----:B------:R-:W-:Y:S02]  /*6900*/  LEA R52, P2, R28, UR4, 0x1 ;  /* 0x000000041c347c11 */ /* 0x000fe4000f8408ff */
[----:B------:R-:W-:-:S02]  /*6910*/  CS2R R48, SRZ ;  /* 0x0000000000307805 */ /* 0x000fc4000001ff00 */
        /* <DEDUP_REMOVED lines=23> */
.L_x_1627:
[----:B------:R-:W-:Y:S05]  /*6a90*/  BSYNC B1 ;  /* 0x0000000000017941 */ /* 0x000fea0003800000 */
.L_x_1626:
        /* <DEDUP_REMOVED lines=47> */
.L_x_1629:
[----:B------:R-:W-:Y:S05]  /*6d90*/  BSYNC B1 ;  /* 0x0000000000017941 */ /* 0x000fea0003800000 */
.L_x_1628:
[----:B------:R-:W2:Y:S01]  /*6da0*/  LDL R11, [R1+0x3c] ;  /* 0x00003c00010b7983 */ /* 0x000ea20000100800 */
[----:B0-----:R-:W-:Y:S02]  /*6db0*/  IMAD.MOV.U32 R12, RZ, RZ, R28 ;  /* 0x000000ffff0c7224 */ /* 0x001fe400078e001c */
[----:B------:R-:W-:Y:S02]  /*6dc0*/  IMAD.MOV.U32 R13, RZ, RZ, R29 ;  /* 0x000000ffff0d7224 */ /* 0x000fe400078e001d */
[----:B------:R-:W-:-:S03]  /*6dd0*/  IMAD.MOV.U32 R14, RZ, RZ, R34 ;  /* 0x000000ffff0e7224 */ /* 0x000fc600078e0022 */
[----:B------:R-:W-:Y:S01]  /*6de0*/  PRMT R157, R12, 0x5410, R13 ;  /* 0x000054100c9d7816 */ /* 0x000fe2000000000d */
[----:B------:R-:W-:Y:S01]  /*6df0*/  IMAD.MOV.U32 R12, RZ, RZ, R32 ;  /* 0x000000ffff0c7224 */ /* 0x000fe200078e0020 */
[----:B------:R-:W-:Y:S01]  /*6e00*/  PRMT R160, R14, 0x7610, R160 ;  /* 0x000076100ea07816 */ /* 0x000fe200000000a0 */
[----:B------:R-:W-:Y:S02]  /*6e10*/  IMAD.MOV.U32 R13, RZ, RZ, R35 ;  /* 0x000000ffff0d7224 */ /* 0x000fe400078e0023 */
[----:B------:R-:W-:Y:S01]  /*6e20*/  IMAD.MOV.U32 R14, RZ, RZ, R37 ;  /* 0x000000ffff0e7224 */ /* 0x000fe200078e0025 */
[----:B------:R-:W-:Y:S01]  /*6e30*/  PRMT R161, R12, 0x7610, R161 ;  /* 0x000076100ca17816 */ /* 0x000fe200000000a1 */
[----:B------:R-:W-:Y:S01]  /*6e40*/  IMAD.MOV.U32 R12, RZ, RZ, R39 ;  /* 0x000000ffff0c7224 */ /* 0x000fe200078e0027 */
[----:B------:R-:W-:Y:S02]  /*6e50*/  PRMT R162, R13, 0x7610, R162 ;  /* 0x000076100da27816 */ /* 0x000fe400000000a2 */
[----:B------:R-:W-:-:S02]  /*6e60*/  MOV R13, R36 ;  /* 0x00000024000d7202 */ /* 0x000fc40000000f00 */
[----:B------:R-:W-:Y:S02]  /*6e70*/  PRMT R146, R14, 0x7610, R146 ;  /* 0x000076100e927816 */ /* 0x000fe40000000092 */
[----:B------:R-:W-:Y:S01]  /*6e80*/  PRMT R164, R12, 0x5410, R13 ;  /* 0x000054100ca47816 */ /* 0x000fe2000000000d */
[----:B------:R-:W-:Y:S01]  /*6e90*/  IMAD.MOV.U32 R12, RZ, RZ, R42 ;  /* 0x000000ffff0c7224 */ /* 0x000fe200078e002a */
[----:B--2---:R-:W-:Y:S02]  /*6ea0*/  R2UR UR4, R11 ;  /* 0x000000000b0472ca */ /* 0x004fe400000e0000 */
[----:B------:R-:W-:-:S04]  /*6eb0*/  MOV R11, R31 ;  /* 0x0000001f000b7202 */ /* 0x000fc80000000f00 */
[----:B------:R-:W-:Y:S01]  /*6ec0*/  PRMT R156, R81, 0x5410, R11 ;  /* 0x00005410519c7816 */ /* 0x000fe2000000000b */
[----:B------:R-:W-:-:S05]  /*6ed0*/  IMAD.MOV.U32 R11, RZ, RZ, R33 ;  /* 0x000000ffff0b7224 */ /* 0x000fca00078e0021 */
[----:B------:R-:W-:Y:S01]  /*6ee0*/  PRMT R163, R11, 0x7610, R163 ;  /* 0x000076100ba37816 */ /* 0x000fe200000000a3 */
[----:B------:R-:W-:Y:S01]  /*6ef0*/  IMAD.MOV.U32 R11, RZ, RZ, R38 ;  /* 0x000000ffff0b7224 */ /* 0x000fe200078e0026 */
[----:B------:R-:W-:-:S04]  /*6f00*/  UISETP.NE.AND UP0, UPT, UR4, 0x3, UPT ;  /* 0x000000030400788c */ /* 0x000fc8000bf05270 */
[----:B------:R-:W-:Y:S01]  /*6f10*/  PRMT R163, R163, 0x5410, R11 ;  /* 0x00005410a3a37816 */ /* 0x000fe2000000000b */
[----:B------:R-:W-:Y:S01]  /*6f20*/  IMAD.MOV.U32 R11, RZ, RZ, R43 ;  /* 0x000000ffff0b7224 */ /* 0x000fe200078e002b */
[----:B------:R-:W-:-:S04]  /*6f30*/  PLOP3.LUT P2, PT, PT, PT, UP0, 0x80, 0x0 ;  /* 0x000000000000781c */ /* 0x000fc80003f4f008 */
        /* <DEDUP_REMOVED lines=8> */
[----:B------:R-:W-:Y:S02]  /*6fc0*/  PRMT R162, R162, 0x5410, R11 ;  /* 0x00005410a2a27816 */ /* 0x000fe4000000000b */
[----:B------:R-:W-:Y:S02]  /*6fd0*/  MOV R11, R45 ;  /* 0x0000002d000b7202 */ /* 0x000fe40000000f00 */
[----:B------:R-:W-:Y:S01]  /*6fe0*/  PRMT R161, R161, 0x5410, R12 ;  /* 0x00005410a1a17816 */ /* 0x000fe2000000000c */
[----:B------:R-:W-:Y:S01]  /*6ff0*/  IMAD.MOV.U32 R12, RZ, RZ, R51 ;  /* 0x000000ffff0c7224 */ /* 0x000fe200078e0033 */
[----:B------:R-:W-:Y:S01]  /*7000*/  PRMT R165, R11, 0x7610, R165 ;  /* 0x000076100ba57816 */ /* 0x000fe200000000a5 */
[----:B------:R-:W-:-:S03]  /*7010*/  IMAD.MOV.U32 R11, RZ, RZ, R50 ;  /* 0x000000ffff0b7224 */ /* 0x000fc600078e0032 */
[----:B------:R-:W-:Y:S01]  /*7020*/  PRMT R166, R12, 0x7610, R166 ;  /* 0x000076100ca67816 */ /* 0x000fe200000000a6 */
[----:B------:R-:W-:Y:S01]  /*7030*/  IMAD.MOV.U32 R12, RZ, RZ, R49 ;  /* 0x000000ffff0c7224 */ /* 0x000fe200078e0031 */
[----:B------:R-:W-:Y:S01]  /*7040*/  PRMT R165, R165, 0x5410, R11 ;  /* 0x00005410a5a57816 */ /* 0x000fe2000000000b */
[----:B------:R-:W-:-:S03]  /*7050*/  IMAD.MOV.U32 R11, RZ, RZ, R48 ;  /* 0x000000ffff0b7224 */ /* 0x000fc600078e0030 */
[----:B------:R-:W-:Y:S01]  /*7060*/  PRMT R145, R12, 0x7610, R145 ;  /* 0x000076100c917816 */ /* 0x000fe20000000091 */
[----:B-----5:R-:W-:Y:S01]  /*7070*/  IMAD.MOV.U32 R12, RZ, RZ, R54 ;  /* 0x000000ffff0c7224 */ /* 0x020fe200078e0036 */
        /* <DEDUP_REMOVED lines=41> */
.L_x_1630:
[----:B------:R-:W-:Y:S01]  /*7310*/  IMAD R86, R22, 0x8, R17 ;  /* 0x0000000816567824 */ /* 0x000fe200078e0211 */
[----:B------:R-:W-:Y:S01]  /*7320*/  SHF.L.U32 R87, R220, 0x1f, RZ ;  /* 0x0000001fdc577819 */ /* 0x000fe200000006ff */
[----:B------:R-:W-:Y:S03]  /*7330*/  BSSY B1, `(.L_x_1631) ;  /* 0x0000003000017945 */ /* 0x000fe60003800000 */
[----:B------:R-:W0:Y:S02]  /*7340*/  SYNCS.PHASECHK.TRANS64.TRYWAIT P5, [R86+URZ+0x30890], R87 ;  /* 0x03089057560075a7 */ /* 0x000e2400080a017f */
[----:B0-----:R-:W-:Y:S05]  /*7350*/  @!P5 BRA `(.L_x_1632) ;  /* 0x000002580000d947 */ /* 0x001fea0003800000 */
.L_x_2009:
[----:B------:R-:W-:Y:S05]  /*7360*/  BSYNC B1 ;  /* 0x0000000000017941 */ /* 0x000fea0003800000 */
.L_x_1631:
[----:B------:R-:W1:Y:S01]  /*7370*/  LDC R127, c[0x0][0x2f4] ;  /* 0x0000bd00ff7f7b82 */ /* 0x000e620000000800 */
[----:B------:R-:W-:Y:S01]  /*7380*/  UMOV UR4, 0xffffffff ;  /* 0xffffffff00047882 */ /* 0x000fe20000000000 */
[----:B-1----:R-:W-:Y:S02]  /*7390*/  IMAD.IADD R131, R127, 0x1, -R118 ;  /* 0x000000017f837824 */ /* 0x002fe400078e0a76 */
[----:B------:R-:W-:Y:S05]  /*73a0*/  BRA.DIV UR4, `(.L_x_1633) ;  /* 0x0000025a04007947 */ /* 0x000fea000b800000 */
[----:B------:R1:W2:Y:S04]  /*73b0*/  SHFL.IDX PT, R115, R113, RZ, 0x1c1f ;  /* 0x001c1fff71737589 */ /* 0x0002a800000e0000 */
[----:B------:R1:W3:Y:S02]  /*73c0*/  SHFL.IDX PT, R11, R116, RZ, 0x1c1f ;  /* 0x001c1fff740b7589 */ /* 0x0002e400000e0000 */
.L_x_2013:
[----:B------:R-:W-:Y:S04]  /*73d0*/  BSSY B1, `(.L_x_1634) ;  /* 0x0000173000017945 */ /* 0x000fe80003800000 */
[----:B------:R-:W-:Y:S05]  /*73e0*/  @P3 BRA `(.L_x_1635) ;  /* 0x0000001400c43947 */ /* 0x000fea0003800000 */
[----:B------:R-:W-:Y:S01]  /*73f0*/  ISETP.NE.AND P3, PT, R9, RZ, PT ;  /* 0x000000ff0900720c */ /* 0x000fe20003f65270 */
[----:B------:R-:W-:Y:S01]  /*7400*/  BSSY B2, `(.L_x_1636) ;  /* 0x000007a000027945 */ /* 0x000fe20003800000 */
[----:B---3--:R-:W-:-:S11]  /*7410*/  IMAD.MOV.U32 R114, RZ, RZ, R11 ;  /* 0x000000ffff727224 */ /* 0x008fd600078e000b */
[----:B------:R-:W-:Y:S05]  /*7420*/  @!P3 BRA `(.L_x_1637) ;  /* 0x0000000400dcb947 */ /* 0x000fea0003800000 */
[----:B------:R-:W3:Y:S01]  /*7430*/  LDL R15, [R1+0x30] ;  /* 0x00003000010f7983 */ /* 0x000ee20000100800 */
[----:B------:R-:W-:Y:S01]  /*7440*/  SEL R12, R118, R131, !P0 ;  /* 0x00000083760c7207 */ /* 0x000fe20004000000 */
[----:B------:R-:W-:Y:S01]  /*7450*/  BSSY B3, `(.L_x_1638) ;  /* 0x000006e000037945 */ /* 0x000fe20003800000 */
[----:B------:R-:W-:Y:S02]  /*7460*/  SHF.R.U32.HI R14, RZ, 0x3, R229 ;  /* 0x00000003ff0e7819 */ /* 0x000fe400000116e5 */
        /* <DEDUP_REMOVED lines=8> */
[----:B------:R-:W-:-:S04]  /*74f0*/  LOP3.LUT R12, R229, 0x38, R138, 0xf8, !PT ;  /* 0x00000038e50c7812 */ /* 0x000fc800078ef88a */
[----:B------:R-:W-:Y:S01]  /*7500*/  LOP3.LUT R12, R12, R14, RZ, 0x3c, !PT ;  /* 0x0000000e0c0c7212 */ /* 0x000fe200078e3cff */
[----:B---3--:R-:W-:-:S04]  /*7510*/  IMAD R13, R13, 0x1800, R15 ;  /* 0x000018000d0d7824 */ /* 0x008fc800078e020f */
[----:B------:R-:W-:-:S04]  /*7520*/  IMAD.IADD R12, R13, 0x1, R12 ;  /* 0x000000010d0c7824 */ /* 0x000fc800078e020c */
[C---:B------:R-:W-:Y:S02]  /*7530*/  IMAD R80, R22.reuse, 0x4800, R12 ;  /* 0x0000480016507824 */ /* 0x040fe400078e020c */
[----:B------:R-:W-:Y:S02]  /*7540*/  IMAD R12, R22, 0x4800, R133 ;  /* 0x00004800160c7824 */ /* 0x000fe400078e0285 */
[--C-:B------:R-:W-:Y:S02]  /*7550*/  IMAD R80, R80, 0x2, R17.reuse ;  /* 0x0000000250507824 */ /* 0x100fe400078e0211 */
[----:B------:R-:W-:-:S04]  /*7560*/  IMAD R12, R12, 0x2, R17 ;  /* 0x000000020c0c7824 */ /* 0x000fc800078e0211 */
[----:B------:R-:W3:Y:S04]  /*7570*/  LDS.128 R80, [R80+0x1e400] ;  /* 0x01e4000050507984 */ /* 0x000ee80000000c00 */
[----:B------:R-:W4:Y:S01]  /*7580*/  LDS.128 R12, [R12+0x1e400] ;  /* 0x01e400000c0c7984 */ /* 0x000f220000000c00 */
[----:B------:R-:W-:Y:S05]  /*7590*/  @P3 BRA `(.L_x_1639) ;  /* 0x0000000400643947 */ /* 0x000fea0003800000 */
[----:B---3--:R-:W-:Y:S01]  /*75a0*/  MOV R144, R81 ;  /* 0x0000005100907202 */ /* 0x008fe20000000f00 */
[----:B----4-:R-:W-:Y:S01]  /*75b0*/  IMAD.MOV.U32 R139, RZ, RZ, R13 ;  /* 0x000000ffff8b7224 */ /* 0x010fe200078e000d */
[--C-:B------:R-:W-:Y:S01]  /*75c0*/  SHF.R.U64 R36, R36, 0x10, R37.reuse ;  /* 0x0000001024247819 */ /* 0x100fe20000001225 */
[----:B------:R-:W-:Y:S01]  /*75d0*/  HADD2.F32 R145, -RZ, R145.H0_H0 ;  /* 0x20000091ff917230 */ /* 0x000fe20000004100 */
[----:B------:R-:W-:Y:S01]  /*75e0*/  SHF.R.U32.HI R37, RZ, 0x10, R37 ;  /* 0x00000010ff257819 */ /* 0x000fe20000011625 */
[----:B------:R-:W-:Y:S01]  /*75f0*/  HADD2.F32 R13, -RZ, R144.H0_H0 ;  /* 0x20000090ff0d7230 */ /* 0x000fe20000004100 */
[----:B------:R-:W-:Y:S01]  /*7600*/  SHF.R.U64 R38, R38, 0x10, R39 ;  /* 0x0000001026267819 */ /* 0x000fe20000001227 */
[----:B------:R-:W-:Y:S01]  /*7610*/  HADD2.F32 R147, -RZ, R139.H0_H0 ;  /* 0x2000008bff937230 */ /* 0x000fe20000004100 */
[----:B------:R-:W-:Y:S01]  /*7620*/  SHF.R.U64 R50, R50, 0x10, R51 ;  /* 0x0000001032327819 */ /* 0x000fe20000001233 */
[----:B------:R-:W-:Y:S02]  /*7630*/  HADD2.F32 R146, -RZ, R146.H0_H0 ;  /* 0x20000092ff927230 */ /* 0x000fe40000004100 */
[----:B------:R-:W-:Y:S01]  /*7640*/  FMUL.FTZ R81, R13, R145 ;  /* 0x000000910d517220 */ /* 0x000fe20000410000 */
[----:B------:R-:W-:-:S02]  /*7650*/  HADD2.F32 R144, -RZ, R144.H1_H1 ;  /* 0x30000090ff907230 */ /* 0x000fc40000004100 */
        /* <DEDUP_REMOVED lines=8> */
[----:B------:R-:W-:Y:S01]  /*76e0*/  HADD2.F32 R48, -RZ, R139.H1_H1 ;  /* 0x3000008bff307230 */ /* 0x000fe20000004100 */
[----:B------:R-:W-:Y:S01]  /*76f0*/  SHF.R.U32.HI R39, RZ, 0x10, R39 ;  /* 0x00000010ff277819 */ /* 0x000fe20000011627 */
[----:B------:R-:W-:-:S02]  /*7700*/  HADD2.F32 R145, -RZ, R145.H0_H0 ;  /* 0x20000091ff917230 */ /* 0x000fc40000004100 */
[----:B------:R-:W-:Y:S02]  /*7710*/  HADD2.F32 R15, -RZ, R15.H1_H1 ;  /* 0x3000000fff0f7230 */ /* 0x000fe40000004100 */
[----:B------:R-:W-:Y:S02]  /*7720*/  HADD2.F32 R49, -RZ, R49.H0_H0 ;  /* 0x20000031ff317230 */ /* 0x000fe40000004100 */
[-C--:B------:R-:W-:Y:S01]  /*7730*/  FMUL.FTZ R139, R144, R145.reuse ;  /* 0x00000091908b7220 */ /* 0x080fe20000410000 */
[C---:B------:R-:W-:Y:S01]  /*7740*/  FMUL.FTZ R145, R48.reuse, R145 ;  /* 0x0000009130917220 */ /* 0x040fe20000410000 */
[----:B------:R-:W-:Y:S02]  /*7750*/  HADD2.F32 R36, -RZ, R36.H0_H0 ;  /* 0x20000024ff247230 */ /* 0x000fe40000004100 */
[-C--:B------:R-:W-:Y:S01]  /*7760*/  FFMA.FTZ R48, R48, R37.reuse, -R139 ;  /* 0x0000002530307223 */ /* 0x080fe2000001088b */
[----:B------:R-:W-:Y:S01]  /*7770*/  FFMA.FTZ R37, R144, R37, R145 ;  /* 0x0000002590257223 */ /* 0x000fe20000010091 */
[----:B------:R-:W-:-:S02]  /*7780*/  HADD2.F32 R144, -RZ, R83.H0_H0 ;  /* 0x20000053ff907230 */ /* 0x000fc40000004100 */
[----:B------:R-:W-:Y:S01]  /*7790*/  HADD2.F32 R145, -RZ, R164.H0_H0 ;  /* 0x200000a4ff917230 */ /* 0x000fe20000004100 */
[----:B------:R-:W-:Y:S01]  /*77a0*/  F2FP.F16.F32.PACK_AB R48, R48, R81 ;  /* 0x000000513030723e */ /* 0x000fe200000000ff */
[----:B------:R-:W-:Y:S02]  /*77b0*/  HADD2.F32 R50, -RZ, R50.H0_H0 ;  /* 0x20000032ff327230 */ /* 0x000fe40000004100 */
[CC--:B------:R-:W-:Y:S01]  /*77c0*/  FMUL.FTZ R139, R144.reuse, R146.reuse ;  /* 0x00000092908b7220 */ /* 0x0c0fe20000410000 */
[----:B------:R-:W-:Y:S01]  /*77d0*/  FMUL.FTZ R146, R147, R146 ;  /* 0x0000009293927220 */ /* 0x000fe20000410000 */
[----:B------:R-:W-:Y:S01]  /*77e0*/  HADD2.F32 R38, -RZ, R38.H0_H0 ;  /* 0x20000026ff267230 */ /* 0x000fe20000004100 */
[----:B------:R-:W-:Y:S01]  /*77f0*/  F2FP.F16.F32.PACK_AB R37, R37, R13 ;  /* 0x0000000d2525723e */ /* 0x000fe200000000ff */
[-C--:B------:R-:W-:Y:S01]  /*7800*/  FFMA.FTZ R139, R147, R145.reuse, -R139 ;  /* 0x00000091938b7223 */ /* 0x080fe2000001088b */
[----:B------:R-:W-:Y:S01]  /*7810*/  FFMA.FTZ R144, R144, R145, R146 ;  /* 0x0000009190907223 */ /* 0x000fe20000010092 */
[----:B------:R-:W-:Y:S01]  /*7820*/  SHF.R.U32.HI R145, RZ, 0x10, R51 ;  /* 0x00000010ff917819 */ /* 0x000fe20000011633 */
[----:B------:R-:W-:-:S02]  /*7830*/  HADD2.F32 R51, -RZ, R83.H1_H1 ;  /* 0x30000053ff337230 */ /* 0x000fc40000004100 */
[----:B------:R-:W-:Y:S02]  /*7840*/  HADD2.F32 R147, -RZ, R166.H1_H1 ;  /* 0x300000a6ff937230 */ /* 0x000fe40000004100 */
[----:B------:R-:W-:Y:S02]  /*7850*/  HADD2.F32 R83, -RZ, R145.H0_H0 ;  /* 0x20000091ff537230 */ /* 0x000fe40000004100 */
[----:B------:R-:W-:Y:S02]  /*7860*/  HADD2.F32 R145, -RZ, R39.H0_H0 ;  /* 0x20000027ff917230 */ /* 0x000fe40000004100 */
[----:B------:R-:W-:Y:S02]  /*7870*/  IMAD.MOV.U32 R13, RZ, RZ, R48 ;  /* 0x000000ffff0d7224 */ /* 0x000fe400078e0030 */
[----:B------:R-:W-:Y:S01]  /*7880*/  FMUL.FTZ R39, R51, R83 ;  /* 0x0000005333277220 */ /* 0x000fe20000410000 */
[----:B------:R-:W-:-:S03]  /*7890*/  IMAD.MOV.U32 R81, RZ, RZ, R37 ;  /* 0x000000ffff517224 */ /* 0x000fc600078e0025 */
[C---:B------:R-:W-:Y:S01]  /*78a0*/  FFMA.FTZ R39, R15.reuse, R145, -R39 ;  /* 0x000000910f277223 */ /* 0x040fe20000010827 */
[----:B------:R-:W-:Y:S01]  /*78b0*/  FMUL.FTZ R15, R15, R83 ;  /* 0x000000530f0f7220 */ /* 0x000fe20000410000 */
[----:B------:R-:W-:-:S03]  /*78c0*/  HADD2.F32 R83, -RZ, R164.H1_H1 ;  /* 0x300000a4ff537230 */ /* 0x000fc60000004100 */
        /* <DEDUP_REMOVED lines=20> */
[----:B------:R-:W-:-:S02]  /*7a10*/  HADD2.F32 R51, -RZ, R163.H1_H1 ;  /* 0x300000a3ff337230 */ /* 0x000fc40000004100 */
[CC--:B------:R-:W-:Y:S01]  /*7a20*/  FMUL.FTZ R83, R49.reuse, R145.reuse ;  /* 0x0000009131537220 */ /* 0x0c0fe20000410000 */
[----:B------:R-:W-:Y:S02]  /*7a30*/  HADD2.F32 R82, -RZ, R82.H1_H1 ;  /* 0x30000052ff527230 */ /* 0x000fe40000004100 */
[C---:B------:R-:W-:Y:S01]  /*7a40*/  FMUL.FTZ R145, R80.reuse, R145 ;  /* 0x0000009150917220 */ /* 0x040fe20000410000 */
[----:B------:R-:W-:Y:S02]  /*7a50*/  HADD2.F32 R14, -RZ, R14.H1_H1 ;  /* 0x3000000eff0e7230 */ /* 0x000fe40000004100 */
[----:B------:R-:W-:Y:S01]  /*7a60*/  FFMA.FTZ R83, R80, R51, -R83 ;  /* 0x0000003350537223 */ /* 0x000fe20000010853 */
[----:B------:R-:W-:Y:S01]  /*7a70*/  F2FP.F16.F32.PACK_AB R36, R36, R147 ;  /* 0x000000932424723e */ /* 0x000fe200000000ff */
[----:B------:R-:W-:Y:S01]  /*7a80*/  FFMA.FTZ R145, R49, R51, R145 ;  /* 0x0000003331917223 */ /* 0x000fe20000010091 */
[-C--:B------:R-:W-:Y:S01]  /*7a90*/  FMUL.FTZ R49, R82, R50.reuse ;  /* 0x0000003252317220 */ /* 0x080fe20000410000 */
[----:B------:R-:W-:-:S02]  /*7aa0*/  FMUL.FTZ R50, R14, R50 ;  /* 0x000000320e327220 */ /* 0x000fc40000410000 */
[----:B------:R-:W-:Y:S02]  /*7ab0*/  IMAD.MOV.U32 R80, RZ, RZ, R36 ;  /* 0x000000ffff507224 */ /* 0x000fe400078e0024 */
[-C--:B------:R-:W-:Y:S01]  /*7ac0*/  FFMA.FTZ R49, R14, R38.reuse, -R49 ;  /* 0x000000260e317223 */ /* 0x080fe20000010831 */
[----:B------:R-:W-:-:S04]  /*7ad0*/  FFMA.FTZ R50, R82, R38, R50 ;  /* 0x0000002652327223 */ /* 0x000fc80000010032 */
[----:B------:R-:W-:Y:S01]  /*7ae0*/  F2FP.F16.F32.PACK_AB R49, R49, R83 ;  /* 0x000000533131723e */ /* 0x000fe200000000ff */
[----:B------:R-:W-:Y:S01]  /*7af0*/  IMAD.MOV.U32 R83, RZ, RZ, R144 ;  /* 0x000000ffff537224 */ /* 0x000fe200078e0090 */
[----:B------:R-:W-:-:S03]  /*7b00*/  F2FP.F16.F32.PACK_AB R50, R50, R145 ;  /* 0x000000913232723e */ /* 0x000fc600000000ff */
[----:B------:R-:W-:Y:S02]  /*7b10*/  IMAD.MOV.U32 R14, RZ, RZ, R49 ;  /* 0x000000ffff0e7224 */ /* 0x000fe400078e0031 */
[----:B------:R-:W-:-:S07]  /*7b20*/  IMAD.MOV.U32 R82, RZ, RZ, R50 ;  /* 0x000000ffff527224 */ /* 0x000fce00078e0032 */
.L_x_1639:
[----:B------:R-:W-:Y:S05]  /*7b30*/  BSYNC B3 ;  /* 0x0000000000037941 */ /* 0x000fea0003800000 */
.L_x_1638:
[----:B------:R-:W-:-:S04]  /*7b40*/  LEA R36, P3, R6, R11, 0x1 ;  /* 0x0000000b06247211 */ /* 0x000fc800078608ff */
[----:B--2---:R-:W-:Y:S02]  /*7b50*/  LEA.HI.X R37, R6, R115, R107, 0x1, P3 ;  /* 0x0000007306257211 */ /* 0x004fe400018f0c6b */
[----:B------:R-:W-:-:S03]  /*7b60*/  ISETP.GE.AND P3, PT, R138, R127, PT ;  /* 0x0000007f8a00720c */ /* 0x000fc60003f66270 */
[----:B----4-:R2:W-:Y:S10]  /*7b70*/  ST.E.128 desc[UR60][R36.64], R12 ;  /* 0x0000000c24007985 */ /* 0x0105f4000c101d3c */
[----:B--2---:R-:W-:-:S05]  /*7b80*/  @!P3 IMAD.WIDE R12, R138, 0x2, R114 ;  /* 0x000000028a0cb825 */ /* 0x004fca00078e0272 */
[----:B---3--:R3:W-:Y:S02]  /*7b90*/  @!P3 ST.E.128 desc[UR60][R12.64], R80 ;  /* 0x000000500c00b985 */ /* 0x0087e4000c101d3c */
.L_x_1637:
[----:B------:R-:W-:Y:S05]  /*7ba0*/  BSYNC B2 ;  /* 0x0000000000027941 */ /* 0x000fea0003800000 */
.L_x_1636:
[----:B------:R-:W-:Y:S01]  /*7bb0*/  ISETP.NE.AND P3, PT, R10, RZ, PT ;  /* 0x000000ff0a00720c */ /* 0x000fe20003f65270 */
[----:B------:R-:W-:-:S12]  /*7bc0*/  BSSY B2, `(.L_x_1640) ;  /* 0x0000079000027945 */ /* 0x000fd80003800000 */
[----:B------:R-:W-:Y:S05]  /*7bd0*/  @!P3 BRA `(.L_x_1641) ;  /* 0x0000000400dcb947 */ /* 0x000fea0003800000 */
[----:B------:R-:W4:Y:S01]  /*7be0*/  LDL R15, [R1+0x30] ;  /* 0x00003000010f7983 */ /* 0x000f220000100800 */
[----:B---3--:R-:W-:Y:S01]  /*7bf0*/  SEL R12, R118, R131, !P1 ;  /* 0x00000083760c7207 */ /* 0x008fe20004800000 */
[----:B------:R-:W-:Y:S01]  /*7c00*/  BSSY B3, `(.L_x_1642) ;  /* 0x000006e000037945 */ /* 0x000fe20003800000 */
[----:B------:R-:W-:Y:S02]  /*7c10*/  SHF.R.U32.HI R14, RZ, 0x3, R229 ;  /* 0x00000003ff0e7819 */ /* 0x000fe400000116e5 */
[----:B------:R-:W-:Y:S02]  /*7c20*/  SHF.R.S32.HI R13, RZ, 0x1f, R12 ;  /* 0x0000001fff0d7819 */ /* 0x000fe4000001140c */
[----:B------:R-:W-:Y:S02]  /*7c30*/  ISETP.GE.AND P3, PT, R196, R117, PT ;  /* 0x00000075c400720c */ /* 0x000fe40003f66270 */
[----:B------:R-:W-:-:S04]  /*7c40*/  LEA.HI R13, R13, R12, RZ, 0x4 ;  /* 0x0000000c0d0d7211 */ /* 0x000fc800078f20ff */
[----:B------:R-:W-:-:S04]  /*7c50*/  LEA.HI.SX32 R48, R13, R110, 0x1c ;  /* 0x0000006e0d307211 */ /* 0x000fc800078fe2ff */
[----:B------:R-:W-:-:S04]  /*7c60*/  SHF.R.S32.HI R13, RZ, 0x1f, R48 ;  /* 0x0000001fff0d7819 */ /* 0x000fc80000011430 */
[----:B------:R-:W-:Y:S02]  /*7c70*/  LEA.HI R13, R13, R48, RZ, 0x3 ;  /* 0x000000300d0d7211 */ /* 0x000fe400078f18ff */
[----:B------:R-:W-:Y:S02]  /*7c80*/  SHF.L.U32 R48, R48, 0x3, RZ ;  /* 0x0000000330307819 */ /* 0x000fe400000006ff */
[----:B------:R-:W-:Y:S02]  /*7c90*/  SHF.R.S32.HI R13, RZ, 0x3, R13 ;  /* 0x00000003ff0d7819 */ /* 0x000fe4000001140d */
[----:B------:R-:W-:-:S04]  /*7ca0*/  LOP3.LUT R12, R229, 0x38, R48, 0xf8, !PT ;  /* 0x00000038e50c7812 */ /* 0x000fc800078ef830 */
[----:B------:R-:W-:Y:S01]  /*7cb0*/  LOP3.LUT R12, R12, R14, RZ, 0x3c, !PT ;  /* 0x0000000e0c0c7212 */ /* 0x000fe200078e3cff */
[----:B----4-:R-:W-:-:S04]  /*7cc0*/  IMAD R13, R13, 0x1800, R15 ;  /* 0x000018000d0d7824 */ /* 0x010fc800078e020f */
        /* <DEDUP_REMOVED lines=8> */
[----:B---3--:R-:W-:Y:S01]  /*7d50*/  IMAD.MOV.U32 R50, RZ, RZ, R37 ;  /* 0x000000ffff327224 */ /* 0x008fe200078e0025 */
[----:B------:R-:W-:Y:S01]  /*7d60*/  SHF.R.U64 R32, R32, 0x10, R33 ;  /* 0x0000001020207819 */ /* 0x000fe20000001221 */
[----:B----4-:R-:W-:Y:S01]  /*7d70*/  IMAD.MOV.U32 R49, RZ, RZ, R13 ;  /* 0x000000ffff317224 */ /* 0x010fe200078e000d */
[----:B------:R-:W-:Y:S01]  /*7d80*/  SHF.R.U32.HI R33, RZ, 0x10, R33 ;  /* 0x00000010ff217819 */ /* 0x000fe20000011621 */
[----:B------:R-:W-:Y:S01]  /*7d90*/  HADD2.F32 R51, -RZ, R165.H0_H0 ;  /* 0x200000a5ff337230 */ /* 0x000fe20000004100 */
        /* <DEDUP_REMOVED lines=32> */
[----:B------:R-:W-:Y:S01]  /*7fa0*/  F2FP.F16.F32.PACK_AB R33, R33, R13 ;  /* 0x0000000d2121723e */ /* 0x000fe200000000ff */
[----:B------:R-:W-:Y:S02]  /*7fb0*/  IMAD.MOV.U32 R13, RZ, RZ, R37 ;  /* 0x000000ffff0d7224 */ /* 0x000fe400078e0025 */
[----:B------:R-:W-:Y:S01]  /*7fc0*/  FFMA.FTZ R51, R49, R50, R51 ;  /* 0x0000003231337223 */ /* 0x000fe20000010033 */
[----:B------:R-:W-:Y:S02]  /*7fd0*/  SHF.R.U32.HI R49, RZ, 0x10, R35 ;  /* 0x00000010ff317819 */ /* 0x000fe40000011623 */
[----:B------:R-:W-:Y:S01]  /*7fe0*/  SHF.R.U64 R35, R46, 0x10, R47 ;  /* 0x000000102e237819 */ /* 0x000fe2000000122f */
[----:B------:R-:W-:Y:S01]  /*7ff0*/  IMAD.MOV.U32 R37, RZ, RZ, R33 ;  /* 0x000000ffff257224 */ /* 0x000fe200078e0021 */
[----:B------:R-:W-:Y:S01]  /*8000*/  SHF.R.U32.HI R46, RZ, 0x10, R47 ;  /* 0x00000010ff2e7819 */ /* 0x000fe2000001162f */
[----:B------:R-:W-:-:S02]  /*8010*/  HADD2.F32 R49, -RZ, R49.H0_H0 ;  /* 0x20000031ff317230 */ /* 0x000fc40000004100 */
        /* <DEDUP_REMOVED lines=36> */
[----:B------:R-:W-:-:S02]  /*8260*/  IMAD.MOV.U32 R39, RZ, RZ, R51 ;  /* 0x000000ffff277224 */ /* 0x000fc400078e0033 */
[-C--:B------:R-:W-:Y:S01]  /*8270*/  FFMA.FTZ R36, R14, R34.reuse, -R36 ;  /* 0x000000220e247223 */ /* 0x080fe20000010824 */
[----:B------:R-:W-:-:S04]  /*8280*/  FFMA.FTZ R35, R38, R34, R35 ;  /* 0x0000002226237223 */ /* 0x000fc80000010023 */
[----:B------:R-:W-:Y:S01]  /*8290*/  F2FP.F16.F32.PACK_AB R46, R36, R46 ;  /* 0x0000002e242e723e */ /* 0x000fe200000000ff */
[----:B------:R-:W-:Y:S01]  /*82a0*/  IMAD.MOV.U32 R36, RZ, RZ, R32 ;  /* 0x000000ffff247224 */ /* 0x000fe200078e0020 */
[----:B------:R-:W-:Y:S02]  /*82b0*/  F2FP.F16.F32.PACK_AB R35, R35, R49 ;  /* 0x000000312323723e */ /* 0x000fe400000000ff */
[----:B------:R-:W-:-:S03]  /*82c0*/  MOV R14, R46 ;  /* 0x0000002e000e7202 */ /* 0x000fc60000000f00 */
[----:B------:R-:W-:-:S07]  /*82d0*/  IMAD.MOV.U32 R38, RZ, RZ, R35 ;  /* 0x000000ffff267224 */ /* 0x000fce00078e0023 */
.L_x_1643:
[----:B------:R-:W-:Y:S05]  /*82e0*/  BSYNC B3 ;  /* 0x0000000000037941 */ /* 0x000fea0003800000 */
.L_x_1642:
[----:B------:R-:W-:-:S04]  /*82f0*/  LEA R32, P3, R7, R11, 0x1 ;  /* 0x0000000b07207211 */ /* 0x000fc800078608ff */
[----:B--2---:R-:W-:Y:S02]  /*8300*/  LEA.HI.X R33, R7, R115, R106, 0x1, P3 ;  /* 0x0000007307217211 */ /* 0x004fe400018f0c6a */
[----:B------:R-:W-:-:S03]  /*8310*/  ISETP.GE.AND P3, PT, R48, R127, PT ;  /* 0x0000007f3000720c */ /* 0x000fc60003f66270 */
[----:B----4-:R2:W-:Y:S10]  /*8320*/  ST.E.128 desc[UR60][R32.64], R12 ;  /* 0x0000000c20007985 */ /* 0x0105f4000c101d3c */
[----:B--2---:R-:W-:-:S05]  /*8330*/  @!P3 IMAD.WIDE R12, R48, 0x2, R114 ;  /* 0x00000002300cb825 */ /* 0x004fca00078e0272 */
[----:B---3--:R4:W-:Y:S02]  /*8340*/  @!P3 ST.E.128 desc[UR60][R12.64], R36 ;  /* 0x000000240c00b985 */ /* 0x0089e4000c101d3c */
.L_x_1641:
[----:B------:R-:W-:Y:S05]  /*8350*/  BSYNC B2 ;  /* 0x0000000000027941 */ /* 0x000fea0003800000 */
.L_x_1640:
[----:B------:R-:W-:-:S13]  /*8360*/  ISETP.NE.AND P3, PT, R20, RZ, PT ;  /* 0x000000ff1400720c */ /* 0x000fda0003f65270 */
[----:B------:R-:W-:Y:S05]  /*8370*/  @!P3 BRA `(.L_x_1635) ;  /* 0x0000000400e0b947 */ /* 0x000fea0003800000 */
[----:B------:R-:W5:Y:S01]  /*8380*/  LDL R15, [R1+0x30] ;  /* 0x00003000010f7983 */ /* 0x000f620000100800 */
[----:B------:R-:W-:Y:S01]  /*8390*/  LOP3.LUT P5, RZ, R16, 0x1, RZ, 0xc0, !PT ;  /* 0x0000000110ff7812 */ /* 0x000fe200078ac0ff */
[----:B------:R-:W-:Y:S01]  /*83a0*/  BSSY B2, `(.L_x_1644) ;  /* 0x0000071000027945 */ /* 0x000fe20003800000 */
[----:B----4-:R-:W-:Y:S02]  /*83b0*/  LEA R36, P3, R8, R11, 0x1 ;  /* 0x0000000b08247211 */ /* 0x010fe400078608ff */
[----:B------:R-:W-:Y:S02]  /*83c0*/  SEL R11, R118, R131, !P5 ;  /* 0x00000083760b7207 */ /* 0x000fe40006800000 */
[----:B------:R-:W-:Y:S02]  /*83d0*/  SHF.R.U32.HI R14, RZ, 0x3, R229 ;  /* 0x00000003ff0e7819 */ /* 0x000fe400000116e5 */
[----:B---3--:R-:W-:Y:S02]  /*83e0*/  SHF.R.S32.HI R12, RZ, 0x1f, R11 ;  /* 0x0000001fff0c7819 */ /* 0x008fe4000001140b */
[----:B--2---:R-:W-:-:S02]  /*83f0*/  LEA.HI.X R37, R8, R115, R105, 0x1, P3 ;  /* 0x0000007308257211 */ /* 0x004fc400018f0c69 */
[----:B------:R-:W-:Y:S02]  /*8400*/  LEA.HI R11, R12, R11, RZ, 0x4 ;  /* 0x0000000b0c0b7211 */ /* 0x000fe400078f20ff */
[----:B------:R-:W-:Y:S02]  /*8410*/  ISETP.GE.AND P3, PT, R195, R117, PT ;  /* 0x00000075c300720c */ /* 0x000fe40003f66270 */
[----:B------:R-:W-:-:S04]  /*8420*/  LEA.HI.SX32 R11, R11, R109, 0x1c ;  /* 0x0000006d0b0b7211 */ /* 0x000fc800078fe2ff */
[----:B------:R-:W-:-:S04]  /*8430*/  SHF.R.S32.HI R13, RZ, 0x1f, R11 ;  /* 0x0000001fff0d7819 */ /* 0x000fc8000001140b */
[----:B------:R-:W-:Y:S01]  /*8440*/  LEA.HI R13, R13, R11, RZ, 0x3 ;  /* 0x0000000b0d0d7211 */ /* 0x000fe200078f18ff */
[----:B------:R-:W-:-:S03]  /*8450*/  IMAD.SHL.U32 R11, R11, 0x8, RZ ;  /* 0x000000080b0b7824 */ /* 0x000fc600078e00ff */
[----:B------:R-:W-:Y:S02]  /*8460*/  SHF.R.S32.HI R13, RZ, 0x3, R13 ;  /* 0x00000003ff0d7819 */ /* 0x000fe4000001140d */
[----:B------:R-:W-:-:S04]  /*8470*/  LOP3.LUT R12, R229, 0x38, R11, 0xf8, !PT ;  /* 0x00000038e50c7812 */ /* 0x000fc800078ef80b */
[----:B------:R-:W-:Y:S01]  /*8480*/  LOP3.LUT R12, R12, R14, RZ, 0x3c, !PT ;  /* 0x0000000e0c0c7212 */ /* 0x000fe200078e3cff */
[----:B-----5:R-:W-:-:S04]  /*8490*/  IMAD R13, R13, 0x1800, R15 ;  /* 0x000018000d0d7824 */ /* 0x020fc800078e020f */
[----:B------:R-:W-:-:S04]  /*84a0*/  IMAD.IADD R12, R13, 0x1, R12 ;  /* 0x000000010d0c7824 */ /* 0x000fc800078e020c */
[C---:B------:R-:W-:Y:S02]  /*84b0*/  IMAD R32, R22.reuse, 0x4800, R12 ;  /* 0x0000480016207824 */ /* 0x040fe400078e020c */
[----:B------:R-:W-:Y:S02]  /*84c0*/  IMAD R12, R22, 0x4800, R129 ;  /* 0x00004800160c7824 */ /* 0x000fe400078e0281 */
[--C-:B------:R-:W-:Y:S02]  /*84d0*/  IMAD R32, R32, 0x2, R17.reuse ;  /* 0x0000000220207824 */ /* 0x100fe400078e0211 */
[----:B------:R-:W-:-:S04]  /*84e0*/  IMAD R12, R12, 0x2, R17 ;  /* 0x000000020c0c7824 */ /* 0x000fc800078e0211 */
[----:B------:R-:W2:Y:S04]  /*84f0*/  LDS.128 R32, [R32+0x1e400] ;  /* 0x01e4000020207984 */ /* 0x000ea80000000c00 */
[----:B------:R-:W3:Y:S01]  /*8500*/  LDS.128 R12, [R12+0x1e400] ;  /* 0x01e400000c0c7984 */ /* 0x000ee20000000c00 */
[----:B------:R-:W-:Y:S05]  /*8510*/  @P3 BRA `(.L_x_1645) ;  /* 0x0000000400643947 */ /* 0x000fea0003800000 */
[----:B------:R-:W-:Y:S01]  /*8520*/  HADD2.F32 R39, -RZ, R159.H1_H1 ;  /* 0x3000009fff277230 */ /* 0x000fe20000004100 */
[--C-:B------:R-:W-:Y:S01]  /*8530*/  SHF.R.U64 R28, R28, 0x10, R29.reuse ;  /* 0x000000101c1c7819 */ /* 0x100fe2000000121d */
[----:B--2---:R-:W-:Y:S01]  /*8540*/  HADD2.F32 R38, -RZ, R33.H0_H0 ;  /* 0x20000021ff267230 */ /* 0x004fe20000004100 */
[----:B------:R-:W-:Y:S01]  /*8550*/  SHF.R.U32.HI R29, RZ, 0x10, R29 ;  /* 0x00000010ff1d7819 */ /* 0x000fe2000001161d */
[----:B---3--:R-:W-:Y:S01]  /*8560*/  HADD2.F32 R45, -RZ, R13.H0_H0 ;  /* 0x2000000dff2d7230 */ /* 0x008fe20000004100 */
[----:B------:R-:W-:Y:S01]  /*8570*/  SHF.R.U64 R40, R40, 0x10, R41 ;  /* 0x0000001028287819 */ /* 0x000fe20000001229 */
[----:B------:R-:W-:Y:S02]  /*8580*/  HADD2.F32 R44, -RZ, R157.H1_H1 ;  /* 0x3000009dff2c7230 */ /* 0x000fe40000004100 */
[-C--:B------:R-:W-:Y:S01]  /*8590*/  FMUL.FTZ R46, R38, R39.reuse ;  /* 0x00000027262e7220 */ /* 0x080fe20000410000 */
[----:B------:R-:W-:Y:S02]  /*85a0*/  HADD2.F32 R33, -RZ, R33.H1_H1 ;  /* 0x30000021ff217230 */ /* 0x000fe40000004100 */
[----:B------:R-:W-:Y:S01]  /*85b0*/  FMUL.FTZ R39, R45, R39 ;  /* 0x000000272d277220 */ /* 0x000fe20000410000 */
[----:B------:R-:W-:-:S02]  /*85c0*/  HADD2.F32 R13, -RZ, R13.H1_H1 ;  /* 0x3000000dff0d7230 */ /* 0x000fc40000004100 */
[-C--:B------:R-:W-:Y:S01]  /*85d0*/  FFMA.FTZ R46, R45, R44.reuse, -R46 ;  /* 0x0000002c2d2e7223 */ /* 0x080fe2000001082e */
[----:B------:R-:W-:Y:S02]  /*85e0*/  HADD2.F32 R29, -RZ, R29.H0_H0 ;  /* 0x2000001dff1d7230 */ /* 0x000fe40000004100 */
[----:B------:R-:W-:Y:S01]  /*85f0*/  FFMA.FTZ R38, R38, R44, R39 ;  /* 0x0000002c26267223 */ /* 0x000fe20000010027 */
[----:B------:R-:W-:Y:S01]  /*8600*/  SHF.R.U32.HI R39, RZ, 0x10, R41 ;  /* 0x00000010ff277819 */ /* 0x000fe20000011629 */
[--C-:B------:R-:W-:Y:S01]  /*8610*/  HADD2.F32 R41, -RZ, R15.reuse.H0_H0 ;  /* 0x2000000fff297230 */ /* 0x100fe20000004100 */
[--C-:B------:R-:W-:Y:S01]  /*8620*/  SHF.R.U64 R30, R30, 0x10, R31.reuse ;  /* 0x000000101e1e7819 */ /* 0x100fe2000000121f */
[----:B------:R-:W-:Y:S01]  /*8630*/  HADD2.F32 R15, -RZ, R15.H1_H1 ;  /* 0x3000000fff0f7230 */ /* 0x000fe20000004100 */
[----:B------:R-:W-:Y:S01]  /*8640*/  SHF.R.U32.HI R31, RZ, 0x10, R31 ;  /* 0x00000010ff1f7819 */ /* 0x000fe2000001161f */
[----:B------:R-:W-:Y:S01]  /*8650*/  HADD2.F32 R39, -RZ, R39.H0_H0 ;  /* 0x20000027ff277230 */ /* 0x000fe20000004100 */
[----:B------:R-:W-:Y:S01]  /*8660*/  SHF.R.U64 R42, R42, 0x10, R43 ;  /* 0x000000102a2a7819 */ /* 0x000fe2000000122b */
[----:B------:R-:W-:-:S02]  /*8670*/  HADD2.F32 R159, -RZ, R159.H0_H0 ;  /* 0x2000009fff9f7230 */ /* 0x000fc40000004100 */
[----:B------:R-:W-:Y:S02]  /*8680*/  HADD2.F32 R31, -RZ, R31.H0_H0 ;  /* 0x2000001fff1f7230 */ /* 0x000fe40000004100 */
[-C--:B------:R-:W-:Y:S01]  /*8690*/  FMUL.FTZ R44, R33, R39.reuse ;  /* 0x00000027212c7220 */ /* 0x080fe20000410000 */
[C---:B------:R-:W-:Y:S01]  /*86a0*/  FMUL.FTZ R39, R13.reuse, R39 ;  /* 0x000000270d277220 */ /* 0x040fe20000410000 */
[----:B------:R-:W-:Y:S02]  /*86b0*/  HADD2.F32 R157, -RZ, R157.H0_H0 ;  /* 0x2000009dff9d7230 */ /* 0x000fe40000004100 */
[-C--:B------:R-:W-:Y:S01]  /*86c0*/  FFMA.FTZ R44, R13, R29.reuse, -R44 ;  /* 0x0000001d0d2c7223 */ /* 0x080fe2000001082c */
[----:B------:R-:W-:Y:S02]  /*86d0*/  IMAD.MOV.U32 R13, RZ, RZ, R35 ;  /* 0x000000ffff0d7224 */ /* 0x000fe400078e0023 */
[----:B------:R-:W-:Y:S01]  /*86e0*/  FFMA.FTZ R39, R33, R29, R39 ;  /* 0x0000001d21277223 */ /* 0x000fe20000010027 */
[----:B------:R-:W-:-:S02]  /*86f0*/  HADD2.F32 R29, -RZ, R158.H1_H1 ;  /* 0x3000009eff1d7230 */ /* 0x000fc40000004100 */
[----:B------:R-:W-:Y:S01]  /*8700*/  HADD2.F32 R35, -RZ, R156.H1_H1 ;  /* 0x3000009cff237230 */ /* 0x000fe20000004100 */
[----:B------:R-:W-:Y:S01]  /*8710*/  F2FP.F16.F32.PACK_AB R44, R44, R46 ;  /* 0x0000002e2c2c723e */ /* 0x000fe200000000ff */
[--C-:B------:R-:W-:Y:S01]  /*8720*/  HADD2.F32 R33, -RZ, R13.reuse.H0_H0 ;  /* 0x2000000dff217230 */ /* 0x100fe20000004100 */
[----:B------:R-:W-:Y:S01]  /*8730*/  F2FP.F16.F32.PACK_AB R38, R39, R38 ;  /* 0x000000262726723e */ /* 0x000fe200000000ff */
[----:B------:R-:W-:Y:S02]  /*8740*/  HADD2.F32 R13, -RZ, R13.H1_H1 ;  /* 0x3000000dff0d7230 */ /* 0x000fe40000004100 */
[----:B------:R-:W-:Y:S02]  /*8750*/  HADD2.F32 R40, -RZ, R40.H0_H0 ;  /* 0x20000028ff287230 */ /* 0x000fe40000004100 */
[-C--:B------:R-:W-:Y:S01]  /*8760*/  FMUL.FTZ R45, R33, R29.reuse ;  /* 0x0000001d212d7220 */ /* 0x080fe20000410000 */
[----:B------:R-:W-:Y:S01]  /*8770*/  FMUL.FTZ R29, R41, R29 ;  /* 0x0000001d291d7220 */ /* 0x000fe20000410000 */
[----:B------:R-:W-:-:S02]  /*8780*/  HADD2.F32 R28, -RZ, R28.H0_H0 ;  /* 0x2000001cff1c7230 */ /* 0x000fc40000004100 */
[-C--:B------:R-:W-:Y:S01]  /*8790*/  FFMA.FTZ R45, R41, R35.reuse, -R45 ;  /* 0x00000023292d7223 */ /* 0x080fe2000001082d */
[----:B------:R-:W-:Y:S01]  /*87a0*/  FFMA.FTZ R29, R33, R35, R29 ;  /* 0x00000023211d7223 */ /* 0x000fe2000001001d */
[----:B------:R-:W-:Y:S01]  /*87b0*/  SHF.R.U32.HI R33, RZ, 0x10, R43 ;  /* 0x00000010ff217819 */ /* 0x000fe2000001162b */
[----:B------:R-:W-:Y:S02]  /*87c0*/  HADD2.F32 R158, -RZ, R158.H0_H0 ;  /* 0x2000009eff9e7230 */ /* 0x000fe40000004100 */
[----:B------:R-:W-:Y:S02]  /*87d0*/  HADD2.F32 R156, -RZ, R156.H0_H0 ;  /* 0x2000009cff9c7230 */ /* 0x000fe40000004100 */
[----:B------:R-:W-:Y:S02]  /*87e0*/  HADD2.F32 R33, -RZ, R33.H0_H0 ;  /* 0x20000021ff217230 */ /* 0x000fe40000004100 */
[----:B------:R-:W-:Y:S02]  /*87f0*/  HADD2.F32 R42, -RZ, R42.H0_H0 ;  /* 0x2000002aff2a7230 */ /* 0x000fe40000004100 */
[----:B------:R-:W-:-:S02]  /*8800*/  HADD2.F32 R30, -RZ, R30.H0_H0 ;  /* 0x2000001eff1e7230 */ /* 0x000fc40000004100 */
        /* <DEDUP_REMOVED lines=12> */
[----:B------:R-:W-:Y:S01]  /*88d0*/  FFMA.FTZ R31, R15, R157, -R31 ;  /* 0x0000009d0f1f7223 */ /* 0x000fe2000001081f */
[----:B------:R-:W-:-:S02]  /*88e0*/  HADD2.F32 R15, -RZ, R14.H0_H0 ;  /* 0x2000000eff0f7230 */ /* 0x000fc40000004100 */
[----:B------:R-:W-:Y:S01]  /*88f0*/  FFMA.FTZ R159, R13, R157, R159 ;  /* 0x0000009d0d9f7223 */ /* 0x000fe2000001009f */
[-C--:B------:R-:W-:Y:S01]  /*8900*/  FMUL.FTZ R13, R32, R40.reuse ;  /* 0x00000028200d7220 */ /* 0x080fe20000410000 */
[C---:B------:R-:W-:Y:S01]  /*8910*/  FMUL.FTZ R40, R12.reuse, R40 ;  /* 0x000000280c287220 */ /* 0x040fe20000410000 */
[----:B------:R-:W-:Y:S02]  /*8920*/  HADD2.F32 R14, -RZ, R14.H1_H1 ;  /* 0x3000000eff0e7230 */ /* 0x000fe40000004100 */
[-C--:B------:R-:W-:Y:S01]  /*8930*/  FFMA.FTZ R13, R12, R28.reuse, -R13 ;  /* 0x0000001c0c0d7223 */ /* 0x080fe2000001080d */
[--C-:B------:R-:W-:Y:S02]  /*8940*/  HADD2.F32 R12, -RZ, R34.reuse.H0_H0 ;  /* 0x20000022ff0c7230 */ /* 0x100fe40000004100 */
[----:B------:R-:W-:Y:S01]  /*8950*/  FFMA.FTZ R40, R32, R28, R40 ;  /* 0x0000001c20287223 */ /* 0x000fe20000010028 */
[----:B------:R-:W-:Y:S01]  /*8960*/  HADD2.F32 R34, -RZ, R34.H1_H1 ;  /* 0x30000022ff227230 */ /* 0x000fe20000004100 */
[----:B------:R-:W-:Y:S01]  /*8970*/  F2FP.F16.F32.PACK_AB R13, R13, R31 ;  /* 0x0000001f0d0d723e */ /* 0x000fe200000000ff */
[-C--:B------:R-:W-:Y:S01]  /*8980*/  FMUL.FTZ R28, R12, R158.reuse ;  /* 0x0000009e0c1c7220 */ /* 0x080fe20000410000 */
[----:B------:R-:W-:Y:S01]  /*8990*/  FMUL.FTZ R158, R15, R158 ;  /* 0x0000009e0f9e7220 */ /* 0x000fe20000410000 */
[----:B------:R-:W-:Y:S01]  /*89a0*/  F2FP.F16.F32.PACK_AB R40, R40, R159 ;  /* 0x0000009f2828723e */ /* 0x000fe200000000ff */
[----:B------:R-:W-:-:S02]  /*89b0*/  IMAD.MOV.U32 R33, RZ, RZ, R38 ;  /* 0x000000ffff217224 */ /* 0x000fc400078e0026 */
[-C--:B------:R-:W-:Y:S01]  /*89c0*/  FFMA.FTZ R28, R15, R156.reuse, -R28 ;  /* 0x0000009c0f1c7223 */ /* 0x080fe2000001081c */
[----:B------:R-:W-:Y:S01]  /*89d0*/  FFMA.FTZ R158, R12, R156, R158 ;  /* 0x0000009c0c9e7223 */ /* 0x000fe2000001009e */
[-C--:B------:R-:W-:Y:S01]  /*89e0*/  FMUL.FTZ R12, R34, R42.reuse ;  /* 0x0000002a220c7220 */ /* 0x080fe20000410000 */
[C---:B------:R-:W-:Y:S01]  /*89f0*/  FMUL.FTZ R42, R14.reuse, R42 ;  /* 0x0000002a0e2a7220 */ /* 0x040fe20000410000 */
[----:B------:R-:W-:Y:S02]  /*8a00*/  IMAD.MOV.U32 R15, RZ, RZ, R35 ;  /* 0x000000ffff0f7224 */ /* 0x000fe400078e0023 */
[-C--:B------:R-:W-:Y:S01]  /*8a10*/  FFMA.FTZ R12, R14, R30.reuse, -R12 ;  /* 0x0000001e0e0c7223 */ /* 0x080fe2000001080c */
[----:B------:R-:W-:Y:S01]  /*8a20*/  FFMA.FTZ R42, R34, R30, R42 ;  /* 0x0000001e222a7223 */ /* 0x000fe2000001002a */
[----:B------:R-:W-:Y:S02]  /*8a30*/  IMAD.MOV.U32 R32, RZ, RZ, R40 ;  /* 0x000000ffff207224 */ /* 0x000fe400078e0028 */
[----:B------:R-:W-:Y:S01]  /*8a40*/  IMAD.MOV.U32 R35, RZ, RZ, R29 ;  /* 0x000000ffff237224 */ /* 0x000fe200078e001d */
[----:B------:R-:W-:-:S02]  /*8a50*/  F2FP.F16.F32.PACK_AB R28, R12, R28 ;  /* 0x0000001c0c1c723e */ /* 0x000fc400000000ff */
[----:B------:R-:W-:Y:S02]  /*8a60*/  F2FP.F16.F32.PACK_AB R42, R42, R158 ;  /* 0x0000009e2a2a723e */ /* 0x000fe400000000ff */
[----:B------:R-:W-:Y:S01]  /*8a70*/  MOV R12, R13 ;  /* 0x0000000d000c7202 */ /* 0x000fe20000000f00 */
[----:B------:R-:W-:Y:S02]  /*8a80*/  IMAD.MOV.U32 R13, RZ, RZ, R44 ;  /* 0x000000ffff0d7224 */ /* 0x000fe400078e002c */
[----:B------:R-:W-:Y:S02]  /*8a90*/  IMAD.MOV.U32 R14, RZ, RZ, R28 ;  /* 0x000000ffff0e7224 */ /* 0x000fe400078e001c */
[----:B------:R-:W-:-:S07]  /*8aa0*/  IMAD.MOV.U32 R34, RZ, RZ, R42 ;  /* 0x000000ffff227224 */ /* 0x000fce00078e002a */
.L_x_1645:
[----:B------:R-:W-:Y:S05]  /*8ab0*/  BSYNC B2 ;  /* 0x0000000000027941 */ /* 0x000fea0003800000 */
.L_x_1644:
[----:B------:R-:W-:Y:S01]  /*8ac0*/  ISETP.GE.AND P3, PT, R11, R127, PT ;  /* 0x0000007f0b00720c */ /* 0x000fe20003f66270 */
[----:B---3--:R3:W-:-:S12]  /*8ad0*/  ST.E.128 desc[UR60][R36.64], R12 ;  /* 0x0000000c24007985 */ /* 0x0087d8000c101d3c */
[----:B------:R-:W-:-:S05]  /*8ae0*/  @!P3 IMAD.WIDE R114, R11, 0x2, R114 ;  /* 0x000000020b72b825 */ /* 0x000fca00078e0272 */
[----:B--2---:R3:W-:Y:S02]  /*8af0*/  @!P3 ST.E.128 desc[UR60][R114.64], R32 ;  /* 0x000000207200b985 */ /* 0x0047e4000c101d3c */
.L_x_1635:
[----:B------:R-:W-:Y:S05]  /*8b00*/  BSYNC B1 ;  /* 0x0000000000017941 */ /* 0x000fea0003800000 */
.L_x_1634:
[----:B------:R-:W-:-:S03]  /*8b10*/  UMOV UR4, 0xffffffff ;  /* 0xffffffff00047882 */ /* 0x000fc60000000000 */
[----:B------:R-:W-:Y:S05]  /*8b20*/  BRA.DIV UR4, `(.L_x_1646) ;  /* 0x00000242046c7947 */ /* 0x000fea000b800000 */
[----:B-1----:R-:W1:Y:S04]  /*8b30*/  SHFL.IDX PT, R113, R113, 0x1, 0x1c1f ;  /* 0x003c1f0071717f89 */ /* 0x002e6800000e0000 */
[----:B------:R-:W0:Y:S02]  /*8b40*/  SHFL.IDX PT, R116, R116, 0x1, 0x1c1f ;  /* 0x003c1f0074747f89 */ /* 0x000e2400000e0000 */
.L_x_2017:
[----:B------:R-:W-:Y:S05]  /*8b50*/  @P4 BRA `(.L_x_1603) ;  /* 0x0000001c007c4947 */ /* 0x000fea0003800000 */
[----:B------:R-:W-:Y:S01]  /*8b60*/  ISETP.NE.AND P3, PT, R9, RZ, PT ;  /* 0x000000ff0900720c */ /* 0x000fe20003f65270 */
[----:B------:R-:W-:Y:S01]  /*8b70*/  BSSY B1, `(.L_x_1647) ;  /* 0x000007b000017945 */ /* 0x000fe20003800000 */
[----:B0--3--:R-:W-:Y:S01]  /*8b80*/  IMAD.MOV.U32 R32, RZ, RZ, R116 ;  /* 0x000000ffff207224 */ /* 0x009fe200078e0074 */
[----:B-1----:R-:W-:-:S10]  /*8b90*/  MOV R33, R113 ;  /* 0x0000007100217202 */ /* 0x002fd40000000f00 */
[----:B------:R-:W-:Y:S05]  /*8ba0*/  @!P3 BRA `(.L_x_1648) ;  /* 0x0000000400dcb947 */ /* 0x000fea0003800000 */
[----:B------:R-:W3:Y:S01]  /*8bb0*/  LDL R14, [R1+0x34] ;  /* 0x00003400010e7983 */ /* 0x000ee20000100800 */
[----:B------:R-:W-:Y:S01]  /*8bc0*/  SEL R11, R118, R131, !P0 ;  /* 0x00000083760b7207 */ /* 0x000fe20004000000 */
[----:B------:R-:W-:Y:S01]  /*8bd0*/  BSSY B2, `(.L_x_1649) ;  /* 0x0000072000027945 */ /* 0x000fe20003800000 */
[----:B----4-:R-:W-:Y:S02]  /*8be0*/  SHF.R.U32.HI R13, RZ, 0x3, R226 ;  /* 0x00000003ff0d7819 */ /* 0x010fe400000116e2 */
[----:B------:R-:W-:Y:S02]  /*8bf0*/  SHF.R.S32.HI R12, RZ, 0x1f, R11 ;  /* 0x0000001fff0c7819 */ /* 0x000fe4000001140b */
[----:B------:R-:W-:Y:S02]  /*8c00*/  LEA R34, P3, R6, R116, 0x1 ;  /* 0x0000007406227211 */ /* 0x000fe400078608ff */
[----:B------:R-:W-:Y:S02]  /*8c10*/  LEA.HI R12, R12, R11, RZ, 0x4 ;  /* 0x0000000b0c0c7211 */ /* 0x000fe400078f20ff */
[----:B------:R-:W-:-:S02]  /*8c20*/  ISETP.GE.AND P4, PT, R18, R117, PT ;  /* 0x000000751200720c */ /* 0x000fc40003f86270 */
[----:B------:R-:W-:Y:S02]  /*8c30*/  LEA.HI.SX32 R36, R12, R111, 0x1c ;  /* 0x0000006f0c247211 */ /* 0x000fe400078fe2ff */
[----:B------:R-:W-:Y:S02]  /*8c40*/  LEA.HI.X R35, R6, R113, R107, 0x1, P3 ;  /* 0x0000007106237211 */ /* 0x000fe400018f0c6b */
[----:B------:R-:W-:-:S04]  /*8c50*/  SHF.R.S32.HI R12, RZ, 0x1f, R36 ;  /* 0x0000001fff0c7819 */ /* 0x000fc80000011424 */
[----:B------:R-:W-:Y:S01]  /*8c60*/  LEA.HI R12, R12, R36, RZ, 0x3 ;  /* 0x000000240c0c7211 */ /* 0x000fe200078f18ff */
[----:B------:R-:W-:-:S03]  /*8c70*/  IMAD.SHL.U32 R36, R36, 0x8, RZ ;  /* 0x0000000824247824 */ /* 0x000fc600078e00ff */
[----:B------:R-:W-:Y:S02]  /*8c80*/  SHF.R.S32.HI R12, RZ, 0x3, R12 ;  /* 0x00000003ff0c7819 */ /* 0x000fe4000001140c */
[----:B------:R-:W-:Y:S02]  /*8c90*/  LOP3.LUT R11, R226, 0x38, R36, 0xf8, !PT ;  /* 0x00000038e20b7812 */ /* 0x000fe400078ef824 */
[----:B------:R-:W-:Y:S02]  /*8ca0*/  ISETP.GE.AND P3, PT, R36, R127, PT ;  /* 0x0000007f2400720c */ /* 0x000fe40003f66270 */
[----:B------:R-:W-:-:S11]  /*8cb0*/  LOP3.LUT R11, R11, R13, RZ, 0x3c, !PT ;  /* 0x0000000d0b0b7212 */ /* 0x000fd600078e3cff */
[----:B------:R-:W-:-:S04]  /*8cc0*/  @!P3 IMAD.WIDE R36, R36, 0x2, R32 ;  /* 0x000000022424b825 */ /* 0x000fc800078e0220 */
[----:B---3--:R-:W-:-:S04]  /*8cd0*/  IMAD R12, R12, 0x1800, R14 ;  /* 0x000018000c0c7824 */ /* 0x008fc800078e020e */
[----:B------:R-:W-:Y:S02]  /*8ce0*/  IMAD.IADD R11, R12, 0x1, R11 ;  /* 0x000000010c0b7824 */ /* 0x000fe400078e020b */
[C---:B------:R-:W-:Y:S02]  /*8cf0*/  IMAD R12, R22.reuse, 0x4800, R130 ;  /* 0x00004800160c7824 */ /* 0x040fe400078e0282 */
[----:B------:R-:W-:Y:S02]  /*8d00*/  IMAD R28, R22, 0x4800, R11 ;  /* 0x00004800161c7824 */ /* 0x000fe400078e020b */
[--C-:B------:R-:W-:Y:S02]  /*8d10*/  IMAD R12, R12, 0x2, R17.reuse ;  /* 0x000000020c0c7824 */ /* 0x100fe400078e0211 */
[----:B------:R-:W-:-:S04]  /*8d20*/  IMAD R28, R28, 0x2, R17 ;  /* 0x000000021c1c7824 */ /* 0x000fc800078e0211 */
[----:B------:R-:W0:Y:S04]  /*8d30*/  LDS.128 R12, [R12+0x1e400] ;  /* 0x01e400000c0c7984 */ /* 0x000e280000000c00 */
[----:B------:R-:W1:Y:S01]  /*8d40*/  LDS.128 R28, [R28+0x1e400] ;  /* 0x01e400001c1c7984 */ /* 0x000e620000000c00 */
[----:B------:R-:W-:Y:S05]  /*8d50*/  @P4 BRA `(.L_x_1650) ;  /* 0x0000000400644947 */ /* 0x000fea0003800000 */
[----:B0-----:R-:W-:Y:S01]  /*8d60*/  IMAD.MOV.U32 R11, RZ, RZ, R13 ;  /* 0x000000ffff0b7224 */ /* 0x001fe200078e000d */
[----:B------:R-:W-:Y:S01]  /*8d70*/  SHF.R.U64 R72, R72, 0x10, R73 ;  /* 0x0000001048487819 */ /* 0x000fe20000001249 */
[----:B------:R-:W-:Y:S01]  /*8d80*/  HADD2.F32 R40, -RZ, R155.H1_H1 ;  /* 0x3000009bff287230 */ /* 0x000fe20000004100 */
[----:B------:R-:W-:Y:S01]  /*8d90*/  SHF.R.U64 R60, R60, 0x10, R61 ;  /* 0x000000103c3c7819 */ /* 0x000fe2000000123d */
[----:B-1----:R-:W-:Y:S01]  /*8da0*/  HADD2.F32 R38, -RZ, R29.H0_H0 ;  /* 0x2000001dff267230 */ /* 0x002fe20000004100 */
[----:B------:R-:W-:Y:S01]  /*8db0*/  SHF.R.U64 R74, R74, 0x10, R75 ;  /* 0x000000104a4a7819 */ /* 0x000fe2000000124b */
[----:B------:R-:W-:Y:S01]  /*8dc0*/  HADD2.F32 R39, -RZ, R11.H0_H0 ;  /* 0x2000000bff277230 */ /* 0x000fe20000004100 */
[----:B------:R-:W-:Y:S01]  /*8dd0*/  SHF.R.U64 R62, R62, 0x10, R63 ;  /* 0x000000103e3e7819 */ /* 0x000fe2000000123f */
[----:B------:R-:W-:Y:S02]  /*8de0*/  HADD2.F32 R13, -RZ, R153.H1_H1 ;  /* 0x30000099ff0d7230 */ /* 0x000fe40000004100 */
[----:B------:R-:W-:Y:S01]  /*8df0*/  FMUL.FTZ R41, R38, R40 ;  /* 0x0000002826297220 */ /* 0x000fe20000410000 */
[----:B------:R-:W-:-:S02]  /*8e00*/  HADD2.F32 R155, -RZ, R155.H0_H0 ;  /* 0x2000009bff9b7230 */ /* 0x000fc40000004100 */
        /* <DEDUP_REMOVED lines=9> */
[----:B------:R-:W-:Y:S02]  /*8ea0*/  HADD2.F32 R40, -RZ, R11.H1_H1 ;  /* 0x3000000bff287230 */ /* 0x000fe40000004100 */
[----:B------:R-:W-:Y:S02]  /*8eb0*/  HADD2.F32 R11, -RZ, R41.H0_H0 ;  /* 0x20000029ff0b7230 */ /* 0x000fe40000004100 */
[-C--:B------:R-:W-:Y:S01]  /*8ec0*/  FMUL.FTZ R41, R13, R29.reuse ;  /* 0x0000001d0d297220 */ /* 0x080fe20000410000 */
[----:B------:R-:W-:Y:S02]  /*8ed0*/  HADD2.F32 R60, -RZ, R60.H0_H0 ;  /* 0x2000003cff3c7230 */ /* 0x000fe40000004100 */
[C---:B------:R-:W-:Y:S01]  /*8ee0*/  FMUL.FTZ R42, R40.reuse, R29 ;  /* 0x0000001d282a7220 */ /* 0x040fe20000410000 */
[----:B------:R-:W-:Y:S02]  /*8ef0*/  HADD2.F32 R74, -RZ, R74.H0_H0 ;  /* 0x2000004aff4a7230 */ /* 0x000fe40000004100 */
[----:B------:R-:W-:Y:S01]  /*8f00*/  FFMA.FTZ R29, R40, R11, -R41 ;  /* 0x0000000b281d7223 */ /* 0x000fe20000010829 */
[----:B------:R-:W-:-:S02]  /*8f10*/  HADD2.F32 R41, -RZ, R154.H1_H1 ;  /* 0x3000009aff297230 */ /* 0x000fc40000004100 */
[----:B------:R-:W-:Y:S01]  /*8f20*/  FFMA.FTZ R11, R13, R11, R42 ;  /* 0x0000000b0d0b7223 */ /* 0x000fe2000001002a */
[----:B------:R-:W-:Y:S02]  /*8f30*/  IMAD.MOV.U32 R13, RZ, RZ, R15 ;  /* 0x000000ffff0d7224 */ /* 0x000fe400078e000f */
[----:B------:R-:W-:Y:S01]  /*8f40*/  HADD2.F32 R15, -RZ, R31.H0_H0 ;  /* 0x2000001fff0f7230 */ /* 0x000fe20000004100 */
[----:B------:R-:W-:Y:S01]  /*8f50*/  F2FP.F16.F32.PACK_AB R29, R29, R39 ;  /* 0x000000271d1d723e */ /* 0x000fe200000000ff */
[----:B------:R-:W-:Y:S01]  /*8f60*/  HADD2.F32 R42, -RZ, R152.H1_H1 ;  /* 0x30000098ff2a7230 */ /* 0x000fe20000004100 */
[----:B------:R-:W-:Y:S01]  /*8f70*/  F2FP.F16.F32.PACK_AB R11, R11, R38 ;  /* 0x000000260b0b723e */ /* 0x000fe200000000ff */
[----:B------:R-:W-:Y:S02]  /*8f80*/  HADD2.F32 R40, -RZ, R13.H0_H0 ;  /* 0x2000000dff287230 */ /* 0x000fe40000004100 */
[----:B------:R-:W-:Y:S01]  /*8f90*/  FMUL.FTZ R43, R15, R41 ;  /* 0x000000290f2b7220 */ /* 0x000fe20000410000 */
[----:B------:R-:W-:-:S02]  /*8fa0*/  HADD2.F32 R154, -RZ, R154.H0_H0 ;  /* 0x2000009aff9a7230 */ /* 0x000fc40000004100 */
[----:B------:R-:W-:Y:S02]  /*8fb0*/  HADD2.F32 R152, -RZ, R152.H0_H0 ;  /* 0x20000098ff987230 */ /* 0x000fe40000004100 */
[C---:B------:R-:W-:Y:S01]  /*8fc0*/  FMUL.FTZ R41, R40.reuse, R41 ;  /* 0x0000002928297220 */ /* 0x040fe20000410000 */
[-C--:B------:R-:W-:Y:S01]  /*8fd0*/  FFMA.FTZ R43, R40, R42.reuse, -R43 ;  /* 0x0000002a282b7223 */ /* 0x080fe2000001082b */
[----:B------:R-:W-:Y:S01]  /*8fe0*/  SHF.R.U32.HI R40, RZ, 0x10, R75 ;  /* 0x00000010ff287819 */ /* 0x000fe2000001164b */
[----:B------:R-:W-:Y:S02]  /*8ff0*/  HADD2.F32 R62, -RZ, R62.H0_H0 ;  /* 0x2000003eff3e7230 */ /* 0x000fe40000004100 */
[----:B------:R-:W-:Y:S01]  /*9000*/  FFMA.FTZ R41, R15, R42, R41 ;  /* 0x0000002a0f297223 */ /* 0x000fe20000010029 */
[----:B------:R-:W-:Y:S01]  /*9010*/  HADD2.F32 R15, -RZ, R31.H1_H1 ;  /* 0x3000001fff0f7230 */ /* 0x000fe20000004100 */
[----:B------:R-:W-:Y:S01]  /*9020*/  SHF.R.U32.HI R42, RZ, 0x10, R63 ;  /* 0x00000010ff2a7819 */ /* 0x000fe2000001163f */
[----:B------:R-:W-:-:S02]  /*9030*/  HADD2.F32 R31, -RZ, R40.H0_H0 ;  /* 0x20000028ff1f7230 */ /* 0x000fc40000004100 */
[----:B------:R-:W-:Y:S02]  /*9040*/  HADD2.F32 R40, -RZ, R13.H1_H1 ;  /* 0x3000000dff287230 */ /* 0x000fe40000004100 */
        /* <DEDUP_REMOVED lines=26> */
[----:B------:R-:W-:-:S02]  /*91f0*/  F2FP.F16.F32.PACK_AB R72, R72, R155 ;  /* 0x0000009b4848723e */ /* 0x000fc400000000ff */
[----:B------:R-:W-:Y:S01]  /*9200*/  FFMA.FTZ R28, R15, R152, -R28 ;  /* 0x000000980f1c7223 */ /* 0x000fe2000001081c */
[-C--:B------:R-:W-:Y:S01]  /*9210*/  FMUL.FTZ R15, R30, R74.reuse ;  /* 0x0000004a1e0f7220 */ /* 0x080fe20000410000 */
[----:B------:R-:W-:Y:S01]  /*9220*/  FMUL.FTZ R74, R14, R74 ;  /* 0x0000004a0e4a7220 */ /* 0x000fe20000410000 */
[----:B------:R-:W-:Y:S01]  /*9230*/  FFMA.FTZ R154, R12, R152, R154 ;  /* 0x000000980c9a7223 */ /* 0x000fe2000001009a */
        /* <DEDUP_REMOVED lines=11> */
.L_x_1650:
[----:B------:R-:W-:Y:S05]  /*92f0*/  BSYNC B2 ;  /* 0x0000000000027941 */ /* 0x000fea0003800000 */
.L_x_1649:
[----:B0-----:R0:W-:Y:S04]  /*9300*/  ST.E.128 desc[UR60][R34.64], R12 ;  /* 0x0000000c22007985 */ /* 0x0011e8000c101d3c */
[----:B-1----:R0:W-:Y:S02]  /*9310*/  @!P3 ST.E.128 desc[UR60][R36.64], R28 ;  /* 0x0000001c2400b985 */ /* 0x0021e4000c101d3c */
.L_x_1648:
[----:B------:R-:W-:Y:S05]  /*9320*/  BSYNC B1 ;  /* 0x0000000000017941 */ /* 0x000fea0003800000 */
.L_x_1647:
[----:B------:R-:W-:Y:S01]  /*9330*/  ISETP.NE.AND P3, PT, R10, RZ, PT ;  /* 0x000000ff0a00720c */ /* 0x000fe20003f65270 */
[----:B------:R-:W-:-:S12]  /*9340*/  BSSY B1, `(.L_x_1651) ;  /* 0x0000074000017945 */ /* 0x000fd80003800000 */
[----:B------:R-:W-:Y:S05]  /*9350*/  @!P3 BRA `(.L_x_1652) ;  /* 0x0000000400c8b947 */ /* 0x000fea0003800000 */
[----:B0-----:R-:W3:Y:S01]  /*9360*/  LDL R14, [R1+0x34] ;  /* 0x00003400010e7983 */ /* 0x001ee20000100800 */
        /* <DEDUP_REMOVED lines=9> */
[----:B------:R-:W-:Y:S01]  /*9400*/  SHF.R.S32.HI R12, RZ, 0x1f, R11 ;  /* 0x0000001fff0c7819 */ /* 0x000fe2000001140b */
[----:B------:R-:W-:-:S03]  /*9410*/  IMAD.SHL.U32 R37, R11, 0x8, RZ ;  /* 0x000000080b257824 */ /* 0x000fc600078e00ff */
[----:B------:R-:W-:Y:S02]  /*9420*/  LEA.HI R12, R12, R11, RZ, 0x3 ;  /* 0x0000000b0c0c7211 */ /* 0x000fe400078f18ff */
[----:B------:R-:W-:Y:S02]  /*9430*/  LOP3.LUT R11, R226, 0x38, R37, 0xf8, !PT ;  /* 0x00000038e20b7812 */ /* 0x000fe400078ef825 */
[----:B------:R-:W-:Y:S02]  /*9440*/  SHF.R.S32.HI R12, RZ, 0x3, R12 ;  /* 0x00000003ff0c7819 */ /* 0x000fe4000001140c */
[----:B------:R-:W-:Y:S02]  /*9450*/  LOP3.LUT R11, R11, R13, RZ, 0x3c, !PT ;  /* 0x0000000d0b0b7212 */ /* 0x000fe400078e3cff */
[----:B------:R-:W-:-:S13]  /*9460*/  ISETP.GE.AND P3, PT, R37, R127, PT ;  /* 0x0000007f2500720c */ /* 0x000fda0003f66270 */
        /* <DEDUP_REMOVED lines=10> */
[--C-:B------:R-:W-:Y:S01]  /*9510*/  SHF.R.U64 R38, R68, 0x10, R69.reuse ;  /* 0x0000001044267819 */ /* 0x100fe20000001245 */
[----:B-1----:R-:W-:Y:S01]  /*9520*/  HADD2.F32 R44, -RZ, R29.H1_H1 ;  /* 0x3000001dff2c7230 */ /* 0x002fe20000004100 */
[----:B------:R-:W-:Y:S01]  /*9530*/  SHF.R.U32.HI R68, RZ, 0x10, R69 ;  /* 0x00000010ff447819 */ /* 0x000fe20000011645 */
[----:B0-----:R-:W-:Y:S01]  /*9540*/  HADD2.F32 R46, -RZ, R13.H1_H1 ;  /* 0x3000000dff2e7230 */ /* 0x001fe20000004100 */
        /* <DEDUP_REMOVED lines=9> */
[----:B------:R-:W-:Y:S02]  /*95e0*/  HADD2.F32 R13, -RZ, R56.H0_H0 ;  /* 0x20000038ff0d7230 */ /* 0x000fe40000004100 */
[C---:B------:R-:W-:Y:S01]  /*95f0*/  FMUL.FTZ R45, R46.reuse, R45 ;  /* 0x0000002d2e2d7220 */ /* 0x040fe20000410000 */
[----:B------:R-:W-:Y:S02]  /*9600*/  HADD2.F32 R41, -RZ, R149.H1_H1 ;  /* 0x30000095ff297230 */ /* 0x000fe40000004100 */
[-C--:B------:R-:W-:Y:S01]  /*9610*/  FMUL.FTZ R48, R43, R42.reuse ;  /* 0x0000002a2b307220 */ /* 0x080fe20000410000 */
[----:B------:R-:W-:Y:S01]  /*9620*/  FMUL.FTZ R42, R29, R42 ;  /* 0x0000002a1d2a7220 */ /* 0x000fe20000410000 */
[-C--:B------:R-:W-:Y:S01]  /*9630*/  FFMA.FTZ R47, R46, R13.reuse, -R47 ;  /* 0x0000000d2e2f7223 */ /* 0x080fe2000001082f */
[----:B------:R-:W-:Y:S01]  /*9640*/  FFMA.FTZ R45, R44, R13, R45 ;  /* 0x0000000d2c2d7223 */ /* 0x000fe2000001002d */
[--C-:B------:R-:W-:Y:S01]  /*9650*/  SHF.R.U64 R39, R58, 0x10, R59.reuse ;  /* 0x000000103a277819 */ /* 0x100fe2000000123b */
[----:B------:R-:W-:Y:S01]  /*9660*/  HADD2.F32 R13, -RZ, R150.H1_H1 ;  /* 0x30000096ff0d7230 */ /* 0x000fe20000004100 */
[----:B------:R-:W-:Y:S01]  /*9670*/  SHF.R.U32.HI R58, RZ, 0x10, R59 ;  /* 0x00000010ff3a7819 */ /* 0x000fe2000001163b */
[----:B------:R-:W-:-:S02]  /*9680*/  HADD2.F32 R44, -RZ, R31.H0_H0 ;  /* 0x2000001fff2c7230 */ /* 0x000fc40000004100 */
[-C--:B------:R-:W-:Y:S01]  /*9690*/  FFMA.FTZ R48, R29, R41.reuse, -R48 ;  /* 0x000000291d307223 */ /* 0x080fe20000010830 */
[----:B------:R-:W-:Y:S02]  /*96a0*/  HADD2.F32 R46, -RZ, R15.H0_H0 ;  /* 0x2000000fff2e7230 */ /* 0x000fe40000004100 */
[----:B------:R-:W-:Y:S01]  /*96b0*/  FFMA.FTZ R42, R43, R41, R42 ;  /* 0x000000292b2a7223 */ /* 0x000fe2000001002a */
[----:B------:R-:W-:Y:S02]  /*96c0*/  HADD2.F32 R31, -RZ, R31.H1_H1 ;  /* 0x3000001fff1f7230 */ /* 0x000fe40000004100 */
[----:B------:R-:W-:Y:S02]  /*96d0*/  HADD2.F32 R70, -RZ, R70.H0_H0 ;  /* 0x20000046ff467230 */ /* 0x000fe40000004100 */
[----:B------:R-:W-:Y:S01]  /*96e0*/  FMUL.FTZ R43, R46, R13 ;  /* 0x0000000d2e2b7220 */ /* 0x000fe20000410000 */
[----:B------:R-:W-:Y:S01]  /*96f0*/  HADD2.F32 R29, -RZ, R148.H1_H1 ;  /* 0x30000094ff1d7230 */ /* 0x000fe20000004100 */
[----:B------:R-:W-:Y:S01]  /*9700*/  F2FP.F16.F32.PACK_AB R47, R47, R48 ;  /* 0x000000302f2f723e */ /* 0x000fe200000000ff */
[----:B------:R-:W-:-:S02]  /*9710*/  HADD2.F32 R41, -RZ, R15.H1_H1 ;  /* 0x3000000fff297230 */ /* 0x000fc40000004100 */
[----:B------:R-:W-:Y:S01]  /*9720*/  FMUL.FTZ R15, R44, R13 ;  /* 0x0000000d2c0f7220 */ /* 0x000fe20000410000 */
[----:B------:R-:W-:Y:S02]  /*9730*/  HADD2.F32 R58, -RZ, R58.H0_H0 ;  /* 0x2000003aff3a7230 */ /* 0x000fe40000004100 */
[-C--:B------:R-:W-:Y:S01]  /*9740*/  FMUL.FTZ R50, R31, R70.reuse ;  /* 0x000000461f327220 */ /* 0x080fe20000410000 */
[----:B------:R-:W-:Y:S02]  /*9750*/  HADD2.F32 R151, -RZ, R151.H0_H0 ;  /* 0x20000097ff977230 */ /* 0x000fe40000004100 */
[-C--:B------:R-:W-:Y:S01]  /*9760*/  FFMA.FTZ R13, R46, R29.reuse, -R15 ;  /* 0x0000001d2e0d7223 */ /* 0x080fe2000001080f */
[----:B------:R-:W-:Y:S01]  /*9770*/  FFMA.FTZ R15, R44, R29, R43 ;  /* 0x0000001d2c0f7223 */ /* 0x000fe2000001002b */
[C---:B------:R-:W-:Y:S01]  /*9780*/  FMUL.FTZ R70, R41.reuse, R70 ;  /* 0x0000004629467220 */ /* 0x040fe20000410000 */
[----:B------:R-:W-:Y:S01]  /*9790*/  FFMA.FTZ R44, R41, R58, -R50 ;  /* 0x0000003a292c7223 */ /* 0x000fe20000010832 */
[----:B------:R-:W-:Y:S01]  /*97a0*/  HADD2.F32 R41, -RZ, R38.H0_H0 ;  /* 0x20000026ff297230 */ /* 0x000fe20000004100 */
[----:B------:R-:W-:Y:S01]  /*97b0*/  F2FP.F16.F32.PACK_AB R42, R45, R42 ;  /* 0x0000002a2d2a723e */ /* 0x000fe200000000ff */
[----:B------:R-:W-:-:S02]  /*97c0*/  HADD2.F32 R38, -RZ, R28.H0_H0 ;  /* 0x2000001cff267230 */ /* 0x000fc40000004100 */
[----:B------:R-:W-:Y:S01]  /*97d0*/  FFMA.FTZ R46, R31, R58, R70 ;  /* 0x0000003a1f2e7223 */ /* 0x000fe20000010046 */
[----:B------:R-:W-:Y:S01]  /*97e0*/  HADD2.F32 R50, -RZ, R12.H0_H0 ;  /* 0x2000000cff327230 */ /* 0x000fe20000004100 */
[----:B------:R-:W-:Y:S01]  /*97f0*/  F2FP.F16.F32.PACK_AB R44, R44, R13 ;  /* 0x0000000d2c2c723e */ /* 0x000fe200000000ff */
[----:B------:R-:W-:Y:S02]  /*9800*/  HADD2.F32 R28, -RZ, R28.H1_H1 ;  /* 0x3000001cff1c7230 */ /* 0x000fe40000004100 */
[----:B------:R-:W-:Y:S02]  /*9810*/  HADD2.F32 R29, -RZ, R12.H1_H1 ;  /* 0x3000000cff1d7230 */ /* 0x000fe40000004100 */
[----:B------:R-:W-:Y:S02]  /*9820*/  HADD2.F32 R31, -RZ, R11.H0_H0 ;  /* 0x2000000bff1f7230 */ /* 0x000fe40000004100 */
[----:B------:R-:W-:Y:S01]  /*9830*/  FMUL.FTZ R11, R38, R151 ;  /* 0x00000097260b7220 */ /* 0x000fe20000410000 */
[----:B------:R-:W-:-:S02]  /*9840*/  HADD2.F32 R149, -RZ, R149.H0_H0 ;  /* 0x20000095ff957230 */ /* 0x000fc40000004100 */
[----:B------:R-:W-:Y:S01]  /*9850*/  FMUL.FTZ R151, R50, R151 ;  /* 0x0000009732977220 */ /* 0x000fe20000410000 */
[-C--:B------:R-:W-:Y:S01]  /*9860*/  FMUL.FTZ R56, R28, R41.reuse ;  /* 0x000000291c387220 */ /* 0x080fe20000410000 */
[C---:B------:R-:W-:Y:S01]  /*9870*/  FMUL.FTZ R41, R29.reuse, R41 ;  /* 0x000000291d297220 */ /* 0x040fe20000410000 */
[----:B------:R-:W-:Y:S02]  /*9880*/  HADD2.F32 R150, -RZ, R150.H0_H0 ;  /* 0x20000096ff967230 */ /* 0x000fe40000004100 */
[----:B------:R-:W-:Y:S01]  /*9890*/  FFMA.FTZ R12, R38, R149, R151 ;  /* 0x00000095260c7223 */ /* 0x000fe20000010097 */
[-C--:B------:R-:W-:Y:S01]  /*98a0*/  FFMA.FTZ R38, R29, R31.reuse, -R56 ;  /* 0x0000001f1d267223 */ /* 0x080fe20000010838 */
[----:B------:R-:W-:Y:S01]  /*98b0*/  FFMA.FTZ R29, R28, R31, R41 ;  /* 0x0000001f1c1d7223 */ /* 0x000fe20000010029 */
[----:B------:R-:W-:Y:S02]  /*98c0*/  HADD2.F32 R41, -RZ, R30.H0_H0 ;  /* 0x2000001eff297230 */ /* 0x000fe40000004100 */
[----:B------:R-:W-:Y:S01]  /*98d0*/  FFMA.FTZ R11, R50, R149, -R11 ;  /* 0x00000095320b7223 */ /* 0x000fe2000001080b */
[----:B------:R-:W-:-:S02]  /*98e0*/  HADD2.F32 R43, -RZ, R40.H0_H0 ;  /* 0x20000028ff2b7230 */ /* 0x000fc40000004100 */
[----:B------:R-:W-:Y:S02]  /*98f0*/  HADD2.F32 R30, -RZ, R30.H1_H1 ;  /* 0x3000001eff1e7230 */ /* 0x000fe40000004100 */
[--C-:B------:R-:W-:Y:S02]  /*9900*/  HADD2.F32 R31, -RZ, R14.reuse.H0_H0 ;  /* 0x2000000eff1f7230 */ /* 0x100fe40000004100 */
[----:B------:R-:W-:Y:S02]  /*9910*/  HADD2.F32 R28, -RZ, R14.H1_H1 ;  /* 0x3000000eff1c7230 */ /* 0x000fe40000004100 */
[----:B------:R-:W-:Y:S01]  /*9920*/  FMUL.FTZ R14, R41, R150 ;  /* 0x00000096290e7220 */ /* 0x000fe20000410000 */
[----:B------:R-:W-:Y:S02]  /*9930*/  HADD2.F32 R148, -RZ, R148.H0_H0 ;  /* 0x20000094ff947230 */ /* 0x000fe40000004100 */
[----:B------:R-:W-:Y:S01]  /*9940*/  FMUL.FTZ R49, R30, R43 ;  /* 0x0000002b1e317220 */ /* 0x000fe20000410000 */
[----:B------:R-:W-:-:S02]  /*9950*/  HADD2.F32 R39, -RZ, R39.H0_H0 ;  /* 0x20000027ff277230 */ /* 0x000fc40000004100 */
[C---:B------:R-:W-:Y:S01]  /*9960*/  FMUL.FTZ R150, R31.reuse, R150 ;  /* 0x000000961f967220 */ /* 0x040fe20000410000 */
[----:B------:R-:W-:Y:S01]  /*9970*/  FMUL.FTZ R43, R28, R43 ;  /* 0x0000002b1c2b7220 */ /* 0x000fe20000410000 */
[-C--:B------:R-:W-:Y:S01]  /*9980*/  FFMA.FTZ R14, R31, R148.reuse, -R14 ;  /* 0x000000941f0e7223 */ /* 0x080fe2000001080e */
[----:B------:R-:W-:Y:S01]  /*9990*/  F2FP.F16.F32.PACK_AB R31, R46, R15 ;  /* 0x0000000f2e1f723e */ /* 0x000fe200000000ff */
[----:B------:R-:W-:Y:S01]  /*99a0*/  FFMA.FTZ R150, R41, R148, R150 ;  /* 0x0000009429967223 */ /* 0x000fe20000010096 */
[-C--:B------:R-:W-:Y:S01]  /*99b0*/  FFMA.FTZ R49, R28, R39.reuse, -R49 ;  /* 0x000000271c317223 */ /* 0x080fe20000010831 */
[----:B------:R-:W-:Y:S01]  /*99c0*/  FFMA.FTZ R43, R30, R39, R43 ;  /* 0x000000271e2b7223 */ /* 0x000fe2000001002b */
[----:B------:R-:W-:Y:S01]  /*99d0*/  F2FP.F16.F32.PACK_AB R46, R38, R11 ;  /* 0x0000000b262e723e */ /* 0x000fe200000000ff */
[----:B------:R-:W-:Y:S01]  /*99e0*/  IMAD.MOV.U32 R13, RZ, RZ, R47 ;  /* 0x000000ffff0d7224 */ /* 0x000fe200078e002f */
[----:B------:R-:W-:Y:S01]  /*99f0*/  F2FP.F16.F32.PACK_AB R28, R29, R12 ;  /* 0x0000000c1d1c723e */ /* 0x000fe200000000ff */
[----:B------:R-:W-:Y:S01]  /*9a00*/  IMAD.MOV.U32 R29, RZ, RZ, R42 ;  /* 0x000000ffff1d7224 */ /* 0x000fe200078e002a */
[----:B------:R-:W-:Y:S01]  /*9a10*/  F2FP.F16.F32.PACK_AB R14, R49, R14 ;  /* 0x0000000e310e723e */ /* 0x000fe200000000ff */
[----:B------:R-:W-:Y:S01]  /*9a20*/  IMAD.MOV.U32 R15, RZ, RZ, R44 ;  /* 0x000000ffff0f7224 */ /* 0x000fe200078e002c */
[----:B------:R-:W-:-:S02]  /*9a30*/  F2FP.F16.F32.PACK_AB R30, R43, R150 ;  /* 0x000000962b1e723e */ /* 0x000fc400000000ff */
[----:B------:R-:W-:-:S07]  /*9a40*/  MOV R12, R46 ;  /* 0x0000002e000c7202 */ /* 0x000fce0000000f00 */
.L_x_1654:
[----:B------:R-:W-:Y:S05]  /*9a50*/  BSYNC B2 ;  /* 0x0000000000027941 */ /* 0x000fea0003800000 */
.L_x_1653:
[----:B0-----:R3:W-:Y:S04]  /*9a60*/  ST.E.128 desc[UR60][R34.64], R12 ;  /* 0x0000000c22007985 */ /* 0x0017e8000c101d3c */
[----:B-1----:R3:W-:Y:S02]  /*9a70*/  @!P3 ST.E.128 desc[UR60][R36.64], R28 ;  /* 0x0000001c2400b985 */ /* 0x0027e4000c101d3c */
.L_x_1652:
[----:B------:R-:W-:Y:S05]  /*9a80*/  BSYNC B1 ;  /* 0x0000000000017941 */ /* 0x000fea0003800000 */
.L_x_1651:
[----:B------:R-:W-:-:S13]  /*9a90*/  ISETP.NE.AND P3, PT, R20, RZ, PT ;  /* 0x000000ff1400720c */ /* 0x000fda0003f65270 */
[----:B------:R-:W-:Y:S05]  /*9aa0*/  @!P3 BRA `(.L_x_1603) ;  /* 0x0000000c00a8b947 */ /* 0x000fea0003800000 */
[----:B0--3--:R-:W3:Y:S01]  /*9ab0*/  LDL R15, [R1+0x34] ;  /* 0x00003400010f7983 */ /* 0x009ee20000100800 */
[----:B------:R-:W-:Y:S01]  /*9ac0*/  LOP3.LUT P4, RZ, R16, 0x1, RZ, 0xc0, !PT ;  /* 0x0000000110ff7812 */ /* 0x000fe2000788c0ff */
[----:B------:R-:W-:Y:S01]  /*9ad0*/  BSSY B1, `(.L_x_1655) ;  /* 0x000006c000017945 */ /* 0x000fe20003800000 */
[----:B------:R-:W-:Y:S02]  /*9ae0*/  SHF.R.U32.HI R14, RZ, 0x3, R226 ;  /* 0x00000003ff0e7819 */ /* 0x000fe400000116e2 */
[----:B------:R-:W-:Y:S02]  /*9af0*/  SEL R131, R118, R131, !P4 ;  /* 0x0000008376837207 */ /* 0x000fe40006000000 */
[C---:B------:R-:W-:Y:S02]  /*9b00*/  LEA R34, P3, R8.reuse, R116, 0x1 ;  /* 0x0000007408227211 */ /* 0x040fe400078608ff */
[----:B----4-:R-:W-:Y:S02]  /*9b10*/  SHF.R.S32.HI R12, RZ, 0x1f, R131 ;  /* 0x0000001fff0c7819 */ /* 0x010fe40000011483 */
[----:B------:R-:W-:-:S02]  /*9b20*/  LEA.HI.X R35, R8, R113, R105, 0x1, P3 ;  /* 0x0000007108237211 */ /* 0x000fc400018f0c69 */
        /* <DEDUP_REMOVED lines=18> */
[----:B------:R-:W-:Y:S01]  /*9c50*/  SHF.R.U32.HI R45, RZ, 0x10, R65 ;  /* 0x00000010ff2d7819 */ /* 0x000fe20000011641 */
[----:B-1----:R-:W-:Y:S01]  /*9c60*/  IMAD.MOV.U32 R40, RZ, RZ, R29 ;  /* 0x000000ffff287224 */ /* 0x002fe200078e001d */
[----:B------:R-:W-:Y:S01]  /*9c70*/  SHF.R.U32.HI R43, RZ, 0x10, R53 ;  /* 0x00000010ff2b7819 */ /* 0x000fe20000011635 */
[----:B------:R-:W-:Y:S01]  /*9c80*/  IMAD.MOV.U32 R41, RZ, RZ, R31 ;  /* 0x000000ffff297224 */ /* 0x000fe200078e001f */
[----:B0-----:R-:W-:Y:S01]  /*9c90*/  MOV R29, R15 ;  /* 0x0000000f001d7202 */ /* 0x001fe20000000f00 */
[----:B------:R-:W-:Y:S01]  /*9ca0*/  HADD2.F32 R45, -RZ, R45.H0_H0 ;  /* 0x2000002dff2d7230 */ /* 0x000fe20000004100 */
[--C-:B------:R-:W-:Y:S01]  /*9cb0*/  SHF.R.U64 R39, R66, 0x10, R67.reuse ;  /* 0x0000001042277819 */ /* 0x100fe20000001243 */
[--C-:B------:R-:W-:Y:S01]  /*9cc0*/  HADD2.F32 R31, -RZ, R40.reuse.H0_H0 ;  /* 0x20000028ff1f7230 */ /* 0x100fe20000004100 */
[----:B------:R-:W-:Y:S01]  /*9cd0*/  SHF.R.U32.HI R66, RZ, 0x10, R67 ;  /* 0x00000010ff427819 */ /* 0x000fe20000011643 */
[----:B------:R-:W-:Y:S01]  /*9ce0*/  HADD2.F32 R42, -RZ, R40.H1_H1 ;  /* 0x30000028ff2a7230 */ /* 0x000fe20000004100 */
[--C-:B------:R-:W-:Y:S01]  /*9cf0*/  SHF.R.U64 R37, R54, 0x10, R55.reuse ;  /* 0x0000001036257819 */ /* 0x100fe20000001237 */
[----:B------:R-:W-:Y:S01]  /*9d00*/  HADD2.F32 R46, -RZ, R143.H1_H1 ;  /* 0x3000008fff2e7230 */ /* 0x000fe20000004100 */
[----:B------:R-:W-:Y:S01]  /*9d10*/  SHF.R.U32.HI R54, RZ, 0x10, R55 ;  /* 0x00000010ff367819 */ /* 0x000fe20000011637 */
[----:B------:R-:W-:-:S02]  /*9d20*/  HADD2.F32 R40, -RZ, R13.H1_H1 ;  /* 0x3000000dff287230 */ /* 0x000fc40000004100 */
[-C--:B------:R-:W-:Y:S01]  /*9d30*/  FMUL.FTZ R47, R42, R45.reuse ;  /* 0x0000002d2a2f7220 */ /* 0x080fe20000410000 */
[----:B------:R-:W-:Y:S02]  /*9d40*/  HADD2.F32 R15, -RZ, R13.H0_H0 ;  /* 0x2000000dff0f7230 */ /* 0x000fe40000004100 */
[-C--:B------:R-:W-:Y:S01]  /*9d50*/  FMUL.FTZ R48, R31, R46.reuse ;  /* 0x0000002e1f307220 */ /* 0x080fe20000410000 */
[----:B------:R-:W-:Y:S02]  /*9d60*/  HADD2.F32 R44, -RZ, R141.H1_H1 ;  /* 0x3000008dff2c7230 */ /* 0x000fe40000004100 */
[----:B------:R-:W-:Y:S01]  /*9d70*/  FMUL.FTZ R45, R40, R45 ;  /* 0x0000002d282d7220 */ /* 0x000fe20000410000 */
[----:B------:R-:W-:Y:S02]  /*9d80*/  HADD2.F32 R43, -RZ, R43.H0_H0 ;  /* 0x2000002bff2b7230 */ /* 0x000fe40000004100 */
[----:B------:R-:W-:Y:S01]  /*9d90*/  FMUL.FTZ R46, R15, R46 ;  /* 0x0000002e0f2e7220 */ /* 0x000fe20000410000 */
[----:B------:R-:W-:-:S02]  /*9da0*/  HADD2.F32 R66, -RZ, R66.H0_H0 ;  /* 0x20000042ff427230 */ /* 0x000fc40000004100 */
[-C--:B------:R-:W-:Y:S01]  /*9db0*/  FFMA.FTZ R13, R15, R44.reuse, -R48 ;  /* 0x0000002c0f0d7223 */ /* 0x080fe20000010830 */
[----:B------:R-:W-:Y:S02]  /*9dc0*/  HADD2.F32 R48, -RZ, R142.H1_H1 ;  /* 0x3000008eff307230 */ /* 0x000fe40000004100 */
[-C--:B------:R-:W-:Y:S01]  /*9dd0*/  FFMA.FTZ R40, R40, R43.reuse, -R47 ;  /* 0x0000002b28287223 */ /* 0x080fe2000001082f */
[----:B------:R-:W-:Y:S01]  /*9de0*/  FFMA.FTZ R42, R42, R43, R45 ;  /* 0x0000002b2a2a7223 */ /* 0x000fe2000001002d */
[----:B------:R-:W-:Y:S01]  /*9df0*/  FFMA.FTZ R15, R31, R44, R46 ;  /* 0x0000002c1f0f7223 */ /* 0x000fe2000001002e */
[--C-:B------:R-:W-:Y:S01]  /*9e00*/  HADD2.F32 R43, -RZ, R41.reuse.H0_H0 ;  /* 0x20000029ff2b7230 */ /* 0x100fe20000004100 */
[----:B------:R-:W-:Y:S01]  /*9e10*/  SHF.R.U64 R38, R64, 0x10, R65 ;  /* 0x0000001040267819 */ /* 0x000fe20000001241 */
[----:B------:R-:W-:Y:S01]  /*9e20*/  HADD2.F32 R41, -RZ, R41.H1_H1 ;  /* 0x30000029ff297230 */ /* 0x000fe20000004100 */
[----:B------:R-:W-:Y:S01]  /*9e30*/  SHF.R.U64 R36, R52, 0x10, R53 ;  /* 0x0000001034247819 */ /* 0x000fe20000001235 */
[----:B------:R-:W-:-:S02]  /*9e40*/  HADD2.F32 R31, -RZ, R29.H0_H0 ;  /* 0x2000001dff1f7230 */ /* 0x000fc40000004100 */
[----:B------:R-:W-:Y:S01]  /*9e50*/  FMUL.FTZ R50, R43, R48 ;  /* 0x000000302b327220 */ /* 0x000fe20000410000 */
[----:B------:R-:W-:Y:S02]  /*9e60*/  HADD2.F32 R44, -RZ, R29.H1_H1 ;  /* 0x3000001dff2c7230 */ /* 0x000fe40000004100 */
[----:B------:R-:W-:Y:S01]  /*9e70*/  FMUL.FTZ R45, R41, R66 ;  /* 0x00000042292d7220 */ /* 0x000fe20000410000 */
[----:B------:R-:W-:Y:S02]  /*9e80*/  HADD2.F32 R46, -RZ, R140.H1_H1 ;  /* 0x3000008cff2e7230 */ /* 0x000fe40000004100 */
[----:B------:R-:W-:Y:S01]  /*9e90*/  FMUL.FTZ R48, R31, R48 ;  /* 0x000000301f307220 */ /* 0x000fe20000410000 */
[----:B------:R-:W-:Y:S02]  /*9ea0*/  HADD2.F32 R54, -RZ, R54.H0_H0 ;  /* 0x20000036ff367230 */ /* 0x000fe40000004100 */
[----:B------:R-:W-:Y:S01]  /*9eb0*/  FMUL.FTZ R66, R44, R66 ;  /* 0x000000422c427220 */ /* 0x000fe20000410000 */
[----:B------:R-:W-:-:S02]  /*9ec0*/  HADD2.F32 R143, -RZ, R143.H0_H0 ;  /* 0x2000008fff8f7230 */ /* 0x000fc40000004100 */
[-C--:B------:R-:W-:Y:S01]  /*9ed0*/  FFMA.FTZ R29, R31, R46.reuse, -R50 ;  /* 0x0000002e1f1d7223 */ /* 0x080fe20000010832 */
[----:B------:R-:W-:Y:S01]  /*9ee0*/  FFMA.FTZ R31, R43, R46, R48 ;  /* 0x0000002e2b1f7223 */ /* 0x000fe20000010030 */
[-C--:B------:R-:W-:Y:S01]  /*9ef0*/  FFMA.FTZ R44, R44, R54.reuse, -R45 ;  /* 0x000000362c2c7223 */ /* 0x080fe2000001082d */
[----:B------:R-:W-:Y:S01]  /*9f00*/  FFMA.FTZ R46, R41, R54, R66 ;  /* 0x00000036292e7223 */ /* 0x000fe20000010042 */
[----:B------:R-:W-:Y:S01]  /*9f10*/  HADD2.F32 R45, -RZ, R38.H0_H0 ;  /* 0x20000026ff2d7230 */ /* 0x000fe20000004100 */
[----:B------:R-:W-:Y:S01]  /*9f20*/  F2FP.F16.F32.PACK_AB R13, R40, R13 ;  /* 0x0000000d280d723e */ /* 0x000fe200000000ff */
[----:B------:R-:W-:Y:S01]  /*9f30*/  HADD2.F32 R41, -RZ, R28.H0_H0 ;  /* 0x2000001cff297230 */ /* 0x000fe20000004100 */
[----:B------:R-:W-:Y:S01]  /*9f40*/  F2FP.F16.F32.PACK_AB R44, R44, R29 ;  /* 0x0000001d2c2c723e */ /* 0x000fe200000000ff */
[----:B------:R-:W-:Y:S01]  /*9f50*/  HADD2.F32 R38, -RZ, R12.H0_H0 ;  /* 0x2000000cff267230 */ /* 0x000fe20000004100 */
[----:B------:R-:W-:Y:S01]  /*9f60*/  F2FP.F16.F32.PACK_AB R29, R42, R15 ;  /* 0x0000000f2a1d723e */ /* 0x000fe200000000ff */
[----:B------:R-:W-:-:S02]  /*9f70*/  HADD2.F32 R28, -RZ, R28.H1_H1 ;  /* 0x3000001cff1c7230 */ /* 0x000fc40000004100 */
[----:B------:R-:W-:Y:S01]  /*9f80*/  FMUL.FTZ R47, R41, R143 ;  /* 0x0000008f292f7220 */ /* 0x000fe20000410000 */
[----:B------:R-:W-:Y:S01]  /*9f90*/  HADD2.F32 R12, -RZ, R12.H1_H1 ;  /* 0x3000000cff0c7230 */ /* 0x000fe20000004100 */
[----:B------:R-:W-:Y:S01]  /*9fa0*/  F2FP.F16.F32.PACK_AB R31, R46, R31 ;  /* 0x0000001f2e1f723e */ /* 0x000fe200000000ff */
[----:B------:R-:W-:Y:S02]  /*9fb0*/  HADD2.F32 R141, -RZ, R141.H0_H0 ;  /* 0x2000008dff8d7230 */ /* 0x000fe40000004100 */
[-C--:B------:R-:W-:Y:S01]  /*9fc0*/  FMUL.FTZ R49, R28, R45.reuse ;  /* 0x0000002d1c317220 */ /* 0x080fe20000410000 */
[----:B------:R-:W-:Y:S02]  /*9fd0*/  HADD2.F32 R43, -RZ, R36.H0_H0 ;  /* 0x20000024ff2b7230 */ /* 0x000fe40000004100 */
[----:B------:R-:W-:Y:S01]  /*9fe0*/  FMUL.FTZ R45, R12, R45 ;  /* 0x0000002d0c2d7220 */ /* 0x000fe20000410000 */
[C---:B------:R-:W-:Y:S01]  /*9ff0*/  FMUL.FTZ R36, R38.reuse, R143 ;  /* 0x0000008f26247220 */ /* 0x040fe20000410000 */
[----:B------:R-:W-:Y:S01]  /*a000*/  FFMA.FTZ R47, R38, R141, -R47 ;  /* 0x0000008d262f7223 */ /* 0x000fe2000001082f */
[----:B------:R-:W-:-:S02]  /*a010*/  HADD2.F32 R39, -RZ, R39.H0_H0 ;  /* 0x20000027ff277230 */ /* 0x000fc40000004100 */
[-C--:B------:R-:W-:Y:S01]  /*a020*/  FFMA.FTZ R45, R28, R43.reuse, R45 ;  /* 0x0000002b1c2d7223 */ /* 0x080fe2000001002d */
[----:B------:R-:W-:Y:S01]  /*a030*/  FFMA.FTZ R38, R12, R43, -R49 ;  /* 0x0000002b0c267223 */ /* 0x000fe20000010831 */
[----:B------:R-:W-:Y:S02]  /*a040*/  HADD2.F32 R28, -RZ, R30.H0_H0 ;  /* 0x2000001eff1c7230 */ /* 0x000fe40000004100 */
[----:B------:R-:W-:Y:S01]  /*a050*/  FFMA.FTZ R36, R41, R141, R36 ;  /* 0x0000008d29247223 */ /* 0x000fe20000010024 */
[----:B------:R-:W-:Y:S02]  /*a060*/  HADD2.F32 R43, -RZ, R142.H0_H0 ;  /* 0x2000008eff2b7230 */ /* 0x000fe40000004100 */
[----:B------:R-:W-:Y:S02]  /*a070*/  HADD2.F32 R12, -RZ, R14.H0_H0 ;  /* 0x2000000eff0c7230 */ /* 0x000fe40000004100 */
[----:B------:R-:W-:Y:S02]  /*a080*/  HADD2.F32 R30, -RZ, R30.H1_H1 ;  /* 0x3000001eff1e7230 */ /* 0x000fe40000004100 */
[----:B------:R-:W-:Y:S01]  /*a090*/  FMUL.FTZ R49, R28, R43 ;  /* 0x0000002b1c317220 */ /* 0x000fe20000410000 */
[----:B------:R-:W-:-:S02]  /*a0a0*/  HADD2.F32 R14, -RZ, R14.H1_H1 ;  /* 0x3000000eff0e7230 */ /* 0x000fc40000004100 */
[----:B------:R-:W-:Y:S01]  /*a0b0*/  FMUL.FTZ R43, R12, R43 ;  /* 0x0000002b0c2b7220 */ /* 0x000fe20000410000 */
[----:B------:R-:W-:Y:S02]  /*a0c0*/  HADD2.F32 R41, -RZ, R140.H0_H0 ;  /* 0x2000008cff297230 */ /* 0x000fe40000004100 */
[-C--:B------:R-:W-:Y:S01]  /*a0d0*/  FMUL.FTZ R51, R30, R39.reuse ;  /* 0x000000271e337220 */ /* 0x080fe20000410000 */
[----:B------:R-:W-:Y:S02]  /*a0e0*/  HADD2.F32 R37, -RZ, R37.H0_H0 ;  /* 0x20000025ff257230 */ /* 0x000fe40000004100 */
[----:B------:R-:W-:Y:S01]  /*a0f0*/  FMUL.FTZ R39, R14, R39 ;  /* 0x000000270e277220 */ /* 0x000fe20000410000 */
[----:B------:R-:W-:Y:S02]  /*a100*/  IMAD.MOV.U32 R15, RZ, RZ, R44 ;  /* 0x000000ffff0f7224 */ /* 0x000fe400078e002c */
        /* <DEDUP_REMOVED lines=8> */
.L_x_1656:
[----:B------:R-:W-:Y:S05]  /*a190*/  BSYNC B1 ;  /* 0x0000000000017941 */ /* 0x000fea0003800000 */
.L_x_1655:
[----:B0-----:R0:W-:Y:S01]  /*a1a0*/  ST.E.128 desc[UR60][R34.64], R12 ;  /* 0x0000000c22007985 */ /* 0x0011e2000c101d3c */
[----:B------:R-:W-:-:S13]  /*a1b0*/  ISETP.GE.AND P3, PT, R11, R127, PT ;  /* 0x0000007f0b00720c */ /* 0x000fda0003f66270 */
[----:B------:R-:W-:Y:S05]  /*a1c0*/  @P3 BRA `(.L_x_1603) ;  /* 0x0000000400e03947 */ /* 0x000fea0003800000 */
[----:B------:R-:W-:-:S05]  /*a1d0*/  IMAD.WIDE R32, R11, 0x2, R32 ;  /* 0x000000020b207825 */ /* 0x000fca00078e0220 */
[----:B-1----:R1:W-:Y:S01]  /*a1e0*/  ST.E.128 desc[UR60][R32.64], R28 ;  /* 0x0000001c20007985 */ /* 0x0023e2000c101d3c */
[----:B------:R-:W-:Y:S05]  /*a1f0*/  BRA `(.L_x_1603) ;  /* 0x0000000400d47947 */ /* 0x000fea0003800000 */
.L_x_1568:
[----:B------:R-:W2:Y:S02]  /*a200*/  LDL R11, [R1+0x3c] ;  /* 0x00003c00010b7983 */ /* 0x000ea40000100800 */
[----:B--2---:R-:W-:-:S13]  /*a210*/  R2UR UR4, R11 ;  /* 0x000000000b0472ca */ /* 0x004fda00000e0000 */
[----:B------:R-:W-:-:S06]  /*a220*/  UISETP.NE.AND UP0, UPT, UR4, 0x3, UPT ;  /* 0x000000030400788c */ /* 0x000fcc000bf05270 */
[----:B------:R-:W-:-:S13]  /*a230*/  PLOP3.LUT P2, PT, PT, PT, UP0, 0x80, 0x0 ;  /* 0x000000000000781c */ /* 0x000fda0003f4f008 */
[----:B------:R-:W-:Y:S05]  /*a240*/  @!P2 BRA `(.L_x_1657) ;  /* 0x000000000004a947 */ /* 0x000fea0003800000 */
[----:B------:R-:W-:Y:S01]  /*a250*/  BPT.TRAP 0x1 ;  /* 0x000000040000795c */ /* 0x000fe20000300000 */
.L_x_1657:
[----:B------:R-:W-:Y:S01]  /*a260*/  IMAD R86, R22, 0x8, R17 ;  /* 0x0000000816567824 */ /* 0x000fe200078e0211 */
[----:B------:R-:W-:Y:S01]  /*a270*/  SHF.L.U32 R87, R220, 0x1f, RZ ;  /* 0x0000001fdc577819 */ /* 0x000fe200000006ff */
[----:B------:R-:W-:Y:S01]  /*a280*/  BSSY B1, `(.L_x_1658) ;  /* 0x0000004000017945 */ /* 0x000fe20003800000 */
[----:B------:R-:W-:Y:S02]  /*a290*/  SHF.R.S32.HI R79, RZ, 0x1f, R76 ;  /* 0x0000001fff4f7819 */ /* 0x000fe4000001144c */
[----:B------:R-:W0:Y:S02]  /*a2a0*/  SYNCS.PHASECHK.TRANS64.TRYWAIT P3, [R86+URZ+0x30890], R87 ;  /* 0x03089057560075a7 */ /* 0x000e24000806017f */
[----:B0-----:R-:W-:Y:S05]  /*a2b0*/  @!P3 BRA `(.L_x_1659) ;  /* 0x0000022800d4b947 */ /* 0x001fea0003800000 */
.L_x_2018:
[----:B------:R-:W-:Y:S05]  /*a2c0*/  BSYNC B1 ;  /* 0x0000000000017941 */ /* 0x000fea0003800000 */
.L_x_1658:
        /* <DEDUP_REMOVED lines=8> */
[----:B------:R-:W-:Y:S02]  /*a350*/  IMAD R14, R84, UR4, RZ ;  /* 0x00000004540e7c24 */ /* 0x000fe4000f8e02ff */
[----:B------:R-:W-:Y:S01]  /*a360*/  IMAD.IADD R13, R13, 0x1, R11 ;  /* 0x000000010d0d7824 */ /* 0x000fe200078e020b */
        /* <DEDUP_REMOVED lines=15> */
.L_x_2022:
        /* <DEDUP_REMOVED lines=16> */
[----:B------:R-:W-:Y:S01]  /*a560*/  @!P5 IMAD.SHL.U32 R11, R203, 0x8, RZ ;  /* 0x00000008cb0bd824 */ /* 0x000fe200078e00ff */
[----:B--2---:R-:W-:Y:S01]  /*a570*/  @!P5 MOV R33, R35 ;  /* 0x000000230021d202 */ /* 0x004fe20000000f00 */
[----:B------:R-:W-:-:S04]  /*a580*/  @!P5 IMAD.MOV.U32 R32, RZ, RZ, R36 ;  /* 0x000000ffff20d224 */ /* 0x000fc800078e0024 */
[----:B------:R-:W-:-:S05]  /*a590*/  @!P5 IMAD.WIDE R32, R11, 0x2, R32 ;  /* 0x000000020b20d825 */ /* 0x000fca00078e0220 */
[----:B---3--:R2:W-:Y:S01]  /*a5a0*/  @!P5 ST.E.128 desc[UR60][R32.64], R12 ;  /* 0x0000000c2000d985 */ /* 0x0085e2000c101d3c */
[----:B------:R-:W-:-:S13]  /*a5b0*/  ISETP.GE.AND P5, PT, R195, UR4, PT ;  /* 0x00000004c3007c0c */ /* 0x000fda000bfa6270 */
[----:B------:R-:W3:Y:S01]  /*a5c0*/  @!P5 LDS.128 R12, [R77+0x21000] ;  /* 0x021000004d0cd984 */ /* 0x000ee20000000c00 */
[----:B------:R-:W-:Y:S02]  /*a5d0*/  @!P5 IMAD.SHL.U32 R11, R204, 0x8, RZ ;  /* 0x00000008cc0bd824 */ /* 0x000fe400078e00ff */
        /* <DEDUP_REMOVED lines=13> */
.L_x_1662:
[----:B------:R-:W-:Y:S05]  /*a6b0*/  BSYNC B1 ;  /* 0x0000000000017941 */ /* 0x000fea0003800000 */
.L_x_1661:
[----:B------:R-:W-:-:S03]  /*a6c0*/  UMOV UR4, 0xffffffff ;  /* 0xffffffff00047882 */ /* 0x000fc60000000000 */
[----:B------:R-:W-:Y:S05]  /*a6d0*/  BRA.DIV UR4, `(.L_x_1663) ;  /* 0x0000022a042c7947 */ /* 0x000fea000b800000 */
[----:B--2---:R2:W0:Y:S04]  /*a6e0*/  SHFL.IDX PT, R35, R37, 0x1, 0x1c1f ;  /* 0x003c1f0025237f89 */ /* 0x00442800000e0000 */
[----:B-1----:R-:W1:Y:S02]  /*a6f0*/  SHFL.IDX PT, R34, R34, 0x1, 0x1c1f ;  /* 0x003c1f0022227f89 */ /* 0x002e6400000e0000 */
.L_x_2026:
[----:B------:R-:W-:-:S13]  /*a700*/  ISETP.GE.AND P3, PT, R38, 0x41, PT ;  /* 0x000000412600780c */ /* 0x000fda0003f66270 */
[----:B------:R-:W-:Y:S05]  /*a710*/  @!P3 BRA `(.L_x_1603) ;  /* 0x00000000008cb947 */ /* 0x000fea0003800000 */
[----:B------:R-:W-:Y:S02]  /*a720*/  ULDC UR4, c[0x0][0x2f4] ;  /* 0x0000bd0000047ab9 */ /* 0x000fe40000000800 */
[----:B------:R-:W-:Y:S02]  /*a730*/  ISETP.GE.AND P5, PT, R18, UR4, PT ;  /* 0x0000000412007c0c */ /* 0x000fe4000bfa6270 */
[----:B------:R-:W-:-:S11]  /*a740*/  ISETP.GE.AND P4, PT, R192, UR4, PT ;  /* 0x00000004c0007c0c */ /* 0x000fd6000bf86270 */
[----:B----4-:R-:W4:Y:S01]  /*a750*/  @!P5 LDS.128 R12, [R77+0x20000] ;  /* 0x020000004d0cd984 */ /* 0x010f220000000c00 */
[----:B-1----:R-:W-:-:S04]  /*a760*/  @!P5 LEA R32, P3, R18, R34, 0x1 ;  /* 0x000000221220d211 */ /* 0x002fc800078608ff */
[----:B0-----:R-:W-:Y:S02]  /*a770*/  @!P5 LEA.HI.X R33, R18, R35, R19, 0x1, P3 ;  /* 0x000000231221d211 */ /* 0x001fe400018f0c13 */
        /* <DEDUP_REMOVED lines=8> */
[----:B------:R-:W-:Y:S02]  /*a800*/  @!P5 IMAD.SHL.U32 R11, R203, 0x8, RZ ;  /* 0x00000008cb0bd824 */ /* 0x000fe400078e00ff */
[----:B0-----:R-:W-:Y:S02]  /*a810*/  @!P5 IMAD.MOV.U32 R32, RZ, RZ, R34 ;  /* 0x000000ffff20d224 */ /* 0x001fe400078e0022 */
[----:B------:R-:W-:Y:S02]  /*a820*/  @!P5 IMAD.MOV.U32 R33, RZ, RZ, R35 ;  /* 0x000000ffff21d224 */ /* 0x000fe400078e0023 */
[----:B------:R-:W-:-:S05]  /*a830*/  @!P5 IMAD.WIDE R32, R11, 0x2, R32 ;  /* 0x000000020b20d825 */ /* 0x000fca00078e0220 */
[----:B-1----:R0:W-:Y:S01]  /*a840*/  @!P5 ST.E.128 desc[UR60][R32.64], R12 ;  /* 0x0000000c2000d985 */ /* 0x0021e2000c101d3c */
[----:B------:R-:W-:-:S13]  /*a850*/  ISETP.GE.AND P5, PT, R195, UR4, PT ;  /* 0x00000004c3007c0c */ /* 0x000fda000bfa6270 */
[----:B------:R-:W1:Y:S01]  /*a860*/  @!P5 LDS.128 R12, [R77+0x23000] ;  /* 0x023000004d0cd984 */ /* 0x000e620000000c00 */
[----:B------:R-:W-:Y:S01]  /*a870*/  @!P5 IMAD.SHL.U32 R11, R204, 0x8, RZ ;  /* 0x00000008cc0bd824 */ /* 0x000fe200078e00ff */
[----:B0-----:R-:W-:Y:S01]  /*a880*/  @!P5 MOV R33, R35 ;  /* 0x000000230021d202 */ /* 0x001fe20000000f00 */
[----:B------:R-:W-:-:S04]  /*a890*/  @!P5 IMAD.MOV.U32 R32, RZ, RZ, R34 ;  /* 0x000000ffff20d224 */ /* 0x000fc800078e0022 */
        /* <DEDUP_REMOVED lines=11> */
.L_x_1603:
[----:B------:R-:W-:Y:S05]  /*a950*/  BSYNC B0 ;  /* 0x0000000000007941 */ /* 0x000fea0003800000 */
.L_x_1567:
[----:B---3--:R-:W3:Y:S01]  /*a960*/  S2R R11, SR_TID.X ;  /* 0x00000000000b7919 */ /* 0x008ee20000002100 */
[----:B------:R-:W-:Y:S01]  /*a970*/  @!PT LDS RZ, [RZ] ;  /* 0x00000000fffff984 */ /* 0x000fe20000000800 */
[----:B------:R-:W-:Y:S01]  /*a980*/  @!PT LDS RZ, [RZ] ;  /* 0x00000000fffff984 */ /* 0x000fe20000000800 */
[----:B------:R-:W-:Y:S01]  /*a990*/  @!PT LDS RZ, [RZ] ;  /* 0x00000000fffff984 */ /* 0x000fe20000000800 */
[----:B------:R-:W-:Y:S01]  /*a9a0*/  @!PT LDS RZ, [RZ] ;  /* 0x00000000fffff984 */ /* 0x000fe20000000800 */
[----:B------:R5:W-:Y:S06]  /*a9b0*/  MEMBAR.ALL.CTA ;  /* 0x0000000000007992 */ /* 0x000bec0000008000 */
[----:B-----5:R-:W5:Y:S01]  /*a9c0*/  FENCE.VIEW.ASYNC.S ;  /* 0x00000000000073c6 */ /* 0x020f620000000000 */
[----:B------:R-:W-:Y:S05]  /*a9d0*/  WARPSYNC.ALL ;  /* 0x0000000000007948 */ /* 0x000fea0003800000 */
[----:B------:R-:W-:Y:S01]  /*a9e0*/  BSSY B0, `(.L_x_1664) ;  /* 0x0000009000007945 */ /* 0x000fe20003800000 */
[----:B---3--:R-:W-:Y:S01]  /*a9f0*/  LOP3.LUT R11, R11, 0x7f, RZ, 0xc0, !PT ;  /* 0x0000007f0b0b7812 */ /* 0x008fe200078ec0ff */
[----:B-----5:R3:W-:Y:S03]  /*aa00*/  BAR.SYNC.DEFER_BLOCKING R137, 0x80 ;  /* 0x000200890000751d */ /* 0x0207e60000010000 */
[----:B------:R-:W-:-:S13]  /*aa10*/  ISETP.NE.AND P3, PT, R11, RZ, PT ;  /* 0x000000ff0b00720c */ /* 0x000fda0003f65270 */
[----:B------:R-:W-:-:S05]  /*aa20*/  @!P3 VIADD R11, R86, 0x308a0 ;  /* 0x000308a0560bb836 */ /* 0x000fca0000000000 */
[----:B------:R-:W-:-:S04]  /*aa30*/  @!P3 PRMT R11, RZ, 0x654, R11 ;  /* 0x00000654ff0bb816 */ /* 0x000fc8000000000b */
[----:B------:R3:W-:Y:S01]  /*aa40*/  @!P3 SYNCS.ARRIVE.TRANS64.RED.A1T0 RZ, [R11+URZ], RZ ;  /* 0x000000ff0bffb9a7 */ /* 0x0007e2000810043f */
[----:B------:R-:W-:Y:S05]  /*aa50*/  @!P2 BRA `(.L_x_1665) ;  /* 0x000000000004a947 */ /* 0x000fea0003800000 */
[----:B------:R-:W-:Y:S01]  /*aa60*/  BPT.TRAP 0x1 ;  /* 0x000000040000795c */ /* 0x000fe20000300000 */
.L_x_1665:
[----:B------:R-:W-:Y:S05]  /*aa70*/  BSYNC B0 ;  /* 0x0000000000007941 */ /* 0x000fea0003800000 */
.L_x_1664:
[----:B------:R-:W5:Y:S01]  /*aa80*/  SYNCS.PHASECHK.TRANS64.TRYWAIT P2, [R86+URZ+0x308b0], R87 ;  /* 0x0308b057560075a7 */ /* 0x000f62000804017f */
[----:B------:R-:W-:Y:S04]  /*aa90*/  BSSY B0, `(.L_x_1666) ;  /* 0x0000002000007945 */ /* 0x000fe80003800000 */
[----:B-----5:R-:W-:Y:S05]  /*aaa0*/  @!P2 BRA `(.L_x_1667) ;  /* 0x000002240084a947 */ /* 0x020fea0003800000 */
.L_x_2027:
[----:B------:R-:W-:Y:S05]  /*aab0*/  BSYNC B0 ;  /* 0x0000000000007941 */ /* 0x000fea0003800000 */
.L_x_1666:
[----:B------:R-:W-:Y:S01]  /*aac0*/  ULDC.64 UR4, c[0x0][0x328] ;  /* 0x0000ca0000047ab9 */ /* 0x000fe20000000a00 */
[----:B------:R-:W-:Y:S01]  /*aad0*/  ULDC.64 UR6, c[0x0][0x318] ;  /* 0x0000c60000067ab9 */ /* 0x000fe20000000a00 */
[----:B------:R-:W-:Y:S01]  /*aae0*/  IMAD R79, R79, UR4, RZ ;  /* 0x000000044f4f7c24 */ /* 0x000fe2000f8e02ff */
[----:B------:R-:W-:Y:S01]  /*aaf0*/  BSSY B0, `(.L_x_1668) ;  /* 0x0000034000007945 */ /* 0x000fe20003800000 */
[----:B0---4-:R-:W-:-:S04]  /*ab00*/  IMAD.WIDE.U32 R12, R76, UR4, RZ ;  /* 0x000000044c0c7c25 */ /* 0x011fc8000f8e00ff */
[----:B------:R-:W-:Y:S01]  /*ab10*/  IMAD R79, R76, UR5, R79 ;  /* 0x000000054c4f7c24 */ /* 0x000fe2000f8e024f */
[----:B------:R-:W-:Y:S01]  /*ab20*/  ULDC.64 UR4, c[0x0][0x338] ;  /* 0x0000ce0000047ab9 */ /* 0x000fe20000000a00 */
[----:B------:R-:W-:Y:S02]  /*ab30*/  IMAD.IADD R85, R85, 0x1, -R219 ;  /* 0x0000000155557824 */ /* 0x000fe400078e0adb */
[----:B------:R-:W-:Y:S02]  /*ab40*/  IMAD R84, R84, UR4, RZ ;  /* 0x0000000454547c24 */ /* 0x000fe4000f8e02ff */
[----:B------:R-:W-:Y:S02]  /*ab50*/  IMAD.IADD R13, R13, 0x1, R79 ;  /* 0x000000010d0d7824 */ /* 0x000fe400078e024f */
[C---:B---3--:R-:W-:Y:S02]  /*ab60*/  IMAD R11, R27.reuse, UR5, R84 ;  /* 0x000000051b0b7c24 */ /* 0x048fe4000f8e0254 */
[----:B------:R-:W-:Y:S01]  /*ab70*/  IMAD.WIDE.U32 R12, R27, UR4, R12 ;  /* 0x000000041b0c7c25 */ /* 0x000fe2000f8e000c */
[----:B------:R-:W-:-:S03]  /*ab80*/  ULDC.64 UR4, c[0x0][0x330] ;  /* 0x0000cc0000047ab9 */ /* 0x000fc60000000a00 */
[----:B------:R-:W-:Y:S02]  /*ab90*/  IMAD.IADD R13, R13, 0x1, R11 ;  /* 0x000000010d0d7824 */ /* 0x000fe400078e020b */
[----:B------:R-:W-:-:S04]  /*aba0*/  IMAD.WIDE.U32 R12, R202, UR4, R12 ;  /* 0x00000004ca0c7c25 */ /* 0x000fc8000f8e000c */
[----:B------:R-:W-:Y:S01]  /*abb0*/  IMAD R11, R202, UR5, R13 ;  /* 0x00000005ca0b7c24 */ /* 0x000fe2000f8e020d */
[----:B------:R-:W-:-:S04]  /*abc0*/  LEA R27, P2, R12, UR6, 0x1 ;  /* 0x000000060c1b7c11 */ /* 0x000fc8000f8408ff */
[----:B------:R-:W-:Y:S01]  /*abd0*/  LEA.HI.X R11, R12, UR7, R11, 0x1, P2 ;  /* 0x000000070c0b7c11 */ /* 0x000fe200090f0c0b */
[----:B-1----:R0:W1:Y:S01]  /*abe0*/  SHFL.IDX PT, R32, R27, RZ, 0x1c1f ;  /* 0x001c1fff1b207589 */ /* 0x00206200000e0000 */
[----:B------:R-:W-:-:S03]  /*abf0*/  ISETP.GE.AND P2, PT, R85, 0x1, PT ;  /* 0x000000015500780c */ /* 0x000fc60003f46270 */
[----:B------:R0:W3:Y:S10]  /*ac00*/  SHFL.IDX PT, R33, R11, RZ, 0x1c1f ;  /* 0x001c1fff0b217589 */ /* 0x0000f400000e0000 */
[----:B0-----:R-:W-:Y:S05]  /*ac10*/  @!P2 BRA `(.L_x_1669) ;  /* 0x000000000084a947 */ /* 0x001fea0003800000 */
[----:B------:R-:W-:Y:S02]  /*ac20*/  ULDC UR4, c[0x0][0x2f4] ;  /* 0x0000bd0000047ab9 */ /* 0x000fe40000000800 */
[----:B------:R-:W-:Y:S02]  /*ac30*/  ISETP.GE.AND P5, PT, R18, UR4, PT ;  /* 0x0000000412007c0c */ /* 0x000fe4000bfa6270 */
[----:B------:R-:W-:-:S11]  /*ac40*/  ISETP.GE.AND P4, PT, R192, UR4, PT ;  /* 0x00000004c0007c0c */ /* 0x000fd6000bf86270 */
[----:B------:R-:W0:Y:S01]  /*ac50*/  @!P5 LDS.128 R12, [R77] ;  /* 0x000000004d0cd984 */ /* 0x000e220000000c00 */
[----:B-1----:R-:W-:-:S04]  /*ac60*/  @!P5 LEA R34, P2, R18, R32, 0x1 ;  /* 0x000000201222d211 */ /* 0x002fc800078408ff */
[----:B---3--:R-:W-:Y:S02]  /*ac70*/  @!P5 LEA.HI.X R35, R18, R33, R19, 0x1, P2 ;  /* 0x000000211223d211 */ /* 0x008fe400010f0c13 */
        /* <DEDUP_REMOVED lines=8> */
[----:B--2---:R-:W-:-:S04]  /*ad00*/  @!P5 IMAD.SHL.U32 R37, R203, 0x8, RZ ;  /* 0x00000008cb25d824 */ /* 0x004fc800078e00ff */
[----:B0-----:R-:W-:-:S05]  /*ad10*/  @!P5 IMAD.WIDE R34, R37, 0x2, R32 ;  /* 0x000000022522d825 */ /* 0x001fca00078e0220 */
[----:B-1----:R0:W-:Y:S01]  /*ad20*/  @!P5 ST.E.128 desc[UR60][R34.64], R12 ;  /* 0x0000000c2200d985 */ /* 0x0021e2000c101d3c */
[----:B------:R-:W-:-:S13]  /*ad30*/  ISETP.GE.AND P5, PT, R195, UR4, PT ;  /* 0x00000004c3007c0c */ /* 0x000fda000bfa6270 */
[----:B------:R-:W1:Y:S01]  /*ad40*/  @!P5 LDS.128 R12, [R77+0x3000] ;  /* 0x003000004d0cd984 */ /* 0x000e620000000c00 */
[----:B------:R-:W-:Y:S02]  /*ad50*/  @!P5 IMAD.SHL.U32 R37, R204, 0x8, RZ ;  /* 0x00000008cc25d824 */ /* 0x000fe400078e00ff */
        /* <DEDUP_REMOVED lines=13> */
.L_x_1669:
[----:B------:R-:W-:Y:S05]  /*ae30*/  BSYNC B0 ;  /* 0x0000000000007941 */ /* 0x000fea0003800000 */
.L_x_1668:
[----:B------:R-:W-:Y:S01]  /*ae40*/  ISETP.GE.AND P2, PT, R85, 0x41, PT ;  /* 0x000000415500780c */ /* 0x000fe20003f46270 */
[----:B0--3--:R0:W3:Y:S01]  /*ae50*/  SHFL.IDX PT, R33, R11, 0x1, 0x1c1f ;  /* 0x003c1f000b217f89 */ /* 0x0090e200000e0000 */
[----:B------:R-:W-:Y:S03]  /*ae60*/  BSSY B0, `(.L_x_1670) ;  /* 0x0000024000007945 */ /* 0x000fe60003800000 */
[----:B-1----:R0:W1:Y:S08]  /*ae70*/  SHFL.IDX PT, R32, R27, 0x1, 0x1c1f ;  /* 0x003c1f001b207f89 */ /* 0x00207000000e0000 */
[----:B0-----:R-:W-:Y:S05]  /*ae80*/  @!P2 BRA `(.L_x_1671) ;  /* 0x000000000084a947 */ /* 0x001fea0003800000 */
[----:B------:R-:W-:Y:S02]  /*ae90*/  ULDC UR4, c[0x0][0x2f4] ;  /* 0x0000bd0000047ab9 */ /* 0x000fe40000000800 */
[----:B------:R-:W-:Y:S02]  /*aea0*/  ISETP.GE.AND P5, PT, R18, UR4, PT ;  /* 0x0000000412007c0c */ /* 0x000fe4000bfa6270 */
[----:B------:R-:W-:-:S11]  /*aeb0*/  ISETP.GE.AND P4, PT, R192, UR4, PT ;  /* 0x00000004c0007c0c */ /* 0x000fd6000bf86270 */
[----:B------:R-:W0:Y:S01]  /*aec0*/  @!P5 LDS.128 R12, [R77+0x2000] ;  /* 0x002000004d0cd984 */ /* 0x000e220000000c00 */
        /* <DEDUP_REMOVED lines=10> */
[----:B------:R-:W-:-:S05]  /*af70*/  @!P5 SHF.L.U32 R11, R203, 0x3, RZ ;  /* 0x00000003cb0bd819 */ /* 0x000fca00000006ff */
        /* <DEDUP_REMOVED lines=18> */
.L_x_1671:
[----:B------:R-:W-:Y:S05]  /*b0a0*/  BSYNC B0 ;  /* 0x0000000000007941 */ /* 0x000fea0003800000 */
.L_x_1670:
[----:B------:R-:W-:Y:S01]  /*b0b0*/  @!PT LDS RZ, [RZ] ;  /* 0x00000000fffff984 */ /* 0x000fe20000000800 */
[----:B------:R-:W-:Y:S01]  /*b0c0*/  @!PT LDS RZ, [RZ] ;  /* 0x00000000fffff984 */ /* 0x000fe20000000800 */
[----:B------:R-:W-:Y:S01]  /*b0d0*/  @!PT LDS RZ, [RZ] ;  /* 0x00000000fffff984 */ /* 0x000fe20000000800 */
[----:B------:R-:W-:Y:S01]  /*b0e0*/  @!PT LDS RZ, [RZ] ;  /* 0x00000000fffff984 */ /* 0x000fe20000000800 */
[----:B------:R4:W-:Y:S06]  /*b0f0*/  MEMBAR.ALL.CTA ;  /* 0x0000000000007992 */ /* 0x0009ec0000008000 */
[----:B----4-:R-:W4:Y:S01]  /*b100*/  FENCE.VIEW.ASYNC.S ;  /* 0x00000000000073c6 */ /* 0x010f220000000000 */
[----:B------:R-:W-:Y:S01]  /*b110*/  @!P3 VIADD R86, R86, 0x308c0 ;  /* 0x000308c05656b836 */ /* 0x000fe20000000000 */
[----:B----4-:R4:W-:Y:S01]  /*b120*/  BAR.SYNC.DEFER_BLOCKING R137, 0x80 ;  /* 0x000200890000751d */ /* 0x0109e20000010000 */
[----:B------:R-:W-:Y:S01]  /*b130*/  LOP3.LUT P4, RZ, R16, 0x2, RZ, 0xc0, !PT ;  /* 0x0000000210ff7812 */ /* 0x000fe2000788c0ff */
[----:B------:R-:W-:-:S02]  /*b140*/  VIADD R22, R22, 0x1 ;  /* 0x0000000116167836 */ /* 0x000fc40000000000 */
[----:B------:R-:W-:Y:S02]  /*b150*/  @!P3 PRMT R86, RZ, 0x654, R86 ;  /* 0x00000654ff56b816 */ /* 0x000fe40000000056 */
[----:B------:R-:W-:Y:S02]  /*b160*/  PLOP3.LUT P2, PT, PT, PT, PT, 0x8, 0x0 ;  /* 0x000000000000781c */ /* 0x000fe40003f4e170 */
[----:B------:R4:W-:Y:S01]  /*b170*/  @!P3 SYNCS.ARRIVE.TRANS64.RED.A1T0 RZ, [R86+URZ], RZ ;  /* 0x000000ff56ffb9a7 */ /* 0x0009e2000810043f */
[----:B------:R-:W-:-:S04]  /*b180*/  ISETP.NE.AND P3, PT, R22, 0x2, PT ;  /* 0x000000021600780c */ /* 0x000fc80003f65270 */
[----:B------:R-:W-:Y:S02]  /*b190*/  SEL R11, RZ, 0x1, P3 ;  /* 0x00000001ff0b7807 */ /* 0x000fe40001800000 */
[----:B------:R-:W-:Y:S02]  /*b1a0*/  SEL R22, R22, RZ, P3 ;  /* 0x000000ff16167207 */ /* 0x000fe40001800000 */
[----:B------:R-:W-:Y:S01]  /*b1b0*/  LOP3.LUT R220, R220, R11, RZ, 0x3c, !PT ;  /* 0x0000000bdcdc7212 */ /* 0x000fe200078e3cff */
[----:B------:R-:W-:Y:S06]  /*b1c0*/  @P4 BRA `(.L_x_1672) ;  /* 0xffffff7800b84947 */ /* 0x000fec000383ffff */
.L_x_1562:
[----:B------:R-:W2:Y:S01]  /*b1d0*/  LDL R11, [R1+0x38] ;  /* 0x00003800010b7983 */ /* 0x000ea20000100800 */
[----:B------:R-:W0:Y:S01]  /*b1e0*/  LDC R0, c[0x0][0x448] ;  /* 0x00011200ff007b82 */ /* 0x000e220000000800 */
[----:B------:R-:W-:Y:S01]  /*b1f0*/  IADD3 R7, R201, 0x1, -R200 ;  /* 0x00000001c9077810 */ /* 0x000fe20007ffe8c8 */
[----:B------:R-:W-:Y:S06]  /*b200*/  BSSY B0, `(.L_x_1673) ;  /* 0x000000d000007945 */ /* 0x000fec0003800000 */
[----:B------:R-:W1:Y:S01]  /*b210*/  LDC.64 R2, c[0x0][0x9e0] ;  /* 0x00027800ff027b82 */ /* 0x000e620000000a00 */
[----:B0-----:R-:W-:-:S02]  /*b220*/  ISETP.NE.AND P1, PT, R0, 0x1, PT ;  /* 0x000000010000780c */ /* 0x001fc40003f25270 */
[----:B-1----:R-:W-:-:S11]  /*b230*/  ISETP.GE.AND P3, PT, R3, 0x1, PT ;  /* 0x000000010300780c */ /* 0x002fd60003f66270 */
[----:B------:R-:W0:Y:S08]  /*b240*/  @P1 LDC R5, c[0x0][0x44c] ;  /* 0x00011300ff051b82 */ /* 0x000e300000000800 */
[----:B------:R-:W1:Y:S01]  /*b250*/  @P1 LDC R4, c[0x0][0x450] ;  /* 0x00011400ff041b82 */ /* 0x000e620000000800 */
[----:B--2---:R-:W-:-:S04]  /*b260*/  VIADD R0, R11, 0x7f ;  /* 0x0000007f0b007836 */ /* 0x004fc80000000000 */
[----:B0-----:R-:W-:-:S05]  /*b270*/  @P1 IMAD.HI.U32 R5, R0, R5, RZ ;  /* 0x0000000500051227 */ /* 0x001fca00078e00ff */
[----:B-1----:R-:W-:-:S05]  /*b280*/  @P1 SHF.R.U32.HI R0, RZ, R4, R5 ;  /* 0x00000004ff001219 */ /* 0x002fca0000011605 */
[----:B------:R-:W-:Y:S01]  /*b290*/  IMAD.IADD R5, R7, 0x1, R0 ;  /* 0x0000000107057824 */ /* 0x000fe200078e0200 */
[----:B------:R-:W-:Y:S06]  /*b2a0*/  @P2 BRA `(.L_x_1674) ;  /* 0x0000000000082947 */ /* 0x000fec0003800000 */
[----:B------:R-:W0:Y:S02]  /*b2b0*/  FENCE.VIEW.ASYNC.G ;  /* 0x00000000000073c6 */ /* 0x000e240000000100 */
[----:B0-----:R-:W-:Y:S06]  /*b2c0*/  BAR.ARV 0xc, 0x180 ;  /* 0x0306000000007b1d */ /* 0x001fec0000002000 */
.L_x_1674:
[----:B------:R-:W-:Y:S05]  /*b2d0*/  BSYNC B0 ;  /* 0x0000000000007941 */ /* 0x000fea0003800000 */
.L_x_1673:
[----:B------:R-:W-:Y:S01]  /*b2e0*/  IMAD.IADD R2, R5, 0x1, R2 ;  /* 0x0000000105027824 */ /* 0x000fe200078e0202 */
[----:B------:R-:W-:Y:S06]  /*b2f0*/  @!P3 BRA `(.L_x_1675) ;  /* 0x000000000048b947 */ /* 0x000fec0003800000 */
[C---:B------:R-:W-:Y:S01]  /*b300*/  ISETP.GT.AND P0, PT, R5.reuse, RZ, PT ;  /* 0x000000ff0500720c */ /* 0x040fe20003f04270 */
[----:B------:R-:W-:Y:S01]  /*b310*/  BSSY B0, `(.L_x_1676) ;  /* 0x000000e000007945 */ /* 0x000fe20003800000 */
[----:B------:R-:W-:-:S11]  /*b320*/  IADD3 R0, R5, -0x1, RZ ;  /* 0xffffffff05007810 */ /* 0x000fd60007ffe0ff */
        /* <DEDUP_REMOVED lines=8> */
.L_x_1677:
[----:B------:R-:W-:-:S13]  /*b3b0*/  ISETP.NE.AND P0, PT, R3, 0x1, PT ;  /* 0x000000010300780c */ /* 0x000fda0003f05270 */
[----:B------:R-:W0:Y:S02]  /*b3c0*/  @P0 LDC.64 R4, c[0x0][0x9e8] ;  /* 0x00027a00ff040b82 */ /* 0x000e240000000a00 */
[----:B0-----:R-:W-:-:S05]  /*b3d0*/  @P0 IMAD.HI.U32 R4, R0, R4, RZ ;  /* 0x0000000400040227 */ /* 0x001fca00078e00ff */
[----:B------:R-:W-:-:S07]  /*b3e0*/  @P0 SHF.R.U32.HI R0, RZ, R5, R4 ;  /* 0x00000005ff000219 */ /* 0x000fce0000011604 */
.L_x_1678:
[----:B------:R-:W-:Y:S05]  /*b3f0*/  BSYNC B0 ;  /* 0x0000000000007941 */ /* 0x000fea0003800000 */
.L_x_1676:
[----:B------:R-:W-:-:S05]  /*b400*/  IMAD R5, R0, R3, R3 ;  /* 0x0000000300057224 */ /* 0x000fca00078e0203 */
[----:B------:R-:W-:-:S07]  /*b410*/  VIMNMX R2, R2, R5, PT ;  /* 0x0000000502027248 */ /* 0x000fce0003fe0100 */
.L_x_1675:
[----:B------:R-:W0:Y:S01]  /*b420*/  @P1 LDC R0, c[0x0][0x44c] ;  /* 0x00011300ff001b82 */ /* 0x000e220000000800 */
[----:B------:R-:W-:Y:S01]  /*b430*/  VIADD R2, R2, 0x5f ;  /* 0x0000005f02027836 */ /* 0x000fe20000000000 */
[----:B------:R-:W-:Y:S01]  /*b440*/  ULDC UR4, c[0x0][0x9dc] ;  /* 0x0002770000047ab9 */ /* 0x000fe20000000800 */
[----:B------:R-:W-:Y:S02]  /*b450*/  IMAD.MOV.U32 R7, RZ, RZ, R11 ;  /* 0x000000ffff077224 */ /* 0x000fe400078e000b */
[----:B------:R-:W-:-:S03]  /*b460*/  IMAD.HI R2, R2, 0x2aaaaaab, RZ ;  /* 0x2aaaaaab02027827 */ /* 0x000fc600078e02ff */
[----:B------:R-:W1:Y:S02]  /*b470*/  @P1 LDC R9, c[0x0][0x450] ;  /* 0x00011400ff091b82 */ /* 0x000e640000000800 */
        /* <DEDUP_REMOVED lines=18> */
.L_x_1681:
[----:B------:R-:W-:-:S13]  /*b5a0*/  ISETP.NE.AND P0, PT, R3, 0x1, PT ;  /* 0x000000010300780c */ /* 0x000fda0003f05270 */
[----:B------:R-:W0:Y:S02]  /*b5b0*/  @P0 LDC.64 R4, c[0x0][0x9e8] ;  /* 0x00027a00ff040b82 */ /* 0x000e240000000a00 */
[----:B0-----:R-:W-:-:S05]  /*b5c0*/  @P0 IMAD.HI.U32 R4, R0, R4, RZ ;  /* 0x0000000400040227 */ /* 0x001fca00078e00ff */
[----:B------:R-:W-:-:S07]  /*b5d0*/  @P0 SHF.R.U32.HI R0, RZ, R5, R4 ;  /* 0x00000005ff000219 */ /* 0x000fce0000011604 */
.L_x_1682:
[----:B------:R-:W-:Y:S05]  /*b5e0*/  BSYNC B0 ;  /* 0x0000000000007941 */ /* 0x000fea0003800000 */
.L_x_1680:
[----:B------:R-:W-:-:S05]  /*b5f0*/  IMAD R3, R0, R3, RZ ;  /* 0x0000000300037224 */ /* 0x000fca00078e02ff */
[----:B------:R-:W-:-:S07]  /*b600*/  VIMNMX R2, R2, R3, !PT ;  /* 0x0000000302027248 */ /* 0x000fce0007fe0100 */
.L_x_1679:
[----:B------:R-:W-:Y:S01]  /*b610*/  IMAD.HI R2, R2, 0x2aaaaaab, RZ ;  /* 0x2aaaaaab02027827 */ /* 0x000fe200078e02ff */
[----:B------:R-:W-:Y:S04]  /*b620*/  BSSY B0, `(.L_x_1683) ;  /* 0x0000027000007945 */ /* 0x000fe80003800000 */
[----:B------:R-:W-:-:S04]  /*b630*/  SHF.R.U32.HI R3, RZ, 0x1f, R2 ;  /* 0x0000001fff037819 */ /* 0x000fc80000011602 */
[----:B------:R-:W-:Y:S01]  /*b640*/  LEA.HI.SX32 R3, R2, R3, 0x1c ;  /* 0x0000000302037211 */ /* 0x000fe200078fe2ff */
[----:B------:R-:W-:-:S03]  /*b650*/  IMAD.MOV.U32 R2, RZ, RZ, RZ ;  /* 0x000000ffff027224 */ /* 0x000fc600078e00ff */
[----:B------:R-:W-:-:S04]  /*b660*/  VIMNMX R9, RZ, R3, !PT ;  /* 0x00000003ff097248 */ /* 0x000fc80007fe0100 */
[----:B------:R-:W-:-:S13]  /*b670*/  ISETP.GT.AND P0, PT, R135, R9, PT ;  /* 0x000000098700720c */ /* 0x000fda0003f04270 */
[----:B------:R-:W-:Y:S05]  /*b680*/  @!P0 BRA `(.L_x_1684) ;  /* 0x0000000000808947 */ /* 0x000fea0003800000 */
[----:B------:R-:W2:Y:S01]  /*b690*/  LDL R0, [R1+0x48] ;  /* 0x0000480001007983 */ /* 0x000ea20000100800 */
[----:B------:R-:W-:Y:S01]  /*b6a0*/  ULDC UR4, c[0x0][0x9f0] ;  /* 0x00027c0000047ab9 */ /* 0x000fe20000000800 */
[----:B--2---:R-:W-:-:S04]  /*b6b0*/  ISETP.NE.AND P0, PT, R0, RZ, PT ;  /* 0x000000ff0000720c */ /* 0x004fc80003f05270 */
[----:B------:R-:W-:-:S04]  /*b6c0*/  SEL R6, R0, UR4, P0 ;  /* 0x0000000400067c07 */ /* 0x000fc80008000000 */
[-C--:B------:R-:W-:Y:S02]  /*b6d0*/  IABS R5, R6.reuse ;  /* 0x0000000600057213 */ /* 0x080fe40000000000 */
[----:B------:R-:W-:Y:S02]  /*b6e0*/  IADD3 R0, R6, -0x1, R135 ;  /* 0xffffffff06007810 */ /* 0x000fe40007ffe087 */
[----:B------:R-:W0:Y:S01]  /*b6f0*/  I2F.RP R4, R5 ;  /* 0x0000000500047306 */ /* 0x000e220000209400 */
[----:B------:R-:W-:Y:S02]  /*b700*/  IABS R10, R6 ;  /* 0x00000006000a7213 */ /* 0x000fe40000000000 */
[----:B------:R-:W-:-:S05]  /*b710*/  IADD3 R0, -R9, R0, RZ ;  /* 0x0000000009007210 */ /* 0x000fca0007ffe1ff */
[----:B0-----:R-:W0:Y:S02]  /*b720*/  MUFU.RCP R4, R4 ;  /* 0x0000000400047308 */ /* 0x001e240000001000 */
[----:B0-----:R-:W-:Y:S02]  /*b730*/  VIADD R2, R4, 0xffffffe ;  /* 0x0ffffffe04027836 */ /* 0x001fe40000000000 */
[----:B------:R-:W-:-:S04]  /*b740*/  IMAD.MOV R4, RZ, RZ, -R10 ;  /* 0x000000ffff047224 */ /* 0x000fc800078e0a0a */
        /* <DEDUP_REMOVED lines=17> */
[----:B------:R-:W-:-:S04]  /*b860*/  IMAD.MOV.U32 R2, RZ, RZ, R3 ;  /* 0x000000ffff027224 */ /* 0x000fc800078e0003 */
[----:B------:R-:W-:Y:S01]  /*b870*/  @!P2 IMAD.MOV R2, RZ, RZ, -R2 ;  /* 0x000000ffff02a224 */ /* 0x000fe200078e0a02 */
[----:B------:R-:W-:-:S07]  /*b880*/  @!P1 LOP3.LUT R2, RZ, R6, RZ, 0x33, !PT ;  /* 0x00000006ff029212 */ /* 0x000fce00078e33ff */
.L_x_1684:
[----:B------:R-:W-:Y:S05]  /*b890*/  BSYNC B0 ;  /* 0x0000000000007941 */ /* 0x000fea0003800000 */
.L_x_1683:
[----:B------:R-:W2:Y:S01]  /*b8a0*/  LDL R0, [R1+0x54] ;  /* 0x0000540001007983 */ /* 0x000ea20000100800 */
        /* <DEDUP_REMOVED lines=18> */
[----:B----4-:R-:W-:Y:S02]  /*b9d0*/  CS2R R86, SRZ ;  /* 0x0000000000567805 */ /* 0x010fe4000001ff00 */
        /* <DEDUP_REMOVED lines=26> */
[----:B---3--:R-:W-:Y:S02]  /*bb80*/  CS2R R32, SRZ ;  /* 0x0000000000207805 */ /* 0x008fe4000001ff00 */
[----:B------:R-:W-:Y:S02]  /*bb90*/  CS2R R120, SRZ ;  /* 0x0000000000787805 */ /* 0x000fe4000001ff00 */
[----:B------:R-:W-:-:S02]  /*bba0*/  CS2R R122, SRZ ;  /* 0x00000000007a7805 */ /* 0x000fc4000001ff00 */
[----:B------:R-:W-:Y:S02]  /*bbb0*/  CS2R R20, SRZ ;  /* 0x0000000000147805 */ /* 0x000fe4000001ff00 */
[----:B------:R-:W-:Y:S01]  /*bbc0*/  CS2R R124, SRZ ;  /* 0x00000000007c7805 */ /* 0x000fe2000001ff00 */
[----:B--2---:R-:W-:-:S05]  /*bbd0*/  IMAD R0, R0, R2, R9 ;  /* 0x0000000200007224 */ /* 0x004fca00078e0209 */
[----:B------:R0:W-:Y:S01]  /*bbe0*/  STL [R1+0x40], R0 ;  /* 0x0000400001007387 */ /* 0x0001e20000100800 */
[----:B------:R-:W-:-:S04]  /*bbf0*/  VIADDMNMX R2, R0, R2, R135, PT ;  /* 0x0000000200027246 */ /* 0x000fc80003800187 */
[----:B------:R-:W-:-:S13]  /*bc00*/  ISETP.GT.AND P1, PT, R2, R0, PT ;  /* 0x000000000200720c */ /* 0x000fda0003f24270 */
[----:B0-----:R-:W-:Y:S05]  /*bc10*/  @!P1 BRA `(.L_x_1685) ;  /* 0x0000014800f09947 */ /* 0x001fea0003800000 */
[----:B------:R-:W2:Y:S02]  /*bc20*/  LDL R0, [R1+0x58] ;  /* 0x0000580001007983 */ /* 0x000ea40000100800 */
[----:B--2---:R-:W-:Y:S02]  /*bc30*/  R2UR UR4, R0 ;  /* 0x00000000000472ca */ /* 0x004fe400000e0000 */
[----:B------:R-:W0:Y:S11]  /*bc40*/  S2R R0, SR_TID.X ;  /* 0x0000000000007919 */ /* 0x000e360000002100 */
[----:B------:R-:W-:-:S06]  /*bc50*/  ULOP3.LUT UP0, URZ, UR4, 0x1bf, URZ, 0xc0, !UPT ;  /* 0x000001bf043f7892 */ /* 0x000fcc000f80c03f */
[----:B------:R-:W-:Y:S02]  /*bc60*/  PLOP3.LUT P0, PT, PT, PT, UP0, 0x80, 0x0 ;  /* 0x000000000000781c */ /* 0x000fe40003f0f008 */
[----:B0-----:R-:W-:-:S04]  /*bc70*/  IADD3 R26, R0, -0x80, RZ ;  /* 0xffffff80001a7810 */ /* 0x001fc80007ffe0ff */
        /* <DEDUP_REMOVED lines=27> */
.L_x_1686:
[----:B------:R-:W-:Y:S02]  /*be30*/  ULDC UR4, c[0x0][0x3f4] ;  /* 0x0000fd0000047ab9 */ /* 0x000fe40000000800 */
[----:B------:R-:W-:-:S13]  /*be40*/  ISETP.LT.AND P0, PT, RZ, UR4, PT ;  /* 0x00000004ff007c0c */ /* 0x000fda000bf01270 */
[----:B------:R-:W-:Y:S05]  /*be50*/  @P0 BRA `(.L_x_1687) ;  /* 0x0000000000400947 */ /* 0x000fea0003800000 */
[----:B------:R-:W2:Y:S02]  /*be60*/  LDL R20, [R1+0x50] ;  /* 0x0000500001147983 */ /* 0x000ea40000100800 */
[----:B--2---:R-:W-:-:S04]  /*be70*/  LEA.HI R0, R20, R20, RZ, 0x1 ;  /* 0x0000001414007211 */ /* 0x004fc800078f08ff */
[----:B------:R-:W-:-:S05]  /*be80*/  LOP3.LUT R0, R0, 0xfffffffe, RZ, 0xc0, !PT ;  /* 0xfffffffe00007812 */ /* 0x000fca00078ec0ff */
[----:B------:R-:W-:-:S05]  /*be90*/  IMAD.IADD R0, R20, 0x1, -R0 ;  /* 0x0000000114007824 */ /* 0x000fca00078e0a00 */
[----:B------:R-:W-:-:S04]  /*bea0*/  SHF.L.U32 R0, R0, 0x1f, RZ ;  /* 0x0000001f00007819 */ /* 0x000fc800000006ff */
[----:B------:R0:W1:Y:S03]  /*beb0*/  SYNCS.PHASECHK.TRANS64.TRYWAIT P0, [R17+URZ+0x30800], R0 ;  /* 0x03080000110075a7 */ /* 0x000066000800017f */
[----:B-1----:R-:W-:Y:S05]  /*bec0*/  @!P0 NANOSLEEP.SYNCS 0x989680 ;  /* 0x009896800000895d */ /* 0x002fea0003900000 */
[----:B------:R-:W1:Y:S01]  /*bed0*/  @!P0 SYNCS.PHASECHK.TRANS64 P0, [R17+URZ+0x30800], R0 ;  /* 0x03080000110085a7 */ /* 0x000e62000800007f */
[----:B------:R-:W-:Y:S04]  /*bee0*/  BSSY B0, `(.L_x_1688) ;  /* 0x0000006000007945 */ /* 0x000fe80003800000 */
[----:B-1----:R-:W-:Y:S05]  /*bef0*/  @P0 BRA `(.L_x_1689) ;  /* 0x0000000000100947 */ /* 0x002fea0003800000 */
.L_x_1690:
[----:B-1----:R1:W2:Y:S02]  /*bf00*/  SYNCS.PHASECHK.TRANS64.TRYWAIT P0, [R17+URZ+0x30800], R0 ;  /* 0x03080000110075a7 */ /* 0x0022a4000800017f */
[----:B--2---:R-:W-:Y:S05]  /*bf10*/  @!P0 NANOSLEEP.SYNCS 0x989680 ;  /* 0x009896800000895d */ /* 0x004fea0003900000 */
[----:B------:R-:W2:Y:S02]  /*bf20*/  @!P0 SYNCS.PHASECHK.TRANS64 P0, [R17+URZ+0x30800], R0 ;  /* 0x03080000110085a7 */ /* 0x000ea4000800007f */
[----:B--2---:R-:W-:Y:S05]  /*bf30*/  @!P0 BRA `(.L_x_1690) ;  /* 0xfffffffc00f08947 */ /* 0x004fea000383ffff */
.L_x_1689:
[----:B------:R-:W-:Y:S05]  /*bf40*/  BSYNC B0 ;  /* 0x0000000000007941 */ /* 0x000fea0003800000 */
.L_x_1688:
[----:B------:R-:W-:Y:S05]  /*bf50*/  BRA `(.L_x_1691) ;  /* 0x0000007000687947 */ /* 0x000fea0003800000 */
.L_x_1687:
[----:B------:R-:W2:Y:S01]  /*bf60*/  LDL R0, [R1+0x58] ;  /* 0x0000580001007983 */ /* 0x000ea20000100800 */
[----:B------:R-:W-:Y:S01]  /*bf70*/  ULDC.64 UR6, c[0x0][0x408] ;  /* 0x0001020000067ab9 */ /* 0x000fe20000000a00 */
[----:B--2---:R-:W-:Y:S02]  /*bf80*/  R2UR UR4, R0 ;  /* 0x00000000000472ca */ /* 0x004fe400000e0000 */
[----:B-----5:R-:W-:-:S05]  /*bf90*/  SHF.R.S32.HI R0, RZ, 0x1f, R134 ;  /* 0x0000001fff007819 */ /* 0x020fca0000011486 */
[----:B------:R-:W-:-:S04]  /*bfa0*/  IMAD R5, R0, UR6, RZ ;  /* 0x0000000600057c24 */ /* 0x000fc8000f8e02ff */
[----:B------:R-:W-:Y:S02]  /*bfb0*/  IMAD R5, R134, UR7, R5 ;  /* 0x0000000786057c24 */ /* 0x000fe4000f8e0205 */
[----:B------:R-:W-:-:S03]  /*bfc0*/  ULOP3.LUT UP0, URZ, UR4, 0x3ff, URZ, 0xc0, !UPT ;  /* 0x000003ff043f7892 */ /* 0x000fc6000f80c03f */
[----:B------:R-:W-:Y:S02]  /*bfd0*/  ULDC.64 UR4, c[0x0][0x3f8] ;  /* 0x0000fe0000047ab9 */ /* 0x000fe40000000a00 */
[----:B------:R-:W-:Y:S01]  /*bfe0*/  IMAD R3, R0, UR4, RZ ;  /* 0x0000000400037c24 */ /* 0x000fe2000f8e02ff */
[----:B------:R-:W-:Y:S01]  /*bff0*/  PLOP3.LUT P0, PT, PT, PT, UP0, 0x80, 0x0 ;  /* 0x000000000000781c */ /* 0x000fe20003f0f008 */
[----:B------:R-:W-:-:S04]  /*c000*/  IMAD.WIDE.U32 R24, R134, UR4, RZ ;  /* 0x0000000486187c25 */ /* 0x000fc8000f8e00ff */
[C---:B------:R-:W-:Y:S02]  /*c010*/  IMAD R3, R134.reuse, UR5, R3 ;  /* 0x0000000586037c24 */ /* 0x040fe4000f8e0203 */
[----:B------:R-:W-:-:S04]  /*c020*/  IMAD.WIDE.U32 R134, R134, UR6, RZ ;  /* 0x0000000686867c25 */ /* 0x000fc8000f8e00ff */
[----:B------:R-:W-:Y:S02]  /*c030*/  IMAD.IADD R27, R3, 0x1, R25 ;  /* 0x00000001031b7824 */ /* 0x000fe400078e0219 */
[----:B------:R-:W-:Y:S01]  /*c040*/  IMAD.IADD R29, R5, 0x1, R135 ;  /* 0x00000001051d7824 */ /* 0x000fe200078e0287 */
[----:B------:R-:W-:Y:S06]  /*c050*/  @!P0 BRA `(.L_x_1692) ;  /* 0x0000000000408947 */ /* 0x000fec0003800000 */
[----:B------:R-:W-:Y:S01]  /*c060*/  MOV R14, 0x0 ;  /* 0x00000000000e7802 */ /* 0x000fe20000000f00 */
[----:B------:R-:W-:Y:S01]  /*c070*/  ULDC.64 UR4, c[0x4][0x88] ;  /* 0x0100220000047ab9 */ /* 0x000fe20000000a00 */
[----:B------:R-:W-:Y:S01]  /*c080*/  ULDC.64 UR6, c[0x4][0x90] ;  /* 0x0100240000067ab9 */ /* 0x000fe20000000a00 */
[----:B------:R-:W-:Y:S02]  /*c090*/  IMAD.U32 R4, RZ, RZ, UR4 ;  /* 0x00000004ff047e24 */ /* 0x000fe4000f8e00ff */
[----:B------:R-:W-:Y:S01]  /*c0a0*/  IMAD.U32 R5, RZ, RZ, UR5 ;  /* 0x00000005ff057e24 */ /* 0x000fe2000f8e00ff */
[----:B------:R-:W0:Y:S01]  /*c0b0*/  LDC.64 R14, c[0x4][R14] ;  /* 0x010000000e0e7b82 */ /* 0x000e220000000a00 */
[----:B------:R-:W-:Y:S01]  /*c0c0*/  ULDC.64 UR4, c[0x4][0x20] ;  /* 0x0100080000047ab9 */ /* 0x000fe20000000a00 */
[----:B------:R-:W-:Y:S01]  /*c0d0*/  IMAD.U32 R6, RZ, RZ, UR6 ;  /* 0x00000006ff067e24 */ /* 0x000fe2000f8e00ff */
[----:B------:R-:W-:Y:S01]  /*c0e0*/  MOV R10, UR4 ;  /* 0x00000004000a7c02 */ /* 0x000fe20008000f00 */
[----:B------:R-:W-:-:S02]  /*c0f0*/  IMAD.U32 R7, RZ, RZ, UR7 ;  /* 0x00000007ff077e24 */ /* 0x000fc4000f8e00ff */
[----:B------:R-:W-:Y:S02]  /*c100*/  IMAD.U32 R11, RZ, RZ, UR5 ;  /* 0x00000005ff0b7e24 */ /* 0x000fe4000f8e00ff */
[----:B------:R-:W-:Y:S02]  /*c110*/  IMAD.MOV.U32 R8, RZ, RZ, 0x70 ;  /* 0x00000070ff087424 */ /* 0x000fe400078e00ff */
[----:B------:R-:W-:Y:S02]  /*c120*/  IMAD.MOV.U32 R12, RZ, RZ, 0x1 ;  /* 0x00000001ff0c7424 */ /* 0x000fe400078e00ff */
[----:B------:R-:W-:-:S07]  /*c130*/  IMAD.MOV.U32 R13, RZ, RZ, RZ ;  /* 0x000000ffff0d7224 */ /* 0x000fce00078e00ff */
[----:B------:R-:W-:-:S07]  /*c140*/  LEPC R20, `(.L_x_1692) ;  /* 0x000000001014794e */ /* 0x000fce0000000000 */
[----:B0-----:R-:W-:Y:S05]  /*c150*/  CALL.ABS.NOINC R14 ;  /* 0x000000000e007343 */ /* 0x001fea0003c00000 */
.L_x_1692:
[----:B------:R-:W2:Y:S01]  /*c160*/  LDL R81, [R1+0x38] ;  /* 0x0000380001517983 */ /* 0x000ea20000100800 */
[----:B------:R-:W-:Y:S01]  /*c170*/  ULDC.U8 UR4, c[0x0][0x410] ;  /* 0x0001040000047ab9 */ /* 0x000fe20000000000 */
[----:B------:R-:W-:Y:S01]  /*c180*/  BSSY B0, `(.L_x_1693) ;  /* 0x00006ef000007945 */ /* 0x000fe20003800000 */
[----:B------:R-:W-:Y:S01]  /*c190*/  ISETP.NE.AND P0, PT, RZ, UR4, PT ;  /* 0x00000004ff007c0c */ /* 0x000fe2000bf05270 */
[----:B--2---:R-:W-:-:S12]  /*c1a0*/  IMAD.IADD R67, R219, 0x1, R81 ;  /* 0x00000001db437824 */ /* 0x004fd800078e0251 */
[----:B------:R-:W-:Y:S05]  /*c1b0*/  @!P0 BRA `(.L_x_1694) ;  /* 0x0000003400c48947 */ /* 0x000fea0003800000 */
[----:B------:R-:W0:Y:S01]  /*c1c0*/  LDC R21, c[0x0][0x448] ;  /* 0x00011200ff157b82 */ /* 0x000e220000000800 */
[----:B------:R-:W-:Y:S01]  /*c1d0*/  LEA.HI R32, R31, R26, RZ, 0x2 ;  /* 0x0000001a1f207211 */ /* 0x000fe200078f10ff */
[----:B------:R-:W-:Y:S01]  /*c1e0*/  ULDC.64 UR4, c[0x0][0x3f8] ;  /* 0x0000fe0000047ab9 */ /* 0x000fe20000000a00 */
[----:B------:R-:W-:Y:S01]  /*c1f0*/  ULDC.64 UR6, c[0x0][0x408] ;  /* 0x0001020000067ab9 */ /* 0x000fe20000000a00 */
[----:B------:R-:W-:Y:S01]  /*c200*/  IMAD.MOV.U32 R4, RZ, RZ, R24 ;  /* 0x000000ffff047224 */ /* 0x000fe200078e0018 */
[----:B------:R-:W-:Y:S01]  /*c210*/  LOP3.LUT R3, R32, 0xfffffffc, RZ, 0xc0, !PT ;  /* 0xfffffffc20037812 */ /* 0x000fe200078ec0ff */
[----:B------:R-:W-:Y:S02]  /*c220*/  IMAD.MOV.U32 R6, RZ, RZ, R134 ;  /* 0x000000ffff067224 */ /* 0x000fe400078e0086 */
[----:B------:R-:W-:Y:S02]  /*c230*/  IMAD.MOV.U32 R7, RZ, RZ, R29 ;  /* 0x000000ffff077224 */ /* 0x000fe400078e001d */
[----:B------:R-:W-:-:S04]  /*c240*/  IMAD.IADD R26, R26, 0x1, -R3 ;  /* 0x000000011a1a7824 */ /* 0x000fc800078e0a03 */
[----:B------:R-:W-:Y:S01]  /*c250*/  IMAD R3, R26, 0x40, R67 ;  /* 0x000000401a037824 */ /* 0x000fe200078e0243 */
[----:B0-----:R-:W-:-:S13]  /*c260*/  ISETP.NE.AND P0, PT, R21, 0x1, PT ;  /* 0x000000011500780c */ /* 0x001fda0003f05270 */
[----:B------:R-:W0:Y:S08]  /*c270*/  @P0 LDC R0, c[0x0][0x44c] ;  /* 0x00011300ff000b82 */ /* 0x000e300000000800 */
[----:B------:R-:W1:Y:S01]  /*c280*/  @P0 LDC R5, c[0x0][0x450] ;  /* 0x00011400ff050b82 */ /* 0x000e620000000800 */
[----:B0-----:R-:W-:-:S05]  /*c290*/  @P0 IMAD.HI.U32 R0, R3, R0, RZ ;  /* 0x0000000003000227 */ /* 0x001fca00078e00ff */
[----:B-1----:R-:W-:Y:S02]  /*c2a0*/  @P0 SHF.R.U32.HI R3, RZ, R5, R0 ;  /* 0x00000005ff030219 */ /* 0x002fe40000011600 */
[----:B------:R-:W-:Y:S02]  /*c2b0*/  MOV R5, R27 ;  /* 0x0000001b00057202 */ /* 0x000fe40000000f00 */
[----:B------:R-:W-:Y:S01]  /*c2c0*/  SHF.R.S32.HI R0, RZ, 0x1f, R3 ;  /* 0x0000001fff007819 */ /* 0x000fe20000011403 */
[----:B------:R-:W-:-:S04]  /*c2d0*/  IMAD.WIDE.U32 R6, R3, UR6, R6 ;  /* 0x0000000603067c25 */ /* 0x000fc8000f8e0006 */
[C---:B------:R-:W-:Y:S02]  /*c2e0*/  IMAD R8, R0.reuse, UR4, RZ ;  /* 0x0000000400087c24 */ /* 0x040fe4000f8e02ff */
[----:B------:R-:W-:Y:S02]  /*c2f0*/  IMAD R0, R0, UR6, RZ ;  /* 0x0000000600007c24 */ /* 0x000fe4000f8e02ff */
[----:B------:R-:W-:-:S04]  /*c300*/  IMAD.WIDE.U32 R4, R3, UR4, R4 ;  /* 0x0000000403047c25 */ /* 0x000fc8000f8e0004 */
[C---:B------:R-:W-:Y:S01]  /*c310*/  IMAD R9, R3.reuse, UR5, R8 ;  /* 0x0000000503097c24 */ /* 0x040fe2000f8e0208 */
[----:B------:R-:W-:Y:S01]  /*c320*/  ULDC.64 UR4, c[0x0][0x3e8] ;  /* 0x0000fa0000047ab9 */ /* 0x000fe20000000a00 */
[----:B------:R-:W-:Y:S01]  /*c330*/  IMAD R3, R3, UR7, R0 ;  /* 0x0000000703037c24 */ /* 0x000fe2000f8e0200 */
[----:B------:R-:W-:Y:S01]  /*c340*/  ULDC.64 UR6, c[0x0][0x400] ;  /* 0x0001000000067ab9 */ /* 0x000fe20000000a00 */
[----:B------:R-:W-:Y:S01]  /*c350*/  IMAD.IADD R5, R5, 0x1, R9 ;  /* 0x0000000105057824 */ /* 0x000fe200078e0209 */
[----:B------:R-:W-:Y:S01]  /*c360*/  LEA R63, P0, R4, UR4, 0x1 ;  /* 0x00000004043f7c11 */ /* 0x000fe2000f8008ff */
[----:B------:R-:W-:Y:S01]  /*c370*/  IMAD.IADD R3, R7, 0x1, R3 ;  /* 0x0000000107037824 */ /* 0x000fe200078e0203 */
[----:B------:R-:W-:Y:S01]  /*c380*/  LEA R65, P1, R6, UR6, 0x1 ;  /* 0x0000000606417c11 */ /* 0x000fe2000f8208ff */
[----:B------:R-:W-:Y:S01]  /*c390*/  UMOV UR4, 0xffffffff ;  /* 0xffffffff00047882 */ /* 0x000fe20000000000 */
[----:B------:R-:W-:Y:S02]  /*c3a0*/  LEA.HI.X R62, R4, UR5, R5, 0x1, P0 ;  /* 0x00000005043e7c11 */ /* 0x000fe400080f0c05 */
[----:B------:R-:W-:Y:S01]  /*c3b0*/  LEA.HI.X R0, R6, UR7, R3, 0x1, P1 ;  /* 0x0000000706007c11 */ /* 0x000fe200088f0c03 */
[----:B------:R-:W-:Y:S08]  /*c3c0*/  BRA.DIV UR4, `(.L_x_1695) ;  /* 0x0000020e04507947 */ /* 0x000ff0000b800000 */
[----:B------:R0:W1:Y:S04]  /*c3d0*/  SHFL.IDX PT, R3, R62, RZ, 0x1c1f ;  /* 0x001c1fff3e037589 */ /* 0x00006800000e0000 */
[----:B------:R0:W2:Y:S04]  /*c3e0*/  SHFL.IDX PT, R6, R63, RZ, 0x1c1f ;  /* 0x001c1fff3f067589 */ /* 0x0000a800000e0000 */
[----:B------:R0:W3:Y:S04]  /*c3f0*/  SHFL.IDX PT, R9, R0, RZ, 0x1c1f ;  /* 0x001c1fff00097589 */ /* 0x0000e800000e0000 */
[----:B------:R0:W4:Y:S02]  /*c400*/  SHFL.IDX PT, R8, R65, RZ, 0x1c1f ;  /* 0x001c1fff41087589 */ /* 0x00012400000e0000 */
.L_x_2033:
[----:B------:R-:W-:Y:S01]  /*c410*/  IMAD R64, R200, R21, RZ ;  /* 0x00000015c8407224 */ /* 0x000fe200078e02ff */
        /* <DEDUP_REMOVED lines=15> */
[----:B------:R-:W-:Y:S01]  /*c510*/  ULDC UR4, c[0x0][0x3f4] ;  /* 0x0000fd0000047ab9 */ /* 0x000fe20000000800 */
[----:B------:R-:W-:Y:S02]  /*c520*/  CS2R R60, SRZ ;  /* 0x00000000003c7805 */ /* 0x000fe4000001ff00 */
[----:B------:R-:W-:Y:S02]  /*c530*/  ISETP.GE.AND P3, PT, R224, UR4, PT ;  /* 0x00000004e0007c0c */ /* 0x000fe4000bf66270 */
[----:B------:R-:W-:Y:S02]  /*c540*/  ISETP.GE.AND P4, PT, R198, UR4, PT ;  /* 0x00000004c6007c0c */ /* 0x000fe4000bf86270 */
[----:B------:R-:W-:Y:S02]  /*c550*/  ISETP.GE.AND P2, PT, R222, UR4, PT ;  /* 0x00000004de007c0c */ /* 0x000fe4000bf46270 */
[----:B------:R-:W-:Y:S02]  /*c560*/  ISETP.GE.AND P1, PT, R223, UR4, PT ;  /* 0x00000004df007c0c */ /* 0x000fe4000bf26270 */
[----:B------:R-:W-:-:S05]  /*c570*/  SHF.R.S32.HI R11, RZ, 0x1f, R224 ;  /* 0x0000001fff0b7819 */ /* 0x000fca00000114e0 */
[C---:B------:R-:W-:Y:S02]  /*c580*/  @!P3 IMAD.SHL.U32 R27, R224.reuse, 0x2, RZ ;  /* 0x00000002e01bb824 */ /* 0x040fe400078e00ff */
[----:B-1----:R-:W-:Y:S01]  /*c590*/  @!P4 IMAD.MOV.U32 R7, RZ, RZ, R3 ;  /* 0x000000ffff07c224 */ /* 0x002fe200078e0003 */
[----:B------:R-:W-:Y:S01]  /*c5a0*/  @!P3 SHF.L.U64.HI R14, R224, 0x1, R11 ;  /* 0x00000001e00eb819 */ /* 0x000fe2000001020b */
[----:B------:R-:W-:Y:S01]  /*c5b0*/  @!P2 IMAD.SHL.U32 R21, R222, 0x2, RZ ;  /* 0x00000002de15a824 */ /* 0x000fe200078e00ff */
[-C--:B--2---:R-:W-:Y:S01]  /*c5c0*/  @!P3 IADD3 R28, P6, R6, R27.reuse, RZ ;  /* 0x0000001b061cb210 */ /* 0x084fe20007fde0ff */
[----:B------:R-:W-:Y:S01]  /*c5d0*/  @!P4 IMAD.WIDE R4, R198, 0x2, R6 ;  /* 0x00000002c604c825 */ /* 0x000fe200078e0206 */
[----:B------:R-:W-:Y:S02]  /*c5e0*/  SHF.R.S32.HI R7, RZ, 0x1f, R222 ;  /* 0x0000001fff077819 */ /* 0x000fe400000114de */
[----:B----4-:R-:W-:Y:S01]  /*c5f0*/  @!P3 IADD3 R26, P5, R8, R27, RZ ;  /* 0x0000001b081ab210 */ /* 0x010fe20007fbe0ff */
[--C-:B------:R-:W-:Y:S01]  /*c600*/  @!P3 IMAD.X R29, R3, 0x1, R14.reuse, P6 ;  /* 0x00000001031db824 */ /* 0x100fe200030e060e */
[----:B------:R-:W-:Y:S01]  /*c610*/  ISETP.GE.AND P0, PT, R221, UR4, PT ;  /* 0x00000004dd007c0c */ /* 0x000fe2000bf06270 */
[----:B------:R1:W5:Y:S01]  /*c620*/  @!P4 LD.E.64 R60, desc[UR60][R4.64] ;  /* 0x0000003c043cc980 */ /* 0x000362000c101b00 */
[----:B------:R-:W-:Y:S01]  /*c630*/  @!P2 SHF.L.U64.HI R12, R222, 0x1, R7 ;  /* 0x00000001de0ca819 */ /* 0x000fe20000010207 */
[----:B---3--:R-:W-:Y:S01]  /*c640*/  @!P3 IMAD.X R27, R9, 0x1, R14, P5 ;  /* 0x00000001091bb824 */ /* 0x008fe200028e060e */
[----:B------:R-:W-:-:S02]  /*c650*/  @!P2 IADD3 R24, P6, R6, R21, RZ ;  /* 0x000000150618a210 */ /* 0x000fc40007fde0ff */
[----:B------:R-:W-:Y:S02]  /*c660*/  CS2R R58, SRZ ;  /* 0x00000000003a7805 */ /* 0x000fe4000001ff00 */
[----:B------:R-:W-:Y:S02]  /*c670*/  SHF.R.S32.HI R10, RZ, 0x1f, R223 ;  /* 0x0000001fff0a7819 */ /* 0x000fe400000114df */
[----:B------:R-:W-:Y:S01]  /*c680*/  @!P1 SHF.L.U32 R13, R223, 0x1, RZ ;  /* 0x00000001df0d9819 */ /* 0x000fe200000006ff */
[----:B------:R-:W-:Y:S01]  /*c690*/  @!P2 IMAD.X R25, R3, 0x1, R12, P6 ;  /* 0x000000010319a824 */ /* 0x000fe200030e060c */
[----:B------:R-:W-:Y:S01]  /*c6a0*/  @!P2 IADD3 R20, P5, R8, R21, RZ ;  /* 0x000000150814a210 */ /* 0x000fe20007fbe0ff */
[----:B-1----:R-:W-:Y:S01]  /*c6b0*/  @!P4 IMAD.MOV.U32 R4, RZ, RZ, R8 ;  /* 0x000000ffff04c224 */ /* 0x002fe200078e0008 */
[----:B------:R-:W-:Y:S01]  /*c6c0*/  @!P1 SHF.L.U64.HI R10, R223, 0x1, R10 ;  /* 0x00000001df0a9819 */ /* 0x000fe2000001020a */
[----:B------:R-:W-:Y:S01]  /*c6d0*/  @!P0 IMAD.SHL.U32 R7, R221, 0x2, RZ ;  /* 0x00000002dd078824 */ /* 0x000fe200078e00ff */
[-C--:B------:R-:W-:Y:S01]  /*c6e0*/  @!P1 IADD3 R14, P6, R6, R13.reuse, RZ ;  /* 0x0000000d060e9210 */ /* 0x080fe20007fde0ff */
[----:B------:R-:W-:Y:S01]  /*c6f0*/  @!P2 IMAD.X R21, R9, 0x1, R12, P5 ;  /* 0x000000010915a824 */ /* 0x000fe200028e060c */
[----:B------:R-:W-:Y:S01]  /*c700*/  ISETP.GE.AND P5, PT, R225, UR4, PT ;  /* 0x00000004e1007c0c */ /* 0x000fe2000bfa6270 */
[----:B------:R-:W-:Y:S01]  /*c710*/  @!P4 IMAD.MOV.U32 R5, RZ, RZ, R9 ;  /* 0x000000ffff05c224 */ /* 0x000fe200078e0009 */
[----:B------:R-:W-:Y:S01]  /*c720*/  SHF.R.S32.HI R36, RZ, 0x1f, R221 ;  /* 0x0000001fff247819 */ /* 0x000fe200000114dd */
[----:B------:R-:W-:Y:S01]  /*c730*/  @!P1 IMAD.X R15, R3, 0x1, R10, P6 ;  /* 0x00000001030f9824 */ /* 0x000fe200030e060a */
[----:B------:R-:W-:Y:S01]  /*c740*/  @!P1 IADD3 R12, P6, R8, R13, RZ ;  /* 0x0000000d080c9210 */ /* 0x000fe20007fde0ff */
[----:B------:R-:W-:Y:S01]  /*c750*/  @!P4 IMAD.WIDE R30, R198, 0x2, R4 ;  /* 0x00000002c61ec825 */ /* 0x000fe200078e0204 */
[----:B------:R-:W-:-:S02]  /*c760*/  @!P0 SHF.L.U64.HI R36, R221, 0x1, R36 ;  /* 0x00000001dd248819 */ /* 0x000fc40000010224 */
[----:B------:R-:W-:Y:S01]  /*c770*/  SHF.R.S32.HI R34, RZ, 0x1f, R225 ;  /* 0x0000001fff227819 */ /* 0x000fe200000114e1 */
[----:B------:R-:W-:Y:S01]  /*c780*/  @!P1 IMAD.X R13, R9, 0x1, R10, P6 ;  /* 0x00000001090d9824 */ /* 0x000fe200030e060a */
[-C--:B------:R-:W-:Y:S01]  /*c790*/  @!P0 IADD3 R10, P6, R6, R7.reuse, RZ ;  /* 0x00000007060a8210 */ /* 0x080fe20007fde0ff */
[----:B------:R1:W5:Y:S03]  /*c7a0*/  @!P4 LD.E.64 R58, desc[UR60][R30.64] ;  /* 0x0000003c1e3ac980 */ /* 0x000366000c101b00 */
[----:B------:R-:W-:Y:S02]  /*c7b0*/  @!P0 IADD3.X R11, R3, R36, RZ, P6, !PT ;  /* 0x00000024030b8210 */ /* 0x000fe400037fe4ff */
[----:B------:R-:W-:Y:S01]  /*c7c0*/  @!P0 IADD3 R4, P6, R8, R7, RZ ;  /* 0x0000000708048210 */ /* 0x000fe20007fde0ff */
[C---:B------:R-:W-:Y:S01]  /*c7d0*/  @!P5 IMAD.SHL.U32 R7, R225.reuse, 0x2, RZ ;  /* 0x00000002e107d824 */ /* 0x040fe200078e00ff */
[----:B------:R-:W-:-:S03]  /*c7e0*/  @!P5 SHF.L.U64.HI R34, R225, 0x1, R34 ;  /* 0x00000001e122d819 */ /* 0x000fc60000010222 */
[----:B------:R-:W-:Y:S01]  /*c7f0*/  @!P0 IMAD.X R5, R9, 0x1, R36, P6 ;  /* 0x0000000109058824 */ /* 0x000fe200030e0624 */
[-C--:B------:R-:W-:Y:S02]  /*c800*/  @!P5 IADD3 R6, P4, R6, R7.reuse, RZ ;  /* 0x000000070606d210 */ /* 0x080fe40007f9e0ff */
[----:B------:R-:W-:Y:S02]  /*c810*/  @!P5 IADD3 R8, P6, R8, R7, RZ ;  /* 0x000000070808d210 */ /* 0x000fe40007fde0ff */
        /* <DEDUP_REMOVED lines=10> */
[--C-:B------:R-:W-:Y:S01]  /*c8c0*/  @!P5 IMAD.X R7, R3, 0x1, R34.reuse, P4 ;  /* 0x000000010307d824 */ /* 0x100fe200020e0622 */
[----:B------:R1:W5:Y:S01]  /*c8d0*/  @!P3 LD.E.64 R56, desc[UR60][R28.64] ;  /* 0x0000003c1c38b980 */ /* 0x000362000c101b00 */
[----:B------:R-:W-:-:S03]  /*c8e0*/  @!P5 IMAD.X R9, R9, 0x1, R34, P6 ;  /* 0x000000010909d824 */ /* 0x000fc600030e0622 */
[----:B------:R1:W5:Y:S04]  /*c8f0*/  @!P3 LD.E.64 R54, desc[UR60][R26.64] ;  /* 0x0000003c1a36b980 */ /* 0x000368000c101b00 */
[----:B------:R1:W5:Y:S04]  /*c900*/  @!P2 LD.E.64 R52, desc[UR60][R24.64] ;  /* 0x0000003c1834a980 */ /* 0x000368000c101b00 */
[----:B------:R1:W5:Y:S04]  /*c910*/  @!P2 LD.E.64 R50, desc[UR60][R20.64] ;  /* 0x0000003c1432a980 */ /* 0x000368000c101b00 */
[----:B------:R1:W5:Y:S04]  /*c920*/  @!P1 LD.E.64 R48, desc[UR60][R14.64] ;  /* 0x0000003c0e309980 */ /* 0x000368000c101b00 */
[----:B------:R1:W5:Y:S04]  /*c930*/  @!P1 LD.E.64 R46, desc[UR60][R12.64] ;  /* 0x0000003c0c2e9980 */ /* 0x000368000c101b00 */
[----:B------:R1:W5:Y:S04]  /*c940*/  @!P0 LD.E.64 R44, desc[UR60][R10.64] ;  /* 0x0000003c0a2c8980 */ /* 0x000368000c101b00 */
[----:B------:R1:W5:Y:S04]  /*c950*/  @!P0 LD.E.64 R42, desc[UR60][R4.64] ;  /* 0x0000003c042a8980 */ /* 0x000368000c101b00 */
[----:B------:R1:W5:Y:S04]  /*c960*/  @!P5 LD.E.64 R36, desc[UR60][R6.64] ;  /* 0x0000003c0624d980 */ /* 0x000368000c101b00 */
[----:B------:R1:W5:Y:S02]  /*c970*/  @!P5 LD.E.64 R38, desc[UR60][R8.64] ;  /* 0x0000003c0826d980 */ /* 0x000364000c101b00 */
.L_x_1697:
[----:B------:R-:W-:Y:S05]  /*c980*/  BSYNC B1 ;  /* 0x0000000000017941 */ /* 0x000fea0003800000 */
.L_x_1696:
[----:B-1---5:R-:W-:Y:S01]  /*c990*/  IMAD.MOV.U32 R4, RZ, RZ, R55 ;  /* 0x000000ffff047224 */ /* 0x022fe200078e0037 */
[----:B------:R-:W-:Y:S01]  /*c9a0*/  UMOV UR4, 0xffffffff ;  /* 0xffffffff00047882 */ /* 0x000fe20000000000 */
[----:B------:R-:W-:Y:S01]  /*c9b0*/  IMAD.MOV.U32 R5, RZ, RZ, R58 ;  /* 0x000000ffff057224 */ /* 0x000fe200078e003a */
[----:B------:R-:W-:Y:S01]  /*c9c0*/  CS2R R30, SRZ ;  /* 0x00000000001e7805 */ /* 0x000fe2000001ff00 */
[----:B--2---:R-:W-:Y:S01]  /*c9d0*/  IMAD.MOV.U32 R6, RZ, RZ, R59 ;  /* 0x000000ffff067224 */ /* 0x004fe200078e003b */
[----:B------:R-:W-:Y:S01]  /*c9e0*/  PRMT R85, R85, 0x5410, R4 ;  /* 0x0000541055557816 */ /* 0x000fe20000000004 */
        /* <DEDUP_REMOVED lines=10> */
[----:B------:R-:W-:Y:S01]  /*ca90*/  PRMT R74, R5, 0x5410, R6 ;  /* 0x00005410054a7816 */ /* 0x000fe20000000006 */
[----:B------:R-:W-:Y:S02]  /*caa0*/  IMAD.MOV.U32 R4, RZ, RZ, R43 ;  /* 0x000000ffff047224 */ /* 0x000fe400078e002b */
[----:B------:R-:W-:Y:S02]  /*cab0*/  IMAD.MOV.U32 R5, RZ, RZ, R38 ;  /* 0x000000ffff057224 */ /* 0x000fe400078e0026 */
[----:B------:R-:W-:Y:S01]  /*cac0*/  IMAD.MOV.U32 R6, RZ, RZ, R39 ;  /* 0x000000ffff067224 */ /* 0x000fe200078e0027 */
[----:B------:R-:W-:Y:S01]  /*cad0*/  PRMT R70, R3, 0x5410, R4 ;  /* 0x0000541003467816 */ /* 0x000fe20000000004 */
[----:B------:R-:W-:Y:S01]  /*cae0*/  IMAD.MOV.U32 R3, RZ, RZ, R60 ;  /* 0x000000ffff037224 */ /* 0x000fe200078e003c */
[----:B------:R-:W-:-:S02]  /*caf0*/  MOV R4, R61 ;  /* 0x0000003d00047202 */ /* 0x000fc40000000f00 */
        /* <DEDUP_REMOVED lines=8> */
[----:B------:R-:W-:Y:S01]  /*cb80*/  PRMT R85, R6, 0x7610, R85 ;  /* 0x0000761006557816 */ /* 0x000fe20000000055 */
[----:B------:R-:W-:Y:S02]  /*cb90*/  IMAD.MOV.U32 R5, RZ, RZ, R48 ;  /* 0x000000ffff057224 */ /* 0x000fe400078e0030 */
[----:B------:R-:W-:Y:S01]  /*cba0*/  IMAD.MOV.U32 R6, RZ, RZ, R49 ;  /* 0x000000ffff067224 */ /* 0x000fe200078e0031 */
[----:B------:R-:W-:Y:S01]  /*cbb0*/  PRMT R79, R3, 0x5410, R4 ;  /* 0x00005410034f7816 */ /* 0x000fe20000000004 */
[----:B------:R-:W-:-:S02]  /*cbc0*/  IMAD.MOV.U32 R3, RZ, RZ, R44 ;  /* 0x000000ffff037224 */ /* 0x000fc400078e002c */
[----:B------:R-:W-:Y:S01]  /*cbd0*/  IMAD.MOV.U32 R4, RZ, RZ, R45 ;  /* 0x000000ffff047224 */ /* 0x000fe200078e002d */
[----:B------:R-:W-:Y:S01]  /*cbe0*/  PRMT R75, R5, 0x5410, R6 ;  /* 0x00005410054b7816 */ /* 0x000fe20000000006 */
[----:B------:R-:W-:Y:S01]  /*cbf0*/  IMAD.MOV.U32 R6, RZ, RZ, R37 ;  /* 0x000000ffff067224 */ /* 0x000fe200078e0025 */
[----:B------:R-:W-:Y:S02]  /*cc00*/  MOV R5, R36 ;  /* 0x0000002400057202 */ /* 0x000fe40000000f00 */
[----:B------:R-:W-:Y:S02]  /*cc10*/  PRMT R71, R3, 0x5410, R4 ;  /* 0x0000541003477816 */ /* 0x000fe40000000004 */
[----:B------:R-:W-:Y:S01]  /*cc20*/  PRMT R69, R5, 0x5410, R6 ;  /* 0x0000541005457816 */ /* 0x000fe20000000006 */
[----:B------:R-:W-:Y:S06]  /*cc30*/  BRA.DIV UR4, `(.L_x_1698) ;  /* 0x0000020604a87947 */ /* 0x000fec000b800000 */
[----:B0-----:R-:W0:Y:S04]  /*cc40*/  SHFL.IDX PT, R62, R62, 0x1, 0x1c1f ;  /* 0x003c1f003e3e7f89 */ /* 0x001e2800000e0000 */
[----:B------:R-:W1:Y:S04]  /*cc50*/  SHFL.IDX PT, R63, R63, 0x1, 0x1c1f ;  /* 0x003c1f003f3f7f89 */ /* 0x000e6800000e0000 */
[----:B------:R-:W2:Y:S04]  /*cc60*/  SHFL.IDX PT, R0, R0, 0x1, 0x1c1f ;  /* 0x003c1f0000007f89 */ /* 0x000ea800000e0000 */
[----:B------:R-:W0:Y:S02]  /*cc70*/  SHFL.IDX PT, R65, R65, 0x1, 0x1c1f ;  /* 0x003c1f0041417f89 */ /* 0x000e2400000e0000 */
.L_x_2039:
[----:B------:R-:W5:Y:S01]  /*cc80*/  LDL R4, [R1+0x30] ;  /* 0x0000300001047983 */ /* 0x000f620000100800 */
[----:B------:R-:W-:Y:S01]  /*cc90*/  VIADD R67, R67, 0x40 ;  /* 0x0000004043437836 */ /* 0x000fe20000000000 */
[----:B------:R-:W-:Y:S01]  /*cca0*/  SHF.R.S32.HI R32, RZ, 0x1f, R32 ;  /* 0x0000001fff207819 */ /* 0x000fe20000011420 */
[----:B------:R-:W-:Y:S01]  /*ccb0*/  BSSY B1, `(.L_x_1699) ;  /* 0x000005f000017945 */ /* 0x000fe20003800000 */
[----:B------:R-:W-:Y:S02]  /*ccc0*/  LOP3.LUT R3, R229, 0x18, R18, 0xf8, !PT ;  /* 0x00000018e5037812 */ /* 0x000fe400078ef812 */
[----:B------:R-:W-:Y:S02]  /*ccd0*/  CS2R R26, SRZ ;  /* 0x00000000001a7805 */ /* 0x000fe4000001ff00 */
[----:B------:R-:W-:Y:S02]  /*cce0*/  LEA.HI R32, R32, R219, RZ, 0x3 ;  /* 0x000000db20207211 */ /* 0x000fe400078f18ff */
[----:B------:R-:W-:-:S02]  /*ccf0*/  CS2R R20, SRZ ;  /* 0x0000000000147805 */ /* 0x000fc4000001ff00 */
[----:B------:R-:W-:Y:S02]  /*cd00*/  ISETP.GE.AND P1, PT, R67, R64, PT ;  /* 0x000000404300720c */ /* 0x000fe40003f26270 */
[----:B------:R-:W-:Y:S02]  /*cd10*/  CS2R R12, SRZ ;  /* 0x00000000000c7805 */ /* 0x000fe4000001ff00 */
[----:B------:R-:W-:Y:S02]  /*cd20*/  SHF.R.U32.HI R5, RZ, 0x3, R229 ;  /* 0x00000003ff057819 */ /* 0x000fe400000116e5 */
[----:B---34-:R-:W-:Y:S02]  /*cd30*/  CS2R R8, SRZ ;  /* 0x0000000000087805 */ /* 0x018fe4000001ff00 */
[----:B------:R-:W-:Y:S02]  /*cd40*/  LOP3.LUT R32, R32, 0xfffffff8, RZ, 0xc0, !PT ;  /* 0xfffffff820207812 */ /* 0x000fe400078ec0ff */
[----:B------:R-:W-:-:S02]  /*cd50*/  CS2R R40, SRZ ;  /* 0x0000000000287805 */ /* 0x000fc4000001ff00 */
[----:B------:R-:W-:Y:S02]  /*cd60*/  LOP3.LUT R3, R3, R5, RZ, 0x3c, !PT ;  /* 0x0000000503037212 */ /* 0x000fe400078e3cff */
[----:B------:R-:W-:Y:S02]  /*cd70*/  CS2R R34, SRZ ;  /* 0x0000000000227805 */ /* 0x000fe4000001ff00 */
[----:B------:R-:W-:Y:S01]  /*cd80*/  CS2R R28, SRZ ;  /* 0x00000000001c7805 */ /* 0x000fe2000001ff00 */
[----:B------:R-:W-:Y:S01]  /*cd90*/  IMAD.IADD R32, R219, 0x1, -R32 ;  /* 0x00000001db207824 */ /* 0x000fe200078e0a20 */
[----:B------:R-:W-:Y:S02]  /*cda0*/  CS2R R24, SRZ ;  /* 0x0000000000187805 */ /* 0x000fe4000001ff00 */
[----:B------:R-:W-:Y:S02]  /*cdb0*/  CS2R R14, SRZ ;  /* 0x00000000000e7805 */ /* 0x000fe4000001ff00 */
[----:B------:R-:W-:-:S02]  /*cdc0*/  CS2R R10, SRZ ;  /* 0x00000000000a7805 */ /* 0x000fc4000001ff00 */
[----:B------:R-:W-:Y:S02]  /*cdd0*/  LOP3.LUT P0, RZ, R32, 0x4, RZ, 0xc0, !PT ;  /* 0x0000000420ff7812 */ /* 0x000fe4000780c0ff */
[----:B------:R-:W-:Y:S01]  /*cde0*/  CS2R R32, SRZ ;  /* 0x0000000000207805 */ /* 0x000fe2000001ff00 */
[----:B-----5:R-:W-:-:S04]  /*cdf0*/  IMAD.IADD R4, R4, 0x1, R3 ;  /* 0x0000000104047824 */ /* 0x020fc800078e0203 */
[----:B------:R-:W-:Y:S01]  /*ce00*/  IMAD R3, R4, 0x2, R17 ;  /* 0x0000000204037824 */ /* 0x000fe200078e0211 */
[----:B------:R-:W-:Y:S06]  /*ce10*/  @P1 BRA `(.L_x_1700) ;  /* 0x0000000400201947 */ /* 0x000fec0003800000 */
[----:B------:R-:W-:Y:S01]  /*ce20*/  ULDC UR4, c[0x0][0x3f4] ;  /* 0x0000fd0000047ab9 */ /* 0x000fe20000000800 */
[----:B------:R-:W-:Y:S02]  /*ce30*/  SHF.R.S32.HI R5, RZ, 0x1f, R224 ;  /* 0x0000001fff057819 */ /* 0x000fe400000114e0 */
[----:B------:R-:W-:Y:S02]  /*ce40*/  CS2R R40, SRZ ;  /* 0x0000000000287805 */ /* 0x000fe4000001ff00 */
[----:B------:R-:W-:Y:S02]  /*ce50*/  ISETP.GE.AND P4, PT, R224, UR4, PT ;  /* 0x00000004e0007c0c */ /* 0x000fe4000bf86270 */
[----:B------:R-:W-:Y:S02]  /*ce60*/  CS2R R30, SRZ ;  /* 0x00000000001e7805 */ /* 0x000fe4000001ff00 */
[----:B------:R-:W-:Y:S02]  /*ce70*/  ISETP.GE.AND P3, PT, R222, UR4, PT ;  /* 0x00000004de007c0c */ /* 0x000fe4000bf66270 */
[----:B------:R-:W-:-:S02]  /*ce80*/  ISETP.GE.AND P2, PT, R223, UR4, PT ;  /* 0x00000004df007c0c */ /* 0x000fc4000bf46270 */
[----:B------:R-:W-:Y:S02]  /*ce90*/  ISETP.GE.AND P1, PT, R221, UR4, PT ;  /* 0x00000004dd007c0c */ /* 0x000fe4000bf26270 */
[----:B------:R-:W-:Y:S02]  /*cea0*/  SHF.R.S32.HI R7, RZ, 0x1f, R222 ;  /* 0x0000001fff077819 */ /* 0x000fe400000114de */
[----:B------:R-:W-:Y:S02]  /*ceb0*/  SHF.R.S32.HI R4, RZ, 0x1f, R223 ;  /* 0x0000001fff047819 */ /* 0x000fe400000114df */
[----:B------:R-:W-:Y:S01]  /*cec0*/  SHF.R.S32.HI R6, RZ, 0x1f, R221 ;  /* 0x0000001fff067819 */ /* 0x000fe200000114dd */
[C---:B------:R-:W-:Y:S01]  /*ced0*/  @!P4 IMAD.SHL.U32 R24, R224.reuse, 0x2, RZ ;  /* 0x00000002e018c824 */ /* 0x040fe200078e00ff */
[----:B------:R-:W-:Y:S01]  /*cee0*/  @!P4 SHF.L.U64.HI R5, R224, 0x1, R5 ;  /* 0x00000001e005c819 */ /* 0x000fe20000010205 */
[C---:B------:R-:W-:Y:S01]  /*cef0*/  @!P3 IMAD.SHL.U32 R14, R222.reuse, 0x2, RZ ;  /* 0x00000002de0eb824 */ /* 0x040fe200078e00ff */
[----:B------:R-:W-:-:S02]  /*cf00*/  @!P3 SHF.L.U64.HI R7, R222, 0x1, R7 ;  /* 0x00000001de07b819 */ /* 0x000fc40000010207 */
[-C--:B-1----:R-:W-:Y:S02]  /*cf10*/  @!P4 IADD3 R26, P5, R63, R24.reuse, RZ ;  /* 0x000000183f1ac210 */ /* 0x082fe40007fbe0ff */
[----:B0-----:R-:W-:Y:S02]  /*cf20*/  @!P4 IADD3 R24, P6, R65, R24, RZ ;  /* 0x000000184118c210 */ /* 0x001fe40007fde0ff */
[----:B------:R-:W-:Y:S01]  /*cf30*/  @!P2 SHF.L.U32 R10, R223, 0x1, RZ ;  /* 0x00000001df0aa819 */ /* 0x000fe200000006ff */
[--C-:B------:R-:W-:Y:S01]  /*cf40*/  @!P4 IMAD.X R27, R62, 0x1, R5.reuse, P5 ;  /* 0x000000013e1bc824 */ /* 0x100fe200028e0605 */
[-C--:B------:R-:W-:Y:S01]  /*cf50*/  @!P3 IADD3 R20, P5, R63, R14.reuse, RZ ;  /* 0x0000000e3f14b210 */ /* 0x080fe20007fbe0ff */
[----:B--2---:R-:W-:Y:S01]  /*cf60*/  @!P4 IMAD.X R25, R0, 0x1, R5, P6 ;  /* 0x000000010019c824 */ /* 0x004fe200030e0605 */
[----:B------:R-:W-:Y:S02]  /*cf70*/  @!P3 IADD3 R14, P6, R65, R14, RZ ;  /* 0x0000000e410eb210 */ /* 0x000fe40007fde0ff */
[----:B------:R-:W-:Y:S01]  /*cf80*/  @!P2 SHF.L.U64.HI R9, R223, 0x1, R4 ;  /* 0x00000001df09a819 */ /* 0x000fe20000010204 */
[--C-:B------:R-:W-:Y:S01]  /*cf90*/  @!P3 IMAD.X R21, R62, 0x1, R7.reuse, P5 ;  /* 0x000000013e15b824 */ /* 0x100fe200028e0607 */
[-C--:B------:R-:W-:Y:S01]  /*cfa0*/  @!P2 IADD3 R12, P5, R63, R10.reuse, RZ ;  /* 0x0000000a3f0ca210 */ /* 0x080fe20007fbe0ff */
[C---:B------:R-:W-:Y:S01]  /*cfb0*/  @!P1 IMAD.SHL.U32 R4, R221.reuse, 0x2, RZ ;  /* 0x00000002dd049824 */ /* 0x040fe200078e00ff */
[----:B------:R-:W-:Y:S01]  /*cfc0*/  @!P1 SHF.L.U64.HI R29, R221, 0x1, R6 ;  /* 0x00000001dd1d9819 */ /* 0x000fe20000010206 */
[----:B------:R-:W-:Y:S01]  /*cfd0*/  @!P3 IMAD.X R15, R0, 0x1, R7, P6 ;  /* 0x00000001000fb824 */ /* 0x000fe200030e0607 */
[----:B------:R-:W-:Y:S01]  /*cfe0*/  @!P2 IADD3 R10, P6, R65, R10, RZ ;  /* 0x0000000a410aa210 */ /* 0x000fe20007fde0ff */
[----:B------:R-:W-:Y:S01]  /*cff0*/  @!P2 IMAD.X R13, R62, 0x1, R9, P5 ;  /* 0x000000013e0da824 */ /* 0x000fe200028e0609 */
[----:B------:R-:W-:-:S02]  /*d000*/  @!P1 IADD3 R8, P5, R63, R4, RZ ;  /* 0x000000043f089210 */ /* 0x000fc40007fbe0ff */
[----:B------:R-:W-:Y:S01]  /*d010*/  SHF.R.S32.HI R34, RZ, 0x1f, R225 ;  /* 0x0000001fff227819 */ /* 0x000fe200000114e1 */
[----:B------:R-:W-:Y:S01]  /*d020*/  @!P2 IMAD.X R11, R0, 0x1, R9, P6 ;  /* 0x00000001000ba824 */ /* 0x000fe200030e0609 */
[----:B------:R-:W-:Y:S01]  /*d030*/  ISETP.GE.AND P6, PT, R198, UR4, PT ;  /* 0x00000004c6007c0c */ /* 0x000fe2000bfc6270 */
[----:B------:R-:W-:Y:S01]  /*d040*/  @!P1 IMAD.X R9, R62, 0x1, R29, P5 ;  /* 0x000000013e099824 */ /* 0x000fe200028e061d */
[----:B------:R-:W-:-:S05]  /*d050*/  @!P1 IADD3 R4, P5, R65, R4, RZ ;  /* 0x0000000441049210 */ /* 0x000fca0007fbe0ff */
[----:B------:R-:W-:Y:S01]  /*d060*/  @!P1 IMAD.X R5, R0, 0x1, R29, P5 ;  /* 0x0000000100059824 */ /* 0x000fe200028e061d */
[----:B------:R-:W-:-:S05]  /*d070*/  ISETP.GE.AND P5, PT, R225, UR4, PT ;  /* 0x00000004e1007c0c */ /* 0x000fca000bfa6270 */
[----:B------:R-:W-:Y:S01]  /*d080*/  @!P6 MOV R28, R63 ;  /* 0x0000003f001ce202 */ /* 0x000fe20000000f00 */
[----:B------:R-:W-:Y:S02]  /*d090*/  @!P6 IMAD.MOV.U32 R29, RZ, RZ, R62 ;  /* 0x000000ffff1de224 */ /* 0x000fe400078e003e */
[----:B------:R-:W-:Y:S02]  /*d0a0*/  @!P6 IMAD.MOV.U32 R6, RZ, RZ, R65 ;  /* 0x000000ffff06e224 */ /* 0x000fe400078e0041 */
[----:B------:R-:W-:Y:S02]  /*d0b0*/  @!P6 IMAD.MOV.U32 R7, RZ, RZ, R0 ;  /* 0x000000ffff07e224 */ /* 0x000fe400078e0000 */
[----:B------:R-:W-:-:S04]  /*d0c0*/  @!P6 IMAD.WIDE R28, R198, 0x2, R28 ;  /* 0x00000002c61ce825 */ /* 0x000fc800078e021c */
[----:B------:R-:W-:Y:S01]  /*d0d0*/  @!P6 IMAD.WIDE R6, R198, 0x2, R6 ;  /* 0x00000002c606e825 */ /* 0x000fe200078e0206 */
[----:B------:R0:W5:Y:S03]  /*d0e0*/  @!P6 LD.E.64 R40, desc[UR60][R28.64] ;  /* 0x0000003c1c28e980 */ /* 0x000166000c101b00 */
[C---:B------:R-:W-:Y:S01]  /*d0f0*/  @!P5 IMAD.SHL.U32 R32, R225.reuse, 0x2, RZ ;  /* 0x00000002e120d824 */ /* 0x040fe200078e00ff */
[----:B------:R1:W5:Y:S01]  /*d100*/  @!P6 LD.E.64 R30, desc[UR60][R6.64] ;  /* 0x0000003c061ee980 */ /* 0x000362000c101b00 */
[----:B------:R-:W-:Y:S02]  /*d110*/  @!P5 SHF.L.U64.HI R33, R225, 0x1, R34 ;  /* 0x00000001e121d819 */ /* 0x000fe40000010222 */
[----:B------:R-:W-:Y:S02]  /*d120*/  CS2R R34, SRZ ;  /* 0x0000000000227805 */ /* 0x000fe4000001ff00 */
[----:B0-----:R-:W-:-:S04]  /*d130*/  CS2R R28, SRZ ;  /* 0x00000000001c7805 */ /* 0x001fc8000001ff00 */
[----:B------:R0:W5:Y:S01]  /*d140*/  @!P4 LD.E.64 R34, desc[UR60][R26.64] ;  /* 0x0000003c1a22c980 */ /* 0x000162000c101b00 */
[----:B-1----:R-:W-:-:S03]  /*d150*/  @!P5 IADD3 R6, P6, R63, R32, RZ ;  /* 0x000000203f06d210 */ /* 0x002fc60007fde0ff */
[----:B------:R1:W5:Y:S02]  /*d160*/  @!P3 LD.E.64 R28, desc[UR60][R20.64] ;  /* 0x0000003c141cb980 */ /* 0x000364000c101b00 */
[----:B------:R-:W-:Y:S01]  /*d170*/  @!P5 IMAD.X R7, R62, 0x1, R33, P6 ;  /* 0x000000013e07d824 */ /* 0x000fe200030e0621 */
[----:B------:R-:W-:Y:S02]  /*d180*/  @!P5 IADD3 R62, P6, R65, R32, RZ ;  /* 0x00000020413ed210 */ /* 0x000fe40007fde0ff */
[----:B0-----:R-:W-:-:S03]  /*d190*/  CS2R R26, SRZ ;  /* 0x00000000001a7805 */ /* 0x001fc6000001ff00 */
[----:B------:R-:W-:Y:S01]  /*d1a0*/  @!P5 IMAD.X R63, R0, 0x1, R33, P6 ;  /* 0x00000001003fd824 */ /* 0x000fe200030e0621 */
[----:B------:R-:W-:Y:S02]  /*d1b0*/  CS2R R32, SRZ ;  /* 0x0000000000207805 */ /* 0x000fe4000001ff00 */
[----:B-1----:R-:W-:Y:S01]  /*d1c0*/  CS2R R20, SRZ ;  /* 0x0000000000147805 */ /* 0x002fe2000001ff00 */
[----:B------:R0:W5:Y:S04]  /*d1d0*/  @!P3 LD.E.64 R26, desc[UR60][R14.64] ;  /* 0x0000003c0e1ab980 */ /* 0x000168000c101b00 */
[----:B------:R1:W5:Y:S04]  /*d1e0*/  @!P4 LD.E.64 R32, desc[UR60][R24.64] ;  /* 0x0000003c1820c980 */ /* 0x000368000c101b00 */
[----:B------:R2:W5:Y:S01]  /*d1f0*/  @!P2 LD.E.64 R20, desc[UR60][R10.64] ;  /* 0x0000003c0a14a980 */ /* 0x000562000c101b00 */
[----:B0-----:R-:W-:-:S02]  /*d200*/  CS2R R14, SRZ ;  /* 0x00000000000e7805 */ /* 0x001fc4000001ff00 */
[----:B-1----:R-:W-:-:S04]  /*d210*/  CS2R R24, SRZ ;  /* 0x0000000000187805 */ /* 0x002fc8000001ff00 */
[----:B------:R0:W5:Y:S01]  /*d220*/  @!P1 LD.E.64 R14, desc[UR60][R8.64] ;  /* 0x0000003c080e9980 */ /* 0x000162000c101b00 */
[----:B--2---:R-:W-:-:S03]  /*d230*/  CS2R R10, SRZ ;  /* 0x00000000000a7805 */ /* 0x004fc6000001ff00 */
[----:B------:R1:W5:Y:S04]  /*d240*/  @!P2 LD.E.64 R24, desc[UR60][R12.64] ;  /* 0x0000003c0c18a980 */ /* 0x000368000c101b00 */
[----:B------:R3:W5:Y:S01]  /*d250*/  @!P5 LD.E.64 R10, desc[UR60][R6.64] ;  /* 0x0000003c060ad980 */ /* 0x000762000c101b00 */
[----:B0-----:R-:W-:Y:S02]  /*d260*/  CS2R R8, SRZ ;  /* 0x0000000000087805 */ /* 0x001fe4000001ff00 */
[----:B-1----:R-:W-:-:S04]  /*d270*/  CS2R R12, SRZ ;  /* 0x00000000000c7805 */ /* 0x002fc8000001ff00 */
[----:B------:R3:W5:Y:S04]  /*d280*/  @!P5 LD.E.64 R8, desc[UR60][R62.64] ;  /* 0x0000003c3e08d980 */ /* 0x000768000c101b00 */
[----:B------:R3:W5:Y:S02]  /*d290*/  @!P1 LD.E.64 R12, desc[UR60][R4.64] ;  /* 0x0000003c040c9980 */ /* 0x000764000c101b00 */
.L_x_1700:
[----:B------:R-:W-:Y:S05]  /*d2a0*/  BSYNC B1 ;  /* 0x0000000000017941 */ /* 0x000fea0003800000 */
.L_x_1699:
[----:B0--3--:R-:W3:Y:S01]  /*d2b0*/  LDL R62, [R1+0x50] ;  /* 0x00005000013e7983 */ /* 0x009ee20000100800 */
[C---:B------:R-:W-:Y:S01]  /*d2c0*/  VIADD R6, R3.reuse, 0x12400 ;  /* 0x0001240003067836 */ /* 0x040fe20000000000 */
[----:B-----5:R-:W-:Y:S01]  /*d2d0*/  MOV R5, R30 ;  /* 0x0000001e00057202 */ /* 0x020fe20000000f00 */
[----:B--2---:R-:W-:Y:S01]  /*d2e0*/  VIADD R0, R3, 0x12440 ;  /* 0x0001244003007836 */ /* 0x004fe20000000000 */
[----:B------:R-:W-:Y:S01]  /*d2f0*/  VIADDMNMX R64, R64, -R81, 0x80, PT ;  /* 0x0000008040407446 */ /* 0x000fe20003800951 */
[----:B------:R-:W-:Y:S01]  /*d300*/  @P0 VIADD R0, R6, 0xffffffc0 ;  /* 0xffffffc006000836 */ /* 0x000fe20000000000 */
[----:B------:R-:W-:Y:S01]  /*d310*/  PRMT R86, R5, 0x7610, R86 ;  /* 0x0000761005567816 */ /* 0x000fe20000000056 */
[----:B------:R-:W-:Y:S01]  /*d320*/  IMAD.MOV.U32 R5, RZ, RZ, R31 ;  /* 0x000000ffff057224 */ /* 0x000fe200078e001f */
[----:B------:R-:W-:Y:S01]  /*d330*/  BSSY B1, `(.L_x_1701) ;  /* 0x000002b000017945 */ /* 0x000fe20003800000 */
[----:B------:R-:W-:Y:S01]  /*d340*/  IMAD.MOV.U32 R6, RZ, RZ, R32 ;  /* 0x000000ffff067224 */ /* 0x000fe200078e0020 */
[----:B------:R-:W-:Y:S01]  /*d350*/  ISETP.GE.AND P1, PT, R219, R64, PT ;  /* 0x00000040db00720c */ /* 0x000fe20003f26270 */
[----:B------:R-:W-:Y:S01]  /*d360*/  IMAD.MOV.U32 R7, RZ, RZ, R33 ;  /* 0x000000ffff077224 */ /* 0x000fe200078e0021 */
[----:B------:R-:W-:Y:S01]  /*d370*/  PRMT R86, R86, 0x5410, R5 ;  /* 0x0000541056567816 */ /* 0x000fe20000000005 */
[----:B------:R-:W-:-:S02]  /*d380*/  IMAD.MOV.U32 R5, RZ, RZ, R26 ;  /* 0x000000ffff057224 */ /* 0x000fc400078e001a */
[----:B-1----:R-:W-:Y:S01]  /*d390*/  IMAD.MOV.U32 R63, RZ, RZ, R34 ;  /* 0x000000ffff3f7224 */ /* 0x002fe200078e0022 */
[----:B------:R-:W-:Y:S01]  /*d3a0*/  PRMT R83, R6, 0x5410, R7 ;  /* 0x0000541006537816 */ /* 0x000fe20000000007 */
[----:B------:R-:W-:Y:S02]  /*d3b0*/  IMAD.MOV.U32 R6, RZ, RZ, R27 ;  /* 0x000000ffff067224 */ /* 0x000fe400078e001b */
        /* <DEDUP_REMOVED lines=20> */
[----:B---3--:R-:W-:-:S04]  /*d500*/  LEA.HI R4, R62, R62, RZ, 0x1 ;  /* 0x0000003e3e047211 */ /* 0x008fc800078f08ff */
[----:B------:R-:W-:-:S05]  /*d510*/  LOP3.LUT R4, R4, 0xfffffffe, RZ, 0xc0, !PT ;  /* 0xfffffffe04047812 */ /* 0x000fca00078ec0ff */
[----:B------:R-:W-:Y:S02]  /*d520*/  IMAD.IADD R4, R62, 0x1, -R4 ;  /* 0x000000013e047824 */ /* 0x000fe400078e0a04 */
[----:B------:R-:W-:-:S03]  /*d530*/  IMAD.MOV.U32 R62, RZ, RZ, R8 ;  /* 0x000000ffff3e7224 */ /* 0x000fc600078e0008 */
[----:B------:R-:W-:Y:S02]  /*d540*/  SHF.L.U32 R4, R4, 0x1f, RZ ;  /* 0x0000001f04047819 */ /* 0x000fe400000006ff */
[----:B------:R-:W-:Y:S01]  /*d550*/  PRMT R62, R62, 0x5410, R5 ;  /* 0x000054103e3e7816 */ /* 0x000fe20000000005 */
[----:B------:R-:W-:Y:S01]  /*d560*/  IMAD.MOV.U32 R5, RZ, RZ, R35 ;  /* 0x000000ffff057224 */ /* 0x000fe200078e0023 */
[----:B------:R-:W0:Y:S04]  /*d570*/  SYNCS.PHASECHK.TRANS64.TRYWAIT P0, [R17+URZ+0x30800], R4 ;  /* 0x03080004110075a7 */ /* 0x000e28000800017f */
[----:B------:R-:W-:Y:S01]  /*d580*/  PRMT R84, R84, 0x5410, R5 ;  /* 0x0000541054547816 */ /* 0x000fe20000000005 */
[----:B------:R-:W-:-:S05]  /*d590*/  IMAD.MOV.U32 R5, RZ, RZ, R24 ;  /* 0x000000ffff057224 */ /* 0x000fca00078e0018 */
[----:B------:R-:W-:Y:S01]  /*d5a0*/  PRMT R73, R5, 0x5410, R6 ;  /* 0x0000541005497816 */ /* 0x000fe20000000006 */
[----:B------:R-:W-:Y:S02]  /*d5b0*/  IMAD.MOV.U32 R5, RZ, RZ, R10 ;  /* 0x000000ffff057224 */ /* 0x000fe400078e000a */
[----:B------:R-:W-:Y:S01]  /*d5c0*/  IMAD.MOV.U32 R6, RZ, RZ, R11 ;  /* 0x000000ffff067224 */ /* 0x000fe200078e000b */
[----:B0-----:R-:W-:Y:S06]  /*d5d0*/  @!P0 BRA `(.L_x_1702) ;  /* 0x000001fc00b48947 */ /* 0x001fec0003800000 */
.L_x_2040:
[----:B------:R-:W-:Y:S05]  /*d5e0*/  BSYNC B1 ;  /* 0x0000000000017941 */ /* 0x000fea0003800000 */
.L_x_1701:
        /* <DEDUP_REMOVED lines=13> */
[--C-:B------:R-:W-:Y:S01]  /*d6c0*/  SHF.R.U32.HI R93, RZ, 0x10, R59.reuse ;  /* 0x00000010ff5d7819 */ /* 0x100fe2000001163b */
[----:B------:R-:W-:Y:S01]  /*d6d0*/  HADD2.F32 R89, -RZ, R89.H0_H0 ;  /* 0x20000059ff597230 */ /* 0x000fe20000004100 */
[----:B------:R-:W-:Y:S01]  /*d6e0*/  SHF.R.U64 R58, R58, 0x10, R59 ;  /* 0x000000103a3a7819 */ /* 0x000fe2000000123b */
[----:B------:R-:W-:Y:S01]  /*d6f0*/  HADD2.F32 R59, -RZ, R80.H0_H0 ;  /* 0x20000050ff3b7230 */ /* 0x000fe20000004100 */
[--C-:B------:R-:W-:Y:S01]  /*d700*/  SHF.R.U32.HI R91, RZ, 0x10, R61.reuse ;  /* 0x00000010ff5b7819 */ /* 0x100fe2000001163d */
[----:B------:R-:W-:Y:S01]  /*d710*/  HADD2.F32 R93, -RZ, R93.H0_H0 ;  /* 0x2000005dff5d7230 */ /* 0x000fe20000004100 */
[----:B------:R-:W-:Y:S01]  /*d720*/  SHF.R.U64 R60, R60, 0x10, R61 ;  /* 0x000000103c3c7819 */ /* 0x000fe2000000123d */
[----:B------:R-:W-:Y:S02]  /*d730*/  HADD2.F32 R58, -RZ, R58.H0_H0 ;  /* 0x2000003aff3a7230 */ /* 0x000fe40000004100 */
[----:B------:R-:W-:-:S02]  /*d740*/  HADD2.F32 R91, -RZ, R91.H0_H0 ;  /* 0x2000005bff5b7230 */ /* 0x000fc40000004100 */
[----:B------:R-:W-:Y:S02]  /*d750*/  HADD2.F32 R60, -RZ, R60.H0_H0 ;  /* 0x2000003cff3c7230 */ /* 0x000fe40000004100 */
[--C-:B0-----:R-:W-:Y:S02]  /*d760*/  HADD2.F32 R80, -RZ, R7.reuse.H0_H0 ;  /* 0x20000007ff507230 */ /* 0x101fe40000004100 */
[----:B------:R-:W-:Y:S02]  /*d770*/  HADD2.F32 R7, -RZ, R7.H1_H1 ;  /* 0x30000007ff077230 */ /* 0x000fe40000004100 */
[--C-:B------:R-:W-:Y:S02]  /*d780*/  HADD2.F32 R92, -RZ, R4.reuse.H1_H1 ;  /* 0x30000004ff5c7230 */ /* 0x100fe40000004100 */
[----:B------:R-:W-:Y:S02]  /*d790*/  HADD2.F32 R82, -RZ, R4.H0_H0 ;  /* 0x20000004ff527230 */ /* 0x000fe40000004100 */
[----:B------:R-:W-:Y:S01]  /*d7a0*/  FMUL.FTZ R95, R7, R93 ;  /* 0x0000005d075f7220 */ /* 0x000fe20000410000 */
[----:B------:R-:W-:-:S02]  /*d7b0*/  HADD2.F32 R4, -RZ, R6.H0_H0 ;  /* 0x20000006ff047230 */ /* 0x000fc40000004100 */
[-C--:B------:R-:W-:Y:S01]  /*d7c0*/  FMUL.FTZ R94, R7, R91.reuse ;  /* 0x0000005b075e7220 */ /* 0x080fe20000410000 */
[----:B------:R-:W-:Y:S02]  /*d7d0*/  HADD2.F32 R61, -RZ, R6.H1_H1 ;  /* 0x30000006ff3d7230 */ /* 0x000fe40000004100 */
[----:B------:R-:W-:Y:S01]  /*d7e0*/  FFMA.FTZ R7, R80, R91, -R95 ;  /* 0x0000005b50077223 */ /* 0x000fe2000001085f */
[--C-:B------:R-:W-:Y:S02]  /*d7f0*/  HADD2.F32 R6, -RZ, R5.reuse.H0_H0 ;  /* 0x20000005ff067230 */ /* 0x100fe40000004100 */
[C---:B------:R-:W-:Y:S01]  /*d800*/  FMUL.FTZ R91, R92.reuse, R89 ;  /* 0x000000595c5b7220 */ /* 0x040fe20000410000 */
[----:B------:R-:W-:Y:S02]  /*d810*/  HADD2.F32 R81, -RZ, R5.H1_H1 ;  /* 0x30000005ff517230 */ /* 0x000fe40000004100 */
[----:B------:R-:W-:Y:S01]  /*d820*/  FMUL.FTZ R5, R92, R59 ;  /* 0x0000003b5c057220 */ /* 0x000fe20000410000 */
[----:B------:R-:W-:-:S03]  /*d830*/  FFMA.FTZ R80, R80, R93, R94 ;  /* 0x0000005d50507223 */ /* 0x000fc6000001005e */
[C---:B------:R-:W-:Y:S01]  /*d840*/  FFMA.FTZ R5, R82.reuse, R89, -R5 ;  /* 0x0000005952057223 */ /* 0x040fe20000010805 */
[--C-:B------:R-:W-:Y:S02]  /*d850*/  HADD2.F32 R89, -RZ, R90.reuse.H1_H1 ;  /* 0x3000005aff597230 */ /* 0x100fe40000004100 */
[----:B------:R-:W-:Y:S01]  /*d860*/  FFMA.FTZ R82, R82, R59, R91 ;  /* 0x0000003b52527223 */ /* 0x000fe2000001005b */
[----:B------:R-:W-:Y:S02]  /*d870*/  HADD2.F32 R90, -RZ, R90.H0_H0 ;  /* 0x2000005aff5a7230 */ /* 0x000fe40000004100 */
[C---:B------:R-:W-:Y:S01]  /*d880*/  FMUL.FTZ R59, R81.reuse, R58 ;  /* 0x0000003a513b7220 */ /* 0x040fe20000410000 */
[----:B------:R-:W-:Y:S01]  /*d890*/  FMUL.FTZ R81, R81, R60 ;  /* 0x0000003c51517220 */ /* 0x000fe20000410000 */
[C---:B------:R-:W-:Y:S01]  /*d8a0*/  FMUL.FTZ R91, R61.reuse, R89 ;  /* 0x000000593d5b7220 */ /* 0x040fe20000410000 */
[----:B------:R-:W-:Y:S01]  /*d8b0*/  F2FP.F16.F32.PACK_AB R7, R80, R7 ;  /* 0x000000075007723e */ /* 0x000fe200000000ff */
[----:B------:R-:W-:Y:S01]  /*d8c0*/  FMUL.FTZ R92, R61, R90 ;  /* 0x0000005a3d5c7220 */ /* 0x000fe20000410000 */
[----:B------:R-:W-:Y:S01]  /*d8d0*/  FFMA.FTZ R59, R6, R60, -R59 ;  /* 0x0000003c063b7223 */ /* 0x000fe2000001083b */
[----:B------:R-:W-:Y:S01]  /*d8e0*/  FFMA.FTZ R91, R4, R90, -R91 ;  /* 0x0000005a045b7223 */ /* 0x000fe2000001085b */
[----:B------:R-:W-:Y:S01]  /*d8f0*/  FFMA.FTZ R58, R6, R58, R81 ;  /* 0x0000003a063a7223 */ /* 0x000fe20000010051 */
[----:B------:R-:W-:Y:S01]  /*d900*/  FFMA.FTZ R92, R4, R89, R92 ;  /* 0x00000059045c7223 */ /* 0x000fe2000001005c */
[----:B------:R-:W-:-:S03]  /*d910*/  F2FP.F16.F32.PACK_AB R4, R82, R5 ;  /* 0x000000055204723e */ /* 0x000fc600000000ff */
[----:B------:R-:W-:Y:S02]  /*d920*/  F2FP.F16.F32.PACK_AB R5, R58, R59 ;  /* 0x0000003b3a05723e */ /* 0x000fe400000000ff */
[----:B------:R-:W-:-:S05]  /*d930*/  F2FP.F16.F32.PACK_AB R6, R92, R91 ;  /* 0x0000005b5c06723e */ /* 0x000fca00000000ff */
[----:B------:R0:W-:Y:S02]  /*d940*/  STS.128 [R3+0x12400], R4 ;  /* 0x0124000403007388 */ /* 0x0001e40000000c00 */
.L_x_1706:
[----:B------:R-:W-:Y:S05]  /*d950*/  BSYNC B2 ;  /* 0x0000000000027941 */ /* 0x000fea0003800000 */
.L_x_1705:
[----:B------:R-:W-:Y:S04]  /*d960*/  BSSY B2, `(.L_x_1707) ;  /* 0x000002c000027945 */ /* 0x000fe80003800000 */
[----:B------:R-:W-:Y:S05]  /*d970*/  @P1 BRA `(.L_x_1708) ;  /* 0x0000000000a81947 */ /* 0x000fea0003800000 */
[----:B0-----:R-:W0:Y:S01]  /*d980*/  LDS.128 R4, [R0] ;  /* 0x0000000000047984 */ /* 0x001e220000000c00 */
[----:B------:R-:W-:Y:S01]  /*d990*/  SHF.R.U32.HI R60, RZ, 0x10, R57 ;  /* 0x00000010ff3c7819 */ /* 0x000fe20000011639 */
[--C-:B------:R-:W-:Y:S01]  /*d9a0*/  HADD2.F32 R59, -RZ, R88.reuse.H1_H1 ;  /* 0x30000058ff3b7230 */ /* 0x100fe20000004100 */
[----:B------:R-:W-:Y:S01]  /*d9b0*/  SHF.R.U32.HI R61, RZ, 0x10, R55 ;  /* 0x00000010ff3d7819 */ /* 0x000fe20000011637 */
[----:B------:R-:W-:Y:S01]  /*d9c0*/  HADD2.F32 R88, -RZ, R88.H0_H0 ;  /* 0x20000058ff587230 */ /* 0x000fe20000004100 */
[----:B------:R-:W-:Y:S01]  /*d9d0*/  SHF.R.U64 R56, R56, 0x10, R57 ;  /* 0x0000001038387819 */ /* 0x000fe20000001239 */
[----:B------:R-:W-:Y:S01]  /*d9e0*/  HADD2.F32 R60, -RZ, R60.H0_H0 ;  /* 0x2000003cff3c7230 */ /* 0x000fe20000004100 */
[----:B------:R-:W-:Y:S01]  /*d9f0*/  SHF.R.U64 R89, R54, 0x10, R55 ;  /* 0x0000001036597819 */ /* 0x000fe20000001237 */
[----:B------:R-:W-:Y:S02]  /*da00*/  HADD2.F32 R61, -RZ, R61.H0_H0 ;  /* 0x2000003dff3d7230 */ /* 0x000fe40000004100 */
[----:B------:R-:W-:-:S02]  /*da10*/  HADD2.F32 R56, -RZ, R56.H0_H0 ;  /* 0x20000038ff387230 */ /* 0x000fc40000004100 */
[--C-:B0-----:R-:W-:Y:S02]  /*da20*/  HADD2.F32 R58, -RZ, R7.reuse.H1_H1 ;  /* 0x30000007ff3a7230 */ /* 0x101fe40000004100 */
[----:B------:R-:W-:Y:S02]  /*da30*/  HADD2.F32 R57, -RZ, R7.H0_H0 ;  /* 0x20000007ff397230 */ /* 0x000fe40000004100 */
[--C-:B------:R-:W-:Y:S02]  /*da40*/  HADD2.F32 R7, -RZ, R4.reuse.H0_H0 ;  /* 0x20000004ff077230 */ /* 0x100fe40000004100 */
[C---:B------:R-:W-:Y:S01]  /*da50*/  FMUL.FTZ R80, R58.reuse, R61 ;  /* 0x0000003d3a507220 */ /* 0x040fe20000410000 */
[----:B------:R-:W-:Y:S02]  /*da60*/  HADD2.F32 R4, -RZ, R4.H1_H1 ;  /* 0x30000004ff047230 */ /* 0x000fe40000004100 */
[----:B------:R-:W-:Y:S01]  /*da70*/  FMUL.FTZ R82, R58, R60 ;  /* 0x0000003c3a527220 */ /* 0x000fe20000410000 */
[----:B------:R-:W-:-:S02]  /*da80*/  HADD2.F32 R54, -RZ, R6.H0_H0 ;  /* 0x20000006ff367230 */ /* 0x000fc40000004100 */
[C---:B------:R-:W-:Y:S01]  /*da90*/  FFMA.FTZ R80, R57.reuse, R60, -R80 ;  /* 0x0000003c39507223 */ /* 0x040fe20000010850 */
[----:B------:R-:W-:Y:S02]  /*daa0*/  HADD2.F32 R55, -RZ, R6.H1_H1 ;  /* 0x30000006ff377230 */ /* 0x000fe40000004100 */
[----:B------:R-:W-:Y:S01]  /*dab0*/  FFMA.FTZ R81, R57, R61, R82 ;  /* 0x0000003d39517223 */ /* 0x000fe20000010052 */
[C---:B------:R-:W-:Y:S01]  /*dac0*/  FMUL.FTZ R58, R4.reuse, R88 ;  /* 0x00000058043a7220 */ /* 0x040fe20000410000 */
[----:B------:R-:W-:Y:S02]  /*dad0*/  HADD2.F32 R57, -RZ, R85.H1_H1 ;  /* 0x30000055ff397230 */ /* 0x000fe40000004100 */
[-C--:B------:R-:W-:Y:S01]  /*dae0*/  FMUL.FTZ R60, R4, R59.reuse ;  /* 0x0000003b043c7220 */ /* 0x080fe20000410000 */
[----:B------:R-:W-:Y:S02]  /*daf0*/  HADD2.F32 R6, -RZ, R5.H0_H0 ;  /* 0x20000005ff067230 */ /* 0x000fe40000004100 */
[----:B------:R-:W-:Y:S01]  /*db00*/  FFMA.FTZ R58, R7, R59, -R58 ;  /* 0x0000003b073a7223 */ /* 0x000fe2000001083a */
[----:B------:R-:W-:-:S02]  /*db10*/  HADD2.F32 R85, -RZ, R85.H0_H0 ;  /* 0x20000055ff557230 */ /* 0x000fc40000004100 */
[----:B------:R-:W-:Y:S01]  /*db20*/  FFMA.FTZ R59, R7, R88, R60 ;  /* 0x00000058073b7223 */ /* 0x000fe2000001003c */
[----:B------:R-:W-:Y:S02]  /*db30*/  HADD2.F32 R5, -RZ, R5.H1_H1 ;  /* 0x30000005ff057230 */ /* 0x000fe40000004100 */
[C---:B------:R-:W-:Y:S01]  /*db40*/  FMUL.FTZ R61, R55.reuse, R57 ;  /* 0x00000039373d7220 */ /* 0x040fe20000410000 */
[----:B------:R-:W-:Y:S02]  /*db50*/  HADD2.F32 R4, -RZ, R89.H0_H0 ;  /* 0x20000059ff047230 */ /* 0x000fe40000004100 */
[-C--:B------:R-:W-:Y:S01]  /*db60*/  FMUL.FTZ R60, R55, R85.reuse ;  /* 0x00000055373c7220 */ /* 0x080fe20000410000 */
[C---:B------:R-:W-:Y:S01]  /*db70*/  FMUL.FTZ R55, R5.reuse, R56 ;  /* 0x0000003805377220 */ /* 0x040fe20000410000 */
[C---:B------:R-:W-:Y:S01]  /*db80*/  FFMA.FTZ R61, R54.reuse, R85, -R61 ;  /* 0x00000055363d7223 */ /* 0x040fe2000001083d */
[-C--:B------:R-:W-:Y:S01]  /*db90*/  FMUL.FTZ R7, R5, R4.reuse ;  /* 0x0000000405077220 */ /* 0x080fe20000410000 */
[----:B------:R-:W-:Y:S01]  /*dba0*/  FFMA.FTZ R60, R54, R57, R60 ;  /* 0x00000039363c7223 */ /* 0x000fe2000001003c */
[C---:B------:R-:W-:Y:S01]  /*dbb0*/  FFMA.FTZ R54, R6.reuse, R4, R55 ;  /* 0x0000000406367223 */ /* 0x040fe20000010037 */
[----:B------:R-:W-:Y:S01]  /*dbc0*/  F2FP.F16.F32.PACK_AB R4, R59, R58 ;  /* 0x0000003a3b04723e */ /* 0x000fe200000000ff */
[----:B------:R-:W-:Y:S01]  /*dbd0*/  FFMA.FTZ R5, R6, R56, -R7 ;  /* 0x0000003806057223 */ /* 0x000fe20000010807 */
[----:B------:R-:W-:-:S02]  /*dbe0*/  F2FP.F16.F32.PACK_AB R7, R81, R80 ;  /* 0x000000505107723e */ /* 0x000fc400000000ff */
[----:B------:R-:W-:Y:S02]  /*dbf0*/  F2FP.F16.F32.PACK_AB R6, R60, R61 ;  /* 0x0000003d3c06723e */ /* 0x000fe400000000ff */
[----:B------:R-:W-:-:S05]  /*dc00*/  F2FP.F16.F32.PACK_AB R5, R54, R5 ;  /* 0x000000053605723e */ /* 0x000fca00000000ff */
[----:B------:R1:W-:Y:S02]  /*dc10*/  STS.128 [R0], R4 ;  /* 0x0000000400007388 */ /* 0x0003e40000000c00 */
.L_x_1708:
[----:B------:R-:W-:Y:S05]  /*dc20*/  BSYNC B2 ;  /* 0x0000000000027941 */ /* 0x000fea0003800000 */
.L_x_1707:
[----:B------:R-:W-:Y:S04]  /*dc30*/  BSSY B2, `(.L_x_1709) ;  /* 0x000002c000027945 */ /* 0x000fe80003800000 */
[----:B------:R-:W-:Y:S05]  /*dc40*/  @P2 BRA `(.L_x_1710) ;  /* 0x0000000000a82947 */ /* 0x000fea0003800000 */
[----:B01----:R-:W0:Y:S01]  /*dc50*/  LDS.128 R4, [R3+0x16400] ;  /* 0x0164000003047984 */ /* 0x003e220000000c00 */
[----:B------:R-:W-:Y:S01]  /*dc60*/  SHF.R.U32.HI R55, RZ, 0x10, R53 ;  /* 0x00000010ff377819 */ /* 0x000fe20000011635 */
[----:B------:R-:W-:Y:S01]  /*dc70*/  HADD2.F32 R54, -RZ, R79.H0_H0 ;  /* 0x2000004fff367230 */ /* 0x000fe20000004100 */
[----:B------:R-:W-:Y:S01]  /*dc80*/  SHF.R.U32.HI R57, RZ, 0x10, R51 ;  /* 0x00000010ff397819 */ /* 0x000fe20000011633 */
[--C-:B------:R-:W-:Y:S01]  /*dc90*/  HADD2.F32 R56, -RZ, R78.reuse.H0_H0 ;  /* 0x2000004eff387230 */ /* 0x100fe20000004100 */
[----:B------:R-:W-:Y:S01]  /*dca0*/  SHF.R.U64 R81, R52, 0x10, R53 ;  /* 0x0000001034517819 */ /* 0x000fe20000001235 */
[----:B------:R-:W-:Y:S01]  /*dcb0*/  HADD2.F32 R55, -RZ, R55.H0_H0 ;  /* 0x20000037ff377230 */ /* 0x000fe20000004100 */
[----:B------:R-:W-:Y:S01]  /*dcc0*/  SHF.R.U64 R61, R50, 0x10, R51 ;  /* 0x00000010323d7819 */ /* 0x000fe20000001233 */
[----:B------:R-:W-:Y:S02]  /*dcd0*/  HADD2.F32 R57, -RZ, R57.H0_H0 ;  /* 0x20000039ff397230 */ /* 0x000fe40000004100 */
[----:B------:R-:W-:-:S02]  /*dce0*/  HADD2.F32 R78, -RZ, R78.H1_H1 ;  /* 0x3000004eff4e7230 */ /* 0x000fc40000004100 */
[----:B------:R-:W-:Y:S02]  /*dcf0*/  HADD2.F32 R79, -RZ, R79.H1_H1 ;  /* 0x3000004fff4f7230 */ /* 0x000fe40000004100 */
[--C-:B0-----:R-:W-:Y:S02]  /*dd00*/  HADD2.F32 R53, -RZ, R7.reuse.H1_H1 ;  /* 0x30000007ff357230 */ /* 0x101fe40000004100 */
[----:B------:R-:W-:Y:S02]  /*dd10*/  HADD2.F32 R52, -RZ, R7.H0_H0 ;  /* 0x20000007ff347230 */ /* 0x000fe40000004100 */
[--C-:B------:R-:W-:Y:S02]  /*dd20*/  HADD2.F32 R7, -RZ, R4.reuse.H0_H0 ;  /* 0x20000004ff077230 */ /* 0x100fe40000004100 */
[C---:B------:R-:W-:Y:S01]  /*dd30*/  FMUL.FTZ R60, R53.reuse, R55 ;  /* 0x00000037353c7220 */ /* 0x040fe20000410000 */
[----:B------:R-:W-:Y:S02]  /*dd40*/  HADD2.F32 R4, -RZ, R4.H1_H1 ;  /* 0x30000004ff047230 */ /* 0x000fe40000004100 */
[----:B------:R-:W-:Y:S01]  /*dd50*/  FMUL.FTZ R59, R53, R57 ;  /* 0x00000039353b7220 */ /* 0x000fe20000410000 */
[----:B------:R-:W-:-:S02]  /*dd60*/  HADD2.F32 R50, -RZ, R6.H0_H0 ;  /* 0x20000006ff327230 */ /* 0x000fc40000004100 */
[----:B------:R-:W-:Y:S01]  /*dd70*/  FFMA.FTZ R80, R52, R57, R60 ;  /* 0x0000003934507223 */ /* 0x000fe2000001003c */
[----:B------:R-:W-:Y:S02]  /*dd80*/  HADD2.F32 R51, -RZ, R6.H1_H1 ;  /* 0x30000006ff337230 */ /* 0x000fe40000004100 */
[----:B------:R-:W-:Y:S01]  /*dd90*/  FMUL.FTZ R58, R4, R56 ;  /* 0x00000038043a7220 */ /* 0x000fe20000410000 */
[--C-:B------:R-:W-:Y:S02]  /*dda0*/  HADD2.F32 R6, -RZ, R5.reuse.H0_H0 ;  /* 0x20000005ff067230 */ /* 0x100fe40000004100 */
[----:B------:R-:W-:Y:S01]  /*ddb0*/  FFMA.FTZ R59, R52, R55, -R59 ;  /* 0x00000037343b7223 */ /* 0x000fe2000001083b */
[-C--:B------:R-:W-:Y:S01]  /*ddc0*/  FMUL.FTZ R60, R4, R54.reuse ;  /* 0x00000036043c7220 */ /* 0x080fe20000410000 */
[----:B------:R-:W-:Y:S02]  /*ddd0*/  HADD2.F32 R5, -RZ, R5.H1_H1 ;  /* 0x30000005ff057230 */ /* 0x000fe40000004100 */
[----:B------:R-:W-:Y:S01]  /*dde0*/  FFMA.FTZ R58, R7, R54, -R58 ;  /* 0x00000036073a7223 */ /* 0x000fe2000001083a */
[----:B------:R-:W-:-:S02]  /*ddf0*/  HADD2.F32 R52, -RZ, R61.H0_H0 ;  /* 0x2000003dff347230 */ /* 0x000fc40000004100 */
[----:B------:R-:W-:Y:S01]  /*de00*/  FFMA.FTZ R53, R7, R56, R60 ;  /* 0x0000003807357223 */ /* 0x000fe2000001003c */
[----:B------:R-:W-:Y:S02]  /*de10*/  HADD2.F32 R4, -RZ, R81.H0_H0 ;  /* 0x20000051ff047230 */ /* 0x000fe40000004100 */
[C---:B------:R-:W-:Y:S01]  /*de20*/  FMUL.FTZ R55, R51.reuse, R78 ;  /* 0x0000004e33377220 */ /* 0x040fe20000410000 */
[-C--:B------:R-:W-:Y:S01]  /*de30*/  FMUL.FTZ R57, R51, R79.reuse ;  /* 0x0000004f33397220 */ /* 0x080fe20000410000 */
[C---:B------:R-:W-:Y:S01]  /*de40*/  FMUL.FTZ R7, R5.reuse, R52 ;  /* 0x0000003405077220 */ /* 0x040fe20000410000 */
[----:B------:R-:W-:Y:S01]  /*de50*/  FMUL.FTZ R51, R5, R4 ;  /* 0x0000000405337220 */ /* 0x000fe20000410000 */
[C---:B------:R-:W-:Y:S01]  /*de60*/  FFMA.FTZ R55, R50.reuse, R79, -R55 ;  /* 0x0000004f32377223 */ /* 0x040fe20000010837 */
[----:B------:R-:W-:Y:S01]  /*de70*/  FFMA.FTZ R50, R50, R78, R57 ;  /* 0x0000004e32327223 */ /* 0x000fe20000010039 */
[C---:B------:R-:W-:Y:S01]  /*de80*/  FFMA.FTZ R5, R6.reuse, R4, -R7 ;  /* 0x0000000406057223 */ /* 0x040fe20000010807 */
[----:B------:R-:W-:Y:S01]  /*de90*/  FFMA.FTZ R52, R6, R52, R51 ;  /* 0x0000003406347223 */ /* 0x000fe20000010033 */
[----:B------:R-:W-:-:S02]  /*dea0*/  F2FP.F16.F32.PACK_AB R7, R80, R59 ;  /* 0x0000003b5007723e */ /* 0x000fc400000000ff */
[----:B------:R-:W-:Y:S02]  /*deb0*/  F2FP.F16.F32.PACK_AB R6, R50, R55 ;  /* 0x000000373206723e */ /* 0x000fe400000000ff */
[----:B------:R-:W-:Y:S02]  /*dec0*/  F2FP.F16.F32.PACK_AB R4, R53, R58 ;  /* 0x0000003a3504723e */ /* 0x000fe400000000ff */
[----:B------:R-:W-:-:S05]  /*ded0*/  F2FP.F16.F32.PACK_AB R5, R52, R5 ;  /* 0x000000053405723e */ /* 0x000fca00000000ff */
[----:B------:R2:W-:Y:S02]  /*dee0*/  STS.128 [R3+0x16400], R4 ;  /* 0x0164000403007388 */ /* 0x0005e40000000c00 */
.L_x_1710:
[----:B------:R-:W-:Y:S05]  /*def0*/  BSYNC B2 ;  /* 0x0000000000027941 */ /* 0x000fea0003800000 */
.L_x_1709:
[----:B------:R-:W-:Y:S04]  /*df00*/  BSSY B2, `(.L_x_1711) ;  /* 0x000002c000027945 */ /* 0x000fe80003800000 */
[----:B------:R-:W-:Y:S05]  /*df10*/  @P3 BRA `(.L_x_1712) ;  /* 0x0000000000a83947 */ /* 0x000fea0003800000 */
[----:B012---:R-:W0:Y:S01]  /*df20*/  LDS.128 R4, [R0+0x4000] ;  /* 0x0040000000047984 */ /* 0x007e220000000c00 */
        /* <DEDUP_REMOVED lines=41> */
.L_x_1712:
[----:B------:R-:W-:Y:S05]  /*e1c0*/  BSYNC B2 ;  /* 0x0000000000027941 */ /* 0x000fea0003800000 */
.L_x_1711:
[----:B------:R-:W-:Y:S04]  /*e1d0*/  BSSY B2, `(.L_x_1713) ;  /* 0x000002c000027945 */ /* 0x000fe80003800000 */
[----:B------:R-:W-:Y:S05]  /*e1e0*/  @P4 BRA `(.L_x_1714) ;  /* 0x0000000000a84947 */ /* 0x000fea0003800000 */
[----:B0123--:R-:W0:Y:S01]  /*e1f0*/  LDS.128 R4, [R3+0x1a400] ;  /* 0x01a4000003047984 */ /* 0x00fe220000000c00 */
        /* <DEDUP_REMOVED lines=41> */
.L_x_1714:
[----:B------:R-:W-:Y:S05]  /*e490*/  BSYNC B2 ;  /* 0x0000000000027941 */ /* 0x000fea0003800000 */
.L_x_1713:
[----:B------:R-:W-:Y:S05]  /*e4a0*/  @P5 BRA `(.L_x_1704) ;  /* 0x0000000000a85947 */ /* 0x000fea0003800000 */
[----:B01234-:R-:W0:Y:S01]  /*e4b0*/  LDS.128 R4, [R0+0x8000] ;  /* 0x0080000000047984 */ /* 0x01fe220000000c00 */
[----:B------:R-:W-:Y:S01]  /*e4c0*/  SHF.R.U32.HI R43, RZ, 0x10, R37 ;  /* 0x00000010ff2b7819 */ /* 0x000fe20000011625 */
[----:B------:R-:W-:Y:S01]  /*e4d0*/  HADD2.F32 R42, -RZ, R69.H0_H0 ;  /* 0x20000045ff2a7230 */ /* 0x000fe20000004100 */
[--C-:B------:R-:W-:Y:S01]  /*e4e0*/  SHF.R.U32.HI R45, RZ, 0x10, R39.reuse ;  /* 0x00000010ff2d7819 */ /* 0x100fe20000011627 */
        /* <DEDUP_REMOVED lines=38> */
.L_x_1704:
[----:B------:R-:W-:Y:S05]  /*e750*/  BSYNC B1 ;  /* 0x0000000000017941 */ /* 0x000fea0003800000 */
.L_x_1703:
        /* <DEDUP_REMOVED lines=13> */
[--C-:B------:R-:W-:Y:S01]  /*e830*/  SHF.R.U64 R47, R40, 0x10, R41.reuse ;  /* 0x00000010282f7819 */ /* 0x100fe20000001229 */
[----:B------:R-:W-:Y:S01]  /*e840*/  HADD2.F32 R38, -RZ, R87.H0_H0 ;  /* 0x20000057ff267230 */ /* 0x000fe20000004100 */
[----:B------:R-:W-:Y:S01]  /*e850*/  SHF.R.U32.HI R39, RZ, 0x10, R41 ;  /* 0x00000010ff277819 */ /* 0x000fe20000011629 */
[--C-:B------:R-:W-:Y:S01]  /*e860*/  HADD2.F32 R40, -RZ, R86.reuse.H0_H0 ;  /* 0x20000056ff287230 */ /* 0x100fe20000004100 */
[--C-:B------:R-:W-:Y:S01]  /*e870*/  SHF.R.U32.HI R41, RZ, 0x10, R31.reuse ;  /* 0x00000010ff297819 */ /* 0x100fe2000001161f */
[----:B------:R-:W-:Y:S01]  /*e880*/  HADD2.F32 R86, -RZ, R86.H1_H1 ;  /* 0x30000056ff567230 */ /* 0x000fe20000004100 */
[----:B------:R-:W-:Y:S01]  /*e890*/  SHF.R.U64 R45, R30, 0x10, R31 ;  /* 0x000000101e2d7819 */ /* 0x000fe2000000121f */
[----:B------:R-:W-:Y:S02]  /*e8a0*/  HADD2.F32 R39, -RZ, R39.H0_H0 ;  /* 0x20000027ff277230 */ /* 0x000fe40000004100 */
[----:B------:R-:W-:-:S02]  /*e8b0*/  HADD2.F32 R41, -RZ, R41.H0_H0 ;  /* 0x20000029ff297230 */ /* 0x000fc40000004100 */
        /* <DEDUP_REMOVED lines=32> */
.L_x_1717:
[----:B------:R-:W-:Y:S05]  /*eac0*/  BSYNC B1 ;  /* 0x0000000000017941 */ /* 0x000fea0003800000 */
.L_x_1716:
[----:B------:R-:W-:Y:S04]  /*ead0*/  BSSY B1, `(.L_x_1718) ;  /* 0x000002c000017945 */ /* 0x000fe80003800000 */
[----:B------:R-:W-:Y:S05]  /*eae0*/  @P1 BRA `(.L_x_1719) ;  /* 0x0000000000a81947 */ /* 0x000fea0003800000 */
[----:B0-----:R-:W0:Y:S01]  /*eaf0*/  LDS.128 R4, [R0+0x2000] ;  /* 0x0020000000047984 */ /* 0x001e220000000c00 */
        /* <DEDUP_REMOVED lines=28> */
[CC--:B------:R-:W-:Y:S01]  /*ecc0*/  FMUL.FTZ R35, R31.reuse, R83.reuse ;  /* 0x000000531f237220 */ /* 0x0c0fe20000410000 */
[----:B------:R-:W-:Y:S01]  /*ecd0*/  FMUL.FTZ R34, R31, R84 ;  /* 0x000000541f227220 */ /* 0x000fe20000410000 */
        /* <DEDUP_REMOVED lines=11> */
.L_x_1719:
[----:B------:R-:W-:Y:S05]  /*ed90*/  BSYNC B1 ;  /* 0x0000000000017941 */ /* 0x000fea0003800000 */
.L_x_1718:
        /* <DEDUP_REMOVED lines=44> */
.L_x_1721:
[----:B------:R-:W-:Y:S05]  /*f060*/  BSYNC B1 ;  /* 0x0000000000017941 */ /* 0x000fea0003800000 */
.L_x_1720:
        /* <DEDUP_REMOVED lines=44> */
.L_x_1723:
[----:B------:R-:W-:Y:S05]  /*f330*/  BSYNC B1 ;  /* 0x0000000000017941 */ /* 0x000fea0003800000 */
.L_x_1722:
[----:B------:R-:W-:Y:S04]  /*f340*/  BSSY B1, `(.L_x_1724) ;  /* 0x000002c000017945 */ /* 0x000fe80003800000 */
[----:B------:R-:W-:Y:S05]  /*f350*/  @P4 BRA `(.L_x_1725) ;  /* 0x0000000000a84947 */ /* 0x000fea0003800000 */
[----:B0123--:R-:W0:Y:S01]  /*f360*/  LDS.128 R4, [R3+0x1c400] ;  /* 0x01c4000003047984 */ /* 0x00fe220000000c00 */
[----:B------:R-:W-:Y:S01]  /*f370*/  SHF.R.U32.HI R21, RZ, 0x10, R15 ;  /* 0x00000010ff157819 */ /* 0x000fe2000001160f */
[----:B------:R-:W-:Y:S01]  /*f380*/  HADD2.F32 R20, -RZ, R67.H0_H0 ;  /* 0x20000043ff147230 */ /* 0x000fe20000004100 */
[----:B------:R-:W-:Y:S01]  /*f390*/  SHF.R.U32.HI R25, RZ, 0x10, R13 ;  /* 0x00000010ff197819 */ /* 0x000fe2000001160d */
[----:B------:R-:W-:Y:S01]  /*f3a0*/  HADD2.F32 R24, -RZ, R65.H0_H0 ;  /* 0x20000041ff187230 */ /* 0x000fe20000004100 */
        /* <DEDUP_REMOVED lines=27> */
[-C--:B------:R-:W-:Y:S01]  /*f560*/  FMUL.FTZ R13, R5, R4.reuse ;  /* 0x00000004050d7220 */ /* 0x080fe20000410000 */
        /* <DEDUP_REMOVED lines=9> */
.L_x_1725:
[----:B------:R-:W-:Y:S05]  /*f600*/  BSYNC B1 ;  /* 0x0000000000017941 */ /* 0x000fea0003800000 */
.L_x_1724:
[----:B------:R-:W-:Y:S05]  /*f610*/  @P5 BRA `(.L_x_1715) ;  /* 0x0000003800945947 */ /* 0x000fea0003800000 */
[----:B01234-:R-:W0:Y:S01]  /*f620*/  LDS.128 R4, [R0+0xa000] ;  /* 0x00a0000000047984 */ /* 0x01fe220000000c00 */
[----:B------:R-:W-:Y:S01]  /*f630*/  SHF.R.U32.HI R14, RZ, 0x10, R9 ;  /* 0x00000010ff0e7819 */ /* 0x000fe20000011609 */
[--C-:B------:R-:W-:Y:S01]  /*f640*/  HADD2.F32 R13, -RZ, R62.reuse.H0_H0 ;  /* 0x2000003eff0d7230 */ /* 0x100fe20000004100 */
[--C-:B------:R-:W-:Y:S01]  /*f650*/  SHF.R.U32.HI R12, RZ, 0x10, R11.reuse ;  /* 0x00000010ff0c7819 */ /* 0x100fe2000001160b */
[----:B------:R-:W-:Y:S01]  /*f660*/  HADD2.F32 R62, -RZ, R62.H1_H1 ;  /* 0x3000003eff3e7230 */ /* 0x000fe20000004100 */
[----:B------:R-:W-:Y:S01]  /*f670*/  SHF.R.U64 R24, R10, 0x10, R11 ;  /* 0x000000100a187819 */ /* 0x000fe2000000120b */
[----:B------:R-:W-:Y:S01]  /*f680*/  HADD2.F32 R14, -RZ, R14.H0_H0 ;  /* 0x2000000eff0e7230 */ /* 0x000fe20000004100 */
[----:B------:R-:W-:Y:S01]  /*f690*/  SHF.R.U64 R21, R8, 0x10, R9 ;  /* 0x0000001008157819 */ /* 0x000fe20000001209 */
[----:B------:R-:W-:Y:S02]  /*f6a0*/  HADD2.F32 R12, -RZ, R12.H0_H0 ;  /* 0x2000000cff0c7230 */ /* 0x000fe40000004100 */
[----:B------:R-:W-:-:S02]  /*f6b0*/  HADD2.F32 R11, -RZ, R63.H0_H0 ;  /* 0x2000003fff0b7230 */ /* 0x000fc40000004100 */
[----:B------:R-:W-:Y:S02]  /*f6c0*/  HADD2.F32 R63, -RZ, R63.H1_H1 ;  /* 0x3000003fff3f7230 */ /* 0x000fe40000004100 */
[--C-:B0-----:R-:W-:Y:S02]  /*f6d0*/  HADD2.F32 R10, -RZ, R7.reuse.H1_H1 ;  /* 0x30000007ff0a7230 */ /* 0x101fe40000004100 */
[--C-:B------:R-:W-:Y:S02]  /*f6e0*/  HADD2.F32 R3, -RZ, R4.reuse.H0_H0 ;  /* 0x20000004ff037230 */ /* 0x100fe40000004100 */
[----:B------:R-:W-:Y:S02]  /*f6f0*/  HADD2.F32 R9, -RZ, R7.H0_H0 ;  /* 0x20000007ff097230 */ /* 0x000fe40000004100 */
[C---:B------:R-:W-:Y:S01]  /*f700*/  FMUL.FTZ R20, R10.reuse, R14 ;  /* 0x0000000e0a147220 */ /* 0x040fe20000410000 */
[----:B------:R-:W-:Y:S02]  /*f710*/  HADD2.F32 R4, -RZ, R4.H1_H1 ;  /* 0x30000004ff047230 */ /* 0x000fe40000004100 */
[----:B------:R-:W-:Y:S01]  /*f720*/  FMUL.FTZ R15, R10, R12 ;  /* 0x0000000c0a0f7220 */ /* 0x000fe20000410000 */
[----:B------:R-:W-:-:S02]  /*f730*/  HADD2.F32 R7, -RZ, R6.H0_H0 ;  /* 0x20000006ff077230 */ /* 0x000fc40000004100 */
[C---:B------:R-:W-:Y:S01]  /*f740*/  FFMA.FTZ R20, R9.reuse, R12, -R20 ;  /* 0x0000000c09147223 */ /* 0x040fe20000010814 */
[----:B------:R-:W-:Y:S02]  /*f750*/  HADD2.F32 R8, -RZ, R6.H1_H1 ;  /* 0x30000006ff087230 */ /* 0x000fe40000004100 */
[C---:B------:R-:W-:Y:S01]  /*f760*/  FMUL.FTZ R10, R4.reuse, R13 ;  /* 0x0000000d040a7220 */ /* 0x040fe20000410000 */
[--C-:B------:R-:W-:Y:S02]  /*f770*/  HADD2.F32 R6, -RZ, R5.reuse.H0_H0 ;  /* 0x20000005ff067230 */ /* 0x100fe40000004100 */
[----:B------:R-:W-:Y:S01]  /*f780*/  FFMA.FTZ R15, R9, R14, R15 ;  /* 0x0000000e090f7223 */ /* 0x000fe2000001000f */
[-C--:B------:R-:W-:Y:S01]  /*f790*/  FMUL.FTZ R12, R4, R11.reuse ;  /* 0x0000000b040c7220 */ /* 0x080fe20000410000 */
[----:B------:R-:W-:Y:S02]  /*f7a0*/  HADD2.F32 R5, -RZ, R5.H1_H1 ;  /* 0x30000005ff057230 */ /* 0x000fe40000004100 */
[----:B------:R-:W-:Y:S01]  /*f7b0*/  FFMA.FTZ R10, R3, R11, -R10 ;  /* 0x0000000b030a7223 */ /* 0x000fe2000001080a */
[----:B------:R-:W-:-:S02]  /*f7c0*/  HADD2.F32 R9, -RZ, R21.H0_H0 ;  /* 0x20000015ff097230 */ /* 0x000fc40000004100 */
[----:B------:R-:W-:Y:S01]  /*f7d0*/  FFMA.FTZ R3, R3, R13, R12 ;  /* 0x0000000d03037223 */ /* 0x000fe2000001000c */
[----:B------:R-:W-:Y:S02]  /*f7e0*/  HADD2.F32 R4, -RZ, R24.H0_H0 ;  /* 0x20000018ff047230 */ /* 0x000fe40000004100 */
[C---:B------:R-:W-:Y:S01]  /*f7f0*/  FMUL.FTZ R12, R8.reuse, R62 ;  /* 0x0000003e080c7220 */ /* 0x040fe20000410000 */
        /* <DEDUP_REMOVED lines=11> */
[----:B------:R0:W-:Y:S01]  /*f8b0*/  STS.128 [R0+0xa000], R4 ;  /* 0x00a0000400007388 */ /* 0x0001e20000000c00 */
[----:B------:R-:W-:Y:S05]  /*f8c0*/  BRA `(.L_x_1715) ;  /* 0x0000003400e87947 */ /* 0x000fea0003800000 */
.L_x_1694:
[----:B------:R-:W0:Y:S01]  /*f8d0*/  LDC R9, c[0x0][0x448] ;  /* 0x00011200ff097b82 */ /* 0x000e220000000800 */
[----:B------:R-:W-:Y:S01]  /*f8e0*/  LEA.HI R31, R31, R26, RZ, 0x2 ;  /* 0x0000001a1f1f7211 */ /* 0x000fe200078f10ff */
[----:B------:R-:W-:Y:S01]  /*f8f0*/  ULDC.64 UR4, c[0x0][0x3f8] ;  /* 0x0000fe0000047ab9 */ /* 0x000fe20000000a00 */
[----:B------:R-:W-:Y:S01]  /*f900*/  ULDC.64 UR6, c[0x0][0x408] ;  /* 0x0001020000067ab9 */ /* 0x000fe20000000a00 */
[----:B------:R-:W-:Y:S01]  /*f910*/  IMAD.MOV.U32 R6, RZ, RZ, R134 ;  /* 0x000000ffff067224 */ /* 0x000fe200078e0086 */
[----:B------:R-:W-:Y:S01]  /*f920*/  LOP3.LUT R31, R31, 0xfffffffc, RZ, 0xc0, !PT ;  /* 0xfffffffc1f1f7812 */ /* 0x000fe200078ec0ff */
[----:B------:R-:W-:-:S03]  /*f930*/  IMAD.MOV.U32 R7, RZ, RZ, R29 ;  /* 0x000000ffff077224 */ /* 0x000fc600078e001d */
[----:B------:R-:W-:-:S05]  /*f940*/  IADD3 R0, R26, -R31, RZ ;  /* 0x8000001f1a007210 */ /* 0x000fca0007ffe0ff */
[----:B------:R-:W-:Y:S01]  /*f950*/  IMAD R3, R0, 0x40, R67 ;  /* 0x0000004000037824 */ /* 0x000fe200078e0243 */
[----:B0-----:R-:W-:-:S13]  /*f960*/  ISETP.NE.AND P0, PT, R9, 0x1, PT ;  /* 0x000000010900780c */ /* 0x001fda0003f05270 */
[----:B------:R-:W0:Y:S08]  /*f970*/  @P0 LDC R4, c[0x0][0x44c] ;  /* 0x00011300ff040b82 */ /* 0x000e300000000800 */
[----:B------:R-:W1:Y:S01]  /*f980*/  @P0 LDC R5, c[0x0][0x450] ;  /* 0x00011400ff050b82 */ /* 0x000e620000000800 */
[----:B0-----:R-:W-:-:S05]  /*f990*/  @P0 IMAD.HI.U32 R4, R3, R4, RZ ;  /* 0x0000000403040227 */ /* 0x001fca00078e00ff */
[----:B-1----:R-:W-:Y:S01]  /*f9a0*/  @P0 SHF.R.U32.HI R3, RZ, R5, R4 ;  /* 0x00000005ff030219 */ /* 0x002fe20000011604 */
[----:B------:R-:W-:Y:S02]  /*f9b0*/  IMAD.MOV.U32 R4, RZ, RZ, R24 ;  /* 0x000000ffff047224 */ /* 0x000fe400078e0018 */
[----:B------:R-:W-:Y:S01]  /*f9c0*/  IMAD.MOV.U32 R5, RZ, RZ, R27 ;  /* 0x000000ffff057224 */ /* 0x000fe200078e001b */
        /* <DEDUP_REMOVED lines=21> */
.L_x_2046:
        /* <DEDUP_REMOVED lines=17> */
[----:B--2---:R-:W-:Y:S01]  /*fc30*/  MOV R12, R4 ;  /* 0x00000004000c7202 */ /* 0x004fe20000000f00 */
[----:B-1----:R-:W-:Y:S01]  /*fc40*/  IMAD.MOV.U32 R13, RZ, RZ, R5 ;  /* 0x000000ffff0d7224 */ /* 0x002fe200078e0005 */
[----:B------:R-:W-:Y:S02]  /*fc50*/  ISETP.GE.AND P2, PT, R18, UR4, PT ;  /* 0x0000000412007c0c */ /* 0x000fe4000bf46270 */
[----:B------:R-:W-:Y:S02]  /*fc60*/  CS2R R28, SRZ ;  /* 0x00000000001c7805 */ /* 0x000fe4000001ff00 */
[----:B------:R-:W-:Y:S02]  /*fc70*/  ISETP.GE.AND P3, PT, R196, UR4, PT ;  /* 0x00000004c4007c0c */ /* 0x000fe4000bf66270 */
[----:B------:R-:W-:Y:S02]  /*fc80*/  CS2R R30, SRZ ;  /* 0x00000000001e7805 */ /* 0x000fe4000001ff00 */
[----:B------:R-:W-:-:S02]  /*fc90*/  ISETP.GE.AND P4, PT, R195, UR4, PT ;  /* 0x00000004c3007c0c */ /* 0x000fc4000bf86270 */
[----:B------:R-:W-:Y:S02]  /*fca0*/  CS2R R40, SRZ ;  /* 0x0000000000287805 */ /* 0x000fe4000001ff00 */
[----:B------:R-:W-:Y:S02]  /*fcb0*/  CS2R R42, SRZ ;  /* 0x00000000002a7805 */ /* 0x000fe4000001ff00 */
[----:B------:R-:W-:Y:S01]  /*fcc0*/  CS2R R26, SRZ ;  /* 0x00000000001a7805 */ /* 0x000fe2000001ff00 */
[C---:B------:R-:W-:Y:S01]  /*fcd0*/  @!P2 IMAD.SHL.U32 R9, R18.reuse, 0x2, RZ ;  /* 0x000000021209a824 */ /* 0x040fe200078e00ff */
[----:B------:R-:W-:Y:S01]  /*fce0*/  @!P2 SHF.L.U64.HI R32, R18, 0x1, R19 ;  /* 0x000000011220a819 */ /* 0x000fe20000010213 */
[----:B------:R-:W-:-:S04]  /*fcf0*/  @!P3 IMAD.SHL.U32 R15, R203, 0x8, RZ ;  /* 0x00000008cb0fb824 */ /* 0x000fc800078e00ff */
[----:B------:R-:W-:Y:S01]  /*fd00*/  @!P4 IMAD.SHL.U32 R25, R204, 0x8, RZ ;  /* 0x00000008cc19c824 */ /* 0x000fe200078e00ff */
[-C--:B------:R-:W-:Y:S01]  /*fd10*/  @!P2 IADD3 R4, P0, R4, R9.reuse, RZ ;  /* 0x000000090404a210 */ /* 0x080fe20007f1e0ff */
[----:B------:R-:W-:Y:S01]  /*fd20*/  @!P3 IMAD.WIDE R10, R15, 0x2, R12 ;  /* 0x000000020f0ab825 */ /* 0x000fe200078e020c */
[----:B----4-:R-:W-:-:S03]  /*fd30*/  @!P2 IADD3 R6, P1, R8, R9, RZ ;  /* 0x000000090806a210 */ /* 0x010fc60007f3e0ff */
[----:B---3--:R-:W-:Y:S01]  /*fd40*/  IMAD.MOV.U32 R9, RZ, RZ, R7 ;  /* 0x000000ffff097224 */ /* 0x008fe200078e0007 */
[----:B------:R-:W-:Y:S01]  /*fd50*/  CS2R R36, SRZ ;  /* 0x0000000000247805 */ /* 0x000fe2000001ff00 */
[----:B------:R-:W-:Y:S01]  /*fd60*/  @!P4 IMAD.WIDE R12, R25, 0x2, R12 ;  /* 0x00000002190cc825 */ /* 0x000fe200078e020c */
[----:B------:R-:W-:Y:S02]  /*fd70*/  CS2R R38, SRZ ;  /* 0x0000000000267805 */ /* 0x000fe4000001ff00 */
[----:B------:R-:W-:Y:S02]  /*fd80*/  CS2R R34, SRZ ;  /* 0x0000000000227805 */ /* 0x000fe4000001ff00 */
[----:B------:R-:W-:Y:S01]  /*fd90*/  CS2R R44, SRZ ;  /* 0x00000000002c7805 */ /* 0x000fe2000001ff00 */
[--C-:B------:R-:W-:Y:S01]  /*fda0*/  @!P3 IMAD.WIDE R14, R15, 0x2, R8.reuse ;  /* 0x000000020f0eb825 */ /* 0x100fe200078e0208 */
[----:B------:R-:W-:Y:S01]  /*fdb0*/  CS2R R46, SRZ ;  /* 0x00000000002e7805 */ /* 0x000fe2000001ff00 */
[----:B------:R1:W5:Y:S02]  /*fdc0*/  @!P3 LD.E.128 R28, desc[UR60][R10.64] ;  /* 0x0000003c0a1cb980 */ /* 0x000364000c101d00 */
[----:B------:R-:W-:Y:S01]  /*fdd0*/  @!P4 IMAD.WIDE R8, R25, 0x2, R8 ;  /* 0x000000021908c825 */ /* 0x000fe200078e0208 */
[----:B------:R-:W-:Y:S01]  /*fde0*/  CS2R R24, SRZ ;  /* 0x0000000000187805 */ /* 0x000fe2000001ff00 */
[----:B------:R1:W5:Y:S02]  /*fdf0*/  @!P3 LD.E.128 R40, desc[UR60][R14.64] ;  /* 0x0000003c0e28b980 */ /* 0x000364000c101d00 */
[----:B------:R-:W-:-:S02]  /*fe00*/  @!P2 IMAD.X R5, R5, 0x1, R32, P0 ;  /* 0x000000010505a824 */ /* 0x000fc400000e0620 */
[----:B------:R-:W-:Y:S01]  /*fe10*/  @!P2 IMAD.X R7, R7, 0x1, R32, P1 ;  /* 0x000000010707a824 */ /* 0x000fe200008e0620 */
[----:B------:R-:W-:Y:S01]  /*fe20*/  CS2R R32, SRZ ;  /* 0x0000000000207805 */ /* 0x000fe2000001ff00 */
[----:B------:R1:W5:Y:S04]  /*fe30*/  @!P4 LD.E.128 R24, desc[UR60][R12.64] ;  /* 0x0000003c0c18c980 */ /* 0x000368000c101d00 */
[----:B------:R1:W5:Y:S04]  /*fe40*/  @!P4 LD.E.128 R36, desc[UR60][R8.64] ;  /* 0x0000003c0824c980 */ /* 0x000368000c101d00 */
[----:B------:R1:W5:Y:S04]  /*fe50*/  @!P2 LD.E.128 R32, desc[UR60][R4.64] ;  /* 0x0000003c0420a980 */ /* 0x000368000c101d00 */
[----:B------:R1:W5:Y:S02]  /*fe60*/  @!P2 LD.E.128 R44, desc[UR60][R6.64] ;  /* 0x0000003c062ca980 */ /* 0x000364000c101d00 */
.L_x_1728:
[----:B------:R-:W-:Y:S05]  /*fe70*/  BSYNC B1 ;  /* 0x0000000000017941 */ /* 0x000fea0003800000 */
.L_x_1727:
[----:B-12--5:R-:W-:Y:S01]  /*fe80*/  IMAD.MOV.U32 R4, RZ, RZ, R44 ;  /* 0x000000ffff047224 */ /* 0x026fe200078e002c */
[----:B------:R-:W-:Y:S01]  /*fe90*/  MOV R6, R46 ;  /* 0x0000002e00067202 */ /* 0x000fe20000000f00 */
[----:B------:R-:W-:Y:S01]  /*fea0*/  IMAD.MOV.U32 R5, RZ, RZ, R45 ;  /* 0x000000ffff057224 */ /* 0x000fe200078e002d */
[----:B------:R-:W-:Y:S01]  /*feb0*/  UMOV UR4, 0xffffffff ;  /* 0xffffffff00047882 */ /* 0x000fe20000000000 */
[----:B---3--:R-:W-:Y:S01]  /*fec0*/  IMAD.MOV.U32 R7, RZ, RZ, R47 ;  /* 0x000000ffff077224 */ /* 0x008fe200078e002f */
        /* <DEDUP_REMOVED lines=9> */
[----:B------:R-:W-:-:S02]  /*ff60*/  IMAD.MOV.U32 R4, RZ, RZ, R36 ;  /* 0x000000ffff047224 */ /* 0x000fc400078e0024 */
[----:B------:R-:W-:Y:S01]  /*ff70*/  IMAD.MOV.U32 R5, RZ, RZ, R37 ;  /* 0x000000ffff057224 */ /* 0x000fe200078e0025 */
[----:B------:R-:W-:Y:S01]  /*ff80*/  PRMT R97, R6, 0x5410, R7 ;  /* 0x0000541006617816 */ /* 0x000fe20000000007 */
[----:B------:R-:W-:Y:S01]  /*ff90*/  IMAD.MOV.U32 R6, RZ, RZ, R38 ;  /* 0x000000ffff067224 */ /* 0x000fe200078e0026 */
[----:B------:R-:W-:Y:S02]  /*ffa0*/  MOV R7, R39 ;  /* 0x0000002700077202 */ /* 0x000fe40000000f00 */
[----:B------:R-:W-:Y:S01]  /*ffb0*/  PRMT R82, R4, 0x5410, R5 ;  /* 0x0000541004527816 */ /* 0x000fe20000000005 */
[----:B------:R-:W-:Y:S01]  /*ffc0*/  IMAD.MOV.U32 R4, RZ, RZ, R32 ;  /* 0x000000ffff047224 */ /* 0x000fe200078e0020 */
        /* <DEDUP_REMOVED lines=18> */
[----:B------:R-:W-:Y:S01]  /*100f0*/  IMAD.MOV.U32 R7, RZ, RZ, R27 ;  /* 0x000000ffff077224 */ /* 0x000fe200078e001b */
[----:B------:R-:W-:-:S04]  /*10100*/  CS2R R4, SRZ ;  /* 0x0000000000047805 */ /* 0x000fc8000001ff00 */
[----:B------:R-:W-:Y:S01]  /*10110*/  PRMT R85, R6, 0x5410, R7 ;  /* 0x0000541006557816 */ /* 0x000fe20000000007 */
[----:B------:R-:W-:Y:S06]  /*10120*/  BRA.DIV UR4, `(.L_x_1729) ;  /* 0x000001d604687947 */ /* 0x000fec000b800000 */
[----:B0-----:R-:W0:Y:S04]  /*10130*/  SHFL.IDX PT, R21, R21, 0x1, 0x1c1f ;  /* 0x003c1f0015157f89 */ /* 0x001e2800000e0000 */
[----:B------:R-:W1:Y:S04]  /*10140*/  SHFL.IDX PT, R20, R20, 0x1, 0x1c1f ;  /* 0x003c1f0014147f89 */ /* 0x000e6800000e0000 */
[----:B------:R-:W2:Y:S04]  /*10150*/  SHFL.IDX PT, R61, R61, 0x1, 0x1c1f ;  /* 0x003c1f003d3d7f89 */ /* 0x000ea800000e0000 */
[----:B------:R3:W0:Y:S02]  /*10160*/  SHFL.IDX PT, R62, R3, 0x1, 0x1c1f ;  /* 0x003c1f00033e7f89 */ /* 0x00062400000e0000 */
.L_x_2052:
[----:B------:R-:W-:Y:S01]  /*10170*/  VIADD R67, R67, 0x40 ;  /* 0x0000004043437836 */ /* 0x000fe20000000000 */
[----:B------:R-:W-:Y:S01]  /*10180*/  BSSY B1, `(.L_x_1730) ;  /* 0x0000034000017945 */ /* 0x000fe20003800000 */
[----:B------:R-:W-:Y:S02]  /*10190*/  CS2R R6, SRZ ;  /* 0x0000000000067805 */ /* 0x000fe4000001ff00 */
[----:B----4-:R-:W-:Y:S02]  /*101a0*/  CS2R R8, SRZ ;  /* 0x0000000000087805 */ /* 0x010fe4000001ff00 */
        /* <DEDUP_REMOVED lines=11> */
[----:B------:R-:W-:Y:S01]  /*10260*/  ULDC UR4, c[0x0][0x3f4] ;  /* 0x0000fd0000047ab9 */ /* 0x000fe20000000800 */
[----:B-1----:R-:W-:Y:S01]  /*10270*/  IMAD.MOV.U32 R6, RZ, RZ, R20 ;  /* 0x000000ffff067224 */ /* 0x002fe200078e0014 */
[----:B------:R-:W-:Y:S01]  /*10280*/  ISETP.GE.AND P2, PT, R18, UR4, PT ;  /* 0x0000000412007c0c */ /* 0x000fe2000bf46270 */
[----:B0-----:R-:W-:Y:S01]  /*10290*/  IMAD.MOV.U32 R7, RZ, RZ, R21 ;  /* 0x000000ffff077224 */ /* 0x001fe200078e0015 */
[----:B------:R-:W-:Y:S01]  /*102a0*/  ISETP.GE.AND P3, PT, R196, UR4, PT ;  /* 0x00000004c4007c0c */ /* 0x000fe2000bf66270 */
[----:B------:R-:W-:Y:S01]  /*102b0*/  IMAD.MOV.U32 R8, RZ, RZ, R62 ;  /* 0x000000ffff087224 */ /* 0x000fe200078e003e */
[----:B------:R-:W-:Y:S01]  /*102c0*/  ISETP.GE.AND P4, PT, R195, UR4, PT ;  /* 0x00000004c3007c0c */ /* 0x000fe2000bf86270 */
[----:B--2---:R-:W-:Y:S01]  /*102d0*/  IMAD.MOV.U32 R9, RZ, RZ, R61 ;  /* 0x000000ffff097224 */ /* 0x004fe200078e003d */
[----:B------:R-:W-:Y:S02]  /*102e0*/  CS2R R52, SRZ ;  /* 0x0000000000347805 */ /* 0x000fe4000001ff00 */
[----:B------:R-:W-:-:S02]  /*102f0*/  CS2R R54, SRZ ;  /* 0x0000000000367805 */ /* 0x000fc4000001ff00 */
[----:B------:R-:W-:Y:S02]  /*10300*/  CS2R R10, SRZ ;  /* 0x00000000000a7805 */ /* 0x000fe4000001ff00 */
[----:B------:R-:W-:Y:S02]  /*10310*/  CS2R R56, SRZ ;  /* 0x0000000000387805 */ /* 0x000fe4000001ff00 */
[----:B------:R-:W-:Y:S01]  /*10320*/  CS2R R58, SRZ ;  /* 0x00000000003a7805 */ /* 0x000fe2000001ff00 */
[C---:B---3--:R-:W-:Y:S01]  /*10330*/  @!P2 IMAD.SHL.U32 R3, R18.reuse, 0x2, RZ ;  /* 0x000000021203a824 */ /* 0x048fe200078e00ff */
[----:B------:R-:W-:Y:S01]  /*10340*/  @!P2 SHF.L.U64.HI R14, R18, 0x1, R19 ;  /* 0x00000001120ea819 */ /* 0x000fe20000010213 */
[----:B------:R-:W-:Y:S01]  /*10350*/  @!P3 IMAD.SHL.U32 R13, R203, 0x8, RZ ;  /* 0x00000008cb0db824 */ /* 0x000fe200078e00ff */
[----:B------:R-:W-:-:S03]  /*10360*/  @!P4 SHF.L.U32 R63, R204, 0x3, RZ ;  /* 0x00000003cc3fc819 */ /* 0x000fc600000006ff */
[--C-:B------:R-:W-:Y:S01]  /*10370*/  @!P3 IMAD.WIDE R4, R13, 0x2, R6.reuse ;  /* 0x000000020d04b825 */ /* 0x100fe200078e0206 */
[-C--:B------:R-:W-:Y:S02]  /*10380*/  @!P2 IADD3 R60, P1, R62, R3.reuse, RZ ;  /* 0x000000033e3ca210 */ /* 0x080fe40007f3e0ff */
[----:B------:R-:W-:Y:S01]  /*10390*/  @!P2 IADD3 R20, P0, R20, R3, RZ ;  /* 0x000000031414a210 */ /* 0x000fe20007f1e0ff */
[----:B------:R-:W-:Y:S01]  /*103a0*/  @!P4 IMAD.WIDE R6, R63, 0x2, R6 ;  /* 0x000000023f06c825 */ /* 0x000fe200078e0206 */
[----:B------:R0:W5:Y:S03]  /*103b0*/  @!P3 LD.E.128 R52, desc[UR60][R4.64] ;  /* 0x0000003c0434b980 */ /* 0x000166000c101d00 */
[--C-:B------:R-:W-:Y:S01]  /*103c0*/  @!P3 IMAD.WIDE R12, R13, 0x2, R8.reuse ;  /* 0x000000020d0cb825 */ /* 0x100fe200078e0208 */
[----:B------:R1:W5:Y:S03]  /*103d0*/  @!P4 LD.E.128 R56, desc[UR60][R6.64] ;  /* 0x0000003c0638c980 */ /* 0x000366000c101d00 */
[----:B------:R-:W-:Y:S01]  /*103e0*/  @!P4 IMAD.WIDE R62, R63, 0x2, R8 ;  /* 0x000000023f3ec825 */ /* 0x000fe200078e0208 */
[----:B------:R-:W-:-:S02]  /*103f0*/  CS2R R8, SRZ ;  /* 0x0000000000087805 */ /* 0x000fc4000001ff00 */
[----:B------:R-:W-:Y:S02]  /*10400*/  CS2R R48, SRZ ;  /* 0x0000000000307805 */ /* 0x000fe4000001ff00 */
[----:B------:R-:W-:Y:S01]  /*10410*/  CS2R R50, SRZ ;  /* 0x0000000000327805 */ /* 0x000fe2000001ff00 */
[--C-:B------:R-:W-:Y:S01]  /*10420*/  @!P2 IMAD.X R21, R21, 0x1, R14.reuse, P0 ;  /* 0x000000011515a824 */ /* 0x100fe200000e060e */
[----:B0-----:R-:W-:Y:S01]  /*10430*/  CS2R R4, SRZ ;  /* 0x0000000000047805 */ /* 0x001fe2000001ff00 */
[----:B------:R-:W-:Y:S01]  /*10440*/  @!P2 IMAD.X R61, R61, 0x1, R14, P1 ;  /* 0x000000013d3da824 */ /* 0x000fe200008e060e */
[----:B------:R0:W5:Y:S01]  /*10450*/  @!P3 LD.E.128 R8, desc[UR60][R12.64] ;  /* 0x0000003c0c08b980 */ /* 0x000162000c101d00 */
[----:B------:R-:W-:Y:S02]  /*10460*/  CS2R R14, SRZ ;  /* 0x00000000000e7805 */ /* 0x000fe4000001ff00 */
[----:B-1----:R-:W-:Y:S01]  /*10470*/  CS2R R6, SRZ ;  /* 0x0000000000067805 */ /* 0x002fe2000001ff00 */
[----:B------:R4:W5:Y:S05]  /*10480*/  @!P2 LD.E.128 R48, desc[UR60][R20.64] ;  /* 0x0000003c1430a980 */ /* 0x00096a000c101d00 */
[----:B------:R4:W5:Y:S01]  /*10490*/  @!P2 LD.E.128 R4, desc[UR60][R60.64] ;  /* 0x0000003c3c04a980 */ /* 0x000962000c101d00 */
[----:B0-----:R-:W-:-:S06]  /*104a0*/  CS2R R12, SRZ ;  /* 0x00000000000c7805 */ /* 0x001fcc000001ff00 */
[----:B------:R4:W5:Y:S02]  /*104b0*/  @!P4 LD.E.128 R12, desc[UR60][R62.64] ;  /* 0x0000003c3e0cc980 */ /* 0x000964000c101d00 */
.L_x_1731:
[----:B------:R-:W-:Y:S05]  /*104c0*/  BSYNC B1 ;  /* 0x0000000000017941 */ /* 0x000fea0003800000 */
.L_x_1730:
[----:B--2-4-:R-:W3:Y:S04]  /*104d0*/  LDL R61, [R1+0x50] ;  /* 0x00005000013d7983 */ /* 0x014ee80000100800 */
[----:B0-----:R-:W2:Y:S01]  /*104e0*/  LDL R62, [R1+0x38] ;  /* 0x00003800013e7983 */ /* 0x001ea20000100800 */
[----:B-1---5:R-:W-:Y:S01]  /*104f0*/  IMAD.MOV.U32 R20, RZ, RZ, R4 ;  /* 0x000000ffff147224 */ /* 0x022fe200078e0004 */
[----:B------:R-:W-:Y:S01]  /*10500*/  BSSY B1, `(.L_x_1732) ;  /* 0x000002e000017945 */ /* 0x000fe20003800000 */
[----:B------:R-:W-:Y:S02]  /*10510*/  IMAD.MOV.U32 R21, RZ, RZ, R5 ;  /* 0x000000ffff157224 */ /* 0x000fe400078e0005 */
[----:B------:R-:W-:-:S03]  /*10520*/  IMAD.MOV.U32 R60, RZ, RZ, R7 ;  /* 0x000000ffff3c7224 */ /* 0x000fc600078e0007 */
[----:B------:R-:W-:Y:S01]  /*10530*/  PRMT R91, R20, 0x5410, R21 ;  /* 0x00005410145b7816 */ /* 0x000fe20000000015 */
[----:B------:R-:W-:Y:S02]  /*10540*/  IMAD.MOV.U32 R20, RZ, RZ, R6 ;  /* 0x000000ffff147224 */ /* 0x000fe400078e0006 */
[----:B------:R-:W-:-:S03]  /*10550*/  IMAD.MOV.U32 R21, RZ, RZ, R9 ;  /* 0x000000ffff157224 */ /* 0x000fc600078e0009 */
        /* <DEDUP_REMOVED lines=10> */
[----:B---3--:R-:W-:-:S04]  /*10600*/  LEA.HI R3, R61, R61, RZ, 0x1 ;  /* 0x0000003d3d037211 */ /* 0x008fc800078f08ff */
[----:B------:R-:W-:Y:S02]  /*10610*/  LOP3.LUT R3, R3, 0xfffffffe, RZ, 0xc0, !PT ;  /* 0xfffffffe03037812 */ /* 0x000fe400078ec0ff */
[----:B--2---:R-:W-:Y:S02]  /*10620*/  VIADDMNMX R20, R64, -R62, 0x80, PT ;  /* 0x0000008040147446 */ /* 0x004fe4000380093e */
[----:B------:R-:W-:Y:S01]  /*10630*/  IADD3 R3, R61, -R3, RZ ;  /* 0x800000033d037210 */ /* 0x000fe20007ffe0ff */
[----:B------:R-:W-:Y:S01]  /*10640*/  IMAD.MOV.U32 R61, RZ, RZ, R10 ;  /* 0x000000ffff3d7224 */ /* 0x000fe200078e000a */
[----:B------:R-:W-:Y:S02]  /*10650*/  MOV R62, R57 ;  /* 0x00000039003e7202 */ /* 0x000fe40000000f00 */
[----:B------:R-:W-:Y:S01]  /*10660*/  SHF.L.U32 R60, R3, 0x1f, RZ ;  /* 0x0000001f033c7819 */ /* 0x000fe200000006ff */
[----:B------:R-:W-:Y:S01]  /*10670*/  IMAD.MOV.U32 R3, RZ, RZ, R11 ;  /* 0x000000ffff037224 */ /* 0x000fe200078e000b */
[----:B------:R-:W-:Y:S01]  /*10680*/  PRMT R77, R61, 0x7610, R77 ;  /* 0x000076103d4d7816 */ /* 0x000fe2000000004d */
[----:B------:R-:W-:Y:S01]  /*10690*/  IMAD.MOV.U32 R61, RZ, RZ, R14 ;  /* 0x000000ffff3d7224 */ /* 0x000fe200078e000e */
[----:B------:R-:W0:Y:S01]  /*106a0*/  SYNCS.PHASECHK.TRANS64.TRYWAIT P0, [R17+URZ+0x30800], R60 ;  /* 0x0308003c110075a7 */ /* 0x000e22000800017f */
[----:B------:R-:W-:-:S02]  /*106b0*/  ISETP.GE.AND P1, PT, R219, R20, PT ;  /* 0x00000014db00720c */ /* 0x000fc40003f26270 */
        /* <DEDUP_REMOVED lines=9> */
[----:B------:R-:W-:Y:S01]  /*10750*/  IMAD.MOV.U32 R3, RZ, RZ, R54 ;  /* 0x000000ffff037224 */ /* 0x000fe200078e0036 */
[----:B------:R-:W-:Y:S01]  /*10760*/  PRMT R79, R21, 0x5410, R61 ;  /* 0x00005410154f7816 */ /* 0x000fe2000000003d */
[----:B------:R-:W-:Y:S02]  /*10770*/  IMAD.MOV.U32 R21, RZ, RZ, R55 ;  /* 0x000000ffff157224 */ /* 0x000fe400078e0037 */
[----:B------:R-:W-:-:S03]  /*10780*/  IMAD.MOV.U32 R61, RZ, RZ, R56 ;  /* 0x000000ffff3d7224 */ /* 0x000fc600078e0038 */
[----:B------:R-:W-:Y:S01]  /*10790*/  PRMT R80, R3, 0x5410, R21 ;  /* 0x0000541003507816 */ /* 0x000fe20000000015 */
[----:B------:R-:W-:Y:S01]  /*107a0*/  IMAD.MOV.U32 R3, RZ, RZ, R58 ;  /* 0x000000ffff037224 */ /* 0x000fe200078e003a */
[----:B------:R-:W-:Y:S01]  /*107b0*/  PRMT R72, R61, 0x5410, R62 ;  /* 0x000054103d487816 */ /* 0x000fe2000000003e */
[----:B------:R-:W-:Y:S01]  /*107c0*/  IMAD.MOV.U32 R21, RZ, RZ, R59 ;  /* 0x000000ffff157224 */ /* 0x000fe200078e003b */
[----:B0-----:R-:W-:Y:S06]  /*107d0*/  @!P0 BRA `(.L_x_1733) ;  /* 0x000001d000308947 */ /* 0x001fec0003800000 */
.L_x_2053:
[----:B------:R-:W-:Y:S05]  /*107e0*/  BSYNC B1 ;  /* 0x0000000000017941 */ /* 0x000fea0003800000 */
.L_x_1732:
[----:B------:R-:W-:Y:S01]  /*107f0*/  BSSY B1, `(.L_x_1734) ;  /* 0x0000144000017945 */ /* 0x000fe20003800000 */
[----:B------:R-:W-:-:S03]  /*10800*/  PRMT R73, R3, 0x5410, R21 ;  /* 0x0000541003497816 */ /* 0x000fc60000000015 */
[----:B------:R-:W-:Y:S05]  /*10810*/  @P1 BRA `(.L_x_1735) ;  /* 0x0000001400041947 */ /* 0x000fea0003800000 */
[----:B------:R1:W5:Y:S01]  /*10820*/  LDL R106, [R1+0x30] ;  /* 0x00003000016a7983 */ /* 0x0003620000100800 */
[----:B------:R-:W2:Y:S01]  /*10830*/  LDC R3, c[0x0][0x3f4] ;  /* 0x0000fd00ff037b82 */ /* 0x000ea20000000800 */
[----:B------:R-:W-:Y:S01]  /*10840*/  BSSY B2, `(.L_x_1736) ;  /* 0x0000068000027945 */ /* 0x000fe20003800000 */
[----:B------:R-:W-:Y:S02]  /*10850*/  SHF.R.U32.HI R107, RZ, 0x3, R229 ;  /* 0x00000003ff6b7819 */ /* 0x000fe400000116e5 */
[-C--:B--2---:R-:W-:Y:S02]  /*10860*/  ISETP.GE.AND P0, PT, R18, R3.reuse, PT ;  /* 0x000000031200720c */ /* 0x084fe40003f06270 */
[-C--:B------:R-:W-:Y:S02]  /*10870*/  ISETP.GE.AND P1, PT, R196, R3.reuse, PT ;  /* 0x00000003c400720c */ /* 0x080fe40003f26270 */
[----:B------:R-:W-:-:S09]  /*10880*/  ISETP.GE.AND P2, PT, R195, R3, PT ;  /* 0x00000003c300720c */ /* 0x000fd20003f46270 */
[----:B-1----:R-:W-:Y:S05]  /*10890*/  @P0 BRA `(.L_x_1737) ;  /* 0x0000000400880947 */ /* 0x002fea0003800000 */
[----:B0-----:R-:W-:Y:S01]  /*108a0*/  LEA.HI R60, R3, R0, RZ, 0x1d ;  /* 0x00000000033c7211 */ /* 0x001fe200078fe8ff */
[----:B------:R-:W-:Y:S01]  /*108b0*/  HADD2.F32 R88, -RZ, R88.H0_H0 ;  /* 0x20000058ff587230 */ /* 0x000fe20000004100 */
[----:B------:R-:W-:Y:S01]  /*108c0*/  LOP3.LUT R21, R229, 0x38, R18, 0xf8, !PT ;  /* 0x00000038e5157812 */ /* 0x000fe200078ef812 */
[----:B------:R-:W-:Y:S01]  /*108d0*/  HADD2.F32 R96, -RZ, R96.H0_H0 ;  /* 0x20000060ff607230 */ /* 0x000fe20000004100 */
[----:B------:R-:W-:Y:S01]  /*108e0*/  SHF.R.S32.HI R61, RZ, 0x1f, R60 ;  /* 0x0000001fff3d7819 */ /* 0x000fe2000001143c */
[----:B------:R-:W-:Y:S01]  /*108f0*/  IMAD.SHL.U32 R62, R60, 0x8, RZ ;  /* 0x000000083c3e7824 */ /* 0x000fe200078e00ff */
[-C--:B------:R-:W-:Y:S02]  /*10900*/  LOP3.LUT R21, R21, R107.reuse, RZ, 0x3c, !PT ;  /* 0x0000006b15157212 */ /* 0x080fe400078e3cff */
[----:B------:R-:W-:Y:S02]  /*10910*/  LEA.HI R61, R61, R60, RZ, 0x3 ;  /* 0x0000003c3d3d7211 */ /* 0x000fe400078f18ff */
[----:B------:R-:W-:Y:S01]  /*10920*/  LOP3.LUT R62, R229, 0x38, R62, 0xf8, !PT ;  /* 0x00000038e53e7812 */ /* 0x000fe200078ef83e */
[----:B-----5:R-:W-:Y:S01]  /*10930*/  IMAD.IADD R60, R106, 0x1, R21 ;  /* 0x000000016a3c7824 */ /* 0x020fe200078e0215 */
[----:B------:R-:W-:Y:S01]  /*10940*/  SHF.R.U64 R32, R32, 0x10, R33 ;  /* 0x0000001020207819 */ /* 0x000fe20000001221 */
[----:B------:R-:W-:Y:S01]  /*10950*/  IMAD.SHL.U32 R61, R61, 0x400, RZ ;  /* 0x000004003d3d7824 */ /* 0x000fe200078e00ff */
[----:B------:R-:W-:Y:S01]  /*10960*/  LOP3.LUT R65, R62, R107, RZ, 0x3c, !PT ;  /* 0x0000006b3e417212 */ /* 0x000fe200078e3cff */
[----:B------:R-:W-:Y:S01]  /*10970*/  IMAD R21, R60, 0x2, R17 ;  /* 0x000000023c157824 */ /* 0x000fe200078e0211 */
[----:B------:R-:W-:-:S02]  /*10980*/  SHF.R.U32.HI R74, RZ, 0x10, R33 ;  /* 0x00000010ff4a7819 */ /* 0x000fc40000011621 */
[----:B------:R-:W-:Y:S02]  /*10990*/  LOP3.LUT R64, R61, 0x7fffe000, RZ, 0xc0, !PT ;  /* 0x7fffe0003d407812 */ /* 0x000fe400078ec0ff */
[----:B------:R-:W0:Y:S01]  /*109a0*/  LDS.128 R60, [R21+0x12400] ;  /* 0x01240000153c7984 */ /* 0x000e220000000c00 */
[--C-:B------:R-:W-:Y:S02]  /*109b0*/  SHF.R.U64 R33, R44, 0x10, R45.reuse ;  /* 0x000000102c217819 */ /* 0x100fe4000000122d */
[----:B------:R-:W-:Y:S02]  /*109c0*/  IADD3 R64, R65, R64, R106 ;  /* 0x0000004041407210 */ /* 0x000fe40007ffe06a */
[----:B------:R-:W-:Y:S02]  /*109d0*/  SHF.R.U32.HI R45, RZ, 0x10, R45 ;  /* 0x00000010ff2d7819 */ /* 0x000fe4000001162d */
[----:B------:R-:W-:Y:S01]  /*109e0*/  SHF.R.U64 R44, R46, 0x10, R47 ;  /* 0x000000102e2c7819 */ /* 0x000fe2000000122f */
[----:B------:R-:W-:Y:S01]  /*109f0*/  IMAD R69, R64, 0x2, R17 ;  /* 0x0000000240457824 */ /* 0x000fe200078e0211 */
[----:B------:R-:W-:Y:S01]  /*10a00*/  SHF.R.U32.HI R46, RZ, 0x10, R47 ;  /* 0x00000010ff2e7819 */ /* 0x000fe2000001162f */
[----:B------:R-:W-:Y:S01]  /*10a10*/  HADD2.F32 R90, -RZ, R45.H0_H0 ;  /* 0x2000002dff5a7230 */ /* 0x000fe20000004100 */
[----:B------:R-:W-:-:S02]  /*10a20*/  SHF.R.U64 R34, R34, 0x10, R35 ;  /* 0x0000001022227819 */ /* 0x000fc40000001223 */
[----:B------:R-:W1:Y:S01]  /*10a30*/  LDS.128 R64, [R69+0x12400] ;  /* 0x0124000045407984 */ /* 0x000e620000000c00 */
[----:B------:R-:W-:Y:S01]  /*10a40*/  SHF.R.U32.HI R35, RZ, 0x10, R35 ;  /* 0x00000010ff237819 */ /* 0x000fe20000011623 */
[--C-:B0-----:R-:W-:Y:S02]  /*10a50*/  HADD2.F32 R47, -RZ, R61.reuse.H0_H0 ;  /* 0x2000003dff2f7230 */ /* 0x101fe40000004100 */
[----:B------:R-:W-:Y:S02]  /*10a60*/  HADD2.F32 R61, -RZ, R61.H1_H1 ;  /* 0x3000003dff3d7230 */ /* 0x000fe40000004100 */
[----:B------:R-:W-:Y:S02]  /*10a70*/  HADD2.F32 R75, -RZ, R60.H0_H0 ;  /* 0x2000003cff4b7230 */ /* 0x000fe40000004100 */
[----:B------:R-:W-:Y:S02]  /*10a80*/  HADD2.F32 R78, -RZ, R62.H0_H0 ;  /* 0x2000003eff4e7230 */ /* 0x000fe40000004100 */
[----:B------:R-:W-:-:S02]  /*10a90*/  HADD2.F32 R81, -RZ, R63.H0_H0 ;  /* 0x2000003fff517230 */ /* 0x000fc40000004100 */
[----:B------:R-:W-:Y:S02]  /*10aa0*/  HADD2.F32 R63, -RZ, R63.H1_H1 ;  /* 0x3000003fff3f7230 */ /* 0x000fe40000004100 */
[----:B------:R-:W-:Y:S02]  /*10ab0*/  HADD2.F32 R60, -RZ, R60.H1_H1 ;  /* 0x3000003cff3c7230 */ /* 0x000fe40000004100 */
[--C-:B-1----:R-:W-:Y:S02]  /*10ac0*/  HADD2.F32 R101, -RZ, R65.reuse.H0_H0 ;  /* 0x20000041ff657230 */ /* 0x102fe40000004100 */
[----:B------:R-:W-:Y:S02]  /*10ad0*/  HADD2.F32 R89, -RZ, R65.H1_H1 ;  /* 0x30000041ff597230 */ /* 0x000fe40000004100 */
[----:B------:R-:W-:Y:S02]  /*10ae0*/  HADD2.F32 R87, -RZ, R64.H0_H0 ;  /* 0x20000040ff577230 */ /* 0x000fe40000004100 */
[C---:B------:R-:W-:Y:S01]  /*10af0*/  FMUL.FTZ R102, R101.reuse, R88 ;  /* 0x0000005865667220 */ /* 0x040fe20000410000 */
[----:B------:R-:W-:Y:S01]  /*10b00*/  FMUL.FTZ R100, R101, R96 ;  /* 0x0000006065647220 */ /* 0x000fe20000410000 */
[----:B------:R-:W-:-:S02]  /*10b10*/  HADD2.F32 R65, -RZ, R66.H0_H0 ;  /* 0x20000042ff417230 */ /* 0x000fc40000004100 */
[C---:B------:R-:W-:Y:S01]  /*10b20*/  FFMA.FTZ R45, R47.reuse, R96, -R102 ;  /* 0x000000602f2d7223 */ /* 0x040fe20000010866 */
[----:B------:R-:W-:Y:S02]  /*10b30*/  HADD2.F32 R96, -RZ, R74.H0_H0 ;  /* 0x2000004aff607230 */ /* 0x000fe40000004100 */
[----:B------:R-:W-:Y:S01]  /*10b40*/  FFMA.FTZ R88, R47, R88, R100 ;  /* 0x000000582f587223 */ /* 0x000fe20000010064 */
[--C-:B------:R-:W-:Y:S02]  /*10b50*/  HADD2.F32 R74, -RZ, R104.reuse.H1_H1 ;  /* 0x30000068ff4a7230 */ /* 0x100fe40000004100 */
[C---:B------:R-:W-:Y:S01]  /*10b60*/  FMUL.FTZ R102, R89.reuse, R90 ;  /* 0x0000005a59667220 */ /* 0x040fe20000410000 */
[----:B------:R-:W-:Y:S02]  /*10b70*/  HADD2.F32 R100, -RZ, R104.H0_H0 ;  /* 0x20000068ff647230 */ /* 0x000fe40000004100 */
[----:B------:R-:W-:Y:S01]  /*10b80*/  FMUL.FTZ R104, R89, R96 ;  /* 0x0000006059687220 */ /* 0x000fe20000410000 */
[----:B------:R-:W-:-:S02]  /*10b90*/  HADD2.F32 R47, -RZ, R105.H1_H1 ;  /* 0x30000069ff2f7230 */ /* 0x000fc40000004100 */
[----:B------:R-:W-:Y:S01]  /*10ba0*/  FFMA.FTZ R96, R61, R96, -R102 ;  /* 0x000000603d607223 */ /* 0x000fe20000010866 */
[C---:B------:R-:W-:Y:S01]  /*10bb0*/  FMUL.FTZ R102, R87.reuse, R74 ;  /* 0x0000004a57667220 */ /* 0x040fe20000410000 */
[----:B------:R-:W-:Y:S01]  /*10bc0*/  FMUL.FTZ R89, R87, R100 ;  /* 0x0000006457597220 */ /* 0x000fe20000410000 */
[----:B------:R-:W-:Y:S02]  /*10bd0*/  HADD2.F32 R86, -RZ, R67.H0_H0 ;  /* 0x20000043ff567230 */ /* 0x000fe40000004100 */
[----:B------:R-:W-:Y:S01]  /*10be0*/  FFMA.FTZ R61, R61, R90, R104 ;  /* 0x0000005a3d3d7223 */ /* 0x000fe20000010068 */
[C---:B------:R-:W-:Y:S01]  /*10bf0*/  FFMA.FTZ R87, R75.reuse, R100, -R102 ;  /* 0x000000644b577223 */ /* 0x040fe20000010866 */
[----:B------:R-:W-:Y:S01]  /*10c00*/  FFMA.FTZ R74, R75, R74, R89 ;  /* 0x0000004a4b4a7223 */ /* 0x000fe20000010059 */
[----:B------:R-:W-:Y:S02]  /*10c10*/  HADD2.F32 R75, -RZ, R103.H1_H1 ;  /* 0x30000067ff4b7230 */ /* 0x000fe40000004100 */
[----:B------:R-:W-:Y:S01]  /*10c20*/  FMUL.FTZ R89, R65, R47 ;  /* 0x0000002f41597220 */ /* 0x000fe20000410000 */
[----:B------:R-:W-:-:S02]  /*10c30*/  HADD2.F32 R105, -RZ, R105.H0_H0 ;  /* 0x20000069ff697230 */ /* 0x000fc40000004100 */
[----:B------:R-:W-:Y:S02]  /*10c40*/  HADD2.F32 R103, -RZ, R103.H0_H0 ;  /* 0x20000067ff677230 */ /* 0x000fe40000004100 */
[----:B------:R-:W-:Y:S02]  /*10c50*/  HADD2.F32 R67, -RZ, R67.H1_H1 ;  /* 0x30000043ff437230 */ /* 0x000fe40000004100 */
[----:B------:R-:W-:Y:S01]  /*10c60*/  FMUL.FTZ R101, R65, R105 ;  /* 0x0000006941657220 */ /* 0x000fe20000410000 */
[----:B------:R-:W-:Y:S02]  /*10c70*/  HADD2.F32 R90, -RZ, R46.H0_H0 ;  /* 0x2000002eff5a7230 */ /* 0x000fe40000004100 */
[C---:B------:R-:W-:Y:S01]  /*10c80*/  FMUL.FTZ R102, R86.reuse, R103 ;  /* 0x0000006756667220 */ /* 0x040fe20000410000 */
[----:B------:R-:W-:Y:S02]  /*10c90*/  HADD2.F32 R100, -RZ, R35.H0_H0 ;  /* 0x20000023ff647230 */ /* 0x000fe40000004100 */
[----:B------:R-:W-:Y:S01]  /*10ca0*/  FMUL.FTZ R86, R86, R75 ;  /* 0x0000004b56567220 */ /* 0x000fe20000410000 */
[C---:B------:R-:W-:Y:S01]  /*10cb0*/  FFMA.FTZ R46, R78.reuse, R47, R101 ;  /* 0x0000002f4e2e7223 */ /* 0x040fe20000010065 */
[----:B------:R-:W-:Y:S01]  /*10cc0*/  FFMA.FTZ R65, R78, R105, -R89 ;  /* 0x000000694e417223 */ /* 0x000fe20000010859 */
[C---:B------:R-:W-:Y:S01]  /*10cd0*/  FFMA.FTZ R35, R81.reuse, R75, -R102 ;  /* 0x0000004b51237223 */ /* 0x040fe20000010866 */
[----:B------:R-:W-:Y:S01]  /*10ce0*/  FFMA.FTZ R47, R81, R103, R86 ;  /* 0x00000067512f7223 */ /* 0x000fe20000010056 */
[----:B------:R-:W-:-:S02]  /*10cf0*/  HADD2.F32 R64, -RZ, R64.H1_H1 ;  /* 0x30000040ff407230 */ /* 0x000fc40000004100 */
[C---:B------:R-:W-:Y:S01]  /*10d00*/  FMUL.FTZ R78, R67.reuse, R90 ;  /* 0x0000005a434e7220 */ /* 0x040fe20000410000 */
[----:B------:R-:W-:Y:S02]  /*10d10*/  HADD2.F32 R66, -RZ, R66.H1_H1 ;  /* 0x30000042ff427230 */ /* 0x000fe40000004100 */
[-C--:B------:R-:W-:Y:S01]  /*10d20*/  FMUL.FTZ R86, R67, R100.reuse ;  /* 0x0000006443567220 */ /* 0x080fe20000410000 */
[----:B------:R-:W-:Y:S02]  /*10d30*/  HADD2.F32 R75, -RZ, R33.H0_H0 ;  /* 0x20000021ff4b7230 */ /* 0x000fe40000004100 */
[C---:B------:R-:W-:Y:S01]  /*10d40*/  FFMA.FTZ R78, R63.reuse, R100, -R78 ;  /* 0x000000643f4e7223 */ /* 0x040fe2000001084e */
[----:B------:R-:W-:Y:S02]  /*10d50*/  HADD2.F32 R81, -RZ, R44.H0_H0 ;  /* 0x2000002cff517230 */ /* 0x000fe40000004100 */
[----:B------:R-:W-:Y:S01]  /*10d60*/  FFMA.FTZ R86, R63, R90, R86 ;  /* 0x0000005a3f567223 */ /* 0x000fe20000010056 */
[----:B------:R-:W-:-:S02]  /*10d70*/  HADD2.F32 R33, -RZ, R32.H0_H0 ;  /* 0x20000020ff217230 */ /* 0x000fc40000004100 */
[----:B------:R-:W-:Y:S01]  /*10d80*/  FMUL.FTZ R63, R64, R75 ;  /* 0x0000004b403f7220 */ /* 0x000fe20000410000 */
[----:B------:R-:W-:Y:S02]  /*10d90*/  HADD2.F32 R67, -RZ, R34.H0_H0 ;  /* 0x20000022ff437230 */ /* 0x000fe40000004100 */
[----:B------:R-:W-:Y:S01]  /*10da0*/  FMUL.FTZ R89, R66, R81 ;  /* 0x0000005142597220 */ /* 0x000fe20000410000 */
[----:B------:R-:W-:Y:S02]  /*10db0*/  HADD2.F32 R62, -RZ, R62.H1_H1 ;  /* 0x3000003eff3e7230 */ /* 0x000fe40000004100 */
[-C--:B------:R-:W-:Y:S01]  /*10dc0*/  FMUL.FTZ R64, R64, R33.reuse ;  /* 0x0000002140407220 */ /* 0x080fe20000410000 */
[----:B------:R-:W-:Y:S01]  /*10dd0*/  FFMA.FTZ R32, R60, R33, -R63 ;  /* 0x000000213c207223 */ /* 0x000fe2000001083f */
[----:B------:R-:W-:Y:S01]  /*10de0*/  FMUL.FTZ R66, R66, R67 ;  /* 0x0000004342427220 */ /* 0x000fe20000410000 */
[----:B------:R-:W-:Y:S01]  /*10df0*/  F2FP.F16.F32.PACK_AB R35, R78, R35 ;  /* 0x000000234e23723e */ /* 0x000fe200000000ff */
[----:B------:R-:W-:Y:S01]  /*10e00*/  FFMA.FTZ R34, R62, R67, -R89 ;  /* 0x000000433e227223 */ /* 0x000fe20000010859 */
[----:B------:R-:W-:Y:S01]  /*10e10*/  FFMA.FTZ R75, R60, R75, R64 ;  /* 0x0000004b3c4b7223 */ /* 0x000fe20000010040 */
[----:B------:R-:W-:Y:S01]  /*10e20*/  FFMA.FTZ R81, R62, R81, R66 ;  /* 0x000000513e517223 */ /* 0x000fe20000010042 */
        /* <DEDUP_REMOVED lines=9> */
.L_x_1737:
[----:B------:R-:W-:Y:S05]  /*10ec0*/  BSYNC B2 ;  /* 0x0000000000027941 */ /* 0x000fea0003800000 */
.L_x_1736:
[----:B------:R-:W-:Y:S04]  /*10ed0*/  BSSY B2, `(.L_x_1738) ;  /* 0x000006b000027945 */ /* 0x000fe80003800000 */
[----:B------:R-:W-:Y:S05]  /*10ee0*/  @P1 BRA `(.L_x_1739) ;  /* 0x0000000400a41947 */ /* 0x000fea0003800000 */
[----:B-1----:R-:W2:Y:S01]  /*10ef0*/  LDL R21, [R1+0x58] ;  /* 0x0000580001157983 */ /* 0x002ea20000100800 */
[--C-:B------:R-:W-:Y:S01]  /*10f00*/  HADD2.F32 R75, -RZ, R98.reuse.H1_H1 ;  /* 0x30000062ff4b7230 */ /* 0x100fe20000004100 */
[----:B------:R-:W-:Y:S01]  /*10f10*/  SHF.R.U32.HI R64, RZ, 0x10, R29 ;  /* 0x00000010ff407819 */ /* 0x000fe2000001161d */
[--C-:B------:R-:W-:Y:S01]  /*10f20*/  HADD2.F32 R81, -RZ, R95.reuse.H1_H1 ;  /* 0x3000005fff517230 */ /* 0x100fe20000004100 */
[----:B------:R-:W-:Y:S01]  /*10f30*/  SHF.R.U32.HI R87, RZ, 0x10, R41 ;  /* 0x00000010ff577819 */ /* 0x000fe20000011629 */
[----:B------:R-:W-:Y:S01]  /*10f40*/  HADD2.F32 R78, -RZ, R95.H0_H0 ;  /* 0x2000005fff4e7230 */ /* 0x000fe20000004100 */
[----:B------:R-:W-:Y:S01]  /*10f50*/  SHF.R.U64 R28, R28, 0x10, R29 ;  /* 0x000000101c1c7819 */ /* 0x000fe2000000121d */
[----:B------:R-:W-:Y:S01]  /*10f60*/  HADD2.F32 R98, -RZ, R98.H0_H0 ;  /* 0x20000062ff627230 */ /* 0x000fe20000004100 */
[----:B------:R-:W-:Y:S01]  /*10f70*/  SHF.R.U64 R29, R40, 0x10, R41 ;  /* 0x00000010281d7819 */ /* 0x000fe20000001229 */
[----:B------:R-:W-:Y:S01]  /*10f80*/  HADD2.F32 R87, -RZ, R87.H0_H0 ;  /* 0x20000057ff577230 */ /* 0x000fe20000004100 */
[--C-:B------:R-:W-:Y:S01]  /*10f90*/  SHF.R.U64 R30, R30, 0x10, R31.reuse ;  /* 0x000000101e1e7819 */ /* 0x100fe2000000121f */
[--C-:B------:R-:W-:Y:S01]  /*10fa0*/  HADD2.F32 R86, -RZ, R97.reuse.H0_H0 ;  /* 0x20000061ff567230 */ /* 0x100fe20000004100 */
[----:B------:R-:W-:Y:S01]  /*10fb0*/  SHF.R.U32.HI R40, RZ, 0x10, R31 ;  /* 0x00000010ff287819 */ /* 0x000fe2000001161f */
[----:B------:R-:W-:Y:S01]  /*10fc0*/  HADD2.F32 R88, -RZ, R97.H1_H1 ;  /* 0x30000061ff587230 */ /* 0x000fe20000004100 */
[----:B------:R-:W-:-:S02]  /*10fd0*/  SHF.R.U64 R31, R42, 0x10, R43 ;  /* 0x000000102a1f7819 */ /* 0x000fc4000000122b */
[----:B------:R-:W-:Y:S01]  /*10fe0*/  SHF.R.U32.HI R42, RZ, 0x10, R43 ;  /* 0x00000010ff2a7819 */ /* 0x000fe2000001162b */
[----:B------:R-:W-:-:S04]  /*10ff0*/  HADD2.F32 R40, -RZ, R40.H0_H0 ;  /* 0x20000028ff287230 */ /* 0x000fc80000004100 */
[----:B------:R-:W-:Y:S01]  /*11000*/  HADD2.F32 R42, -RZ, R42.H0_H0 ;  /* 0x2000002aff2a7230 */ /* 0x000fe20000004100 */
[----:B--2---:R-:W-:Y:S02]  /*11010*/  R2UR UR4, R21 ;  /* 0x00000000150472ca */ /* 0x004fe400000e0000 */
[----:B------:R-:W-:-:S04]  /*11020*/  SHF.R.S32.HI R21, RZ, 0x1f, R196 ;  /* 0x0000001fff157819 */ /* 0x000fc800000114c4 */
[CC--:B------:R-:W-:Y:S02]  /*11030*/  LEA.HI R33, R21.reuse, R196.reuse, RZ, 0x6 ;  /* 0x000000c415217211 */ /* 0x0c0fe400078f30ff */
[----:B------:R-:W-:Y:S02]  /*11040*/  LEA.HI R32, R21, R196, RZ, 0x3 ;  /* 0x000000c415207211 */ /* 0x000fe400078f18ff */
[----:B------:R-:W-:Y:S01]  /*11050*/  LEA.HI R21, R3, R203, RZ, 0x1d ;  /* 0x000000cb03157211 */ /* 0x000fe200078fe8ff */
[----:B------:R-:W-:Y:S01]  /*11060*/  IMAD.SHL.U32 R33, R33, 0x80, RZ ;  /* 0x0000008021217824 */ /* 0x000fe200078e00ff */
[----:B------:R-:W-:Y:S02]  /*11070*/  LOP3.LUT R32, R229, 0x38, R32, 0xf8, !PT ;  /* 0x00000038e5207812 */ /* 0x000fe400078ef820 */
[----:B------:R-:W-:Y:S02]  /*11080*/  SHF.R.S32.HI R34, RZ, 0x1f, R21 ;  /* 0x0000001fff227819 */ /* 0x000fe40000011415 */
[----:B------:R-:W-:-:S02]  /*11090*/  LOP3.LUT R44, R32, R107, RZ, 0x3c, !PT ;  /* 0x0000006b202c7212 */ /* 0x000fc400078e3cff */
[----:B------:R-:W-:Y:S02]  /*110a0*/  LEA.HI R34, R34, R21, RZ, 0x3 ;  /* 0x0000001522227211 */ /* 0x000fe400078f18ff */
[----:B------:R-:W-:Y:S02]  /*110b0*/  SHF.L.U32 R32, R21, 0x3, RZ ;  /* 0x0000000315207819 */ /* 0x000fe400000006ff */
[----:B------:R-:W-:Y:S01]  /*110c0*/  LOP3.LUT R33, R33, 0xffffe000, RZ, 0xc0, !PT ;  /* 0xffffe00021217812 */ /* 0x000fe200078ec0ff */
[----:B------:R-:W-:Y:S01]  /*110d0*/  IMAD.SHL.U32 R34, R34, 0x400, RZ ;  /* 0x0000040022227824 */ /* 0x000fe200078e00ff */
[----:B------:R-:W-:Y:S02]  /*110e0*/  LOP3.LUT R32, R229, 0x38, R32, 0xf8, !PT ;  /* 0x00000038e5207812 */ /* 0x000fe400078ef820 */
[----:B-----5:R-:W-:Y:S02]  /*110f0*/  IADD3 R21, R44, R33, R106 ;  /* 0x000000212c157210 */ /* 0x020fe40007ffe06a */
[----:B------:R-:W-:-:S02]  /*11100*/  LOP3.LUT R45, R32, R107, RZ, 0x3c, !PT ;  /* 0x0000006b202d7212 */ /* 0x000fc400078e3cff */
[----:B------:R-:W-:Y:S02]  /*11110*/  LOP3.LUT R44, R34, 0x7fffe000, RZ, 0xc0, !PT ;  /* 0x7fffe000222c7812 */ /* 0x000fe400078ec0ff */
[----:B------:R-:W-:Y:S02]  /*11120*/  LEA R21, R21, UR4, 0x1 ;  /* 0x0000000415157c11 */ /* 0x000fe4000f8e08ff */
[----:B------:R-:W-:-:S03]  /*11130*/  IADD3 R44, R45, R44, R106 ;  /* 0x0000002c2d2c7210 */ /* 0x000fc60007ffe06a */
[----:B------:R-:W1:Y:S02]  /*11140*/  LDS.128 R32, [R21] ;  /* 0x0000000015207984 */ /* 0x000e640000000c00 */
[----:B0-----:R-:W-:-:S05]  /*11150*/  IMAD R60, R44, 0x2, R17 ;  /* 0x000000022c3c7824 */ /* 0x001fca00078e0211 */
[----:B------:R-:W0:Y:S01]  /*11160*/  LDS.128 R44, [R60+0x12400] ;  /* 0x012400003c2c7984 */ /* 0x000e220000000c00 */
[--C-:B-1----:R-:W-:Y:S02]  /*11170*/  HADD2.F32 R66, -RZ, R33.reuse.H0_H0 ;  /* 0x20000021ff427230 */ /* 0x102fe40000004100 */
[----:B------:R-:W-:Y:S02]  /*11180*/  HADD2.F32 R43, -RZ, R32.H0_H0 ;  /* 0x20000020ff2b7230 */ /* 0x000fe40000004100 */
[----:B------:R-:W-:Y:S02]  /*11190*/  HADD2.F32 R62, -RZ, R33.H1_H1 ;  /* 0x30000021ff3e7230 */ /* 0x000fe40000004100 */
[----:B------:R-:W-:Y:S02]  /*111a0*/  HADD2.F32 R33, -RZ, R34.H0_H0 ;  /* 0x20000022ff217230 */ /* 0x000fe40000004100 */
[--C-:B0-----:R-:W-:Y:S02]  /*111b0*/  HADD2.F32 R69, -RZ, R45.reuse.H0_H0 ;  /* 0x2000002dff457230 */ /* 0x101fe40000004100 */
[----:B------:R-:W-:-:S02]  /*111c0*/  HADD2.F32 R74, -RZ, R45.H1_H1 ;  /* 0x3000002dff4a7230 */ /* 0x000fc40000004100 */
[--C-:B------:R-:W-:Y:S02]  /*111d0*/  HADD2.F32 R61, -RZ, R47.reuse.H0_H0 ;  /* 0x2000002fff3d7230 */ /* 0x100fe40000004100 */
        /* <DEDUP_REMOVED lines=8> */
[C---:B------:R-:W-:Y:S01]  /*11260*/  FMUL.FTZ R66, R67.reuse, R78 ;  /* 0x0000004e43427220 */ /* 0x040fe20000410000 */
[-C--:B------:R-:W-:Y:S01]  /*11270*/  FMUL.FTZ R67, R67, R98.reuse ;  /* 0x0000006243437220 */ /* 0x080fe20000410000 */
[C---:B------:R-:W-:Y:S01]  /*11280*/  FMUL.FTZ R75, R74.reuse, R87 ;  /* 0x000000574a4b7220 */ /* 0x040fe20000410000 */
[----:B------:R-:W-:Y:S01]  /*11290*/  FMUL.FTZ R81, R74, R69 ;  /* 0x000000454a517220 */ /* 0x000fe20000410000 */
[--C-:B------:R-:W-:Y:S02]  /*112a0*/  HADD2.F32 R74, -RZ, R99.reuse.H0_H0 ;  /* 0x20000063ff4a7230 */ /* 0x100fe40000004100 */
[C---:B------:R-:W-:Y:S01]  /*112b0*/  FFMA.FTZ R66, R43.reuse, R98, -R66 ;  /* 0x000000622b427223 */ /* 0x040fe20000010842 */
[----:B------:R-:W-:Y:S01]  /*112c0*/  FFMA.FTZ R43, R43, R78, R67 ;  /* 0x0000004e2b2b7223 */ /* 0x000fe20000010043 */
[C---:B------:R-:W-:Y:S01]  /*112d0*/  FMUL.FTZ R90, R65.reuse, R86 ;  /* 0x00000056415a7220 */ /* 0x040fe20000410000 */
[----:B------:R-:W-:Y:S02]  /*112e0*/  HADD2.F32 R78, -RZ, R99.H1_H1 ;  /* 0x30000063ff4e7230 */ /* 0x000fe40000004100 */
[----:B------:R-:W-:Y:S01]  /*112f0*/  FMUL.FTZ R96, R65, R74 ;  /* 0x0000004a41607220 */ /* 0x000fe20000410000 */
[----:B------:R-:W-:-:S02]  /*11300*/  HADD2.F32 R41, -RZ, R35.H0_H0 ;  /* 0x20000023ff297230 */ /* 0x000fc40000004100 */
[----:B------:R-:W-:Y:S01]  /*11310*/  FFMA.FTZ R65, R33, R74, -R90 ;  /* 0x0000004a21417223 */ /* 0x000fe2000001085a */
[C---:B------:R-:W-:Y:S01]  /*11320*/  FMUL.FTZ R74, R61.reuse, R88 ;  /* 0x000000583d4a7220 */ /* 0x040fe20000410000 */
[----:B------:R-:W-:Y:S01]  /*11330*/  FMUL.FTZ R61, R61, R78 ;  /* 0x0000004e3d3d7220 */ /* 0x000fe20000410000 */
[----:B------:R-:W-:Y:S02]  /*11340*/  HADD2.F32 R35, -RZ, R35.H1_H1 ;  /* 0x30000023ff237230 */ /* 0x000fe40000004100 */
[----:B------:R-:W-:Y:S01]  /*11350*/  FFMA.FTZ R96, R33, R86, R96 ;  /* 0x0000005621607223 */ /* 0x000fe20000010060 */
[C---:B------:R-:W-:Y:S01]  /*11360*/  FFMA.FTZ R74, R41.reuse, R78, -R74 ;  /* 0x0000004e294a7223 */ /* 0x040fe2000001084a */
[----:B------:R-:W-:Y:S01]  /*11370*/  FFMA.FTZ R88, R41, R88, R61 ;  /* 0x0000005829587223 */ /* 0x000fe2000001003d */
[----:B------:R-:W-:Y:S02]  /*11380*/  HADD2.F32 R44, -RZ, R44.H1_H1 ;  /* 0x3000002cff2c7230 */ /* 0x000fe40000004100 */
[----:B------:R-:W-:Y:S01]  /*11390*/  FMUL.FTZ R86, R63, R42 ;  /* 0x0000002a3f567220 */ /* 0x000fe20000410000 */
[----:B------:R-:W-:-:S02]  /*113a0*/  HADD2.F32 R46, -RZ, R46.H1_H1 ;  /* 0x3000002eff2e7230 */ /* 0x000fc40000004100 */
[-C--:B------:R-:W-:Y:S01]  /*113b0*/  FMUL.FTZ R78, R63, R40.reuse ;  /* 0x000000283f4e7220 */ /* 0x080fe20000410000 */
[----:B------:R-:W-:Y:S02]  /*113c0*/  HADD2.F32 R33, -RZ, R29.H0_H0 ;  /* 0x2000001dff217230 */ /* 0x000fe40000004100 */
[----:B------:R-:W-:Y:S01]  /*113d0*/  FFMA.FTZ R64, R62, R69, -R75 ;  /* 0x000000453e407223 */ /* 0x000fe2000001084b */
[----:B------:R-:W-:Y:S02]  /*113e0*/  HADD2.F32 R41, -RZ, R31.H0_H0 ;  /* 0x2000001fff297230 */ /* 0x000fe40000004100 */
[C---:B------:R-:W-:Y:S01]  /*113f0*/  FFMA.FTZ R67, R35.reuse, R40, -R86 ;  /* 0x0000002823437223 */ /* 0x040fe20000010856 */
[----:B------:R-:W-:Y:S02]  /*11400*/  HADD2.F32 R29, -RZ, R28.H0_H0 ;  /* 0x2000001cff1d7230 */ /* 0x000fe40000004100 */
[----:B------:R-:W-:Y:S01]  /*11410*/  FFMA.FTZ R69, R35, R42, R78 ;  /* 0x0000002a23457223 */ /* 0x000fe2000001004e */
[----:B------:R-:W-:-:S02]  /*11420*/  HADD2.F32 R31, -RZ, R30.H0_H0 ;  /* 0x2000001eff1f7230 */ /* 0x000fc40000004100 */
[----:B------:R-:W-:Y:S01]  /*11430*/  FMUL.FTZ R35, R44, R33 ;  /* 0x000000212c237220 */ /* 0x000fe20000410000 */
[----:B------:R-:W-:Y:S02]  /*11440*/  HADD2.F32 R32, -RZ, R32.H1_H1 ;  /* 0x30000020ff207230 */ /* 0x000fe40000004100 */
[----:B------:R-:W-:Y:S01]  /*11450*/  FMUL.FTZ R63, R46, R41 ;  /* 0x000000292e3f7220 */ /* 0x000fe20000410000 */
[----:B------:R-:W-:Y:S02]  /*11460*/  HADD2.F32 R34, -RZ, R34.H1_H1 ;  /* 0x30000022ff227230 */ /* 0x000fe40000004100 */
[----:B------:R-:W-:Y:S01]  /*11470*/  FMUL.FTZ R44, R44, R29 ;  /* 0x0000001d2c2c7220 */ /* 0x000fe20000410000 */
[----:B------:R-:W-:Y:S01]  /*11480*/  FMUL.FTZ R46, R46, R31 ;  /* 0x0000001f2e2e7220 */ /* 0x000fe20000410000 */
[----:B------:R-:W-:Y:S01]  /*11490*/  FFMA.FTZ R61, R32, R29, -R35 ;  /* 0x0000001d203d7223 */ /* 0x000fe20000010823 */
[----:B------:R-:W-:Y:S01]  /*114a0*/  FFMA.FTZ R62, R62, R87, R81 ;  /* 0x000000573e3e7223 */ /* 0x000fe20000010051 */
[----:B------:R-:W-:Y:S01]  /*114b0*/  FFMA.FTZ R30, R34, R31, -R63 ;  /* 0x0000001f221e7223 */ /* 0x000fe2000001083f */
        /* <DEDUP_REMOVED lines=12> */
.L_x_1739:
[----:B------:R-:W-:Y:S05]  /*11580*/  BSYNC B2 ;  /* 0x0000000000027941 */ /* 0x000fea0003800000 */
.L_x_1738:
[----:B------:R-:W-:Y:S05]  /*11590*/  @P2 BRA `(.L_x_1735) ;  /* 0x0000000400a42947 */ /* 0x000fea0003800000 */
[----:B-12---:R-:W2:Y:S01]  /*115a0*/  LDL R21, [R1+0x58] ;  /* 0x0000580001157983 */ /* 0x006ea20000100800 */
[----:B------:R-:W-:Y:S01]  /*115b0*/  SHF.R.S32.HI R28, RZ, 0x1f, R195 ;  /* 0x0000001fff1c7819 */ /* 0x000fe200000114c3 */
[----:B0-----:R-:W-:Y:S01]  /*115c0*/  HADD2.F32 R60, -RZ, R82.H1_H1 ;  /* 0x30000052ff3c7230 */ /* 0x001fe20000004100 */
[----:B------:R-:W-:Y:S01]  /*115d0*/  LEA.HI R3, R3, R204, RZ, 0x1d ;  /* 0x000000cc03037211 */ /* 0x000fe200078fe8ff */
[----:B------:R-:W-:Y:S01]  /*115e0*/  HADD2.F32 R46, -RZ, R84.H1_H1 ;  /* 0x30000054ff2e7230 */ /* 0x000fe20000004100 */
[----:B------:R-:W-:Y:S01]  /*115f0*/  SHF.R.U64 R24, R24, 0x10, R25 ;  /* 0x0000001018187819 */ /* 0x000fe20000001219 */
[----:B------:R-:W-:Y:S01]  /*11600*/  HADD2.F32 R82, -RZ, R82.H0_H0 ;  /* 0x20000052ff527230 */ /* 0x000fe20000004100 */
[----:B------:R-:W-:Y:S01]  /*11610*/  SHF.R.S32.HI R30, RZ, 0x1f, R3 ;  /* 0x0000001fff1e7819 */ /* 0x000fe20000011403 */
[----:B------:R-:W-:Y:S01]  /*11620*/  HADD2.F32 R84, -RZ, R84.H0_H0 ;  /* 0x20000054ff547230 */ /* 0x000fe20000004100 */
[----:B------:R-:W-:Y:S01]  /*11630*/  SHF.R.U32.HI R47, RZ, 0x10, R25 ;  /* 0x00000010ff2f7819 */ /* 0x000fe20000011619 */
[----:B------:R-:W-:Y:S01]  /*11640*/  HADD2.F32 R24, -RZ, R24.H0_H0 ;  /* 0x20000018ff187230 */ /* 0x000fe20000004100 */
[----:B------:R-:W-:-:S02]  /*11650*/  LEA.HI R30, R30, R3, RZ, 0x3 ;  /* 0x000000031e1e7211 */ /* 0x000fc400078f18ff */
[----:B------:R-:W-:Y:S02]  /*11660*/  SHF.R.U64 R25, R26, 0x10, R27 ;  /* 0x000000101a197819 */ /* 0x000fe4000000121b */
[--C-:B------:R-:W-:Y:S01]  /*11670*/  SHF.R.U64 R26, R38, 0x10, R39.reuse ;  /* 0x00000010261a7819 */ /* 0x100fe20000001227 */
[----:B------:R-:W-:Y:S01]  /*11680*/  IMAD.SHL.U32 R30, R30, 0x400, RZ ;  /* 0x000004001e1e7824 */ /* 0x000fe200078e00ff */
[----:B------:R-:W-:Y:S01]  /*11690*/  SHF.R.U32.HI R65, RZ, 0x10, R39 ;  /* 0x00000010ff417819 */ /* 0x000fe20000011627 */
[----:B------:R-:W-:Y:S01]  /*116a0*/  HADD2.F32 R25, -RZ, R25.H0_H0 ;  /* 0x20000019ff197230 */ /* 0x000fe20000004100 */
[----:B------:R-:W-:Y:S02]  /*116b0*/  SHF.R.U32.HI R62, RZ, 0x10, R37 ;  /* 0x00000010ff3e7819 */ /* 0x000fe40000011625 */
[----:B------:R-:W-:Y:S02]  /*116c0*/  SHF.R.U32.HI R40, RZ, 0x10, R27 ;  /* 0x00000010ff287819 */ /* 0x000fe4000001161b */
[----:B------:R-:W-:Y:S01]  /*116d0*/  SHF.R.U64 R36, R36, 0x10, R37 ;  /* 0x0000001024247819 */ /* 0x000fe20000001225 */
[----:B------:R-:W-:-:S02]  /*116e0*/  HADD2.F32 R62, -RZ, R62.H0_H0 ;  /* 0x2000003eff3e7230 */ /* 0x000fc40000004100 */
[----:B------:R-:W-:Y:S02]  /*116f0*/  HADD2.F32 R40, -RZ, R40.H0_H0 ;  /* 0x20000028ff287230 */ /* 0x000fe40000004100 */
[----:B------:R-:W-:Y:S01]  /*11700*/  HADD2.F32 R36, -RZ, R36.H0_H0 ;  /* 0x20000024ff247230 */ /* 0x000fe20000004100 */
[----:B--2---:R-:W-:Y:S02]  /*11710*/  R2UR UR4, R21 ;  /* 0x00000000150472ca */ /* 0x004fe400000e0000 */
[CC--:B------:R-:W-:Y:S02]  /*11720*/  LEA.HI R21, R28.reuse, R195.reuse, RZ, 0x6 ;  /* 0x000000c31c157211 */ /* 0x0c0fe400078f30ff */
[----:B------:R-:W-:-:S03]  /*11730*/  LEA.HI R28, R28, R195, RZ, 0x3 ;  /* 0x000000c31c1c7211 */ /* 0x000fc600078f18ff */
[----:B------:R-:W-:Y:S01]  /*11740*/  IMAD.SHL.U32 R21, R21, 0x80, RZ ;  /* 0x0000008015157824 */ /* 0x000fe200078e00ff */
[----:B------:R-:W-:-:S04]  /*11750*/  LOP3.LUT R28, R229, 0x38, R28, 0xf8, !PT ;  /* 0x00000038e51c7812 */ /* 0x000fc800078ef81c */
[----:B------:R-:W-:Y:S01]  /*11760*/  LOP3.LUT R32, R28, R107, RZ, 0x3c, !PT ;  /* 0x0000006b1c207212 */ /* 0x000fe200078e3cff */
[----:B------:R-:W-:Y:S01]  /*11770*/  IMAD.SHL.U32 R28, R3, 0x8, RZ ;  /* 0x00000008031c7824 */ /* 0x000fe200078e00ff */
[----:B------:R-:W-:-:S04]  /*11780*/  LOP3.LUT R21, R21, 0xffffe000, RZ, 0xc0, !PT ;  /* 0xffffe00015157812 */ /* 0x000fc800078ec0ff */
[----:B------:R-:W-:Y:S02]  /*11790*/  LOP3.LUT R28, R229, 0x38, R28, 0xf8, !PT ;  /* 0x00000038e51c7812 */ /* 0x000fe400078ef81c */
[--C-:B-----5:R-:W-:Y:S02]  /*117a0*/  IADD3 R3, R32, R21, R106.reuse ;  /* 0x0000001520037210 */ /* 0x120fe40007ffe06a */
[----:B------:R-:W-:Y:S02]  /*117b0*/  LOP3.LUT R32, R28, R107, RZ, 0x3c, !PT ;  /* 0x0000006b1c207212 */ /* 0x000fe400078e3cff */
[----:B------:R-:W-:Y:S02]  /*117c0*/  LOP3.LUT R21, R30, 0x7fffe000, RZ, 0xc0, !PT ;  /* 0x7fffe0001e157812 */ /* 0x000fe400078ec0ff */
[----:B------:R-:W-:Y:S02]  /*117d0*/  LEA R3, R3, UR4, 0x1 ;  /* 0x0000000403037c11 */ /* 0x000fe4000f8e08ff */
[----:B------:R-:W-:-:S03]  /*117e0*/  IADD3 R32, R32, R21, R106 ;  /* 0x0000001520207210 */ /* 0x000fc60007ffe06a */
[----:B------:R-:W0:Y:S02]  /*117f0*/  LDS.128 R28, [R3] ;  /* 0x00000000031c7984 */ /* 0x000e240000000c00 */
[----:B------:R-:W-:-:S05]  /*11800*/  IMAD R21, R32, 0x2, R17 ;  /* 0x0000000220157824 */ /* 0x000fca00078e0211 */
[----:B------:R-:W1:Y:S01]  /*11810*/  LDS.128 R32, [R21+0x12400] ;  /* 0x0124000015207984 */ /* 0x000e620000000c00 */
[--C-:B0-----:R-:W-:Y:S02]  /*11820*/  HADD2.F32 R39, -RZ, R29.reuse.H0_H0 ;  /* 0x2000001dff277230 */ /* 0x101fe40000004100 */
[----:B------:R-:W-:Y:S02]  /*11830*/  HADD2.F32 R41, -RZ, R29.H1_H1 ;  /* 0x3000001dff297230 */ /* 0x000fe40000004100 */
[----:B------:R-:W-:Y:S02]  /*11840*/  HADD2.F32 R38, -RZ, R28.H0_H0 ;  /* 0x2000001cff267230 */ /* 0x000fe40000004100 */
[----:B------:R-:W-:Y:S02]  /*11850*/  HADD2.F32 R42, -RZ, R30.H0_H0 ;  /* 0x2000001eff2a7230 */ /* 0x000fe40000004100 */
[--C-:B-1----:R-:W-:Y:S02]  /*11860*/  HADD2.F32 R29, -RZ, R33.reuse.H0_H0 ;  /* 0x20000021ff1d7230 */ /* 0x102fe40000004100 */
[----:B------:R-:W-:-:S02]  /*11870*/  HADD2.F32 R43, -RZ, R33.H1_H1 ;  /* 0x30000021ff2b7230 */ /* 0x000fc40000004100 */
[--C-:B------:R-:W-:Y:S02]  /*11880*/  HADD2.F32 R33, -RZ, R32.reuse.H0_H0 ;  /* 0x20000020ff217230 */ /* 0x100fe40000004100 */
[C---:B------:R-:W-:Y:S01]  /*11890*/  FMUL.FTZ R64, R29.reuse, R46 ;  /* 0x0000002e1d407220 */ /* 0x040fe20000410000 */
[----:B------:R-:W-:Y:S02]  /*118a0*/  HADD2.F32 R27, -RZ, R32.H1_H1 ;  /* 0x30000020ff1b7230 */ /* 0x000fe40000004100 */
[----:B------:R-:W-:Y:S01]  /*118b0*/  FMUL.FTZ R32, R29, R60 ;  /* 0x0000003c1d207220 */ /* 0x000fe20000410000 */
[----:B------:R-:W-:Y:S01]  /*118c0*/  FMUL.FTZ R66, R43, R62 ;  /* 0x0000003e2b427220 */ /* 0x000fe20000410000 */
[----:B------:R-:W-:Y:S02]  /*118d0*/  HADD2.F32 R44, -RZ, R34.H0_H0 ;  /* 0x20000022ff2c7230 */ /* 0x000fe40000004100 */
[----:B------:R-:W-:Y:S01]  /*118e0*/  FFMA.FTZ R29, R39, R46, -R32 ;  /* 0x0000002e271d7223 */ /* 0x000fe20000010820 */
[----:B------:R-:W-:-:S02]  /*118f0*/  HADD2.F32 R46, -RZ, R47.H0_H0 ;  /* 0x2000002fff2e7230 */ /* 0x000fc40000004100 */
[----:B------:R-:W-:Y:S01]  /*11900*/  FFMA.FTZ R32, R39, R60, R64 ;  /* 0x0000003c27207223 */ /* 0x000fe20000010040 */
[----:B------:R-:W-:Y:S01]  /*11910*/  FMUL.FTZ R47, R33, R84 ;  /* 0x00000054212f7220 */ /* 0x000fe20000410000 */
[----:B------:R-:W-:Y:S02]  /*11920*/  HADD2.F32 R39, -RZ, R83.H0_H0 ;  /* 0x20000053ff277230 */ /* 0x000fe40000004100 */
[----:B------:R-:W-:Y:S01]  /*11930*/  FMUL.FTZ R60, R43, R46 ;  /* 0x0000002e2b3c7220 */ /* 0x000fe20000410000 */
[----:B------:R-:W-:Y:S01]  /*11940*/  FMUL.FTZ R43, R33, R82 ;  /* 0x00000052212b7220 */ /* 0x000fe20000410000 */
[----:B------:R-:W-:Y:S01]  /*11950*/  FFMA.FTZ R66, R41, R46, -R66 ;  /* 0x0000002e29427223 */ /* 0x000fe20000010842 */
[----:B------:R-:W-:Y:S02]  /*11960*/  HADD2.F32 R33, -RZ, R85.H0_H0 ;  /* 0x20000055ff217230 */ /* 0x000fe40000004100 */
[----:B------:R-:W-:Y:S01]  /*11970*/  FFMA.FTZ R47, R38, R82, R47 ;  /* 0x00000052262f7223 */ /* 0x000fe2000001002f */
[----:B------:R-:W-:-:S02]  /*11980*/  HADD2.F32 R45, -RZ, R35.H0_H0 ;  /* 0x20000023ff2d7230 */ /* 0x000fc40000004100 */
[----:B------:R-:W-:Y:S01]  /*11990*/  FFMA.FTZ R43, R38, R84, -R43 ;  /* 0x00000054262b7223 */ /* 0x000fe2000001082b */
[----:B------:R-:W-:Y:S02]  /*119a0*/  HADD2.F32 R46, -RZ, R83.H1_H1 ;  /* 0x30000053ff2e7230 */ /* 0x000fe40000004100 */
[----:B------:R-:W-:Y:S01]  /*119b0*/  FFMA.FTZ R41, R41, R62, R60 ;  /* 0x0000003e29297223 */ /* 0x000fe2000001003c */
[----:B------:R-:W-:Y:S02]  /*119c0*/  HADD2.F32 R37, -RZ, R31.H0_H0 ;  /* 0x2000001fff257230 */ /* 0x000fe40000004100 */
[C---:B------:R-:W-:Y:S01]  /*119d0*/  FMUL.FTZ R61, R44.reuse, R39 ;  /* 0x000000272c3d7220 */ /* 0x040fe20000410000 */
[----:B------:R-:W-:Y:S02]  /*119e0*/  HADD2.F32 R38, -RZ, R85.H1_H1 ;  /* 0x30000055ff267230 */ /* 0x000fe40000004100 */
[----:B------:R-:W-:Y:S01]  /*119f0*/  FMUL.FTZ R63, R44, R33 ;  /* 0x000000212c3f7220 */ /* 0x000fe20000410000 */
[----:B------:R-:W-:-:S02]  /*11a00*/  HADD2.F32 R35, -RZ, R35.H1_H1 ;  /* 0x30000023ff237230 */ /* 0x000fc40000004100 */
[C---:B------:R-:W-:Y:S01]  /*11a10*/  FMUL.FTZ R60, R45.reuse, R46 ;  /* 0x0000002e2d3c7220 */ /* 0x040fe20000410000 */
[----:B------:R-:W-:Y:S02]  /*11a20*/  HADD2.F32 R44, -RZ, R65.H0_H0 ;  /* 0x20000041ff2c7230 */ /* 0x000fe40000004100 */
[C---:B------:R-:W-:Y:S01]  /*11a30*/  FFMA.FTZ R61, R42.reuse, R33, -R61 ;  /* 0x000000212a3d7223 */ /* 0x040fe2000001083d */
[----:B------:R-:W-:Y:S02]  /*11a40*/  HADD2.F32 R31, -RZ, R31.H1_H1 ;  /* 0x3000001fff1f7230 */ /* 0x000fe40000004100 */
[-C--:B------:R-:W-:Y:S01]  /*11a50*/  FMUL.FTZ R45, R45, R38.reuse ;  /* 0x000000262d2d7220 */ /* 0x080fe20000410000 */
[----:B------:R-:W-:Y:S01]  /*11a60*/  FFMA.FTZ R63, R42, R39, R63 ;  /* 0x000000272a3f7223 */ /* 0x000fe2000001003f */
[----:B------:R-:W-:Y:S01]  /*11a70*/  FFMA.FTZ R60, R37, R38, -R60 ;  /* 0x00000026253c7223 */ /* 0x000fe2000001083c */
[----:B------:R-:W-:Y:S02]  /*11a80*/  HADD2.F32 R34, -RZ, R34.H1_H1 ;  /* 0x30000022ff227230 */ /* 0x000fe40000004100 */
[C---:B------:R-:W-:Y:S01]  /*11a90*/  FMUL.FTZ R42, R35.reuse, R44 ;  /* 0x0000002c232a7220 */ /* 0x040fe20000410000 */
[----:B------:R-:W-:Y:S01]  /*11aa0*/  FMUL.FTZ R38, R35, R40 ;  /* 0x0000002823267220 */ /* 0x000fe20000410000 */
[----:B------:R-:W-:-:S02]  /*11ab0*/  HADD2.F32 R33, -RZ, R26.H0_H0 ;  /* 0x2000001aff217230 */ /* 0x000fc40000004100 */
[----:B------:R-:W-:Y:S01]  /*11ac0*/  FFMA.FTZ R45, R37, R46, R45 ;  /* 0x0000002e252d7223 */ /* 0x000fe2000001002d */
[----:B------:R-:W-:Y:S02]  /*11ad0*/  HADD2.F32 R28, -RZ, R28.H1_H1 ;  /* 0x3000001cff1c7230 */ /* 0x000fe40000004100 */
[C---:B------:R-:W-:Y:S01]  /*11ae0*/  FFMA.FTZ R37, R31.reuse, R40, -R42 ;  /* 0x000000281f257223 */ /* 0x040fe2000001082a */
[----:B------:R-:W-:Y:S02]  /*11af0*/  HADD2.F32 R30, -RZ, R30.H1_H1 ;  /* 0x3000001eff1e7230 */ /* 0x000fe40000004100 */
[----:B------:R-:W-:Y:S01]  /*11b00*/  FFMA.FTZ R38, R31, R44, R38 ;  /* 0x0000002c1f267223 */ /* 0x000fe20000010026 */
[C---:B------:R-:W-:Y:S01]  /*11b10*/  FMUL.FTZ R31, R27.reuse, R36 ;  /* 0x000000241b1f7220 */ /* 0x040fe20000410000 */
[C---:B------:R-:W-:Y:S01]  /*11b20*/  FMUL.FTZ R35, R34.reuse, R33 ;  /* 0x0000002122237220 */ /* 0x040fe20000410000 */
[-C--:B------:R-:W-:Y:S01]  /*11b30*/  FMUL.FTZ R27, R27, R24.reuse ;  /* 0x000000181b1b7220 */ /* 0x080fe20000410000 */
[-C--:B------:R-:W-:Y:S01]  /*11b40*/  FMUL.FTZ R34, R34, R25.reuse ;  /* 0x0000001922227220 */ /* 0x080fe20000410000 */
[----:B------:R-:W-:Y:S01]  /*11b50*/  FFMA.FTZ R24, R28, R24, -R31 ;  /* 0x000000181c187223 */ /* 0x000fe2000001081f */
        /* <DEDUP_REMOVED lines=13> */
.L_x_1735:
[----:B------:R-:W-:Y:S05]  /*11c30*/  BSYNC B1 ;  /* 0x0000000000017941 */ /* 0x000fea0003800000 */
.L_x_1734:
[----:B---3--:R-:W-:-:S05]  /*11c40*/  VIADD R3, R219, 0x40 ;  /* 0x00000040db037836 */ /* 0x008fca0000000000 */
[----:B------:R-:W-:-:S13]  /*11c50*/  ISETP.GE.AND P0, PT, R3, R20, PT ;  /* 0x000000140300720c */ /* 0x000fda0003f06270 */
[----:B------:R-:W-:Y:S05]  /*11c60*/  @P0 BRA `(.L_x_1715) ;  /* 0x0000001400000947 */ /* 0x000fea0003800000 */
[----:B------:R3:W5:Y:S01]  /*11c70*/  LDL R61, [R1+0x58] ;  /* 0x00005800013d7983 */ /* 0x0007620000100800 */
[----:B------:R-:W4:Y:S03]  /*11c80*/  LDC R3, c[0x0][0x3f4] ;  /* 0x0000fd00ff037b82 */ /* 0x000f260000000800 */
[----:B-1----:R3:W5:Y:S01]  /*11c90*/  LDL R47, [R1+0x34] ;  /* 0x00003400012f7983 */ /* 0x0027620000100800 */
[----:B------:R-:W-:Y:S01]  /*11ca0*/  BSSY B1, `(.L_x_1740) ;  /* 0x0000068000017945 */ /* 0x000fe20003800000 */
[----:B0-2---:R-:W-:Y:S02]  /*11cb0*/  SHF.R.U32.HI R60, RZ, 0x3, R226 ;  /* 0x00000003ff3c7819 */ /* 0x005fe400000116e2 */
[-C--:B----4-:R-:W-:Y:S02]  /*11cc0*/  ISETP.GE.AND P0, PT, R18, R3.reuse, PT ;  /* 0x000000031200720c */ /* 0x090fe40003f06270 */
[----:B------:R-:W-:-:S02]  /*11cd0*/  ISETP.GE.AND P1, PT, R196, R3, PT ;  /* 0x00000003c400720c */ /* 0x000fc40003f26270 */
[----:B------:R-:W-:-:S09]  /*11ce0*/  ISETP.GE.AND P2, PT, R195, R3, PT ;  /* 0x00000003c300720c */ /* 0x000fd20003f46270 */
[----:B---3--:R-:W-:Y:S05]  /*11cf0*/  @P0 BRA `(.L_x_1741) ;  /* 0x0000000400880947 */ /* 0x008fea0003800000 */
[----:B------:R-:W-:Y:S01]  /*11d00*/  LEA.HI R0, R3, R0, RZ, 0x1d ;  /* 0x0000000003007211 */ /* 0x000fe200078fe8ff */
[----:B------:R-:W-:Y:S01]  /*11d10*/  HADD2.F32 R35, -RZ, R93.H1_H1 ;  /* 0x3000005dff237230 */ /* 0x000fe20000004100 */
[----:B------:R-:W-:Y:S01]  /*11d20*/  LOP3.LUT R20, R226, 0x38, R18, 0xf8, !PT ;  /* 0x00000038e2147812 */ /* 0x000fe200078ef812 */
[--C-:B------:R-:W-:Y:S01]  /*11d30*/  HADD2.F32 R36, -RZ, R91.reuse.H1_H1 ;  /* 0x3000005bff247230 */ /* 0x100fe20000004100 */
[----:B------:R-:W-:Y:S01]  /*11d40*/  SHF.R.S32.HI R25, RZ, 0x1f, R0 ;  /* 0x0000001fff197819 */ /* 0x000fe20000011400 */
[----:B------:R-:W-:Y:S01]  /*11d50*/  IMAD.SHL.U32 R21, R0, 0x8, RZ ;  /* 0x0000000800157824 */ /* 0x000fe200078e00ff */
[----:B-----5:R-:W-:Y:S01]  /*11d60*/  R2UR UR4, R61 ;  /* 0x000000003d0472ca */ /* 0x020fe200000e0000 */
[----:B------:R-:W-:Y:S01]  /*11d70*/  HADD2.F32 R91, -RZ, R91.H0_H0 ;  /* 0x2000005bff5b7230 */ /* 0x000fe20000004100 */
[----:B------:R-:W-:Y:S01]  /*11d80*/  LEA.HI R25, R25, R0, RZ, 0x3 ;  /* 0x0000000019197211 */ /* 0x000fe200078f18ff */
[----:B------:R-:W-:Y:S01]  /*11d90*/  HADD2.F32 R93, -RZ, R93.H0_H0 ;  /* 0x2000005dff5d7230 */ /* 0x000fe20000004100 */
[----:B------:R-:W-:-:S02]  /*11da0*/  LOP3.LUT R0, R47, R20, R60, 0xf6, !PT ;  /* 0x000000142f007212 */ /* 0x000fc400078ef63c */
[----:B------:R-:W-:Y:S02]  /*11db0*/  LOP3.LUT R20, R226, 0x38, R21, 0xf8, !PT ;  /* 0x00000038e2147812 */ /* 0x000fe400078ef815 */
[----:B------:R-:W-:Y:S02]  /*11dc0*/  SHF.L.U32 R25, R25, 0xa, RZ ;  /* 0x0000000a19197819 */ /* 0x000fe400000006ff */
[----:B------:R-:W-:Y:S02]  /*11dd0*/  LOP3.LUT R20, R20, R60, RZ, 0x3c, !PT ;  /* 0x0000003c14147212 */ /* 0x000fe400078e3cff */
[----:B------:R-:W-:Y:S02]  /*11de0*/  LOP3.LUT R21, R25, 0x7fffe000, RZ, 0xc0, !PT ;  /* 0x7fffe00019157812 */ /* 0x000fe400078ec0ff */
[----:B------:R-:W-:Y:S02]  /*11df0*/  LEA R0, R0, UR4, 0x1 ;  /* 0x0000000400007c11 */ /* 0x000fe4000f8e08ff */
[----:B------:R-:W-:-:S02]  /*11e00*/  IADD3 R20, R20, R21, R47 ;  /* 0x0000001514147210 */ /* 0x000fc40007ffe02f */
[----:B------:R-:W-:Y:S01]  /*11e10*/  SHF.R.U32.HI R38, RZ, 0x10, R5 ;  /* 0x00000010ff267819 */ /* 0x000fe20000011605 */
[----:B------:R-:W0:Y:S01]  /*11e20*/  LDS.128 R24, [R0] ;  /* 0x0000000000187984 */ /* 0x000e220000000c00 */
[----:B------:R-:W-:Y:S01]  /*11e30*/  SHF.R.U64 R46, R48, 0x10, R49 ;  /* 0x00000010302e7819 */ /* 0x000fe20000001231 */
[----:B------:R-:W-:Y:S01]  /*11e40*/  IMAD R20, R20, 0x2, R17 ;  /* 0x0000000214147824 */ /* 0x000fe200078e0211 */
[----:B------:R-:W-:Y:S01]  /*11e50*/  SHF.R.U32.HI R48, RZ, 0x10, R49 ;  /* 0x00000010ff307819 */ /* 0x000fe20000011631 */
[----:B------:R-:W-:Y:S01]  /*11e60*/  HADD2.F32 R38, -RZ, R38.H0_H0 ;  /* 0x20000026ff267230 */ /* 0x000fe20000004100 */
[----:B------:R-:W-:Y:S02]  /*11e70*/  SHF.R.U64 R43, R4, 0x10, R5 ;  /* 0x00000010042b7819 */ /* 0x000fe40000001205 */
[----:B------:R-:W1:Y:S01]  /*11e80*/  LDS.128 R28, [R20+0x12400] ;  /* 0x01240000141c7984 */ /* 0x000e620000000c00 */
[----:B------:R-:W-:Y:S02]  /*11e90*/  SHF.R.U64 R45, R50, 0x10, R51 ;  /* 0x00000010322d7819 */ /* 0x000fe40000001233 */
[----:B------:R-:W-:-:S02]  /*11ea0*/  SHF.R.U64 R41, R6, 0x10, R7 ;  /* 0x0000001006297819 */ /* 0x000fc40000001207 */
[----:B------:R-:W-:Y:S02]  /*11eb0*/  SHF.R.U32.HI R50, RZ, 0x10, R51 ;  /* 0x00000010ff327819 */ /* 0x000fe40000011633 */
[----:B------:R-:W-:Y:S01]  /*11ec0*/  SHF.R.U32.HI R39, RZ, 0x10, R7 ;  /* 0x00000010ff277819 */ /* 0x000fe20000011607 */
[--C-:B0-----:R-:W-:Y:S02]  /*11ed0*/  HADD2.F32 R5, -RZ, R25.reuse.H0_H0 ;  /* 0x20000019ff057230 */ /* 0x101fe40000004100 */
[----:B------:R-:W-:Y:S02]  /*11ee0*/  HADD2.F32 R25, -RZ, R25.H1_H1 ;  /* 0x30000019ff197230 */ /* 0x000fe40000004100 */
[----:B------:R-:W-:Y:S02]  /*11ef0*/  HADD2.F32 R4, -RZ, R24.H0_H0 ;  /* 0x20000018ff047230 */ /* 0x000fe40000004100 */
[----:B------:R-:W-:Y:S02]  /*11f00*/  HADD2.F32 R6, -RZ, R26.H0_H0 ;  /* 0x2000001aff067230 */ /* 0x000fe40000004100 */
[----:B-1----:R-:W-:-:S02]  /*11f10*/  HADD2.F32 R32, -RZ, R29.H0_H0 ;  /* 0x2000001dff207230 */ /* 0x002fc40000004100 */
[----:B------:R-:W-:Y:S02]  /*11f20*/  HADD2.F32 R29, -RZ, R29.H1_H1 ;  /* 0x3000001dff1d7230 */ /* 0x000fe40000004100 */
[----:B------:R-:W-:Y:S02]  /*11f30*/  HADD2.F32 R21, -RZ, R28.H0_H0 ;  /* 0x2000001cff157230 */ /* 0x000fe40000004100 */
[C---:B------:R-:W-:Y:S01]  /*11f40*/  FMUL.FTZ R40, R32.reuse, R36 ;  /* 0x0000002420287220 */ /* 0x040fe20000410000 */
[-C--:B------:R-:W-:Y:S01]  /*11f50*/  FMUL.FTZ R42, R32, R35.reuse ;  /* 0x00000023202a7220 */ /* 0x080fe20000410000 */
[----:B------:R-:W-:Y:S02]  /*11f60*/  HADD2.F32 R32, -RZ, R48.H0_H0 ;  /* 0x20000030ff207230 */ /* 0x000fe40000004100 */
[----:B------:R-:W-:Y:S01]  /*11f70*/  FMUL.FTZ R44, R29, R38 ;  /* 0x000000261d2c7220 */ /* 0x000fe20000410000 */
[C---:B------:R-:W-:Y:S01]  /*11f80*/  FFMA.FTZ R40, R5.reuse, R35, -R40 ;  /* 0x0000002305287223 */ /* 0x040fe20000010828 */
[----:B------:R-:W-:Y:S01]  /*11f90*/  FFMA.FTZ R42, R5, R36, R42 ;  /* 0x00000024052a7223 */ /* 0x000fe2000001002a */
[----:B------:R-:W-:Y:S01]  /*11fa0*/  FMUL.FTZ R5, R21, R91 ;  /* 0x0000005b15057220 */ /* 0x000fe20000410000 */
[----:B------:R-:W-:Y:S01]  /*11fb0*/  FMUL.FTZ R36, R29, R32 ;  /* 0x000000201d247220 */ /* 0x000fe20000410000 */
[----:B------:R-:W-:-:S02]  /*11fc0*/  HADD2.F32 R33, -RZ, R30.H0_H0 ;  /* 0x2000001eff217230 */ /* 0x000fc40000004100 */
[----:B------:R-:W-:Y:S01]  /*11fd0*/  FFMA.FTZ R35, R25, R32, -R44 ;  /* 0x0000002019237223 */ /* 0x000fe2000001082c */
[----:B------:R-:W-:Y:S02]  /*11fe0*/  HADD2.F32 R29, -RZ, R92.H0_H0 ;  /* 0x2000005cff1d7230 */ /* 0x000fe40000004100 */
[-C--:B------:R-:W-:Y:S01]  /*11ff0*/  FMUL.FTZ R32, R21, R93.reuse ;  /* 0x0000005d15207220 */ /* 0x080fe20000410000 */
[----:B------:R-:W-:Y:S01]  /*12000*/  FFMA.FTZ R93, R4, R93, -R5 ;  /* 0x0000005d045d7223 */ /* 0x000fe20000010805 */
[--C-:B------:R-:W-:Y:S02]  /*12010*/  HADD2.F32 R5, -RZ, R94.reuse.H0_H0 ;  /* 0x2000005eff057230 */ /* 0x100fe40000004100 */
[----:B------:R-:W-:Y:S01]  /*12020*/  FFMA.FTZ R37, R25, R38, R36 ;  /* 0x0000002619257223 */ /* 0x000fe20000010024 */
[----:B------:R-:W-:Y:S02]  /*12030*/  HADD2.F32 R34, -RZ, R31.H0_H0 ;  /* 0x2000001fff227230 */ /* 0x000fe40000004100 */
[----:B------:R-:W-:Y:S01]  /*12040*/  FMUL.FTZ R21, R33, R29 ;  /* 0x0000001d21157220 */ /* 0x000fe20000410000 */
[----:B------:R-:W-:-:S02]  /*12050*/  HADD2.F32 R94, -RZ, R94.H1_H1 ;  /* 0x3000005eff5e7230 */ /* 0x000fc40000004100 */
[----:B------:R-:W-:Y:S01]  /*12060*/  FFMA.FTZ R91, R4, R91, R32 ;  /* 0x0000005b045b7223 */ /* 0x000fe20000010020 */
[----:B------:R-:W-:Y:S02]  /*12070*/  HADD2.F32 R92, -RZ, R92.H1_H1 ;  /* 0x3000005cff5c7230 */ /* 0x000fe40000004100 */
[-C--:B------:R-:W-:Y:S01]  /*12080*/  FMUL.FTZ R25, R33, R5.reuse ;  /* 0x0000000521197220 */ /* 0x080fe20000410000 */
[----:B------:R-:W-:Y:S02]  /*12090*/  HADD2.F32 R7, -RZ, R27.H0_H0 ;  /* 0x2000001bff077230 */ /* 0x000fe40000004100 */
[----:B------:R-:W-:Y:S01]  /*120a0*/  FFMA.FTZ R33, R6, R5, -R21 ;  /* 0x0000000506217223 */ /* 0x000fe20000010815 */
[----:B------:R-:W-:Y:S02]  /*120b0*/  HADD2.F32 R31, -RZ, R31.H1_H1 ;  /* 0x3000001fff1f7230 */ /* 0x000fe40000004100 */
[----:B------:R-:W-:Y:S01]  /*120c0*/  FMUL.FTZ R36, R34, R92 ;  /* 0x0000005c22247220 */ /* 0x000fe20000410000 */
[----:B------:R-:W-:-:S02]  /*120d0*/  HADD2.F32 R32, -RZ, R39.H0_H0 ;  /* 0x20000027ff207230 */ /* 0x000fc40000004100 */
[----:B------:R-:W-:Y:S01]  /*120e0*/  FMUL.FTZ R5, R34, R94 ;  /* 0x0000005e22057220 */ /* 0x000fe20000410000 */
[----:B------:R-:W-:Y:S02]  /*120f0*/  HADD2.F32 R4, -RZ, R50.H0_H0 ;  /* 0x20000032ff047230 */ /* 0x000fe40000004100 */
[----:B------:R-:W-:Y:S01]  /*12100*/  FFMA.FTZ R29, R6, R29, R25 ;  /* 0x0000001d061d7223 */ /* 0x000fe20000010019 */
[----:B------:R-:W-:Y:S02]  /*12110*/  HADD2.F32 R27, -RZ, R27.H1_H1 ;  /* 0x3000001bff1b7230 */ /* 0x000fe40000004100 */
[----:B------:R-:W-:Y:S01]  /*12120*/  FMUL.FTZ R6, R31, R32 ;  /* 0x000000201f067220 */ /* 0x000fe20000410000 */
[----:B------:R-:W-:Y:S02]  /*12130*/  HADD2.F32 R28, -RZ, R28.H1_H1 ;  /* 0x3000001cff1c7230 */ /* 0x000fe40000004100 */
[----:B------:R-:W-:Y:S01]  /*12140*/  FFMA.FTZ R36, R7, R94, -R36 ;  /* 0x0000005e07247223 */ /* 0x000fe20000010824 */
[----:B------:R-:W-:-:S02]  /*12150*/  HADD2.F32 R30, -RZ, R30.H1_H1 ;  /* 0x3000001eff1e7230 */ /* 0x000fc40000004100 */
[----:B------:R-:W-:Y:S01]  /*12160*/  FFMA.FTZ R92, R7, R92, R5 ;  /* 0x0000005c075c7223 */ /* 0x000fe20000010005 */
[-C--:B------:R-:W-:Y:S01]  /*12170*/  FMUL.FTZ R34, R31, R4.reuse ;  /* 0x000000041f227220 */ /* 0x080fe20000410000 */
[----:B------:R-:W-:Y:S02]  /*12180*/  HADD2.F32 R21, -RZ, R43.H0_H0 ;  /* 0x2000002bff157230 */ /* 0x000fe40000004100 */
[C---:B------:R-:W-:Y:S01]  /*12190*/  FFMA.FTZ R39, R27.reuse, R4, -R6 ;  /* 0x000000041b277223 */ /* 0x040fe20000010806 */
[----:B------:R-:W-:Y:S02]  /*121a0*/  HADD2.F32 R25, -RZ, R41.H0_H0 ;  /* 0x20000029ff197230 */ /* 0x000fe40000004100 */
[----:B------:R-:W-:Y:S01]  /*121b0*/  FFMA.FTZ R41, R27, R32, R34 ;  /* 0x000000201b297223 */ /* 0x000fe20000010022 */
[----:B------:R-:W-:Y:S02]  /*121c0*/  HADD2.F32 R5, -RZ, R46.H0_H0 ;  /* 0x2000002eff057230 */ /* 0x000fe40000004100 */
[----:B------:R-:W-:Y:S01]  /*121d0*/  FMUL.FTZ R27, R28, R21 ;  /* 0x000000151c1b7220 */ /* 0x000fe20000410000 */
[----:B------:R-:W-:-:S02]  /*121e0*/  HADD2.F32 R7, -RZ, R45.H0_H0 ;  /* 0x2000002dff077230 */ /* 0x000fc40000004100 */
[----:B------:R-:W-:Y:S01]  /*121f0*/  FMUL.FTZ R31, R30, R25 ;  /* 0x000000191e1f7220 */ /* 0x000fe20000410000 */
[----:B------:R-:W-:Y:S02]  /*12200*/  HADD2.F32 R24, -RZ, R24.H1_H1 ;  /* 0x30000018ff187230 */ /* 0x000fe40000004100 */
[----:B------:R-:W-:Y:S01]  /*12210*/  FMUL.FTZ R28, R28, R5 ;  /* 0x000000051c1c7220 */ /* 0x000fe20000410000 */
[----:B------:R-:W-:Y:S02]  /*12220*/  HADD2.F32 R26, -RZ, R26.H1_H1 ;  /* 0x3000001aff1a7230 */ /* 0x000fe40000004100 */
        /* <DEDUP_REMOVED lines=15> */
.L_x_1741:
[----:B------:R-:W-:Y:S05]  /*12320*/  BSYNC B1 ;  /* 0x0000000000017941 */ /* 0x000fea0003800000 */
.L_x_1740:
[----:B------:R-:W-:Y:S04]  /*12330*/  BSSY B1, `(.L_x_1742) ;  /* 0x000006a000017945 */ /* 0x000fe80003800000 */
[----:B------:R-:W-:Y:S05]  /*12340*/  @P1 BRA `(.L_x_1743) ;  /* 0x0000000400a01947 */ /* 0x000fea0003800000 */
[----:B0-----:R-:W-:Y:S01]  /*12350*/  SHF.R.S32.HI R5, RZ, 0x1f, R196 ;  /* 0x0000001fff057819 */ /* 0x001fe200000114c4 */
[----:B------:R-:W-:Y:S01]  /*12360*/  HADD2.F32 R31, -RZ, R79.H1_H1 ;  /* 0x3000004fff1f7230 */ /* 0x000fe20000004100 */
[----:B------:R-:W-:Y:S01]  /*12370*/  LEA.HI R0, R3, R203, RZ, 0x1d ;  /* 0x000000cb03007211 */ /* 0x000fe200078fe8ff */
[--C-:B------:R-:W-:Y:S01]  /*12380*/  HADD2.F32 R33, -RZ, R76.reuse.H1_H1 ;  /* 0x3000004cff217230 */ /* 0x100fe20000004100 */
[CC--:B------:R-:W-:Y:S01]  /*12390*/  LEA.HI R4, R5.reuse, R196.reuse, RZ, 0x6 ;  /* 0x000000c405047211 */ /* 0x0c0fe200078f30ff */
[----:B------:R-:W-:Y:S01]  /*123a0*/  HADD2.F32 R76, -RZ, R76.H0_H0 ;  /* 0x2000004cff4c7230 */ /* 0x000fe20000004100 */
[----:B------:R-:W-:Y:S02]  /*123b0*/  LEA.HI R5, R5, R196, RZ, 0x3 ;  /* 0x000000c405057211 */ /* 0x000fe400078f18ff */
[----:B------:R-:W-:Y:S01]  /*123c0*/  SHF.R.S32.HI R7, RZ, 0x1f, R0 ;  /* 0x0000001fff077819 */ /* 0x000fe20000011400 */
[----:B------:R-:W-:Y:S01]  /*123d0*/  IMAD.SHL.U32 R4, R4, 0x80, RZ ;  /* 0x0000008004047824 */ /* 0x000fe200078e00ff */
[----:B------:R-:W-:-:S02]  /*123e0*/  LOP3.LUT R5, R226, 0x38, R5, 0xf8, !PT ;  /* 0x00000038e2057812 */ /* 0x000fc400078ef805 */
[----:B------:R-:W-:Y:S02]  /*123f0*/  LEA.HI R7, R7, R0, RZ, 0x3 ;  /* 0x0000000007077211 */ /* 0x000fe400078f18ff */
[----:B------:R-:W-:Y:S01]  /*12400*/  LOP3.LUT R21, R5, R60, RZ, 0x3c, !PT ;  /* 0x0000003c05157212 */ /* 0x000fe200078e3cff */
[----:B------:R-:W-:Y:S01]  /*12410*/  IMAD.SHL.U32 R5, R0, 0x8, RZ ;  /* 0x0000000800057824 */ /* 0x000fe200078e00ff */
[----:B------:R-:W-:Y:S01]  /*12420*/  LOP3.LUT R4, R4, 0xffffe000, RZ, 0xc0, !PT ;  /* 0xffffe00004047812 */ /* 0x000fe200078ec0ff */
[----:B------:R-:W-:Y:S01]  /*12430*/  IMAD.SHL.U32 R7, R7, 0x400, RZ ;  /* 0x0000040007077824 */ /* 0x000fe200078e00ff */
[----:B-----5:R-:W-:Y:S02]  /*12440*/  R2UR UR4, R61 ;  /* 0x000000003d0472ca */ /* 0x020fe400000e0000 */
[----:B------:R-:W-:Y:S02]  /*12450*/  IADD3 R0, R21, R4, R47 ;  /* 0x0000000415007210 */ /* 0x000fe40007ffe02f */
[----:B------:R-:W-:-:S02]  /*12460*/  LOP3.LUT R4, R226, 0x38, R5, 0xf8, !PT ;  /* 0x00000038e2047812 */ /* 0x000fc400078ef805 */
[----:B------:R-:W-:Y:S02]  /*12470*/  LOP3.LUT R21, R7, 0x7fffe000, RZ, 0xc0, !PT ;  /* 0x7fffe00007157812 */ /* 0x000fe400078ec0ff */
[----:B------:R-:W-:Y:S02]  /*12480*/  LOP3.LUT R20, R4, R60, RZ, 0x3c, !PT ;  /* 0x0000003c04147212 */ /* 0x000fe400078e3cff */
[----:B------:R-:W-:Y:S02]  /*12490*/  SHF.R.U32.HI R32, RZ, 0x10, R9 ;  /* 0x00000010ff207819 */ /* 0x000fe40000011609 */
[----:B------:R-:W-:Y:S02]  /*124a0*/  IADD3 R20, R20, R21, R47 ;  /* 0x0000001514147210 */ /* 0x000fe40007ffe02f */
[----:B------:R-:W-:Y:S01]  /*124b0*/  LEA R0, R0, UR4, 0x1 ;  /* 0x0000000400007c11 */ /* 0x000fe2000f8e08ff */
[----:B------:R-:W-:Y:S01]  /*124c0*/  HADD2.F32 R32, -RZ, R32.H0_H0 ;  /* 0x20000020ff207230 */ /* 0x000fe20000004100 */
[----:B------:R-:W-:Y:S01]  /*124d0*/  SHF.R.U64 R43, R52, 0x10, R53 ;  /* 0x00000010342b7819 */ /* 0x000fe20000001235 */
[----:B------:R-:W-:Y:S01]  /*124e0*/  IMAD R20, R20, 0x2, R17 ;  /* 0x0000000214147824 */ /* 0x000fe200078e0211 */
[----:B------:R-:W-:Y:S01]  /*124f0*/  SHF.R.U32.HI R52, RZ, 0x10, R53 ;  /* 0x00000010ff347819 */ /* 0x000fe20000011635 */
[----:B------:R-:W0:Y:S01]  /*12500*/  LDS.128 R4, [R0] ;  /* 0x0000000000047984 */ /* 0x000e220000000c00 */
[----:B------:R-:W-:-:S02]  /*12510*/  SHF.R.U64 R41, R8, 0x10, R9 ;  /* 0x0000001008297819 */ /* 0x000fc40000001209 */
[----:B------:R-:W-:Y:S01]  /*12520*/  SHF.R.U64 R39, R10, 0x10, R11 ;  /* 0x000000100a277819 */ /* 0x000fe2000000120b */
[----:B------:R-:W1:Y:S01]  /*12530*/  LDS.128 R24, [R20+0x12400] ;  /* 0x0124000014187984 */ /* 0x000e620000000c00 */
[--C-:B------:R-:W-:Y:S02]  /*12540*/  SHF.R.U64 R42, R54, 0x10, R55.reuse ;  /* 0x00000010362a7819 */ /* 0x100fe40000001237 */
[----:B------:R-:W-:Y:S02]  /*12550*/  SHF.R.U32.HI R54, RZ, 0x10, R55 ;  /* 0x00000010ff367819 */ /* 0x000fe40000011637 */
[----:B------:R-:W-:Y:S01]  /*12560*/  SHF.R.U32.HI R38, RZ, 0x10, R11 ;  /* 0x00000010ff267819 */ /* 0x000fe2000001160b */
[--C-:B0-----:R-:W-:Y:S02]  /*12570*/  HADD2.F32 R8, -RZ, R5.reuse.H0_H0 ;  /* 0x20000005ff087230 */ /* 0x101fe40000004100 */
[----:B------:R-:W-:Y:S02]  /*12580*/  HADD2.F32 R9, -RZ, R5.H1_H1 ;  /* 0x30000005ff097230 */ /* 0x000fe40000004100 */
        /* <DEDUP_REMOVED lines=9> */
[----:B------:R-:W-:-:S02]  /*12620*/  HADD2.F32 R8, -RZ, R79.H0_H0 ;  /* 0x2000004fff087230 */ /* 0x000fc40000004100 */
[-C--:B------:R-:W-:Y:S01]  /*12630*/  FMUL.FTZ R36, R25, R28.reuse ;  /* 0x0000001c19247220 */ /* 0x080fe20000410000 */
[----:B------:R-:W-:Y:S02]  /*12640*/  HADD2.F32 R5, -RZ, R4.H0_H0 ;  /* 0x20000004ff057230 */ /* 0x000fe40000004100 */
[----:B------:R-:W-:Y:S01]  /*12650*/  FFMA.FTZ R34, R9, R28, -R34 ;  /* 0x0000001c09227223 */ /* 0x000fe20000010822 */
[C---:B------:R-:W-:Y:S01]  /*12660*/  FMUL.FTZ R28, R21.reuse, R76 ;  /* 0x0000004c151c7220 */ /* 0x040fe20000410000 */
[----:B------:R-:W-:Y:S02]  /*12670*/  HADD2.F32 R29, -RZ, R26.H0_H0 ;  /* 0x2000001aff1d7230 */ /* 0x000fe40000004100 */
[-C--:B------:R-:W-:Y:S01]  /*12680*/  FMUL.FTZ R21, R21, R8.reuse ;  /* 0x0000000815157220 */ /* 0x080fe20000410000 */
[----:B------:R-:W-:Y:S02]  /*12690*/  HADD2.F32 R25, -RZ, R77.H0_H0 ;  /* 0x2000004dff197230 */ /* 0x000fe40000004100 */
[----:B------:R-:W-:Y:S01]  /*126a0*/  FFMA.FTZ R31, R5, R8, -R28 ;  /* 0x00000008051f7223 */ /* 0x000fe2000001081c */
[----:B------:R-:W-:-:S02]  /*126b0*/  HADD2.F32 R8, -RZ, R80.H0_H0 ;  /* 0x20000050ff087230 */ /* 0x000fc40000004100 */
[----:B------:R-:W-:Y:S01]  /*126c0*/  FFMA.FTZ R76, R5, R76, R21 ;  /* 0x0000004c054c7223 */ /* 0x000fe20000010015 */
[----:B------:R-:W-:Y:S02]  /*126d0*/  HADD2.F32 R10, -RZ, R6.H0_H0 ;  /* 0x20000006ff0a7230 */ /* 0x000fe40000004100 */
[----:B------:R-:W-:Y:S01]  /*126e0*/  FMUL.FTZ R5, R29, R25 ;  /* 0x000000191d057220 */ /* 0x000fe20000410000 */
[----:B------:R-:W-:Y:S02]  /*126f0*/  HADD2.F32 R30, -RZ, R27.H0_H0 ;  /* 0x2000001bff1e7230 */ /* 0x000fe40000004100 */
[----:B------:R-:W-:Y:S01]  /*12700*/  FFMA.FTZ R36, R9, R32, R36 ;  /* 0x0000002009247223 */ /* 0x000fe20000010024 */
[----:B------:R-:W-:Y:S02]  /*12710*/  HADD2.F32 R77, -RZ, R77.H1_H1 ;  /* 0x3000004dff4d7230 */ /* 0x000fe40000004100 */
[----:B------:R-:W-:Y:S01]  /*12720*/  FMUL.FTZ R9, R29, R8 ;  /* 0x000000081d097220 */ /* 0x000fe20000410000 */
[----:B------:R-:W-:-:S02]  /*12730*/  HADD2.F32 R80, -RZ, R80.H1_H1 ;  /* 0x30000050ff507230 */ /* 0x000fc40000004100 */
[----:B------:R-:W-:Y:S01]  /*12740*/  FFMA.FTZ R29, R10, R8, -R5 ;  /* 0x000000080a1d7223 */ /* 0x000fe20000010805 */
[----:B------:R-:W-:Y:S02]  /*12750*/  HADD2.F32 R11, -RZ, R7.H0_H0 ;  /* 0x20000007ff0b7230 */ /* 0x000fe40000004100 */
        /* <DEDUP_REMOVED lines=9> */
[----:B------:R-:W-:Y:S02]  /*127f0*/  HADD2.F32 R24, -RZ, R24.H1_H1 ;  /* 0x30000018ff187230 */ /* 0x000fe40000004100 */
[----:B------:R-:W-:Y:S01]  /*12800*/  FMUL.FTZ R40, R27, R8 ;  /* 0x000000081b287220 */ /* 0x000fe20000410000 */
[----:B------:R-:W-:Y:S02]  /*12810*/  HADD2.F32 R11, -RZ, R41.H0_H0 ;  /* 0x20000029ff0b7230 */ /* 0x000fe40000004100 */
[----:B------:R-:W-:Y:S01]  /*12820*/  FFMA.FTZ R10, R10, R25, R9 ;  /* 0x000000190a0a7223 */ /* 0x000fe20000010009 */
[----:B------:R-:W-:-:S02]  /*12830*/  HADD2.F32 R5, -RZ, R43.H0_H0 ;  /* 0x2000002bff057230 */ /* 0x000fc40000004100 */
[C---:B------:R-:W-:Y:S01]  /*12840*/  FFMA.FTZ R33, R7.reuse, R8, -R38 ;  /* 0x0000000807217223 */ /* 0x040fe20000010826 */
[----:B------:R-:W-:Y:S02]  /*12850*/  HADD2.F32 R26, -RZ, R26.H1_H1 ;  /* 0x3000001aff1a7230 */ /* 0x000fe40000004100 */
[----:B------:R-:W-:Y:S02]  /*12860*/  HADD2.F32 R21, -RZ, R39.H0_H0 ;  /* 0x20000027ff157230 */ /* 0x000fe40000004100 */
[----:B------:R-:W-:Y:S01]  /*12870*/  FFMA.FTZ R39, R7, R28, R40 ;  /* 0x0000001c07277223 */ /* 0x000fe20000010028 */
[----:B------:R-:W-:Y:S02]  /*12880*/  HADD2.F32 R9, -RZ, R42.H0_H0 ;  /* 0x2000002aff097230 */ /* 0x000fe40000004100 */
[C---:B------:R-:W-:Y:S01]  /*12890*/  FMUL.FTZ R7, R24.reuse, R11 ;  /* 0x0000000b18077220 */ /* 0x040fe20000410000 */
[----:B------:R-:W-:Y:S02]  /*128a0*/  HADD2.F32 R4, -RZ, R4.H1_H1 ;  /* 0x30000004ff047230 */ /* 0x000fe40000004100 */
[----:B------:R-:W-:Y:S01]  /*128b0*/  FMUL.FTZ R24, R24, R5 ;  /* 0x0000000518187220 */ /* 0x000fe20000410000 */
[----:B------:R-:W-:-:S02]  /*128c0*/  HADD2.F32 R6, -RZ, R6.H1_H1 ;  /* 0x30000006ff067230 */ /* 0x000fc40000004100 */
[C---:B------:R-:W-:Y:S01]  /*128d0*/  FMUL.FTZ R27, R26.reuse, R21 ;  /* 0x000000151a1b7220 */ /* 0x040fe20000410000 */
[----:B------:R-:W-:Y:S01]  /*128e0*/  FMUL.FTZ R26, R26, R9 ;  /* 0x000000091a1a7220 */ /* 0x000fe20000410000 */
[C---:B------:R-:W-:Y:S01]  /*128f0*/  FFMA.FTZ R25, R4.reuse, R11, R24 ;  /* 0x0000000b04197223 */ /* 0x040fe20000010018 */
[----:B------:R-:W-:Y:S01]  /*12900*/  FFMA.FTZ R8, R4, R5, -R7 ;  /* 0x0000000504087223 */ /* 0x000fe20000010807 */
[C---:B------:R-:W-:Y:S01]  /*12910*/  FFMA.FTZ R24, R6.reuse, R9, -R27 ;  /* 0x0000000906187223 */ /* 0x040fe2000001081b */
[----:B------:R-:W-:Y:S01]  /*12920*/  FFMA.FTZ R21, R6, R21, R26 ;  /* 0x0000001506157223 */ /* 0x000fe2000001001a */
[----:B------:R-:W-:Y:S02]  /*12930*/  F2FP.F16.F32.PACK_AB R7, R33, R32 ;  /* 0x000000202107723e */ /* 0x000fe400000000ff */
[----:B------:R-:W-:Y:S02]  /*12940*/  F2FP.F16.F32.PACK_AB R5, R34, R35 ;  /* 0x000000232205723e */ /* 0x000fe400000000ff */
[----:B------:R-:W-:-:S02]  /*12950*/  F2FP.F16.F32.PACK_AB R4, R8, R31 ;  /* 0x0000001f0804723e */ /* 0x000fc400000000ff */
[----:B------:R-:W-:Y:S02]  /*12960*/  F2FP.F16.F32.PACK_AB R6, R24, R29 ;  /* 0x0000001d1806723e */ /* 0x000fe400000000ff */
[----:B------:R-:W-:Y:S02]  /*12970*/  F2FP.F16.F32.PACK_AB R11, R39, R30 ;  /* 0x0000001e270b723e */ /* 0x000fe400000000ff */
[----:B------:R-:W-:Y:S01]  /*12980*/  F2FP.F16.F32.PACK_AB R9, R36, R37 ;  /* 0x000000252409723e */ /* 0x000fe200000000ff */
[----:B------:R1:W-:Y:S01]  /*12990*/  STS.128 [R0], R4 ;  /* 0x0000000400007388 */ /* 0x0003e20000000c00 */
[----:B------:R-:W-:Y:S02]  /*129a0*/  F2FP.F16.F32.PACK_AB R8, R25, R76 ;  /* 0x0000004c1908723e */ /* 0x000fe400000000ff */
[----:B------:R-:W-:-:S05]  /*129b0*/  F2FP.F16.F32.PACK_AB R10, R21, R10 ;  /* 0x0000000a150a723e */ /* 0x000fca00000000ff */
[----:B------:R1:W-:Y:S02]  /*129c0*/  STS.128 [R20+0x12400], R8 ;  /* 0x0124000814007388 */ /* 0x0003e40000000c00 */
.L_x_1743:
[----:B------:R-:W-:Y:S05]  /*129d0*/  BSYNC B1 ;  /* 0x0000000000017941 */ /* 0x000fea0003800000 */
.L_x_1742:
[----:B------:R-:W-:Y:S05]  /*129e0*/  @P2 BRA `(.L_x_1715) ;  /* 0x0000000400a02947 */ /* 0x000fea0003800000 */
[----:B01----:R-:W-:Y:S01]  /*129f0*/  SHF.R.S32.HI R0, RZ, 0x1f, R195 ;  /* 0x0000001fff007819 */ /* 0x003fe200000114c3 */
[----:B------:R-:W-:Y:S01]  /*12a00*/  HADD2.F32 R25, -RZ, R72.H1_H1 ;  /* 0x30000048ff197230 */ /* 0x000fe20000004100 */
[----:B------:R-:W-:Y:S01]  /*12a10*/  LEA.HI R3, R3, R204, RZ, 0x1d ;  /* 0x000000cc03037211 */ /* 0x000fe200078fe8ff */
[--C-:B------:R-:W-:Y:S01]  /*12a20*/  HADD2.F32 R26, -RZ, R70.reuse.H1_H1 ;  /* 0x30000046ff1a7230 */ /* 0x100fe20000004100 */
[CC--:B------:R-:W-:Y:S01]  /*12a30*/  LEA.HI R5, R0.reuse, R195.reuse, RZ, 0x3 ;  /* 0x000000c300057211 */ /* 0x0c0fe200078f18ff */
[----:B------:R-:W-:Y:S01]  /*12a40*/  HADD2.F32 R70, -RZ, R70.H0_H0 ;  /* 0x20000046ff467230 */ /* 0x000fe20000004100 */
[----:B------:R-:W-:Y:S01]  /*12a50*/  LEA.HI R4, R0, R195, RZ, 0x6 ;  /* 0x000000c300047211 */ /* 0x000fe200078f30ff */
[----:B------:R-:W-:Y:S01]  /*12a60*/  HADD2.F32 R72, -RZ, R72.H0_H0 ;  /* 0x20000048ff487230 */ /* 0x000fe20000004100 */
[----:B------:R-:W-:Y:S02]  /*12a70*/  LOP3.LUT R5, R226, 0x38, R5, 0xf8, !PT ;  /* 0x00000038e2057812 */ /* 0x000fe400078ef805 */
[----:B------:R-:W-:Y:S01]  /*12a80*/  SHF.R.S32.HI R0, RZ, 0x1f, R3 ;  /* 0x0000001fff007819 */ /* 0x000fe20000011403 */
[----:B------:R-:W-:Y:S01]  /*12a90*/  IMAD.SHL.U32 R4, R4, 0x80, RZ ;  /* 0x0000008004047824 */ /* 0x000fe200078e00ff */
[----:B------:R-:W-:Y:S01]  /*12aa0*/  LOP3.LUT R7, R5, R60, RZ, 0x3c, !PT ;  /* 0x0000003c05077212 */ /* 0x000fe200078e3cff */
[----:B------:R-:W-:Y:S01]  /*12ab0*/  IMAD.SHL.U32 R5, R3, 0x8, RZ ;  /* 0x0000000803057824 */ /* 0x000fe200078e00ff */
[----:B------:R-:W-:-:S02]  /*12ac0*/  LEA.HI R3, R0, R3, RZ, 0x3 ;  /* 0x0000000300037211 */ /* 0x000fc400078f18ff */
[----:B-----5:R-:W-:Y:S02]  /*12ad0*/  R2UR UR4, R61 ;  /* 0x000000003d0472ca */ /* 0x020fe400000e0000 */
[----:B------:R-:W-:Y:S01]  /*12ae0*/  LOP3.LUT R0, R226, 0x38, R5, 0xf8, !PT ;  /* 0x00000038e2007812 */ /* 0x000fe200078ef805 */
[----:B------:R-:W-:Y:S01]  /*12af0*/  IMAD.SHL.U32 R3, R3, 0x400, RZ ;  /* 0x0000040003037824 */ /* 0x000fe200078e00ff */
[----:B------:R-:W-:Y:S02]  /*12b00*/  LOP3.LUT R4, R4, 0xffffe000, RZ, 0xc0, !PT ;  /* 0xffffe00004047812 */ /* 0x000fe400078ec0ff */
[----:B------:R-:W-:Y:S02]  /*12b10*/  LOP3.LUT R0, R0, R60, RZ, 0x3c, !PT ;  /* 0x0000003c00007212 */ /* 0x000fe400078e3cff */
[----:B------:R-:W-:Y:S02]  /*12b20*/  LOP3.LUT R3, R3, 0x7fffe000, RZ, 0xc0, !PT ;  /* 0x7fffe00003037812 */ /* 0x000fe400078ec0ff */
[----:B------:R-:W-:-:S02]  /*12b30*/  IADD3 R4, R7, R4, R47 ;  /* 0x0000000407047210 */ /* 0x000fc40007ffe02f */
[----:B------:R-:W-:Y:S02]  /*12b40*/  IADD3 R0, R0, R3, R47 ;  /* 0x0000000300007210 */ /* 0x000fe40007ffe02f */
[----:B------:R-:W-:Y:S02]  /*12b50*/  LEA R38, R4, UR4, 0x1 ;  /* 0x0000000404267c11 */ /* 0x000fe4000f8e08ff */
[----:B------:R-:W-:Y:S02]  /*12b60*/  LEA R0, R0, R17, 0x1 ;  /* 0x0000001100007211 */ /* 0x000fe400078e08ff */
[--C-:B------:R-:W-:Y:S01]  /*12b70*/  SHF.R.U64 R34, R14, 0x10, R15.reuse ;  /* 0x000000100e227819 */ /* 0x100fe2000000120f */
[----:B------:R-:W0:Y:S01]  /*12b80*/  LDS.128 R4, [R38] ;  /* 0x0000000026047984 */ /* 0x000e220000000c00 */
[----:B------:R-:W-:Y:S02]  /*12b90*/  SHF.R.U32.HI R33, RZ, 0x10, R15 ;  /* 0x00000010ff217819 */ /* 0x000fe4000001160f */
[--C-:B------:R-:W-:Y:S01]  /*12ba0*/  SHF.R.U64 R37, R56, 0x10, R57.reuse ;  /* 0x0000001038257819 */ /* 0x100fe20000001239 */
[----:B------:R-:W1:Y:S01]  /*12bb0*/  LDS.128 R8, [R0+0x12400] ;  /* 0x0124000000087984 */ /* 0x000e620000000c00 */
[----:B------:R-:W-:-:S02]  /*12bc0*/  SHF.R.U32.HI R56, RZ, 0x10, R57 ;  /* 0x00000010ff387819 */ /* 0x000fc40000011639 */
[--C-:B------:R-:W-:Y:S02]  /*12bd0*/  SHF.R.U32.HI R27, RZ, 0x10, R13.reuse ;  /* 0x00000010ff1b7819 */ /* 0x100fe4000001160d */
[----:B------:R-:W-:Y:S02]  /*12be0*/  SHF.R.U64 R35, R12, 0x10, R13 ;  /* 0x000000100c237819 */ /* 0x000fe4000000120d */
[--C-:B------:R-:W-:Y:S01]  /*12bf0*/  SHF.R.U64 R36, R58, 0x10, R59.reuse ;  /* 0x000000103a247819 */ /* 0x100fe2000000123b */
[----:B------:R-:W-:Y:S01]  /*12c00*/  HADD2.F32 R27, -RZ, R27.H0_H0 ;  /* 0x2000001bff1b7230 */ /* 0x000fe20000004100 */
[----:B------:R-:W-:Y:S01]  /*12c10*/  SHF.R.U32.HI R58, RZ, 0x10, R59 ;  /* 0x00000010ff3a7819 */ /* 0x000fe2000001163b */
[----:B0-----:R-:W-:Y:S02]  /*12c20*/  HADD2.F32 R12, -RZ, R5.H0_H0 ;  /* 0x20000005ff0c7230 */ /* 0x001fe40000004100 */
[----:B------:R-:W-:Y:S02]  /*12c30*/  HADD2.F32 R3, -RZ, R4.H0_H0 ;  /* 0x20000004ff037230 */ /* 0x000fe40000004100 */
[----:B-1----:R-:W-:-:S02]  /*12c40*/  HADD2.F32 R15, -RZ, R9.H0_H0 ;  /* 0x20000009ff0f7230 */ /* 0x002fc40000004100 */
[----:B------:R-:W-:Y:S02]  /*12c50*/  HADD2.F32 R20, -RZ, R9.H1_H1 ;  /* 0x30000009ff147230 */ /* 0x000fe40000004100 */
[----:B------:R-:W-:Y:S02]  /*12c60*/  HADD2.F32 R9, -RZ, R8.H0_H0 ;  /* 0x20000008ff097230 */ /* 0x000fe40000004100 */
[CC--:B------:R-:W-:Y:S01]  /*12c70*/  FMUL.FTZ R29, R15.reuse, R26.reuse ;  /* 0x0000001a0f1d7220 */ /* 0x0c0fe20000410000 */
[----:B------:R-:W-:Y:S01]  /*12c80*/  FMUL.FTZ R31, R15, R25 ;  /* 0x000000190f1f7220 */ /* 0x000fe20000410000 */
[----:B------:R-:W-:Y:S02]  /*12c90*/  HADD2.F32 R15, -RZ, R56.H0_H0 ;  /* 0x20000038ff0f7230 */ /* 0x000fe40000004100 */
[----:B------:R-:W-:Y:S01]  /*12ca0*/  FMUL.FTZ R28, R20, R27 ;  /* 0x0000001b141c7220 */ /* 0x000fe20000410000 */
[C---:B------:R-:W-:Y:S01]  /*12cb0*/  FFMA.FTZ R29, R12.reuse, R25, -R29 ;  /* 0x000000190c1d7223 */ /* 0x040fe2000001081d */
[----:B------:R-:W-:Y:S01]  /*12cc0*/  FFMA.FTZ R31, R12, R26, R31 ;  /* 0x0000001a0c1f7223 */ /* 0x000fe2000001001f */
[----:B------:R-:W-:-:S02]  /*12cd0*/  HADD2.F32 R5, -RZ, R5.H1_H1 ;  /* 0x30000005ff057230 */ /* 0x000fc40000004100 */
[----:B------:R-:W-:Y:S01]  /*12ce0*/  FMUL.FTZ R26, R20, R15 ;  /* 0x0000000f141a7220 */ /* 0x000fe20000410000 */
[C---:B------:R-:W-:Y:S01]  /*12cf0*/  FMUL.FTZ R12, R9.reuse, R70 ;  /* 0x00000046090c7220 */ /* 0x040fe20000410000 */
[----:B------:R-:W-:Y:S02]  /*12d00*/  HADD2.F32 R21, -RZ, R10.H0_H0 ;  /* 0x2000000aff157230 */ /* 0x000fe40000004100 */
[-C--:B------:R-:W-:Y:S01]  /*12d10*/  FMUL.FTZ R9, R9, R72.reuse ;  /* 0x0000004809097220 */ /* 0x080fe20000410000 */
[----:B------:R-:W-:Y:S02]  /*12d20*/  HADD2.F32 R20, -RZ, R71.H0_H0 ;  /* 0x20000047ff147230 */ /* 0x000fe40000004100 */
[----:B------:R-:W-:Y:S01]  /*12d30*/  FFMA.FTZ R72, R3, R72, -R12 ;  /* 0x0000004803487223 */ /* 0x000fe2000001080c */
[----:B------:R-:W-:Y:S02]  /*12d40*/  HADD2.F32 R13, -RZ, R6.H0_H0 ;  /* 0x20000006ff0d7230 */ /* 0x000fe40000004100 */
[----:B------:R-:W-:Y:S01]  /*12d50*/  FFMA.FTZ R30, R5, R27, R26 ;  /* 0x0000001b051e7223 */ /* 0x000fe2000001001a */
[----:B------:R-:W-:-:S02]  /*12d60*/  HADD2.F32 R24, -RZ, R11.H0_H0 ;  /* 0x2000000bff187230 */ /* 0x000fc40000004100 */
[----:B------:R-:W-:Y:S01]  /*12d70*/  FMUL.FTZ R26, R21, R20 ;  /* 0x00000014151a7220 */ /* 0x000fe20000410000 */
[----:B------:R-:W-:Y:S02]  /*12d80*/  HADD2.F32 R12, -RZ, R73.H0_H0 ;  /* 0x20000049ff0c7230 */ /* 0x000fe40000004100 */
[----:B------:R-:W-:Y:S01]  /*12d90*/  FFMA.FTZ R28, R5, R15, -R28 ;  /* 0x0000000f051c7223 */ /* 0x000fe2000001081c */
[----:B------:R-:W-:Y:S02]  /*12da0*/  HADD2.F32 R71, -RZ, R71.H1_H1 ;  /* 0x30000047ff477230 */ /* 0x000fe40000004100 */
[----:B------:R-:W-:Y:S01]  /*12db0*/  FFMA.FTZ R70, R3, R70, R9 ;  /* 0x0000004603467223 */ /* 0x000fe20000010009 */
[----:B------:R-:W-:Y:S02]  /*12dc0*/  HADD2.F32 R73, -RZ, R73.H1_H1 ;  /* 0x30000049ff497230 */ /* 0x000fe40000004100 */
[----:B------:R-:W-:Y:S01]  /*12dd0*/  FMUL.FTZ R32, R21, R12 ;  /* 0x0000000c15207220 */ /* 0x000fe20000410000 */
[----:B------:R-:W-:-:S02]  /*12de0*/  HADD2.F32 R14, -RZ, R7.H0_H0 ;  /* 0x20000007ff0e7230 */ /* 0x000fc40000004100 */
[C---:B------:R-:W-:Y:S01]  /*12df0*/  FFMA.FTZ R15, R13.reuse, R12, -R26 ;  /* 0x0000000c0d0f7223 */ /* 0x040fe2000001081a */
[C---:B------:R-:W-:Y:S01]  /*12e00*/  FMUL.FTZ R3, R24.reuse, R71 ;  /* 0x0000004718037220 */ /* 0x040fe20000410000 */
[----:B------:R-:W-:Y:S02]  /*12e10*/  HADD2.F32 R11, -RZ, R11.H1_H1 ;  /* 0x3000000bff0b7230 */ /* 0x000fe40000004100 */
[-C--:B------:R-:W-:Y:S01]  /*12e20*/  FMUL.FTZ R24, R24, R73.reuse ;  /* 0x0000004918187220 */ /* 0x080fe20000410000 */
[----:B------:R-:W-:Y:S02]  /*12e30*/  HADD2.F32 R26, -RZ, R33.H0_H0 ;  /* 0x20000021ff1a7230 */ /* 0x000fe40000004100 */
[----:B------:R-:W-:Y:S01]  /*12e40*/  FFMA.FTZ R32, R13, R20, R32 ;  /* 0x000000140d207223 */ /* 0x000fe20000010020 */
[----:B------:R-:W-:Y:S02]  /*12e50*/  HADD2.F32 R12, -RZ, R58.H0_H0 ;  /* 0x2000003aff0c7230 */ /* 0x000fe40000004100 */
[C---:B------:R-:W-:Y:S01]  /*12e60*/  FFMA.FTZ R73, R14.reuse, R73, -R3 ;  /* 0x000000490e497223 */ /* 0x040fe20000010803 */
[----:B------:R-:W-:Y:S01]  /*12e70*/  FFMA.FTZ R24, R14, R71, R24 ;  /* 0x000000470e187223 */ /* 0x000fe20000010018 */
[----:B------:R-:W-:-:S02]  /*12e80*/  HADD2.F32 R7, -RZ, R7.H1_H1 ;  /* 0x30000007ff077230 */ /* 0x000fc40000004100 */
[C---:B------:R-:W-:Y:S01]  /*12e90*/  FMUL.FTZ R20, R11.reuse, R26 ;  /* 0x0000001a0b147220 */ /* 0x040fe20000410000 */
[-C--:B------:R-:W-:Y:S01]  /*12ea0*/  FMUL.FTZ R14, R11, R12.reuse ;  /* 0x0000000c0b0e7220 */ /* 0x080fe20000410000 */
[----:B------:R-:W-:Y:S02]  /*12eb0*/  HADD2.F32 R8, -RZ, R8.H1_H1 ;  /* 0x30000008ff087230 */ /* 0x000fe40000004100 */
[----:B------:R-:W-:Y:S02]  /*12ec0*/  HADD2.F32 R10, -RZ, R10.H1_H1 ;  /* 0x3000000aff0a7230 */ /* 0x000fe40000004100 */
[C---:B------:R-:W-:Y:S01]  /*12ed0*/  FFMA.FTZ R20, R7.reuse, R12, -R20 ;  /* 0x0000000c07147223 */ /* 0x040fe20000010814 */
[----:B------:R-:W-:Y:S02]  /*12ee0*/  HADD2.F32 R9, -RZ, R35.H0_H0 ;  /* 0x20000023ff097230 */ /* 0x000fe40000004100 */
[----:B------:R-:W-:Y:S01]  /*12ef0*/  FFMA.FTZ R25, R7, R26, R14 ;  /* 0x0000001a07197223 */ /* 0x000fe2000001000e */
[----:B------:R-:W-:-:S02]  /*12f00*/  HADD2.F32 R11, -RZ, R34.H0_H0 ;  /* 0x20000022ff0b7230 */ /* 0x000fc40000004100 */
[----:B------:R-:W-:Y:S02]  /*12f10*/  HADD2.F32 R3, -RZ, R37.H0_H0 ;  /* 0x20000025ff037230 */ /* 0x000fe40000004100 */
[----:B------:R-:W-:Y:S01]  /*12f20*/  FMUL.FTZ R7, R8, R9 ;  /* 0x0000000908077220 */ /* 0x000fe20000410000 */
[----:B------:R-:W-:Y:S02]  /*12f30*/  HADD2.F32 R5, -RZ, R36.H0_H0 ;  /* 0x20000024ff057230 */ /* 0x000fe40000004100 */
        /* <DEDUP_REMOVED lines=19> */
.L_x_1715:
[----:B------:R-:W-:Y:S05]  /*13070*/  BSYNC B0 ;  /* 0x0000000000007941 */ /* 0x000fea0003800000 */
.L_x_1693:
[----:B------:R-:W-:Y:S01]  /*13080*/  @!PT LDS RZ, [RZ] ;  /* 0x00000000fffff984 */ /* 0x000fe20000000800 */
[----:B------:R-:W-:Y:S01]  /*13090*/  @!PT LDS RZ, [RZ] ;  /* 0x00000000fffff984 */ /* 0x000fe20000000800 */
[----:B------:R-:W-:Y:S01]  /*130a0*/  @!PT LDS RZ, [RZ] ;  /* 0x00000000fffff984 */ /* 0x000fe20000000800 */
[----:B------:R-:W-:Y:S01]  /*130b0*/  @!PT LDS RZ, [RZ] ;  /* 0x00000000fffff984 */ /* 0x000fe20000000800 */
[----:B------:R1:W-:Y:S06]  /*130c0*/  MEMBAR.ALL.CTA ;  /* 0x0000000000007992 */ /* 0x0003ec0000008000 */
[----:B-1----:R-:W1:Y:S01]  /*130d0*/  FENCE.VIEW.ASYNC.S ;  /* 0x00000000000073c6 */ /* 0x002e620000000000 */
[----:B------:R-:W-:Y:S05]  /*130e0*/  WARPSYNC.ALL ;  /* 0x0000000000007948 */ /* 0x000fea0003800000 */
[----:B-1----:R-:W-:Y:S06]  /*130f0*/  BAR.SYNC.DEFER_BLOCKING 0xd, 0x100 ;  /* 0x0344000000007b1d */ /* 0x002fec0000010000 */
.L_x_1691:
[----:B01-3--:R-:W3:Y:S02]  /*13100*/  LDL R0, [R1+0x3c] ;  /* 0x00003c0001007983 */ /* 0x00bee40000100800 */
[----:B---3--:R-:W-:-:S13]  /*13110*/  R2UR UR4, R0 ;  /* 0x00000000000472ca */ /* 0x008fda00000e0000 */
[----:B------:R-:W-:-:S05]  /*13120*/  IMAD.U32 R0, RZ, RZ, UR4 ;  /* 0x00000004ff007e24 */ /* 0x000fca000f8e00ff */
[----:B------:R-:W-:-:S13]  /*13130*/  ISETP.NE.AND P0, PT, R0, 0x3, PT ;  /* 0x000000030000780c */ /* 0x000fda0003f05270 */
[----:B------:R-:W-:Y:S05]  /*13140*/  @!P0 BRA `(.L_x_1744) ;  /* 0x0000000000048947 */ /* 0x000fea0003800000 */
[----:B------:R-:W-:Y:S01]  /*13150*/  BPT.TRAP 0x1 ;  /* 0x000000040000795c */ /* 0x000fe20000300000 */
.L_x_1744:
[----:B--2-4-:R-:W-:Y:S01]  /*13160*/  IMAD R3, R194, 0x8, R17 ;  /* 0x00000008c2037824 */ /* 0x014fe200078e0211 */
[----:B------:R-:W-:-:S04]  /*13170*/  SHF.L.U32 R0, R197, 0x1f, RZ ;  /* 0x0000001fc5007819 */ /* 0x000fc800000006ff */
[----:B------:R0:W1:Y:S01]  /*13180*/  SYNCS.PHASECHK.TRANS64.TRYWAIT P1, [R3+URZ+0x30830], R0 ;  /* 0x03083000030075a7 */ /* 0x000062000802017f */
[----:B------:R-:W-:Y:S05]  /*13190*/  @!P0 BRA `(.L_x_1745) ;  /* 0x0000000000048947 */ /* 0x000fea0003800000 */
[----:B------:R-:W-:Y:S01]  /*131a0*/  BPT.TRAP 0x1 ;  /* 0x000000040000795c */ /* 0x000fe20000300000 */
.L_x_1745:
[----:B-1----:R-:W-:Y:S05]  /*131b0*/  @P1 BRA `(.L_x_1746) ;  /* 0x0000000000081947 */ /* 0x002fea0003800000 */
[----:B------:R-:W1:Y:S02]  /*131c0*/  SYNCS.PHASECHK.TRANS64.TRYWAIT P1, [R3+URZ+0x30830], R0 ;  /* 0x03083000030075a7 */ /* 0x000e64000802017f */
[----:B-1----:R-:W-:Y:S05]  /*131d0*/  @!P1 BRA `(.L_x_1747) ;  /* 0x000001a400c49947 */ /* 0x002fea0003800000 */
.L_x_1746:
[----:B------:R-:W-:Y:S05]  /*131e0*/  WARPSYNC.ALL ;  /* 0x0000000000007948 */ /* 0x000fea0003800000 */
[----:B01----:R-:W-:Y:S01]  /*131f0*/  VIADD R0, R17, 0x1e400 ;  /* 0x0001e40011007836 */ /* 0x003fe20000000000 */
[----:B------:R-:W-:Y:S01]  /*13200*/  R2UR UR4, R68 ;  /* 0x00000000440472ca */ /* 0x000fe200000e0000 */
[----:B------:R-:W-:Y:S01]  /*13210*/  IMAD.MOV.U32 R5, RZ, RZ, 0x40000040 ;  /* 0x40000040ff057424 */ /* 0x000fe200078e00ff */
[----:B-----5:R-:W-:Y:S01]  /*13220*/  WARPGROUP.ARRIVE ;  /* 0x00000000000079c5 */ /* 0x020fe20000000000 */
[----:B------:R-:W-:Y:S01]  /*13230*/  UMOV UR9, 0x40000040 ;  /* 0x4000004000097882 */ /* 0x000fe20000000000 */
[----:B------:R-:W-:Y:S01]  /*13240*/  SHF.R.U32.HI R0, RZ, 0x4, R0 ;  /* 0x00000004ff007819 */ /* 0x000fe20000011600 */
[----:B------:R-:W-:Y:S01]  /*13250*/  IMAD.MOV.U32 R7, RZ, RZ, 0x40000040 ;  /* 0x40000040ff077424 */ /* 0x000fe200078e00ff */
[----:B------:R-:W-:Y:S01]  /*13260*/  R2UR UR11, R5 ;  /* 0x00000000050b72ca */ /* 0x000fe200000e0000 */
[----:B------:R-:W-:Y:S01]  /*13270*/  IMAD.U32 R9, RZ, RZ, UR9 ;  /* 0x00000009ff097e24 */ /* 0x000fe2000f8e00ff */
[----:B------:R-:W-:Y:S01]  /*13280*/  LOP3.LUT R0, R0, 0x3fff, RZ, 0xc0, !PT ;  /* 0x00003fff00007812 */ /* 0x000fe200078ec0ff */
[----:B------:R-:W-:Y:S01]  /*13290*/  UMOV UR57, 0x40000040 ;  /* 0x4000004000397882 */ /* 0x000fe20000000000 */
[----:B------:R-:W-:Y:S01]  /*132a0*/  UMOV UR53, 0x40000040 ;  /* 0x4000004000357882 */ /* 0x000fe20000000000 */
[----:B------:R-:W-:Y:S01]  /*132b0*/  UMOV UR49, 0x40000040 ;  /* 0x4000004000317882 */ /* 0x000fe20000000000 */
[----:B------:R-:W-:Y:S01]  /*132c0*/  LOP3.LUT R218, R0, 0x10000, RZ, 0xfc, !PT ;  /* 0x0001000000da7812 */ /* 0x000fe200078efcff */
[----:B------:R-:W-:Y:S01]  /*132d0*/  ULOP3.LUT UR4, UR4, 0x10000, URZ, 0xfc, !UPT ;  /* 0x0001000004047892 */ /* 0x000fe2000f8efc3f */
[----:B------:R-:W-:Y:S01]  /*132e0*/  IMAD.MOV.U32 R5, RZ, RZ, 0x40000040 ;  /* 0x40000040ff057424 */ /* 0x000fe200078e00ff */
[----:B------:R-:W-:Y:S01]  /*132f0*/  UMOV UR45, 0x40000040 ;  /* 0x40000040002d7882 */ /* 0x000fe20000000000 */
[----:B------:R-:W-:Y:S01]  /*13300*/  UMOV UR41, 0x40000040 ;  /* 0x4000004000297882 */ /* 0x000fe20000000000 */
[----:B------:R-:W-:Y:S01]  /*13310*/  IMAD R4, R194, 0x900, R218 ;  /* 0x00000900c2047824 */ /* 0x000fe200078e02da */
[----:B------:R-:W-:Y:S01]  /*13320*/  UIADD3 UR5, UR4, 0x2, URZ ;  /* 0x0000000204057890 */ /* 0x000fe2000fffe03f */
[----:B------:R-:W-:Y:S01]  /*13330*/  R2UR UR39, R5 ;  /* 0x00000000052772ca */ /* 0x000fe200000e0000 */
[----:B------:R-:W-:Y:S01]  /*13340*/  UMOV UR8, UR4 ;  /* 0x0000000400087c82 */ /* 0x000fe20008000000 */
[C---:B------:R-:W-:Y:S01]  /*13350*/  VIADD R6, R4.reuse, 0x2 ;  /* 0x0000000204067836 */ /* 0x040fe20000000000 */
[----:B------:R-:W-:Y:S01]  /*13360*/  R2UR UR10, R4 ;  /* 0x00000000040a72ca */ /* 0x000fe200000e0000 */
[----:B------:R-:W-:Y:S01]  /*13370*/  IMAD.U32 R8, RZ, RZ, UR8 ;  /* 0x00000008ff087e24 */ /* 0x000fe2000f8e00ff */
[----:B------:R-:W-:-:S02]  /*13380*/  UIADD3 UR56, UR4, 0x404, URZ ;  /* 0x0000040404387890 */ /* 0x000fc4000fffe03f */
[----:B------:R-:W-:Y:S02]  /*13390*/  UIADD3 UR52, UR4, 0x406, URZ ;  /* 0x0000040604347890 */ /* 0x000fe4000fffe03f */
[----:B------:R0:W-:Y:S01]  /*133a0*/  STL.64 [R1+0x28], R8 ;  /* 0x0000280801007387 */ /* 0x0001e20000100a00 */
[----:B------:R-:W-:Y:S02]  /*133b0*/  UIADD3 UR48, UR4, 0x800, URZ ;  /* 0x0000080004307890 */ /* 0x000fe4000fffe03f */
[----:B------:R-:W-:Y:S02]  /*133c0*/  UIADD3 UR44, UR4, 0x802, URZ ;  /* 0x00000802042c7890 */ /* 0x000fe4000fffe03f */
[----:B------:R-:W-:Y:S02]  /*133d0*/  UIADD3 UR40, UR4, 0x804, URZ ;  /* 0x0000080404287890 */ /* 0x000fe4000fffe03f */
[----:B------:R-:W-:Y:S01]  /*133e0*/  HGMMA.64x96x16.F32 R24, gdesc[UR8], RZ, !UPT, gsb0 ;  /* 0x01600000081879f0 */ /* 0x000fe2000c0008ff */
        /* <DEDUP_REMOVED lines=8> */
[----:B------:R-:W-:Y:S01]  /*13470*/  IMAD.U32 R9, RZ, RZ, UR9 ;  /* 0x00000009ff097e24 */ /* 0x000fe2000f8e00ff */
[----:B------:R-:W-:Y:S01]  /*13480*/  UIADD3 UR36, UR4, 0x806, URZ ;  /* 0x0000080604247890 */ /* 0x000fe2000fffe03f */
[----:B------:R-:W-:-:S03]  /*13490*/  UMOV UR37, 0x40000040 ;  /* 0x4000004000257882 */ /* 0x000fc60000000000 */
        /* <DEDUP_REMOVED lines=10> */
[----:B------:R-:W-:Y:S02]  /*13540*/  IMAD.MOV.U32 R7, RZ, RZ, 0x40000040 ;  /* 0x40000040ff077424 */ /* 0x000fe400078e00ff */
        /* <DEDUP_REMOVED lines=38> */
[----:B0-----:R-:W-:Y:S02]  /*137b0*/  IMAD.U32 R8, RZ, RZ, UR8 ;  /* 0x00000008ff087e24 */ /* 0x001fe4000f8e00ff */
[----:B------:R-:W-:Y:S01]  /*137c0*/  IMAD.U32 R9, RZ, RZ, UR9 ;  /* 0x00000009ff097e24 */ /* 0x000fe2000f8e00ff */
[----:B------:R-:W-:Y:S01]  /*137d0*/  R2UR UR58, R6 ;  /* 0x00000000063a72ca */ /* 0x000fe200000e0000 */
[----:B------:R-:W-:Y:S01]  /*137e0*/  VIADD R6, R4, 0x306 ;  /* 0x0000030604067836 */ /* 0x000fe20000000000 */
[----:B------:R-:W-:Y:S01]  /*137f0*/  R2UR UR59, R7 ;  /* 0x00000000073b72ca */ /* 0x000fe200000e0000 */
[----:B------:R-:W-:Y:S01]  /*13800*/  IMAD.MOV.U32 R7, RZ, RZ, 0x40000040 ;  /* 0x40000040ff077424 */ /* 0x000fe200078e00ff */
[----:B------:R0:W-:Y:S02]  /*13810*/  STL.64 [R1], R8 ;  /* 0x0000000801007387 */ /* 0x0001e40000100a00 */
[----:B------:R-:W-:Y:S01]  /*13820*/  R2UR UR54, R6 ;  /* 0x00000000063672ca */ /* 0x000fe200000e0000 */
[----:B------:R-:W-:Y:S01]  /*13830*/  VIADD R6, R4, 0x600 ;  /* 0x0000060004067836 */ /* 0x000fe20000000000 */
[----:B------:R-:W-:Y:S01]  /*13840*/  R2UR UR55, R7 ;  /* 0x00000000073772ca */ /* 0x000fe200000e0000 */
[----:B------:R-:W-:-:S03]  /*13850*/  IMAD.MOV.U32 R7, RZ, RZ, 0x40000040 ;  /* 0x40000040ff077424 */ /* 0x000fc600078e00ff */
[----:B------:R-:W-:Y:S01]  /*13860*/  R2UR UR50, R6 ;  /* 0x00000000063272ca */ /* 0x000fe200000e0000 */
[----:B------:R-:W-:Y:S01]  /*13870*/  VIADD R6, R4, 0x602 ;  /* 0x0000060204067836 */ /* 0x000fe20000000000 */
[----:B------:R-:W-:Y:S01]  /*13880*/  R2UR UR51, R7 ;  /* 0x00000000073372ca */ /* 0x000fe200000e0000 */
[----:B------:R-:W-:-:S03]  /*13890*/  IMAD.MOV.U32 R7, RZ, RZ, 0x40000040 ;  /* 0x40000040ff077424 */ /* 0x000fc600078e00ff */
[----:B------:R-:W-:Y:S01]  /*138a0*/  R2UR UR46, R6 ;  /* 0x00000000062e72ca */ /* 0x000fe200000e0000 */
[C---:B------:R-:W-:Y:S01]  /*138b0*/  VIADD R6, R4.reuse, 0x604 ;  /* 0x0000060404067836 */ /* 0x040fe20000000000 */
[----:B------:R-:W-:Y:S01]  /*138c0*/  R2UR UR47, R7 ;  /* 0x00000000072f72ca */ /* 0x000fe200000e0000 */
[----:B------:R-:W-:Y:S01]  /*138d0*/  VIADD R4, R4, 0x606 ;  /* 0x0000060604047836 */ /* 0x000fe20000000000 */
[----:B------:R-:W-:Y:S02]  /*138e0*/  MOV R7, 0x40000040 ;  /* 0x4000004000077802 */ /* 0x000fe40000000f00 */
        /* <DEDUP_REMOVED lines=27> */
.L_x_1748:
[----:B------:R-:W2:Y:S01]  /*13aa0*/  LDL R0, [R1+0x44] ;  /* 0x0000440001007983 */ /* 0x000ea20000100800 */
[----:B------:R-:W0:Y:S03]  /*13ab0*/  LDC R94, c[0x0][0x448] ;  /* 0x00011200ff5e7b82 */ /* 0x000e260000000800 */
[----:B------:R-:W2:Y:S01]  /*13ac0*/  LDL R92, [R1+0x38] ;  /* 0x00003800015c7983 */ /* 0x000ea20000100800 */
[----:B------:R-:W-:Y:S01]  /*13ad0*/  LOP3.LUT R16, R16, 0xffefffff, RZ, 0xc0, !PT ;  /* 0xffefffff10107812 */ /* 0x000fe200078ec0ff */
[----:B------:R-:W-:Y:S02]  /*13ae0*/  ULDC UR4, c[0x0][0x9dc] ;  /* 0x0002770000047ab9 */ /* 0x000fe40000000800 */
[----:B------:R-:W-:Y:S01]  /*13af0*/  IMAD.U32 R9, RZ, RZ, UR4 ;  /* 0x00000004ff097e24 */ /* 0x000fe2000f8e00ff */
[----:B------:R-:W1:Y:S04]  /*13b00*/  LDC.64 R10, c[0x0][0x9e0] ;  /* 0x00027800ff0a7b82 */ /* 0x000e680000000a00 */
[----:B------:R-:W-:-:S02]  /*13b10*/  LOP3.LUT R6, RZ, R9, RZ, 0x33, !PT ;  /* 0x00000009ff067212 */ /* 0x000fc400078e33ff */
[----:B0-----:R-:W-:-:S13]  /*13b20*/  ISETP.NE.AND P1, PT, R94, 0x1, PT ;  /* 0x000000015e00780c */ /* 0x001fda0003f25270 */
[----:B------:R-:W0:Y:S01]  /*13b30*/  @P1 LDC R5, c[0x0][0x44c] ;  /* 0x00011300ff051b82 */ /* 0x000e220000000800 */
[----:B------:R-:W-:-:S04]  /*13b40*/  @P1 LOP3.LUT R16, R16, 0x100000, RZ, 0xfc, !PT ;  /* 0x0010000010101812 */ /* 0x000fc800078efcff */
[----:B------:R-:W-:-:S03]  /*13b50*/  LOP3.LUT R16, R16, 0xfff7ffff, RZ, 0xc0, !PT ;  /* 0xfff7ffff10107812 */ /* 0x000fc600078ec0ff */
[----:B------:R-:W3:Y:S01]  /*13b60*/  @P1 LDC R7, c[0x0][0x450] ;  /* 0x00011400ff071b82 */ /* 0x000ee20000000800 */
[----:B--2---:R-:W-:-:S04]  /*13b70*/  IMAD.IADD R12, R0, 0x1, R92 ;  /* 0x00000001000c7824 */ /* 0x004fc800078e025c */
[----:B0-----:R-:W-:-:S05]  /*13b80*/  @P1 IMAD.HI.U32 R0, R12, R5, RZ ;  /* 0x000000050c001227 */ /* 0x001fca00078e00ff */
[----:B---3--:R-:W-:Y:S01]  /*13b90*/  @P1 SHF.R.U32.HI R12, RZ, R7, R0 ;  /* 0x00000007ff0c1219 */ /* 0x008fe20000011600 */
[----:B------:R-:W-:Y:S01]  /*13ba0*/  VIADD R0, R3, 0x30840 ;  /* 0x0003084003007836 */ /* 0x000fe20000000000 */
[----:B-1----:R-:W-:Y:S01]  /*13bb0*/  ISETP.GE.AND P1, PT, R11, 0x1, PT ;  /* 0x000000010b00780c */ /* 0x002fe20003f26270 */
[----:B------:R-:W-:Y:S02]  /*13bc0*/  IMAD.MOV.U32 R3, RZ, RZ, -0x60 ;  /* 0xffffffa0ff037424 */ /* 0x000fe400078e00ff */
[----:B------:R-:W0:Y:S01]  /*13bd0*/  SHFL.IDX PT, R5, R12, RZ, 0x1c1f ;  /* 0x001c1fff0c057589 */ /* 0x000e2200000e0000 */
[----:B------:R-:W-:Y:S01]  /*13be0*/  PRMT R0, R205, 0x654, R0 ;  /* 0x00000654cd007816 */ /* 0x000fe20000000000 */
[----:B------:R-:W-:-:S03]  /*13bf0*/  IMAD R4, R2, R3, 0x61 ;  /* 0x0000006102047424 */ /* 0x000fc600078e0203 */
[----:B------:R1:W-:Y:S01]  /*13c00*/  SYNCS.ARRIVE.TRANS64.RED.A1T0 RZ, [R0+URZ], RZ ;  /* 0x000000ff00ff79a7 */ /* 0x0003e2000810043f */
[----:B------:R-:W-:Y:S01]  /*13c10*/  VIADD R74, R4, 0xffffffff ;  /* 0xffffffff044a7836 */ /* 0x000fe20000000000 */
[----:B------:R-:W-:-:S03]  /*13c20*/  IADD3 R3, R201, R4, -R227 ;  /* 0x00000004c9037210 */ /* 0x000fc60007ffe8e3 */
[----:B------:R-:W-:Y:S02]  /*13c30*/  @P1 LOP3.LUT R16, R16, 0x80000, RZ, 0xfc, !PT ;  /* 0x0008000010101812 */ /* 0x000fe400078efcff */
[----:B------:R-:W-:Y:S02]  /*13c40*/  IMAD.IADD R3, R3, 0x1, -R200 ;  /* 0x0000000103037824 */ /* 0x000fe400078e0ac8 */
[----:B-1----:R-:W-:Y:S02]  /*13c50*/  IMAD R0, R2, -0x60, R201 ;  /* 0xffffffa002007824 */ /* 0x002fe400078e02c9 */
[C---:B------:R-:W-:Y:S01]  /*13c60*/  IMAD.IADD R85, R3.reuse, 0x1, R10 ;  /* 0x0000000103557824 */ /* 0x040fe200078e020a */
[----:B------:R-:W-:Y:S02]  /*13c70*/  IADD3 R72, R3, R6, RZ ;  /* 0x0000000603487210 */ /* 0x000fe40007ffe0ff */
[----:B------:R-:W-:Y:S01]  /*13c80*/  IADD3 R14, -R227, 0x60, R0 ;  /* 0x00000060e30e7810 */ /* 0x000fe20007ffe100 */
[----:B------:R-:W-:-:S02]  /*13c90*/  IMAD.IADD R0, R74, 0x1, -R227 ;  /* 0x000000014a007824 */ /* 0x000fc400078e0ae3 */
[----:B0-----:R-:W-:Y:S01]  /*13ca0*/  IMAD.IADD R8, R72, 0x1, R5 ;  /* 0x0000000148087824 */ /* 0x001fe200078e0205 */
[----:B------:R-:W-:Y:S01]  /*13cb0*/  VIADDMNMX R6, R5, R85, R14, PT ;  /* 0x0000005505067246 */ /* 0x000fe2000380010e */
[----:B------:R-:W-:Y:S06]  /*13cc0*/  @!P1 BRA `(.L_x_1749) ;  /* 0x00000000004c9947 */ /* 0x000fec0003800000 */
[----:B------:R-:W-:Y:S01]  /*13cd0*/  IADD3 R3, -R200, R201, R5 ;  /* 0x000000c9c8037210 */ /* 0x000fe20007ffe105 */
[----:B------:R-:W-:Y:S03]  /*13ce0*/  BSSY B0, `(.L_x_1750) ;  /* 0x000000e000007945 */ /* 0x000fe60003800000 */
        /* <DEDUP_REMOVED lines=9> */
.L_x_1751:
[----:B------:R-:W-:-:S13]  /*13d80*/  ISETP.NE.AND P1, PT, R11, 0x1, PT ;  /* 0x000000010b00780c */ /* 0x000fda0003f25270 */
[----:B------:R-:W0:Y:S02]  /*13d90*/  @P1 LDC.64 R4, c[0x0][0x9e8] ;  /* 0x00027a00ff041b82 */ /* 0x000e240000000a00 */
[----:B0-----:R-:W-:-:S05]  /*13da0*/  @P1 IMAD.HI.U32 R4, R3, R4, RZ ;  /* 0x0000000403041227 */ /* 0x001fca00078e00ff */
[----:B------:R-:W-:-:S07]  /*13db0*/  @P1 SHF.R.U32.HI R3, RZ, R5, R4 ;  /* 0x00000005ff031219 */ /* 0x000fce0000011604 */
.L_x_1752:
[----:B------:R-:W-:Y:S05]  /*13dc0*/  BSYNC B0 ;  /* 0x0000000000007941 */ /* 0x000fea0003800000 */
.L_x_1750:
[----:B------:R-:W-:-:S05]  /*13dd0*/  IMAD R3, R3, R11, R0 ;  /* 0x0000000b03037224 */ /* 0x000fca00078e0200 */
[----:B------:R-:W-:Y:S02]  /*13de0*/  VIMNMX R8, R8, R3, !PT ;  /* 0x0000000308087248 */ /* 0x000fe40007fe0100 */
[----:B------:R-:W-:-:S07]  /*13df0*/  VIADDMNMX R6, R3, R11, R6, PT ;  /* 0x0000000b03067246 */ /* 0x000fce0003800106 */
.L_x_1749:
[C---:B------:R-:W-:Y:S01]  /*13e00*/  ISETP.GE.AND P6, PT, R74.reuse, 0x9, PT ;  /* 0x000000094a00780c */ /* 0x040fe20003fc6270 */
[----:B------:R-:W0:Y:S01]  /*13e10*/  SHFL.IDX PT, R5, R12, 0x1, 0x1c1f ;  /* 0x003c1f000c057f89 */ /* 0x000e2200000e0000 */
[----:B------:R-:W-:Y:S02]  /*13e20*/  ISETP.GE.AND P1, PT, R74, 0x2, PT ;  /* 0x000000024a00780c */ /* 0x000fe40003f26270 */
[C---:B------:R-:W-:Y:S02]  /*13e30*/  ISETP.GT.AND P2, PT, R8.reuse, 0x8, !P6 ;  /* 0x000000080800780c */ /* 0x040fe40007744270 */
[----:B------:R-:W-:Y:S02]  /*13e40*/  ISETP.GT.AND P3, PT, R8, 0x1, !P1 ;  /* 0x000000010800780c */ /* 0x000fe40004f64270 */
[----:B------:R-:W-:Y:S02]  /*13e50*/  ISETP.LT.OR P2, PT, R6, 0x9, P2 ;  /* 0x000000090600780c */ /* 0x000fe40001741670 */
[----:B------:R-:W-:-:S02]  /*13e60*/  ISETP.GE.AND P4, PT, R74, 0xa, PT ;  /* 0x0000000a4a00780c */ /* 0x000fc40003f86270 */
[----:B------:R-:W-:Y:S02]  /*13e70*/  FSEL R79, R28, -INF , !P2 ;  /* 0xff8000001c4f7808 */ /* 0x000fe40005000000 */
[----:B------:R-:W-:Y:S02]  /*13e80*/  ISETP.LT.OR P3, PT, R6, 0x2, P3 ;  /* 0x000000020600780c */ /* 0x000fe40001f61670 */
[----:B------:R-:W-:Y:S02]  /*13e90*/  ISETP.GT.AND P2, PT, R8, 0x9, !P4 ;  /* 0x000000090800780c */ /* 0x000fe40006744270 */
[----:B------:R-:W-:Y:S02]  /*13ea0*/  FSEL R83, R25, -INF , !P3 ;  /* 0xff80000019537808 */ /* 0x000fe40005800000 */
        /* <DEDUP_REMOVED lines=97> */
[----:B------:R-:W-:-:S04]  /*144c0*/  ISETP.GT.AND P5, PT, R8, RZ, !P4 ;  /* 0x000000ff0800720c */ /* 0x000fc800067a4270 */
[----:B------:R-:W-:-:S04]  /*144d0*/  ISETP.LT.OR P5, PT, R6, 0x1, P5 ;  /* 0x000000010600780c */ /* 0x000fc80002fa1670 */
[----:B------:R-:W-:Y:S02]  /*144e0*/  FSEL R24, R24, -INF , !P5 ;  /* 0xff80000018187808 */ /* 0x000fe40006800000 */
[----:B------:R-:W-:-:S04]  /*144f0*/  ISETP.GE.AND P5, PT, R74, 0x5a, PT ;  /* 0x0000005a4a00780c */ /* 0x000fc80003fa6270 */
[----:B------:R-:W-:Y:S02]  /*14500*/  P2R R28, PR, RZ, 0x20 ;  /* 0x00000020ff1c7803 */ /* 0x000fe40000000000 */
[----:B------:R-:W-:Y:S01]  /*14510*/  ISETP.GT.AND P5, PT, R8, 0x59, !P5 ;  /* 0x000000590800780c */ /* 0x000fe20006fa4270 */
[----:B0-----:R-:W-:-:S03]  /*14520*/  IMAD.IADD R8, R72, 0x1, R5 ;  /* 0x0000000148087824 */ /* 0x001fc600078e0205 */
[----:B------:R-:W-:Y:S02]  /*14530*/  ISETP.LT.OR P5, PT, R6, 0x5a, P5 ;  /* 0x0000005a0600780c */ /* 0x000fe40002fa1670 */
[----:B------:R-:W-:Y:S02]  /*14540*/  VIADDMNMX R6, R5, R85, R14, PT ;  /* 0x0000005505067246 */ /* 0x000fe4000380010e */
[----:B------:R-:W-:Y:S02]  /*14550*/  FSEL R69, R69, -INF , !P5 ;  /* 0xff80000045457808 */ /* 0x000fe40006800000 */
[----:B------:R-:W-:-:S13]  /*14560*/  ISETP.GE.AND P5, PT, R11, 0x1, PT ;  /* 0x000000010b00780c */ /* 0x000fda0003fa6270 */
[----:B------:R-:W-:Y:S05]  /*14570*/  @!P5 BRA `(.L_x_1753) ;  /* 0x00000000004cd947 */ /* 0x000fea0003800000 */
        /* <DEDUP_REMOVED lines=11> */
.L_x_1755:
[----:B------:R-:W-:-:S13]  /*14630*/  ISETP.NE.AND P5, PT, R11, 0x1, PT ;  /* 0x000000010b00780c */ /* 0x000fda0003fa5270 */
[----:B------:R-:W0:Y:S02]  /*14640*/  @P5 LDC.64 R4, c[0x0][0x9e8] ;  /* 0x00027a00ff045b82 */ /* 0x000e240000000a00 */
[----:B0-----:R-:W-:-:S05]  /*14650*/  @P5 IMAD.HI.U32 R4, R85, R4, RZ ;  /* 0x0000000455045227 */ /* 0x001fca00078e00ff */
[----:B------:R-:W-:-:S07]  /*14660*/  @P5 SHF.R.U32.HI R85, RZ, R5, R4 ;  /* 0x00000005ff555219 */ /* 0x000fce0000011604 */
.L_x_1756:
[----:B------:R-:W-:Y:S05]  /*14670*/  BSYNC B0 ;  /* 0x0000000000007941 */ /* 0x000fea0003800000 */
.L_x_1754:
[----:B------:R-:W-:-:S05]  /*14680*/  IMAD R85, R85, R11, R0 ;  /* 0x0000000b55557224 */ /* 0x000fca00078e0200 */
[----:B------:R-:W-:Y:S02]  /*14690*/  VIMNMX R8, R8, R85, !PT ;  /* 0x0000005508087248 */ /* 0x000fe40007fe0100 */
[----:B------:R-:W-:-:S07]  /*146a0*/  VIADDMNMX R6, R85, R11, R6, PT ;  /* 0x0000000b55067246 */ /* 0x000fce0003800106 */
.L_x_1753:
[----:B------:R-:W-:Y:S01]  /*146b0*/  ISETP.GT.AND P1, PT, R8, 0x1, !P1 ;  /* 0x000000010800780c */ /* 0x000fe20004f24270 */
[----:B------:R-:W-:Y:S01]  /*146c0*/  ULDC UR4, c[0x0][0x988] ;  /* 0x0002620000047ab9 */ /* 0x000fe20000000800 */
[----:B------:R-:W-:Y:S02]  /*146d0*/  FMNMX.FTZ R0, R24, R83, !PT ;  /* 0x0000005318007209 */ /* 0x000fe40007810000 */
[----:B------:R-:W-:Y:S02]  /*146e0*/  ISETP.LT.OR P1, PT, R6, 0x2, P1 ;  /* 0x000000020600780c */ /* 0x000fe40000f21670 */
[----:B------:R-:W-:Y:S02]  /*146f0*/  ISETP.GT.AND P6, PT, R8, 0x8, !P6 ;  /* 0x000000080800780c */ /* 0x000fe400077c4270 */
[----:B------:R-:W-:Y:S02]  /*14700*/  FSEL R97, R27, -INF , !P1 ;  /* 0xff8000001b617808 */ /* 0x000fe40004800000 */
[----:B------:R-:W-:-:S02]  /*14710*/  ISETP.NE.AND P1, PT, R76, RZ, PT ;  /* 0x000000ff4c00720c */ /* 0x000fc40003f25270 */
[----:B------:R-:W-:Y:S02]  /*14720*/  FMNMX.FTZ R0, R79, R0, !PT ;  /* 0x000000004f007209 */ /* 0x000fe40007810000 */
[----:B------:R-:W-:Y:S02]  /*14730*/  ISETP.GT.AND P1, PT, R8, 0x9, !P1 ;  /* 0x000000090800780c */ /* 0x000fe40004f24270 */
[C---:B------:R-:W-:Y:S02]  /*14740*/  ISETP.LT.OR P6, PT, R6.reuse, 0x9, P6 ;  /* 0x000000090600780c */ /* 0x040fe400037c1670 */
[----:B------:R-:W-:Y:S02]  /*14750*/  ISETP.LT.OR P1, PT, R6, 0xa, P1 ;  /* 0x0000000a0600780c */ /* 0x000fe40000f21670 */
[----:B------:R-:W-:Y:S02]  /*14760*/  FMNMX.FTZ R0, R73, R0, !PT ;  /* 0x0000000049007209 */ /* 0x000fe40007810000 */
[----:B------:R-:W-:-:S02]  /*14770*/  FSEL R95, R31, -INF , !P1 ;  /* 0xff8000001f5f7808 */ /* 0x000fc40004800000 */
[----:B------:R-:W-:Y:S02]  /*14780*/  ISETP.NE.AND P1, PT, R78, RZ, PT ;  /* 0x000000ff4e00720c */ /* 0x000fe40003f25270 */
[----:B------:R-:W-:Y:S02]  /*14790*/  FSEL R5, R30, -INF , !P6 ;  /* 0xff8000001e057808 */ /* 0x000fe40007000000 */
[----:B------:R-:W-:Y:S02]  /*147a0*/  ISETP.GT.AND P1, PT, R8, 0x10, !P1 ;  /* 0x000000100800780c */ /* 0x000fe40004f24270 */
[----:B------:R-:W-:Y:S02]  /*147b0*/  ISETP.NE.AND P6, PT, R80, RZ, PT ;  /* 0x000000ff5000720c */ /* 0x000fe40003fc5270 */
[----:B------:R-:W-:Y:S02]  /*147c0*/  ISETP.LT.OR P1, PT, R6, 0x11, P1 ;  /* 0x000000110600780c */ /* 0x000fe40000f21670 */
[----:B------:R-:W-:-:S02]  /*147d0*/  FMNMX.FTZ R0, R77, R0, !PT ;  /* 0x000000004d007209 */ /* 0x000fc40007810000 */
[----:B------:R-:W-:Y:S02]  /*147e0*/  FSEL R27, R34, -INF , !P1 ;  /* 0xff800000221b7808 */ /* 0x000fe40004800000 */
[----:B------:R-:W-:Y:S02]  /*147f0*/  ISETP.NE.AND P1, PT, R32, RZ, PT ;  /* 0x000000ff2000720c */ /* 0x000fe40003f25270 */
[----:B------:R-:W-:Y:S02]  /*14800*/  FMNMX.FTZ R0, R33, R0, !PT ;  /* 0x0000000021007209 */ /* 0x000fe40007810000 */
[----:B------:R-:W-:Y:S02]  /*14810*/  ISETP.GT.AND P1, PT, R8, 0x11, !P1 ;  /* 0x000000110800780c */ /* 0x000fe40004f24270 */
[----:B------:R-:W-:Y:S02]  /*14820*/  ISETP.NE.AND P5, PT, R36, RZ, PT ;  /* 0x000000ff2400720c */ /* 0x000fe40003fa5270 */
        /* <DEDUP_REMOVED lines=39> */
[----:B------:R-:W-:Y:S02]  /*14aa0*/  ISETP.NE.AND P5, PT, R87, RZ, PT ;  /* 0x000000ff5700720c */ /* 0x000fe40003fa5270 */
[----:B------:R-:W-:Y:S02]  /*14ab0*/  FSEL R87, R47, -INF , !P1 ;  /* 0xff8000002f577808 */ /* 0x000fe40004800000 */
[----:B------:R-:W-:Y:S02]  /*14ac0*/  FMNMX.FTZ R0, R7, R0, !PT ;  /* 0x0000000007007209 */ /* 0x000fe40007810000 */
[----:B------:R-:W-:-:S02]  /*14ad0*/  ISETP.NE.AND P1, PT, R86, RZ, PT ;  /* 0x000000ff5600720c */ /* 0x000fc40003f25270 */
[----:B------:R-:W-:Y:S01]  /*14ae0*/  FMNMX.FTZ R14, R69, R0, !PT ;  /* 0x00000000450e7209 */ /* 0x000fe20007810000 */
[----:B------:R-:W-:Y:S01]  /*14af0*/  IMAD.U32 R0, RZ, RZ, UR4 ;  /* 0x00000004ff007e24 */ /* 0x000fe2000f8e00ff */
[C---:B------:R-:W-:Y:S02]  /*14b00*/  ISETP.GT.AND P1, PT, R8.reuse, 0x30, !P1 ;  /* 0x000000300800780c */ /* 0x040fe40004f24270 */
[----:B------:R-:W-:Y:S01]  /*14b10*/  ISETP.GT.AND P4, PT, R8, RZ, !P4 ;  /* 0x000000ff0800720c */ /* 0x000fe20006784270 */
[----:B------:R-:W0:Y:S01]  /*14b20*/  SHFL.BFLY PT, R101, R14, 0x2, 0x1f ;  /* 0x0c401f000e657f89 */ /* 0x000e2200000e0000 */
[C---:B------:R-:W-:Y:S02]  /*14b30*/  ISETP.LT.OR P1, PT, R6.reuse, 0x31, P1 ;  /* 0x000000310600780c */ /* 0x040fe40000f21670 */
[----:B------:R-:W-:Y:S02]  /*14b40*/  ISETP.LT.OR P4, PT, R6, 0x1, P4 ;  /* 0x000000010600780c */ /* 0x000fe40002781670 */
[----:B------:R-:W-:-:S02]  /*14b50*/  FSEL R39, R50, -INF , !P1 ;  /* 0xff80000032277808 */ /* 0x000fc40004800000 */
[----:B------:R-:W-:Y:S02]  /*14b60*/  ISETP.NE.AND P1, PT, R48, RZ, PT ;  /* 0x000000ff3000720c */ /* 0x000fe40003f25270 */
[----:B------:R-:W-:Y:S02]  /*14b70*/  FSEL R26, R26, -INF , !P4 ;  /* 0xff8000001a1a7808 */ /* 0x000fe40006000000 */
[----:B------:R-:W-:Y:S02]  /*14b80*/  ISETP.GT.AND P1, PT, R8, 0x31, !P1 ;  /* 0x000000310800780c */ /* 0x000fe40004f24270 */
[----:B------:R-:W-:Y:S02]  /*14b90*/  ISETP.NE.AND P6, PT, R56, RZ, PT ;  /* 0x000000ff3800720c */ /* 0x000fe40003fc5270 */
[----:B------:R-:W-:Y:S02]  /*14ba0*/  ISETP.LT.OR P1, PT, R6, 0x32, P1 ;  /* 0x000000320600780c */ /* 0x000fe40000f21670 */
[----:B------:R-:W-:-:S02]  /*14bb0*/  ISETP.GT.AND P2, PT, R8, 0x51, !P2 ;  /* 0x000000510800780c */ /* 0x000fc40005744270 */
[----:B------:R-:W-:Y:S02]  /*14bc0*/  FSEL R51, R51, -INF , !P1 ;  /* 0xff80000033337808 */ /* 0x000fe40004800000 */
[----:B------:R-:W-:Y:S02]  /*14bd0*/  ISETP.NE.AND P1, PT, R88, RZ, PT ;  /* 0x000000ff5800720c */ /* 0x000fe40003f25270 */
[C---:B------:R-:W-:Y:S02]  /*14be0*/  ISETP.GT.AND P3, PT, R8.reuse, 0x58, !P3 ;  /* 0x000000580800780c */ /* 0x040fe40005f64270 */
[----:B------:R-:W-:Y:S02]  /*14bf0*/  ISETP.GT.AND P1, PT, R8, 0x38, !P1 ;  /* 0x000000380800780c */ /* 0x000fe40004f24270 */
[----:B0-----:R-:W-:Y:S02]  /*14c00*/  FMNMX.FTZ R101, R14, R101, !PT ;  /* 0x000000650e657209 */ /* 0x001fe40007810000 */
[----:B------:R-:W-:-:S02]  /*14c10*/  FMNMX.FTZ R14, R26, R97, !PT ;  /* 0x000000611a0e7209 */ /* 0x000fc40007810000 */
[----:B------:R-:W-:Y:S01]  /*14c20*/  ISETP.LT.OR P1, PT, R6, 0x39, P1 ;  /* 0x000000390600780c */ /* 0x000fe20000f21670 */
[----:B------:R-:W0:Y:S01]  /*14c30*/  SHFL.BFLY PT, R4, R101, 0x1, 0x1f ;  /* 0x0c201f0065047f89 */ /* 0x000e2200000e0000 */
        /* <DEDUP_REMOVED lines=14> */
[----:B------:R-:W-:Y:S02]  /*14d20*/  FMNMX.FTZ R14, R31, R14, !PT ;  /* 0x0000000e1f0e7209 */ /* 0x000fe40007810000 */
[----:B------:R-:W-:Y:S02]  /*14d30*/  FSEL R47, R58, -INF , !P1 ;  /* 0xff8000003a2f7808 */ /* 0x000fe40004800000 */
[----:B------:R-:W-:-:S02]  /*14d40*/  ISETP.GT.AND P1, PT, R8, 0x41, !P6 ;  /* 0x000000410800780c */ /* 0x000fc40007724270 */
[----:B------:R-:W-:Y:S02]  /*14d50*/  FMNMX.FTZ R14, R89, R14, !PT ;  /* 0x0000000e590e7209 */ /* 0x000fe40007810000 */
[----:B------:R-:W-:Y:S02]  /*14d60*/  ISETP.LT.OR P1, PT, R6, 0x42, P1 ;  /* 0x000000420600780c */ /* 0x000fe40000f21670 */
[----:B------:R-:W-:Y:S02]  /*14d70*/  FMNMX.FTZ R14, R35, R14, !PT ;  /* 0x0000000e230e7209 */ /* 0x000fe40007810000 */
[----:B------:R-:W-:Y:S02]  /*14d80*/  FSEL R59, R59, -INF , !P1 ;  /* 0xff8000003b3b7808 */ /* 0x000fe40004800000 */
[----:B------:R-:W-:Y:S02]  /*14d90*/  FMNMX.FTZ R14, R87, R14, !PT ;  /* 0x0000000e570e7209 */ /* 0x000fe40007810000 */
[----:B------:R-:W-:-:S02]  /*14da0*/  ISETP.GT.AND P1, PT, R8, 0x48, !P5 ;  /* 0x000000480800780c */ /* 0x000fc40006f24270 */
[----:B0-----:R-:W-:Y:S02]  /*14db0*/  FMNMX.FTZ R4, R101, R4, !PT ;  /* 0x0000000465047209 */ /* 0x001fe40007810000 */
[----:B------:R-:W-:Y:S02]  /*14dc0*/  FMNMX.FTZ R14, R39, R14, !PT ;  /* 0x0000000e270e7209 */ /* 0x000fe40007810000 */
[----:B------:R-:W-:Y:S01]  /*14dd0*/  ISETP.LT.OR P1, PT, R6, 0x49, P1 ;  /* 0x000000490600780c */ /* 0x000fe20000f21670 */
[----:B------:R-:W-:Y:S01]  /*14de0*/  FMUL.FTZ R12, R4, R0 ;  /* 0x00000000040c7220 */ /* 0x000fe20000410000 */
[----:B------:R-:W-:Y:S02]  /*14df0*/  FMNMX.FTZ R14, R51, R14, !PT ;  /* 0x0000000e330e7209 */ /* 0x000fe40007810000 */
[----:B------:R-:W-:Y:S02]  /*14e00*/  FSEL R99, R62, -INF , !P1 ;  /* 0xff8000003e637808 */ /* 0x000fe40004800000 */
[----:B------:R-:W-:-:S02]  /*14e10*/  FSETP.NEU.FTZ.AND P1, PT, R4, -INF , PT ;  /* 0xff8000000400780b */ /* 0x000fc40003f3d000 */
[----:B------:R-:W-:Y:S02]  /*14e20*/  ISETP.NE.AND P5, PT, R60, RZ, PT ;  /* 0x000000ff3c00720c */ /* 0x000fe40003fa5270 */
[----:B------:R-:W-:Y:S02]  /*14e30*/  FMNMX.FTZ R14, R43, R14, !PT ;  /* 0x0000000e2b0e7209 */ /* 0x000fe40007810000 */
[----:B------:R-:W-:Y:S02]  /*14e40*/  FSEL R12, R12, RZ, P1 ;  /* 0x000000ff0c0c7208 */ /* 0x000fe40000800000 */
[----:B------:R-:W-:Y:S02]  /*14e50*/  ISETP.GT.AND P1, PT, R8, 0x49, !P5 ;  /* 0x000000490800780c */ /* 0x000fe40006f24270 */
[----:B------:R-:W-:Y:S01]  /*14e60*/  FMNMX.FTZ R14, R55, R14, !PT ;  /* 0x0000000e370e7209 */ /* 0x000fe20007810000 */
[-CC-:B------:R-:W-:Y:S01]  /*14e70*/  FFMA.FTZ R186, R75, R0.reuse, -R12.reuse ;  /* 0x000000004bba7223 */ /* 0x180fe2000001080c */
[----:B------:R-:W-:Y:S01]  /*14e80*/  ISETP.LT.OR P1, PT, R6, 0x4a, P1 ;  /* 0x0000004a0600780c */ /* 0x000fe20000f21670 */
[-CC-:B------:R-:W-:Y:S01]  /*14e90*/  FFMA.FTZ R184, R77, R0.reuse, -R12.reuse ;  /* 0x000000004db87223 */ /* 0x180fe2000001080c */
[----:B------:R-:W-:Y:S01]  /*14ea0*/  ISETP.NE.AND P6, PT, R20, RZ, PT ;  /* 0x000000ff1400720c */ /* 0x000fe20003fc5270 */
[--C-:B------:R-:W-:Y:S01]  /*14eb0*/  FFMA.FTZ R182, R3, R0, -R12.reuse ;  /* 0x0000000003b67223 */ /* 0x100fe2000001080c */
[----:B------:R-:W-:Y:S01]  /*14ec0*/  FMNMX.FTZ R14, R47, R14, !PT ;  /* 0x0000000e2f0e7209 */ /* 0x000fe20007810000 */
[-CC-:B------:R-:W-:Y:S01]  /*14ed0*/  FFMA.FTZ R188, R24, R0.reuse, -R12.reuse ;  /* 0x0000000018bc7223 */ /* 0x180fe2000001080c */
[----:B------:R-:W-:Y:S01]  /*14ee0*/  FSEL R63, R63, -INF , !P1 ;  /* 0xff8000003f3f7808 */ /* 0x000fe20004800000 */
[-CC-:B------:R-:W-:Y:S01]  /*14ef0*/  FFMA.FTZ R83, R83, R0.reuse, -R12.reuse ;  /* 0x0000000053537223 */ /* 0x180fe2000001080c */
[----:B------:R-:W-:Y:S01]  /*14f00*/  ISETP.GT.AND P1, PT, R8, 0x50, !P6 ;  /* 0x000000500800780c */ /* 0x000fe20007724270 */
[--C-:B------:R-:W-:Y:S01]  /*14f10*/  FFMA.FTZ R190, R79, R0, -R12.reuse ;  /* 0x000000004fbe7223 */ /* 0x100fe2000001080c */
[----:B------:R-:W-:Y:S01]  /*14f20*/  FMNMX.FTZ R14, R59, R14, !PT ;  /* 0x0000000e3b0e7209 */ /* 0x000fe20007810000 */
[----:B------:R-:W-:Y:S01]  /*14f30*/  MUFU.EX2 R188, R188 ;  /* 0x000000bc00bc7308 */ /* 0x000fe20000000800 */
[----:B------:R-:W-:Y:S01]  /*14f40*/  ISETP.LT.OR P1, PT, R6, 0x51, P1 ;  /* 0x000000510600780c */ /* 0x000fe20000f21670 */
[--C-:B------:R-:W-:Y:S01]  /*14f50*/  FFMA.FTZ R73, R73, R0, -R12.reuse ;  /* 0x0000000049497223 */ /* 0x100fe2000001080c */
[----:B------:R-:W-:Y:S01]  /*14f60*/  FMNMX.FTZ R14, R99, R14, !PT ;  /* 0x0000000e630e7209 */ /* 0x000fe20007810000 */
[-CC-:B------:R-:W-:Y:S01]  /*14f70*/  FFMA.FTZ R33, R33, R0.reuse, -R12.reuse ;  /* 0x0000000021217223 */ /* 0x180fe2000001080c */
[----:B------:R-:W-:Y:S01]  /*14f80*/  ISETP.NE.AND P5, PT, R28, RZ, PT ;  /* 0x000000ff1c00720c */ /* 0x000fe20003fa5270 */
[-CC-:B------:R-:W-:Y:S01]  /*14f90*/  FFMA.FTZ R176, R25, R0.reuse, -R12.reuse ;  /* 0x0000000019b07223 */ /* 0x180fe2000001080c */
[----:B------:R-:W-:Y:S01]  /*14fa0*/  ISETP.LT.OR P2, PT, R6, 0x52, P2 ;  /* 0x000000520600780c */ /* 0x000fe20001741670 */
[----:B------:R-:W0:Y:S01]  /*14fb0*/  MUFU.EX2 R83, R83 ;  /* 0x0000005300537308 */ /* 0x000e220000000800 */
[----:B------:R-:W-:Y:S01]  /*14fc0*/  FSEL R75, R66, -INF , !P1 ;  /* 0xff800000424b7808 */ /* 0x000fe20004800000 */
[--C-:B------:R-:W-:Y:S01]  /*14fd0*/  FFMA.FTZ R178, R13, R0, -R12.reuse ;  /* 0x000000000db27223 */ /* 0x100fe2000001080c */
[----:B------:R-:W-:Y:S01]  /*14fe0*/  FMNMX.FTZ R14, R63, R14, !PT ;  /* 0x0000000e3f0e7209 */ /* 0x000fe20007810000 */
[-CC-:B------:R-:W-:Y:S01]  /*14ff0*/  FFMA.FTZ R172, R21, R0.reuse, -R12.reuse ;  /* 0x0000000015ac7223 */ /* 0x180fe2000001080c */
[----:B------:R-:W-:Y:S01]  /*15000*/  ISETP.GT.AND P4, PT, R8, 0x59, !P5 ;  /* 0x000000590800780c */ /* 0x000fe20006f84270 */
[-CC-:B------:R-:W-:Y:S01]  /*15010*/  FFMA.FTZ R174, R29, R0.reuse, -R12.reuse ;  /* 0x000000001dae7223 */ /* 0x180fe2000001080c */
[C---:B------:R-:W-:Y:S01]  /*15020*/  ISETP.LT.OR P3, PT, R6.reuse, 0x59, P3 ;  /* 0x000000590600780c */ /* 0x040fe20001f61670 */
[----:B------:R-:W1:Y:S01]  /*15030*/  MUFU.EX2 R190, R190 ;  /* 0x000000be00be7308 */ /* 0x000e620000000800 */
[----:B------:R-:W-:Y:S01]  /*15040*/  FSEL R67, R67, -INF , !P2 ;  /* 0xff80000043437808 */ /* 0x000fe20005000000 */
[--C-:B------:R-:W-:Y:S01]  /*15050*/  FFMA.FTZ R168, R15, R0, -R12.reuse ;  /* 0x000000000fa87223 */ /* 0x100fe2000001080c */
[----:B------:R-:W-:Y:S01]  /*15060*/  FMNMX.FTZ R14, R75, R14, !PT ;  /* 0x0000000e4b0e7209 */ /* 0x000fe20007810000 */
[-CC-:B------:R-:W-:Y:S01]  /*15070*/  FFMA.FTZ R170, R7, R0.reuse, -R12.reuse ;  /* 0x0000000007aa7223 */ /* 0x180fe2000001080c */
[----:B------:R-:W-:Y:S01]  /*15080*/  ISETP.LT.OR P4, PT, R6, 0x5a, P4 ;  /* 0x0000005a0600780c */ /* 0x000fe20002781670 */
[--C-:B------:R-:W-:Y:S01]  /*15090*/  FFMA.FTZ R37, R37, R0, -R12.reuse ;  /* 0x0000000025257223 */ /* 0x100fe2000001080c */
[----:B------:R-:W-:Y:S01]  /*150a0*/  FSEL R77, R70, -INF , !P3 ;  /* 0xff800000464d7808 */ /* 0x000fe20005800000 */
[----:B------:R-:W2:Y:S01]  /*150b0*/  MUFU.EX2 R73, R73 ;  /* 0x0000004900497308 */ /* 0x000ea20000000800 */
[----:B------:R-:W-:Y:S01]  /*150c0*/  FMNMX.FTZ R14, R67, R14, !PT ;  /* 0x0000000e430e7209 */ /* 0x000fe20007810000 */
[-CC-:B------:R-:W-:Y:S01]  /*150d0*/  FFMA.FTZ R180, R81, R0.reuse, -R12.reuse ;  /* 0x0000000051b47223 */ /* 0x180fe2000001080c */
[----:B------:R-:W-:Y:S01]  /*150e0*/  FSEL R71, R71, -INF , !P4 ;  /* 0xff80000047477808 */ /* 0x000fe20006000000 */
[--C-:B------:R-:W-:Y:S01]  /*150f0*/  FFMA.FTZ R41, R41, R0, -R12.reuse ;  /* 0x0000000029297223 */ /* 0x100fe2000001080c */
[----:B------:R-:W-:Y:S01]  /*15100*/  FMNMX.FTZ R14, R77, R14, !PT ;  /* 0x0000000e4d0e7209 */ /* 0x000fe20007810000 */
[-CC-:B------:R-:W-:Y:S01]  /*15110*/  FFMA.FTZ R45, R45, R0.reuse, -R12.reuse ;  /* 0x000000002d2d7223 */ /* 0x180fe2000001080c */
[--C-:B------:R-:W-:Y:S01]  /*15120*/  FFMA.FTZ R25, R49, R0, -R12.reuse ;  /* 0x0000000031197223 */ /* 0x100fe2000001080c */
[----:B------:R-:W3:Y:S01]  /*15130*/  MUFU.EX2 R184, R184 ;  /* 0x000000b800b87308 */ /* 0x000ee20000000800 */
[----:B------:R-:W-:Y:S01]  /*15140*/  FMNMX.FTZ R14, R71, R14, !PT ;  /* 0x0000000e470e7209 */ /* 0x000fe20007810000 */
[-CC-:B------:R-:W-:Y:S01]  /*15150*/  FFMA.FTZ R13, R53, R0.reuse, -R12.reuse ;  /* 0x00000000350d7223 */ /* 0x180fe2000001080c */
[-CC-:B------:R-:W-:Y:S01]  /*15160*/  FFMA.FTZ R21, R57, R0.reuse, -R12.reuse ;  /* 0x0000000039157223 */ /* 0x180fe2000001080c */
[-CC-:B------:R-:W-:Y:S01]  /*15170*/  FFMA.FTZ R29, R61, R0.reuse, -R12.reuse ;  /* 0x000000003d1d7223 */ /* 0x180fe2000001080c */
[-CC-:B------:R-:W-:Y:S01]  /*15180*/  FFMA.FTZ R15, R65, R0.reuse, -R12.reuse ;  /* 0x00000000410f7223 */ /* 0x180fe2000001080c */
[----:B------:R-:W4:Y:S01]  /*15190*/  SHFL.BFLY PT, R3, R14, 0x2, 0x1f ;  /* 0x0c401f000e037f89 */ /* 0x000f2200000e0000 */
[----:B------:R-:W-:Y:S01]  /*151a0*/  FFMA.FTZ R7, R69, R0, -R12 ;  /* 0x0000000045077223 */ /* 0x000fe2000001080c */
[----:B------:R-:W5:Y:S01]  /*151b0*/  MUFU.EX2 R33, R33 ;  /* 0x0000002100217308 */ /* 0x000f620000000800 */
[----:B------:R-:W-:-:S07]  /*151c0*/  ISETP.NE.AND P5, PT, R94, 0x1, PT ;  /* 0x000000015e00780c */ /* 0x000fce0003fa5270 */
[----:B------:R-:W5:Y:S06]  /*151d0*/  MUFU.EX2 R186, R186 ;  /* 0x000000ba00ba7308 */ /* 0x000f6c0000000800 */
[----:B------:R-:W5:Y:S02]  /*151e0*/  @P5 LDC R38, c[0x0][0x450] ;  /* 0x00011400ff265b82 */ /* 0x000f640000000800 */
        /* <DEDUP_REMOVED lines=17> */
[-CC-:B------:R-:W-:Y:S01]  /*15300*/  FFMA.FTZ R185, R27, R0.reuse, -R8.reuse ;  /* 0x000000001bb97223 */ /* 0x180fe20000010808 */
[----:B0-----:R-:W-:Y:S01]  /*15310*/  FADD.FTZ R5, R188, R83 ;  /* 0x00000053bc057221 */ /* 0x001fe20000010000 */
[-CC-:B------:R-:W-:Y:S01]  /*15320*/  FFMA.FTZ R14, R93, R0.reuse, -R8.reuse ;  /* 0x000000005d0e7223 */ /* 0x180fe20000010808 */
[----:B------:R-:W-:Y:S01]  /*15330*/  MUFU.EX2 R189, R189 ;  /* 0x000000bd00bd7308 */ /* 0x000fe20000000800 */
[-CC-:B------:R-:W-:Y:S01]  /*15340*/  FFMA.FTZ R187, R85, R0.reuse, -R8.reuse ;  /* 0x0000000055bb7223 */ /* 0x180fe20000010808 */
[----:B-1----:R-:W-:Y:S01]  /*15350*/  FADD.FTZ R30, R190, R5 ;  /* 0x00000005be1e7221 */ /* 0x002fe20000010000 */
[-CC-:B------:R-:W-:Y:S01]  /*15360*/  FFMA.FTZ R20, R91, R0.reuse, -R8.reuse ;  /* 0x000000005b147223 */ /* 0x180fe20000010808 */
[-CC-:B------:R-:W-:Y:S01]  /*15370*/  FFMA.FTZ R181, R31, R0.reuse, -R8.reuse ;  /* 0x000000001fb57223 */ /* 0x180fe20000010808 */
[-C--:B------:R-:W-:Y:S01]  /*15380*/  FFMA.FTZ R24, R89, R0.reuse, -R8 ;  /* 0x0000000059187223 */ /* 0x080fe20000010808 */
[----:B--2---:R-:W-:Y:S01]  /*15390*/  FADD.FTZ R5, R73, R30 ;  /* 0x0000001e49057221 */ /* 0x004fe20000010000 */
[-CC-:B------:R-:W-:Y:S01]  /*153a0*/  FFMA.FTZ R183, R35, R0.reuse, -R8.reuse ;  /* 0x0000000023b77223 */ /* 0x180fe20000010808 */
[----:B------:R-:W0:Y:S01]  /*153b0*/  MUFU.EX2 R6, R6 ;  /* 0x0000000600067308 */ /* 0x000e220000000800 */
[-CC-:B------:R-:W-:Y:S01]  /*153c0*/  FFMA.FTZ R26, R87, R0.reuse, -R8.reuse ;  /* 0x00000000571a7223 */ /* 0x180fe20000010808 */
[----:B---3--:R-:W-:Y:S01]  /*153d0*/  FADD.FTZ R30, R184, R5 ;  /* 0x00000005b81e7221 */ /* 0x008fe20000010000 */
[-CC-:B------:R-:W-:Y:S01]  /*153e0*/  FFMA.FTZ R177, R39, R0.reuse, -R8.reuse ;  /* 0x0000000027b17223 */ /* 0x180fe20000010808 */
[-C--:B------:R-:W-:Y:S01]  /*153f0*/  FFMA.FTZ R28, R51, R0.reuse, -R8 ;  /* 0x00000000331c7223 */ /* 0x080fe20000010808 */
[----:B------:R-:W1:Y:S01]  /*15400*/  @P5 LDC R35, c[0x0][0x44c] ;  /* 0x00011300ff235b82 */ /* 0x000e620000000800 */
[----:B-----5:R-:W-:Y:S01]  /*15410*/  FADD.FTZ R27, R33, R30 ;  /* 0x0000001e211b7221 */ /* 0x020fe20000010000 */
[-CC-:B------:R-:W-:Y:S01]  /*15420*/  FFMA.FTZ R179, R43, R0.reuse, -R8.reuse ;  /* 0x000000002bb37223 */ /* 0x180fe20000010808 */
[----:B------:R-:W2:Y:S01]  /*15430*/  MUFU.EX2 R191, R191 ;  /* 0x000000bf00bf7308 */ /* 0x000ea20000000800 */
[-CC-:B------:R-:W-:Y:S01]  /*15440*/  FFMA.FTZ R30, R55, R0.reuse, -R8.reuse ;  /* 0x00000000371e7223 */ /* 0x180fe20000010808 */
[----:B------:R-:W-:Y:S01]  /*15450*/  FADD.FTZ R34, R186, R27 ;  /* 0x0000001bba227221 */ /* 0x000fe20000010000 */
[-CC-:B------:R-:W-:Y:S01]  /*15460*/  FFMA.FTZ R173, R47, R0.reuse, -R8.reuse ;  /* 0x000000002fad7223 */ /* 0x180fe20000010808 */
[-CC-:B------:R-:W-:Y:S01]  /*15470*/  FFMA.FTZ R99, R99, R0.reuse, -R8.reuse ;  /* 0x0000000063637223 */ /* 0x180fe20000010808 */
[-C--:B------:R-:W-:Y:S01]  /*15480*/  FFMA.FTZ R63, R63, R0.reuse, -R8 ;  /* 0x000000003f3f7223 */ /* 0x080fe20000010808 */
[----:B------:R-:W-:Y:S01]  /*15490*/  FADD.FTZ R27, R37, R34 ;  /* 0x00000022251b7221 */ /* 0x000fe20000010000 */
[-C--:B------:R-:W-:Y:S01]  /*154a0*/  FFMA.FTZ R75, R75, R0.reuse, -R8 ;  /* 0x000000004b4b7223 */ /* 0x080fe20000010808 */
[----:B------:R-:W3:Y:S01]  /*154b0*/  MUFU.EX2 R12, R12 ;  /* 0x0000000c000c7308 */ /* 0x000ee20000000800 */
[----:B0-----:R-:W-:Y:S01]  /*154c0*/  FADD.FTZ R32, R189, R6 ;  /* 0x00000006bd207221 */ /* 0x001fe20000010000 */
[-CC-:B------:R-:W-:Y:S01]  /*154d0*/  FFMA.FTZ R67, R67, R0.reuse, -R8.reuse ;  /* 0x0000000043437223 */ /* 0x180fe20000010808 */
[-CC-:B------:R-:W-:Y:S01]  /*154e0*/  FFMA.FTZ R77, R77, R0.reuse, -R8.reuse ;  /* 0x000000004d4d7223 */ /* 0x180fe20000010808 */
[----:B------:R-:W-:Y:S01]  /*154f0*/  FFMA.FTZ R71, R71, R0, -R8 ;  /* 0x0000000047477223 */ /* 0x000fe20000010808 */
[----:B------:R-:W-:Y:S01]  /*15500*/  IMAD.MOV.U32 R31, RZ, RZ, R92 ;  /* 0x000000ffff1f7224 */ /* 0x000fe200078e005c */
[----:B------:R-:W-:-:S02]  /*15510*/  F2FP.F16.F32.PACK_AB R189, R6, R189 ;  /* 0x000000bd06bd723e */ /* 0x000fc400000000ff */
[----:B------:R-:W0:Y:S01]  /*15520*/  MUFU.EX2 R185, R185 ;  /* 0x000000b900b97308 */ /* 0x000e220000000800 */
[----:B--2---:R-:W-:Y:S01]  /*15530*/  FADD.FTZ R5, R191, R32 ;  /* 0x00000020bf057221 */ /* 0x004fe20000010000 */
[----:B------:R-:W-:Y:S02]  /*15540*/  F2FP.F16.F32.PACK_AB R188, R83, R188 ;  /* 0x000000bc53bc723e */ /* 0x000fe400000000ff */
[----:B------:R-:W-:Y:S01]  /*15550*/  F2FP.F16.F32.PACK_AB R190, R73, R190 ;  /* 0x000000be49be723e */ /* 0x000fe200000000ff */
[----:B-1----:R-:W-:Y:S01]  /*15560*/  @P5 IMAD.HI.U32 R35, R92, R35, RZ ;  /* 0x000000235c235227 */ /* 0x002fe200078e00ff */
[----:B------:R-:W-:Y:S02]  /*15570*/  F2FP.F16.F32.PACK_AB R184, R33, R184 ;  /* 0x000000b821b8723e */ /* 0x000fe400000000ff */
[----:B------:R-:W1:Y:S01]  /*15580*/  MUFU.EX2 R14, R14 ;  /* 0x0000000e000e7308 */ /* 0x000e620000000800 */
[----:B---3--:R-:W-:Y:S01]  /*15590*/  FADD.FTZ R32, R12, R5 ;  /* 0x000000050c207221 */ /* 0x008fe20000010000 */
[----:B------:R-:W-:-:S02]  /*155a0*/  @P5 SHF.R.U32.HI R31, RZ, R38, R35 ;  /* 0x00000026ff1f5219 */ /* 0x000fc40000011623 */
[----:B------:R-:W-:Y:S02]  /*155b0*/  ISETP.GE.AND P5, PT, R11, 0x1, PT ;  /* 0x000000010b00780c */ /* 0x000fe40003fa6270 */
[----:B------:R-:W-:Y:S01]  /*155c0*/  F2FP.F16.F32.PACK_AB R186, R37, R186 ;  /* 0x000000ba25ba723e */ /* 0x000fe200000000ff */
[----:B------:R-:W-:Y:S01]  /*155d0*/  IMAD.IADD R31, R136, 0x1, R31 ;  /* 0x00000001881f7824 */ /* 0x000fe200078e021f */
[----:B------:R-:W2:Y:S01]  /*155e0*/  MUFU.EX2 R187, R187 ;  /* 0x000000bb00bb7308 */ /* 0x000ea20000000800 */
[----:B0-----:R-:W-:Y:S01]  /*155f0*/  FADD.FTZ R5, R185, R32 ;  /* 0x00000020b9057221 */ /* 0x001fe20000010000 */
[----:B------:R-:W-:Y:S01]  /*15600*/  FADD.FTZ R32, R180, R27 ;  /* 0x0000001bb4207221 */ /* 0x000fe20000010000 */
[C---:B------:R-:W-:Y:S02]  /*15610*/  F2FP.F16.F32.PACK_AB R180, R41.reuse, R180 ;  /* 0x000000b429b4723e */ /* 0x040fe400000000ff */
[----:B------:R-:W-:Y:S01]  /*15620*/  F2FP.F16.F32.PACK_AB R191, R12, R191 ;  /* 0x000000bf0cbf723e */ /* 0x000fe200000000ff */
[----:B------:R-:W-:Y:S01]  /*15630*/  FADD.FTZ R27, R41, R32 ;  /* 0x00000020291b7221 */ /* 0x000fe20000010000 */
[----:B------:R-:W-:Y:S01]  /*15640*/  FFMA.FTZ R32, R59, R0, -R8 ;  /* 0x000000003b207223 */ /* 0x000fe20000010808 */
[----:B------:R-:W0:Y:S01]  /*15650*/  MUFU.EX2 R20, R20 ;  /* 0x0000001400147308 */ /* 0x000e220000000800 */
[----:B-1----:R-:W-:Y:S01]  /*15660*/  FADD.FTZ R34, R14, R5 ;  /* 0x000000050e227221 */ /* 0x002fe20000010000 */
[----:B------:R-:W-:Y:S01]  /*15670*/  FADD.FTZ R36, R182, R27 ;  /* 0x0000001bb6247221 */ /* 0x000fe20000010000 */
[----:B------:R-:W-:-:S02]  /*15680*/  F2FP.F16.F32.PACK_AB R182, R45, R182 ;  /* 0x000000b62db6723e */ /* 0x000fc400000000ff */
[----:B------:R-:W-:Y:S01]  /*15690*/  F2FP.F16.F32.PACK_AB R185, R14, R185 ;  /* 0x000000b90eb9723e */ /* 0x000fe200000000ff */
[----:B------:R-:W-:Y:S01]  /*156a0*/  FADD.FTZ R27, R45, R36 ;  /* 0x000000242d1b7221 */ /* 0x000fe20000010000 */
[----:B------:R-:W-:Y:S01]  /*156b0*/  IADD3 R10, R31, R10, RZ ;  /* 0x0000000a1f0a7210 */ /* 0x000fe20007ffe0ff */
[----:B------:R-:W1:Y:S01]  /*156c0*/  MUFU.EX2 R181, R181 ;  /* 0x000000b500b57308 */ /* 0x000e620000000800 */
[----:B--2---:R-:W-:Y:S01]  /*156d0*/  FADD.FTZ R5, R187, R34 ;  /* 0x00000022bb057221 */ /* 0x004fe20000010000 */
[----:B------:R-:W-:Y:S01]  /*156e0*/  FADD.FTZ R36, R176, R27 ;  /* 0x0000001bb0247221 */ /* 0x000fe20000010000 */
[----:B------:R-:W-:-:S03]  /*156f0*/  F2FP.F16.F32.PACK_AB R176, R25, R176 ;  /* 0x000000b019b0723e */ /* 0x000fc600000000ff */
[----:B------:R-:W-:Y:S02]  /*15700*/  FADD.FTZ R27, R25, R36 ;  /* 0x00000024191b7221 */ /* 0x000fe40000010000 */
        /* <DEDUP_REMOVED lines=23> */
[----:B------:R-:W2:Y:S01]  /*15880*/  MUFU.EX2 R21, R21 ;  /* 0x0000001500157308 */ /* 0x000ea20000000800 */
[----:B0-----:R-:W-:-:S07]  /*15890*/  FADD.FTZ R36, R172, R27 ;  /* 0x0000001bac247221 */ /* 0x001fce0000010000 */
[----:B------:R-:W0:Y:S01]  /*158a0*/  MUFU.EX2 R30, R30 ;  /* 0x0000001e001e7308 */ /* 0x000e220000000800 */
[----:B-1----:R-:W-:-:S07]  /*158b0*/  FADD.FTZ R5, R179, R8 ;  /* 0x00000008b3057221 */ /* 0x002fce0000010000 */
[----:B------:R-:W1:Y:S01]  /*158c0*/  MUFU.EX2 R174, R174 ;  /* 0x000000ae00ae7308 */ /* 0x000e620000000800 */
[C---:B--2---:R-:W-:Y:S01]  /*158d0*/  FADD.FTZ R27, R21.reuse, R36 ;  /* 0x00000024151b7221 */ /* 0x044fe20000010000 */
[----:B------:R-:W-:-:S06]  /*158e0*/  F2FP.F16.F32.PACK_AB R172, R21, R172 ;  /* 0x000000ac15ac723e */ /* 0x000fcc00000000ff */
[----:B------:R-:W2:Y:S01]  /*158f0*/  MUFU.EX2 R173, R173 ;  /* 0x000000ad00ad7308 */ /* 0x000ea20000000800 */
[C---:B0-----:R-:W-:Y:S01]  /*15900*/  FADD.FTZ R8, R30.reuse, R5 ;  /* 0x000000051e087221 */ /* 0x041fe20000010000 */
[----:B------:R-:W-:-:S06]  /*15910*/  F2FP.F16.F32.PACK_AB R179, R30, R179 ;  /* 0x000000b31eb3723e */ /* 0x000fcc00000000ff */
[----:B------:R-:W0:Y:S01]  /*15920*/  MUFU.EX2 R29, R29 ;  /* 0x0000001d001d7308 */ /* 0x000e220000000800 */
[----:B-1----:R-:W-:-:S07]  /*15930*/  FADD.FTZ R38, R174, R27 ;  /* 0x0000001bae267221 */ /* 0x002fce0000010000 */
        /* <DEDUP_REMOVED lines=24> */
[----:B------:R-:W-:Y:S01]  /*15ac0*/  F2FP.F16.F32.PACK_AB R169, R36, R75 ;  /* 0x0000004b24a9723e */ /* 0x000fe200000000ff */
[----:B------:R-:W-:-:S05]  /*15ad0*/  VIADD R5, R2, 0xfffffffe ;  /* 0xfffffffe02057836 */ /* 0x000fca0000000000 */
[----:B------:R-:W2:Y:S01]  /*15ae0*/  MUFU.EX2 R38, R71 ;  /* 0x0000004700267308 */ /* 0x000ea20000000800 */
[C---:B0-----:R-:W-:Y:S01]  /*15af0*/  FADD.FTZ R8, R7.reuse, R8 ;  /* 0x0000000807087221 */ /* 0x041fe20000010000 */
[----:B------:R-:W-:Y:S01]  /*15b00*/  F2FP.F16.F32.PACK_AB R170, R7, R170 ;  /* 0x000000aa07aa723e */ /* 0x000fe200000000ff */
[----:B-1----:R-:W-:-:S04]  /*15b10*/  FADD.FTZ R7, R77, R6 ;  /* 0x000000064d077221 */ /* 0x002fc80000010000 */
[C---:B--2---:R-:W-:Y:S01]  /*15b20*/  FADD.FTZ R7, R38.reuse, R7 ;  /* 0x0000000726077221 */ /* 0x044fe20000010000 */
[----:B------:R-:W-:Y:S01]  /*15b30*/  F2FP.F16.F32.PACK_AB R171, R38, R77 ;  /* 0x0000004d26ab723e */ /* 0x000fe200000000ff */
        /* <DEDUP_REMOVED lines=12> */
.L_x_1759:
[----:B------:R-:W-:-:S13]  /*15c00*/  ISETP.NE.AND P1, PT, R11, 0x1, PT ;  /* 0x000000010b00780c */ /* 0x000fda0003f25270 */
[----:B------:R-:W0:Y:S02]  /*15c10*/  @P1 LDC.64 R12, c[0x0][0x9e8] ;  /* 0x00027a00ff0c1b82 */ /* 0x000e240000000a00 */
[----:B0-----:R-:W-:-:S05]  /*15c20*/  @P1 IMAD.HI.U32 R12, R2, R12, RZ ;  /* 0x0000000c020c1227 */ /* 0x001fca00078e00ff */
[----:B------:R-:W-:-:S07]  /*15c30*/  @P1 SHF.R.U32.HI R2, RZ, R13, R12 ;  /* 0x0000000dff021219 */ /* 0x000fce000001160c */
.L_x_1760:
[----:B------:R-:W-:Y:S05]  /*15c40*/  BSYNC B0 ;  /* 0x0000000000007941 */ /* 0x000fea0003800000 */
.L_x_1758:
[----:B------:R-:W-:-:S05]  /*15c50*/  IMAD R11, R2, R11, R11 ;  /* 0x0000000b020b7224 */ /* 0x000fca00078e020b */
[----:B------:R-:W-:-:S07]  /*15c60*/  VIMNMX R10, R10, R11, PT ;  /* 0x0000000b0a0a7248 */ /* 0x000fce0003fe0100 */
.L_x_1757:
[----:B------:R-:W2:Y:S01]  /*15c70*/  LDL R12, [R1+0x40] ;  /* 0x00004000010c7983 */ /* 0x000ea20000100800 */
[----:B------:R-:W-:Y:S01]  /*15c80*/  IMAD.HI R10, R10, 0x2aaaaaab, RZ ;  /* 0x2aaaaaab0a0a7827 */ /* 0x000fe200078e02ff */
[----:B------:R-:W-:Y:S01]  /*15c90*/  ULDC UR39, c[0x0][0x9e4] ;  /* 0x0002790000277ab9 */ /* 0x000fe20000000800 */
[----:B------:R-:W-:Y:S01]  /*15ca0*/  ULDC UR38, c[0x0][0x9e4] ;  /* 0x0002790000267ab9 */ /* 0x000fe20000000800 */
[----:B------:R-:W-:Y:S01]  /*15cb0*/  ULDC UR50, c[0x0][0x9dc] ;  /* 0x0002770000327ab9 */ /* 0x000fe20000000800 */
[----:B------:R-:W-:Y:S01]  /*15cc0*/  ULDC UR42, c[0x0][0x9dc] ;  /* 0x00027700002a7ab9 */ /* 0x000fe20000000800 */
[----:B------:R-:W-:Y:S01]  /*15cd0*/  SHF.R.U32.HI R11, RZ, 0x1f, R10 ;  /* 0x0000001fff0b7819 */ /* 0x000fe2000001160a */
[----:B------:R-:W-:Y:S01]  /*15ce0*/  ULDC UR43, c[0x0][0x988] ;  /* 0x00026200002b7ab9 */ /* 0x000fe20000000800 */
[----:B------:R-:W-:Y:S01]  /*15cf0*/  ULDC UR47, c[0x0][0x988] ;  /* 0x00026200002f7ab9 */ /* 0x000fe20000000800 */
[----:B------:R-:W-:Y:S01]  /*15d00*/  ULDC UR46, c[0x0][0x988] ;  /* 0x00026200002e7ab9 */ /* 0x000fe20000000800 */
[----:B------:R-:W-:Y:S01]  /*15d10*/  LEA.HI.SX32 R11, R10, R11, 0x1c ;  /* 0x0000000b0a0b7211 */ /* 0x000fe200078fe2ff */
[----:B------:R-:W-:Y:S01]  /*15d20*/  ULDC UR54, c[0x0][0x9e0] ;  /* 0x0002780000367ab9 */ /* 0x000fe20000000800 */
[----:B------:R-:W-:Y:S01]  /*15d30*/  ULDC UR51, c[0x0][0x9e0] ;  /* 0x0002780000337ab9 */ /* 0x000fe20000000800 */
[----:B------:R-:W-:Y:S01]  /*15d40*/  BSSY B1, `(.L_x_1761) ;  /* 0x00003ab000017945 */ /* 0x000fe20003800000 */
[----:B------:R-:W-:Y:S01]  /*15d50*/  IMAD.MOV.U32 R2, RZ, RZ, 0x3f800000 ;  /* 0x3f800000ff027424 */ /* 0x000fe200078e00ff */
[----:B------:R-:W-:Y:S01]  /*15d60*/  CS2R R118, SRZ ;  /* 0x0000000000767805 */ /* 0x000fe2000001ff00 */
[----:B------:R-:W-:Y:S01]  /*15d70*/  IMAD.MOV.U32 R6, RZ, RZ, 0x3f800000 ;  /* 0x3f800000ff067424 */ /* 0x000fe200078e00ff */
        /* <DEDUP_REMOVED lines=47> */
[----:B--2---:R-:W-:-:S04]  /*16070*/  VIMNMX R228, R12, R11, !PT ;  /* 0x0000000b0ce47248 */ /* 0x004fc80007fe0100 */
[----:B------:R-:W-:-:S13]  /*16080*/  ISETP.GE.AND P1, PT, R5, R228, PT ;  /* 0x000000e40500720c */ /* 0x000fda0003f26270 */
[----:B------:R-:W-:Y:S05]  /*16090*/  @!P1 BRA `(.L_x_1762) ;  /* 0x0000003400d49947 */ /* 0x000fea0003800000 */
[----:B------:R-:W-:Y:S01]  /*160a0*/  BSSY B0, `(.L_x_1763) ;  /* 0x0000370000007945 */ /* 0x000fe20003800000 */
[----:B------:R-:W-:Y:S02]  /*160b0*/  IMAD.MOV.U32 R2, RZ, RZ, 0x3f800000 ;  /* 0x3f800000ff027424 */ /* 0x000fe400078e00ff */
[----:B------:R-:W-:-:S07]  /*160c0*/  IMAD.MOV.U32 R119, RZ, RZ, RZ ;  /* 0x000000ffff777224 */ /* 0x000fce00078e00ff */
.L_x_1784:
[----:B------:R-:W-:-:S05]  /*160d0*/  VIADD R10, R194, 0x1 ;  /* 0x00000001c20a7836 */ /* 0x000fca0000000000 */
[----:B------:R-:W-:-:S04]  /*160e0*/  ISETP.NE.AND P1, PT, R10, 0x2, PT ;  /* 0x000000020a00780c */ /* 0x000fc80003f25270 */
[----:B------:R-:W-:Y:S02]  /*160f0*/  SEL R11, RZ, 0x1, P1 ;  /* 0x00000001ff0b7807 */ /* 0x000fe40000800000 */
[----:B------:R-:W-:Y:S02]  /*16100*/  SEL R10, R10, RZ, P1 ;  /* 0x000000ff0a0a7207 */ /* 0x000fe40000800000 */
[----:B------:R-:W-:Y:S01]  /*16110*/  LOP3.LUT R11, R197, R11, RZ, 0x3c, !PT ;  /* 0x0000000bc50b7212 */ /* 0x000fe200078e3cff */
[----:B------:R-:W-:Y:S06]  /*16120*/  @!P0 BRA `(.L_x_1764) ;  /* 0x0000000000048947 */ /* 0x000fec0003800000 */
[----:B------:R-:W-:Y:S01]  /*16130*/  BPT.TRAP 0x1 ;  /* 0x000000040000795c */ /* 0x000fe20000300000 */
.L_x_1764:
[----:B------:R-:W-:Y:S01]  /*16140*/  IMAD R0, R10, 0x8, R17 ;  /* 0x000000080a007824 */ /* 0x000fe200078e0211 */
[----:B------:R-:W-:-:S04]  /*16150*/  SHF.L.U32 R9, R11, 0x1f, RZ ;  /* 0x0000001f0b097819 */ /* 0x000fc800000006ff */
[----:B------:R0:W1:Y:S01]  /*16160*/  SYNCS.PHASECHK.TRANS64.TRYWAIT P1, [R0+URZ+0x30830], R9 ;  /* 0x03083009000075a7 */ /* 0x000062000802017f */
[----:B------:R-:W-:Y:S05]  /*16170*/  @!P0 BRA `(.L_x_1765) ;  /* 0x0000000000048947 */ /* 0x000fea0003800000 */
[----:B------:R-:W-:Y:S01]  /*16180*/  BPT.TRAP 0x1 ;  /* 0x000000040000795c */ /* 0x000fe20000300000 */
.L_x_1765:
[----:B------:R-:W-:Y:S01]  /*16190*/  IMAD R126, R10, 0x900, R218 ;  /* 0x000009000a7e7824 */ /* 0x000fe200078e02da */
[----:B------:R-:W-:Y:S03]  /*161a0*/  BSSY B2, `(.L_x_1766) ;  /* 0x0000006000027945 */ /* 0x000fe60003800000 */
[C---:B------:R-:W-:Y:S01]  /*161b0*/  VIADD R124, R126.reuse, 0x4 ;  /* 0x000000047e7c7836 */ /* 0x040fe20000000000 */
[----:B------:R-:W-:Y:S01]  /*161c0*/  IADD3 R122, R126, 0x2, RZ ;  /* 0x000000027e7a7810 */ /* 0x000fe20007ffe0ff */
[----:B-1----:R-:W-:Y:S06]  /*161d0*/  @P1 BRA `(.L_x_1767) ;  /* 0x0000000000081947 */ /* 0x002fec0003800000 */
[----:B------:R-:W1:Y:S02]  /*161e0*/  SYNCS.PHASECHK.TRANS64.TRYWAIT P1, [R0+URZ+0x30830], R9 ;  /* 0x03083009000075a7 */ /* 0x000e64000802017f */
[----:B-1----:R-:W-:Y:S05]  /*161f0*/  @!P1 BRA `(.L_x_1768) ;  /* 0x0000017400d09947 */ /* 0x002fea0003800000 */
.L_x_1767:
[----:B------:R-:W-:Y:S05]  /*16200*/  BSYNC B2 ;  /* 0x0000000000027941 */ /* 0x000fea0003800000 */
.L_x_1766:
[----:B------:R-:W2:Y:S01]  /*16210*/  LDL.64 R128, [R1+0x28] ;  /* 0x0000280001807983 */ /* 0x000ea20000100a00 */
[----:B------:R-:W-:Y:S01]  /*16220*/  IMAD.MOV.U32 R120, RZ, RZ, R126 ;  /* 0x000000ffff787224 */ /* 0x000fe200078e007e */
[----:B------:R-:W-:Y:S01]  /*16230*/  MOV R213, UR50 ;  /* 0x0000003200d57c02 */ /* 0x000fe20008000f00 */
[----:B------:R-:W-:Y:S01]  /*16240*/  IMAD.MOV.U32 R121, RZ, RZ, 0x40000040 ;  /* 0x40000040ff797424 */ /* 0x000fe200078e00ff */
[----:B------:R-:W-:Y:S01]  /*16250*/  MOV R209, UR46 ;  /* 0x0000002e00d17c02 */ /* 0x000fe20008000f00 */
[----:B------:R-:W-:Y:S01]  /*16260*/  IMAD.MOV.U32 R123, RZ, RZ, 0x40000040 ;  /* 0x40000040ff7b7424 */ /* 0x000fe200078e00ff */
[----:B------:R-:W-:Y:S01]  /*16270*/  R2UR UR50, R120 ;  /* 0x00000000783272ca */ /* 0x000fe200000e0000 */
[----:B------:R-:W-:Y:S01]  /*16280*/  VIADD R120, R126, 0x6 ;  /* 0x000000067e787836 */ /* 0x000fe20000000000 */
[----:B------:R-:W-:Y:S01]  /*16290*/  MOV R12, UR38 ;  /* 0x00000026000c7c02 */ /* 0x000fe20008000f00 */
[----:B------:R-:W-:Y:S01]  /*162a0*/  IMAD.MOV.U32 R125, RZ, RZ, 0x40000040 ;  /* 0x40000040ff7d7424 */ /* 0x000fe200078e00ff */
[----:B------:R-:W-:Y:S01]  /*162b0*/  R2UR UR46, R122 ;  /* 0x000000007a2e72ca */ /* 0x000fe200000e0000 */
[----:B------:R-:W-:Y:S01]  /*162c0*/  VIADD R122, R126, 0x300 ;  /* 0x000003007e7a7836 */ /* 0x000fe20000000000 */
[----:B------:R-:W-:Y:S01]  /*162d0*/  R2UR UR38, R120 ;  /* 0x00000000782672ca */ /* 0x000fe200000e0000 */
[----:B------:R-:W-:Y:S01]  /*162e0*/  VIADD R120, R126, 0x302 ;  /* 0x000003027e787836 */ /* 0x000fe20000000000 */
[----:B------:R-:W-:Y:S01]  /*162f0*/  MOV R20, UR42 ;  /* 0x0000002a00147c02 */ /* 0x000fe20008000f00 */
[-C--:B------:R-:W-:Y:S01]  /*16300*/  FMUL.FTZ R24, R24, R6.reuse ;  /* 0x0000000618187220 */ /* 0x080fe20000410000 */
[----:B------:R-:W-:Y:S01]  /*16310*/  R2UR UR34, R122 ;  /* 0x000000007a2272ca */ /* 0x000fe200000e0000 */
[----:B------:R-:W-:Y:S01]  /*16320*/  VIADD R122, R126, 0x306 ;  /* 0x000003067e7a7836 */ /* 0x000fe20000000000 */
[----:B------:R-:W-:Y:S01]  /*16330*/  R2UR UR30, R120 ;  /* 0x00000000781e72ca */ /* 0x000fe200000e0000 */
[----:B------:R-:W-:Y:S01]  /*16340*/  VIADD R120, R126, 0x600 ;  /* 0x000006007e787836 */ /* 0x000fe20000000000 */
[----:B------:R-:W-:Y:S01]  /*16350*/  R2UR UR42, R124 ;  /* 0x000000007c2a72ca */ /* 0x000fe200000e0000 */
[-C--:B------:R-:W-:Y:S01]  /*16360*/  FMUL.FTZ R25, R25, R6.reuse ;  /* 0x0000000619197220 */ /* 0x080fe20000410000 */
[----:B------:R-:W-:Y:S01]  /*16370*/  IADD3 R124, R126, 0x304, RZ ;  /* 0x000003047e7c7810 */ /* 0x000fe20007ffe0ff */
[-C--:B------:R-:W-:Y:S01]  /*16380*/  FMUL.FTZ R28, R28, R6.reuse ;  /* 0x000000061c1c7220 */ /* 0x080fe20000410000 */
[----:B------:R-:W-:Y:S01]  /*16390*/  MOV R212, UR51 ;  /* 0x0000003300d47c02 */ /* 0x000fe20008000f00 */
[-C--:B------:R-:W-:Y:S01]  /*163a0*/  FMUL.FTZ R29, R29, R6.reuse ;  /* 0x000000061d1d7220 */ /* 0x080fe20000410000 */
[----:B------:R-:W-:Y:S01]  /*163b0*/  MOV R214, UR49 ;  /* 0x0000003100d67c02 */ /* 0x000fe20008000f00 */
[-C--:B------:R-:W-:Y:S01]  /*163c0*/  FMUL.FTZ R32, R32, R6.reuse ;  /* 0x0000000620207220 */ /* 0x080fe20000410000 */
[----:B------:R-:W-:Y:S01]  /*163d0*/  MOV R215, UR48 ;  /* 0x0000003000d77c02 */ /* 0x000fe20008000f00 */
[-C--:B------:R-:W-:Y:S01]  /*163e0*/  FMUL.FTZ R33, R33, R6.reuse ;  /* 0x0000000621217220 */ /* 0x080fe20000410000 */
[----:B------:R-:W-:Y:S01]  /*163f0*/  R2UR UR51, R121 ;  /* 0x00000000793372ca */ /* 0x000fe200000e0000 */
[-C--:B------:R-:W-:Y:S01]  /*16400*/  FMUL.FTZ R36, R36, R6.reuse ;  /* 0x0000000624247220 */ /* 0x080fe20000410000 */
[----:B------:R-:W-:Y:S01]  /*16410*/  R2UR UR26, R124 ;  /* 0x000000007c1a72ca */ /* 0x000fe200000e0000 */
[----:B------:R-:W-:Y:S01]  /*16420*/  VIADD R124, R126, 0x606 ;  /* 0x000006067e7c7836 */ /* 0x000fe20000000000 */
[----:B------:R-:W-:Y:S01]  /*16430*/  R2UR UR22, R122 ;  /* 0x000000007a1672ca */ /* 0x000fe200000e0000 */
[----:B------:R-:W-:Y:S01]  /*16440*/  VIADD R122, R126, 0x604 ;  /* 0x000006047e7a7836 */ /* 0x000fe20000000000 */
[----:B------:R-:W-:Y:S01]  /*16450*/  R2UR UR18, R120 ;  /* 0x00000000781272ca */ /* 0x000fe200000e0000 */
[----:B------:R-:W-:Y:S01]  /*16460*/  VIADD R120, R126, 0x602 ;  /* 0x000006027e787836 */ /* 0x000fe20000000000 */
[----:B------:R-:W-:Y:S01]  /*16470*/  MOV R208, UR47 ;  /* 0x0000002f00d07c02 */ /* 0x000fe20008000f00 */
[-C--:B------:R-:W-:Y:S01]  /*16480*/  FMUL.FTZ R37, R37, R6.reuse ;  /* 0x0000000625257220 */ /* 0x080fe20000410000 */
[----:B------:R-:W-:Y:S01]  /*16490*/  MOV R15, UR43 ;  /* 0x0000002b000f7c02 */ /* 0x000fe20008000f00 */
[-C--:B------:R-:W-:Y:S01]  /*164a0*/  FMUL.FTZ R40, R40, R6.reuse ;  /* 0x0000000628287220 */ /* 0x080fe20000410000 */
[----:B01----:R-:W-:Y:S01]  /*164b0*/  MOV R9, UR39 ;  /* 0x0000002700097c02 */ /* 0x003fe20008000f00 */
[-C--:B------:R-:W-:Y:S01]  /*164c0*/  FMUL.FTZ R41, R41, R6.reuse ;  /* 0x0000000629297220 */ /* 0x080fe20000410000 */
[----:B------:R-:W-:Y:S01]  /*164d0*/  R2UR UR47, R123 ;  /* 0x000000007b2f72ca */ /* 0x000fe200000e0000 */
        /* <DEDUP_REMOVED lines=27> */
[----:B------:R-:W-:Y:S01]  /*16690*/  MOV R210, UR45 ;  /* 0x0000002d00d27c02 */ /* 0x000fe20008000f00 */
        /* <DEDUP_REMOVED lines=77> */
[----:B--2---:R-:W-:-:S02]  /*16b70*/  R2UR UR48, R128 ;  /* 0x00000000803072ca */ /* 0x004fc400000e0000 */
[----:B------:R-:W-:Y:S02]  /*16b80*/  R2UR UR49, R129 ;  /* 0x00000000813172ca */ /* 0x000fe400000e0000 */
[----:B------:R-:W-:-:S11]  /*16b90*/  WARPGROUP.ARRIVE ;  /* 0x00000000000079c5 */ /* 0x000fd60000000000 */
[----:B------:R-:W-:Y:S01]  /*16ba0*/  HGMMA.64x96x16.F32 R120, gdesc[UR48], RZ, !UPT, gsb0 ;  /* 0x01600000307879f0 */ /* 0x000fe2000c0008ff */
[----:B------:R-:W-:Y:S02]  /*16bb0*/  R2UR UR51, R212 ;  /* 0x00000000d43372ca */ /* 0x000fe400000e0000 */
[----:B------:R-:W-:Y:S02]  /*16bc0*/  R2UR UR50, R213 ;  /* 0x00000000d53272ca */ /* 0x000fe400000e0000 */
[----:B------:R-:W2:Y:S01]  /*16bd0*/  LDL.64 R212, [R1+0x20] ;  /* 0x0000200001d47983 */ /* 0x000ea20000100a00 */
[----:B------:R-:W-:Y:S02]  /*16be0*/  WARPGROUP.DEPBAR.LE gsb0, 0x0 ;  /* 0x00008000000079c5 */ /* 0x000fe40000010000 */
[----:B------:R-:W-:Y:S01]  /*16bf0*/  WARPGROUP.ARRIVE ;  /* 0x00000000000079c5 */ /* 0x000fe20000000000 */
[----:B--2---:R-:W-:Y:S02]  /*16c00*/  R2UR UR44, R212 ;  /* 0x00000000d42c72ca */ /* 0x004fe400000e0000 */
[----:B------:R-:W-:-:S02]  /*16c10*/  R2UR UR45, R213 ;  /* 0x00000000d52d72ca */ /* 0x000fc400000e0000 */
[----:B------:R-:W-:Y:S01]  /*16c20*/  R2UR UR49, R214 ;  /* 0x00000000d63172ca */ /* 0x000fe200000e0000 */
[----:B------:R-:W2:Y:S10]  /*16c30*/  LDL.64 R212, [R1] ;  /* 0x0000000001d47983 */ /* 0x000eb40000100a00 */
[----:B------:R-:W-:Y:S01]  /*16c40*/  HGMMA.64x96x16.F32 R120, gdesc[UR44], R120, gsb0 ;  /* 0x016000002c7879f0 */ /* 0x000fe20008000878 */
[----:B------:R-:W-:-:S02]  /*16c50*/  R2UR UR45, R210 ;  /* 0x00000000d22d72ca */ /* 0x000fc400000e0000 */
[----:B------:R-:W-:Y:S02]  /*16c60*/  R2UR UR44, R211 ;  /* 0x00000000d32c72ca */ /* 0x000fe400000e0000 */
[----:B------:R-:W3:Y:S01]  /*16c70*/  LDL.64 R210, [R1+0x18] ;  /* 0x0000180001d27983 */ /* 0x000ee20000100a00 */
[----:B------:R-:W-:Y:S02]  /*16c80*/  R2UR UR47, R208 ;  /* 0x00000000d02f72ca */ /* 0x000fe400000e0000 */
[----:B------:R-:W-:Y:S02]  /*16c90*/  R2UR UR46, R209 ;  /* 0x00000000d12e72ca */ /* 0x000fe400000e0000 */
[----:B------:R-:W4:Y:S01]  /*16ca0*/  LDL.64 R208, [R1+0x10] ;  /* 0x0000100001d07983 */ /* 0x000f220000100a00 */
[----:B------:R-:W-:-:S03]  /*16cb0*/  R2UR UR48, R215 ;  /* 0x00000000d73072ca */ /* 0x000fc600000e0000 */
[----:B------:R-:W5:Y:S01]  /*16cc0*/  LDL.64 R214, [R1+0x8] ;  /* 0x0000080001d67983 */ /* 0x000f620000100a00 */
[----:B------:R-:W-:Y:S02]  /*16cd0*/  WARPGROUP.DEPBAR.LE gsb0, 0x0 ;  /* 0x00008000000079c5 */ /* 0x000fe40000010000 */
[----:B------:R-:W-:Y:S01]  /*16ce0*/  WARPGROUP.ARRIVE ;  /* 0x00000000000079c5 */ /* 0x000fe20000000000 */
[----:B---3--:R-:W-:Y:S02]  /*16cf0*/  R2UR UR40, R210 ;  /* 0x00000000d22872ca */ /* 0x008fe400000e0000 */
[----:B------:R-:W-:-:S13]  /*16d00*/  R2UR UR41, R211 ;  /* 0x00000000d32972ca */ /* 0x000fda00000e0000 */
[----:B------:R-:W-:Y:S01]  /*16d10*/  HGMMA.64x96x16.F32 R120, gdesc[UR40], R120, gsb0 ;  /* 0x01600000287879f0 */ /* 0x000fe20008000878 */
[----:B----4-:R-:W-:Y:S02]  /*16d20*/  R2UR UR36, R208 ;  /* 0x00000000d02472ca */ /* 0x010fe400000e0000 */
[----:B------:R-:W-:Y:S02]  /*16d30*/  R2UR UR37, R209 ;  /* 0x00000000d12572ca */ /* 0x000fe400000e0000 */
[----:B-----5:R-:W-:Y:S02]  /*16d40*/  R2UR UR32, R214 ;  /* 0x00000000d62072ca */ /* 0x020fe400000e0000 */
[----:B------:R-:W-:Y:S01]  /*16d50*/  R2UR UR33, R215 ;  /* 0x00000000d72172ca */ /* 0x000fe200000e0000 */
[----:B------:R-:W-:Y:S02]  /*16d60*/  WARPGROUP.DEPBAR.LE gsb0, 0x0 ;  /* 0x00008000000079c5 */ /* 0x000fe40000010000 */
[----:B------:R-:W-:-:S06]  /*16d70*/  WARPGROUP.ARRIVE ;  /* 0x00000000000079c5 */ /* 0x000fcc0000000000 */
[----:B------:R-:W-:Y:S01]  /*16d80*/  HGMMA.64x96x16.F32 R120, gdesc[UR36], R120, gsb0 ;  /* 0x01600000247879f0 */ /* 0x000fe20008000878 */
[----:B--2---:R-:W-:Y:S02]  /*16d90*/  R2UR UR28, R212 ;  /* 0x00000000d41c72ca */ /* 0x004fe400000e0000 */
        /* <DEDUP_REMOVED lines=24> */
[----:B------:R-:W-:Y:S02]  /*16f20*/  R2UR UR41, R21 ;  /* 0x00000000152972ca */ /* 0x000fe400000e0000 */
[----:B------:R-:W-:Y:S01]  /*16f30*/  R2UR UR40, R207 ;  /* 0x00000000cf2872ca */ /* 0x000fe200000e0000 */
[----:B------:R-:W-:Y:S02]  /*16f40*/  WARPGROUP.DEPBAR.LE gsb0, 0x0 ;  /* 0x00008000000079c5 */ /* 0x000fe40000010000 */
[----:B------:R-:W-:-:S06]  /*16f50*/  WARPGROUP.ARRIVE ;  /* 0x00000000000079c5 */ /* 0x000fcc0000000000 */
[----:B------:R-:W-:Y:S04]  /*16f60*/  HGMMA.64x96x16.F32 R120, gdesc[UR12], R120, gsb0 ;  /* 0x016000000c7879f0 */ /* 0x000fe80008000878 */
        /* <DEDUP_REMOVED lines=17> */
[----:B------:R-:W-:-:S12]  /*17080*/  @!P0 BRA `(.L_x_1769) ;  /* 0x0000000000048947 */ /* 0x000fd80003800000 */
[----:B------:R-:W-:Y:S01]  /*17090*/  BPT.TRAP 0x1 ;  /* 0x000000040000795c */ /* 0x000fe20000300000 */
.L_x_1769:
[----:B------:R-:W-:Y:S01]  /*170a0*/  SHF.L.U32 R2, R197, 0x1f, RZ ;  /* 0x0000001fc5027819 */ /* 0x000fe200000006ff */
[----:B------:R-:W-:-:S04]  /*170b0*/  IMAD R20, R194, 0x8, R17 ;  /* 0x00000008c2147824 */ /* 0x000fc800078e0211 */
[----:B------:R0:W1:Y:S01]  /*170c0*/  SYNCS.PHASECHK.TRANS64.TRYWAIT P1, [R20+URZ+0x30850], R2 ;  /* 0x03085002140075a7 */ /* 0x000062000802017f */
[----:B------:R-:W-:Y:S05]  /*170d0*/  @!P0 BRA `(.L_x_1770) ;  /* 0x0000000000048947 */ /* 0x000fea0003800000 */
[----:B------:R-:W-:Y:S01]  /*170e0*/  BPT.TRAP 0x1 ;  /* 0x000000040000795c */ /* 0x000fe20000300000 */
.L_x_1770:
[----:B------:R-:W-:Y:S04]  /*170f0*/  BSSY B2, `(.L_x_1771) ;  /* 0x0000004000027945 */ /* 0x000fe80003800000 */
[----:B-1----:R-:W-:Y:S05]  /*17100*/  @P1 BRA `(.L_x_1772) ;  /* 0x0000000000081947 */ /* 0x002fea0003800000 */
[----:B------:R-:W1:Y:S02]  /*17110*/  SYNCS.PHASECHK.TRANS64.TRYWAIT P1, [R20+URZ+0x30850], R2 ;  /* 0x03085002140075a7 */ /* 0x000e64000802017f */
[----:B-1----:R-:W-:Y:S05]  /*17120*/  @!P1 BRA `(.L_x_1773) ;  /* 0x0000016800189947 */ /* 0x002fea0003800000 */
.L_x_1772:
[----:B------:R-:W-:Y:S05]  /*17130*/  BSYNC B2 ;  /* 0x0000000000027941 */ /* 0x000fea0003800000 */
.L_x_1771:
        /* <DEDUP_REMOVED lines=48> */
.L_x_1774:
[----:B------:R-:W2:Y:S01]  /*17440*/  LDL R12, [R1+0x38] ;  /* 0x00003800010c7983 */ /* 0x000ea20000100800 */
[----:B------:R-:W0:Y:S03]  /*17450*/  LDC R6, c[0x0][0x448] ;  /* 0x00011200ff067b82 */ /* 0x000e260000000800 */
[----:B------:R-:W2:Y:S01]  /*17460*/  LDL R2, [R1+0x44] ;  /* 0x0000440001027983 */ /* 0x000ea20000100800 */
[----:B0-----:R-:W-:-:S13]  /*17470*/  ISETP.NE.AND P2, PT, R6, 0x1, PT ;  /* 0x000000010600780c */ /* 0x001fda0003f45270 */
[----:B------:R-:W0:Y:S08]  /*17480*/  @P2 LDC R9, c[0x0][0x44c] ;  /* 0x00011300ff092b82 */ /* 0x000e300000000800 */
[----:B------:R-:W1:Y:S01]  /*17490*/  @P2 LDC R6, c[0x0][0x450] ;  /* 0x00011400ff062b82 */ /* 0x000e620000000800 */
[----:B------:R-:W-:Y:S01]  /*174a0*/  IMAD R168, R5, -0x60, RZ ;  /* 0xffffffa005a87824 */ /* 0x000fe200078e02ff */
[----:B------:R-:W-:Y:S01]  /*174b0*/  LOP3.LUT P1, RZ, R16, 0x80000, RZ, 0xc0, !PT ;  /* 0x0008000010ff7812 */ /* 0x000fe2000782c0ff */
[----:B------:R-:W-:-:S03]  /*174c0*/  VIADD R0, R0, 0x30840 ;  /* 0x0003084000007836 */ /* 0x000fc60000000000 */
[----:B------:R-:W-:-:S04]  /*174d0*/  IADD3 R15, -R227, 0x1, R168 ;  /* 0x00000001e30f7810 */ /* 0x000fc80007ffe1a8 */
[----:B------:R-:W-:Y:S02]  /*174e0*/  IADD3 R15, -R200, R15, R201 ;  /* 0x0000000fc80f7210 */ /* 0x000fe40007ffe1c9 */
[----:B------:R-:W-:-:S04]  /*174f0*/  PRMT R0, R205, 0x654, R0 ;  /* 0x00000654cd007816 */ /* 0x000fc80000000000 */
[----:B------:R3:W-:Y:S02]  /*17500*/  SYNCS.ARRIVE.TRANS64.RED.A1T0 RZ, [R0+URZ], RZ ;  /* 0x000000ff00ff79a7 */ /* 0x0007e4000810043f */
[----:B---3--:R-:W-:Y:S02]  /*17510*/  IMAD.IADD R0, R168, 0x1, -R227 ;  /* 0x00000001a8007824 */ /* 0x008fe400078e0ae3 */
[----:B--2---:R-:W-:-:S04]  /*17520*/  IMAD.IADD R2, R2, 0x1, R12 ;  /* 0x0000000102027824 */ /* 0x004fc800078e020c */
[----:B0-----:R-:W-:-:S05]  /*17530*/  @P2 IMAD.HI.U32 R9, R2, R9, RZ ;  /* 0x0000000902092227 */ /* 0x001fca00078e00ff */
[----:B-1----:R-:W-:-:S05]  /*17540*/  @P2 SHF.R.U32.HI R2, RZ, R6, R9 ;  /* 0x00000006ff022219 */ /* 0x002fca0000011609 */
[----:B------:R-:W0:Y:S01]  /*17550*/  SHFL.IDX PT, R169, R2, RZ, 0x1c1f ;  /* 0x001c1fff02a97589 */ /* 0x000e2200000e0000 */
[----:B------:R-:W-:-:S05]  /*17560*/  IMAD.U32 R9, RZ, RZ, UR50 ;  /* 0x00000032ff097e24 */ /* 0x000fca000f8e00ff */
[----:B------:R-:W-:-:S05]  /*17570*/  LOP3.LUT R21, RZ, R9, RZ, 0x33, !PT ;  /* 0x00000009ff157212 */ /* 0x000fca00078e33ff */
[----:B------:R-:W-:Y:S02]  /*17580*/  IMAD.IADD R21, R21, 0x1, R15 ;  /* 0x0000000115157824 */ /* 0x000fe400078e020f */
[----:B------:R-:W-:-:S04]  /*17590*/  VIADD R15, R15, UR54 ;  /* 0x000000360f0f7c36 */ /* 0x000fc80008000000 */
[--C-:B0-----:R-:W-:Y:S02]  /*175a0*/  IMAD.IADD R14, R15, 0x1, R169.reuse ;  /* 0x000000010f0e7824 */ /* 0x101fe400078e02a9 */
[----:B------:R-:W-:Y:S01]  /*175b0*/  IMAD.IADD R6, R21, 0x1, R169 ;  /* 0x0000000115067824 */ /* 0x000fe200078e02a9 */
[----:B------:R-:W-:Y:S06]  /*175c0*/  @!P1 BRA `(.L_x_1775) ;  /* 0x0000000000549947 */ /* 0x000fec0003800000 */
[----:B------:R-:W-:Y:S01]  /*175d0*/  IADD3 R169, -R200, R201, R169 ;  /* 0x000000c9c8a97210 */ /* 0x000fe20007ffe1a9 */
[----:B------:R-:W-:Y:S03]  /*175e0*/  BSSY B2, `(.L_x_1776) ;  /* 0x0000010000027945 */ /* 0x000fe60003800000 */
[----:B------:R-:W-:-:S13]  /*175f0*/  ISETP.GT.AND P1, PT, R169, -0x1, PT ;  /* 0xffffffffa900780c */ /* 0x000fda0003f24270 */
[----:B------:R-:W-:Y:S05]  /*17600*/  @P1 BRA `(.L_x_1777) ;  /* 0x0000000000201947 */ /* 0x000fea0003800000 */
[----:B------:R-:W-:Y:S02]  /*17610*/  MOV R170, UR39 ;  /* 0x0000002700aa7c02 */ /* 0x000fe40008000f00 */
[----:B------:R-:W-:Y:S02]  /*17620*/  LOP3.LUT R169, RZ, R169, RZ, 0x33, !PT ;  /* 0x000000a9ffa97212 */ /* 0x000fe400078e33ff */
[----:B------:R-:W-:-:S13]  /*17630*/  ISETP.NE.AND P1, PT, R170, 0x1, PT ;  /* 0x00000001aa00780c */ /* 0x000fda0003f25270 */
[----:B------:R-:W0:Y:S02]  /*17640*/  @P1 LDC.64 R12, c[0x0][0x9e8] ;  /* 0x00027a00ff0c1b82 */ /* 0x000e240000000a00 */
[----:B0-----:R-:W-:-:S05]  /*17650*/  @P1 IMAD.HI.U32 R12, R169, R12, RZ ;  /* 0x0000000ca90c1227 */ /* 0x001fca00078e00ff */
[----:B------:R-:W-:-:S04]  /*17660*/  @P1 SHF.R.U32.HI R169, RZ, R13, R12 ;  /* 0x0000000dffa91219 */ /* 0x000fc8000001160c */
[----:B------:R-:W-:Y:S01]  /*17670*/  LOP3.LUT R169, RZ, R169, RZ, 0x33, !PT ;  /* 0x000000a9ffa97212 */ /* 0x000fe200078e33ff */
[----:B------:R-:W-:Y:S06]  /*17680*/  BRA `(.L_x_1778) ;  /* 0x0000000000147947 */ /* 0x000fec0003800000 */
.L_x_1777:
[----:B------:R-:W-:-:S05]  /*17690*/  IMAD.U32 R170, RZ, RZ, UR39 ;  /* 0x00000027ffaa7e24 */ /* 0x000fca000f8e00ff */
[----:B------:R-:W-:-:S13]  /*176a0*/  ISETP.NE.AND P1, PT, R170, 0x1, PT ;  /* 0x00000001aa00780c */ /* 0x000fda0003f25270 */
[----:B------:R-:W0:Y:S02]  /*176b0*/  @P1 LDC.64 R12, c[0x0][0x9e8] ;  /* 0x00027a00ff0c1b82 */ /* 0x000e240000000a00 */
[----:B0-----:R-:W-:-:S05]  /*176c0*/  @P1 IMAD.HI.U32 R12, R169, R12, RZ ;  /* 0x0000000ca90c1227 */ /* 0x001fca00078e00ff */
[----:B------:R-:W-:-:S07]  /*176d0*/  @P1 SHF.R.U32.HI R169, RZ, R13, R12 ;  /* 0x0000000dffa91219 */ /* 0x000fce000001160c */
.L_x_1778:
[----:B------:R-:W-:Y:S05]  /*176e0*/  BSYNC B2 ;  /* 0x0000000000027941 */ /* 0x000fea0003800000 */
.L_x_1776:
[----:B------:R-:W-:-:S05]  /*176f0*/  IMAD R169, R169, R170, R0 ;  /* 0x000000aaa9a97224 */ /* 0x000fca00078e0200 */
[----:B------:R-:W-:Y:S02]  /*17700*/  VIMNMX R6, R6, R169, !PT ;  /* 0x000000a906067248 */ /* 0x000fe40007fe0100 */
[----:B------:R-:W-:-:S07]  /*17710*/  VIADDMNMX R14, R169, R170, R14, PT ;  /* 0x000000aaa90e7246 */ /* 0x000fce000380010e */
.L_x_1775:
[C---:B------:R-:W-:Y:S01]  /*17720*/  ISETP.GE.AND P1, PT, R168.reuse, 0x2, PT ;  /* 0x00000002a800780c */ /* 0x040fe20003f26270 */
[----:B------:R-:W0:Y:S01]  /*17730*/  SHFL.IDX PT, R2, R2, 0x1, 0x1c1f ;  /* 0x003c1f0002027f89 */ /* 0x000e2200000e0000 */
[----:B------:R-:W-:Y:S02]  /*17740*/  ISETP.GE.AND P2, PT, R168, 0x9, PT ;  /* 0x00000009a800780c */ /* 0x000fe40003f46270 */
[C---:B------:R-:W-:Y:S02]  /*17750*/  ISETP.GT.AND P3, PT, R6.reuse, 0x1, !P1 ;  /* 0x000000010600780c */ /* 0x040fe40004f64270 */
[----:B------:R-:W-:Y:S02]  /*17760*/  ISETP.GT.AND P4, PT, R6, 0x8, !P2 ;  /* 0x000000080600780c */ /* 0x000fe40005784270 */
[C---:B------:R-:W-:Y:S02]  /*17770*/  ISETP.LT.OR P3, PT, R14.reuse, 0x2, P3 ;  /* 0x000000020e00780c */ /* 0x040fe40001f61670 */
[----:B------:R-:W-:-:S02]  /*17780*/  ISETP.LT.OR P4, PT, R14, 0x9, P4 ;  /* 0x000000090e00780c */ /* 0x000fc40002781670 */
[----:B------:R-:W-:Y:S02]  /*17790*/  FSEL R121, R121, -INF , !P3 ;  /* 0xff80000079797808 */ /* 0x000fe40005800000 */
[----:B------:R-:W-:Y:S02]  /*177a0*/  ISETP.GE.AND P3, PT, R168, 0xa, PT ;  /* 0x0000000aa800780c */ /* 0x000fe40003f66270 */
[----:B------:R-:W-:Y:S02]  /*177b0*/  FSEL R124, R124, -INF , !P4 ;  /* 0xff8000007c7c7808 */ /* 0x000fe40006000000 */
[----:B------:R-:W-:Y:S02]  /*177c0*/  ISETP.GT.AND P4, PT, R6, 0x9, !P3 ;  /* 0x000000090600780c */ /* 0x000fe40005f84270 */
[----:B------:R-:W-:Y:S02]  /*177d0*/  LOP3.LUT R16, R16, 0xfffdffff, RZ, 0xc0, !PT ;  /* 0xfffdffff10107812 */ /* 0x000fe400078ec0ff */
[----:B------:R-:W-:Y:S01]  /*177e0*/  ISETP.LT.OR P4, PT, R14, 0xa, P4 ;  /* 0x0000000a0e00780c */ /* 0x000fe20002781670 */
[----:B0-----:R-:W-:-:S03]  /*177f0*/  IMAD.IADD R15, R15, 0x1, R2 ;  /* 0x000000010f0f7824 */ /* 0x001fc600078e0202 */
[----:B------:R-:W-:Y:S01]  /*17800*/  FSEL R125, R125, -INF , !P4 ;  /* 0xff8000007d7d7808 */ /* 0x000fe20006000000 */
[----:B------:R-:W-:Y:S01]  /*17810*/  IMAD.IADD R21, R21, 0x1, R2 ;  /* 0x0000000115157824 */ /* 0x000fe200078e0202 */
        /* <DEDUP_REMOVED lines=10> */
[----:B------:R-:W-:Y:S02]  /*178c0*/  ISETP.GT.AND P6, PT, R6, 0x18, !P6 ;  /* 0x000000180600780c */ /* 0x000fe400077c4270 */
[----:B------:R-:W-:Y:S02]  /*178d0*/  LOP3.LUT R16, R16, 0xfffeffff, RZ, 0xc0, !PT ;  /* 0xfffeffff10107812 */ /* 0x000fe400078ec0ff */
        /* <DEDUP_REMOVED lines=107> */
[----:B------:R-:W-:-:S04]  /*17f90*/  ISETP.LT.OR P6, PT, R14, 0x5a, P6 ;  /* 0x0000005a0e00780c */ /* 0x000fc800037c1670 */
[----:B------:R-:W-:Y:S02]  /*17fa0*/  FSEL R165, R165, -INF , !P6 ;  /* 0xff800000a5a57808 */ /* 0x000fe40007000000 */
[----:B------:R-:W-:-:S13]  /*17fb0*/  LOP3.LUT P6, RZ, R16, 0x80000, RZ, 0xc0, !PT ;  /* 0x0008000010ff7812 */ /* 0x000fda00078cc0ff */
[----:B------:R-:W-:Y:S05]  /*17fc0*/  @!P6 BRA `(.L_x_1779) ;  /* 0x000000000054e947 */ /* 0x000fea0003800000 */
[----:B------:R-:W-:Y:S01]  /*17fd0*/  IADD3 R2, -R200, R201, R2 ;  /* 0x000000c9c8027210 */ /* 0x000fe20007ffe102 */
[----:B------:R-:W-:Y:S03]  /*17fe0*/  BSSY B2, `(.L_x_1780) ;  /* 0x0000010000027945 */ /* 0x000fe60003800000 */
[----:B------:R-:W-:-:S13]  /*17ff0*/  ISETP.GT.AND P6, PT, R2, -0x1, PT ;  /* 0xffffffff0200780c */ /* 0x000fda0003fc4270 */
[----:B------:R-:W-:Y:S05]  /*18000*/  @P6 BRA `(.L_x_1781) ;  /* 0x0000000000206947 */ /* 0x000fea0003800000 */
[----:B------:R-:W-:Y:S01]  /*18010*/  IMAD.U32 R6, RZ, RZ, UR39 ;  /* 0x00000027ff067e24 */ /* 0x000fe2000f8e00ff */
[----:B------:R-:W-:-:S04]  /*18020*/  LOP3.LUT R2, RZ, R2, RZ, 0x33, !PT ;  /* 0x00000002ff027212 */ /* 0x000fc800078e33ff */
[----:B------:R-:W-:-:S13]  /*18030*/  ISETP.NE.AND P6, PT, R6, 0x1, PT ;  /* 0x000000010600780c */ /* 0x000fda0003fc5270 */
[----:B------:R-:W0:Y:S02]  /*18040*/  @P6 LDC.64 R12, c[0x0][0x9e8] ;  /* 0x00027a00ff0c6b82 */ /* 0x000e240000000a00 */
[----:B0-----:R-:W-:-:S05]  /*18050*/  @P6 IMAD.HI.U32 R12, R2, R12, RZ ;  /* 0x0000000c020c6227 */ /* 0x001fca00078e00ff */
[----:B------:R-:W-:-:S04]  /*18060*/  @P6 SHF.R.U32.HI R2, RZ, R13, R12 ;  /* 0x0000000dff026219 */ /* 0x000fc8000001160c */
[----:B------:R-:W-:Y:S01]  /*18070*/  LOP3.LUT R2, RZ, R2, RZ, 0x33, !PT ;  /* 0x00000002ff027212 */ /* 0x000fe200078e33ff */
[----:B------:R-:W-:Y:S06]  /*18080*/  BRA `(.L_x_1782) ;  /* 0x0000000000147947 */ /* 0x000fec0003800000 */
.L_x_1781:
[----:B------:R-:W-:-:S05]  /*18090*/  IMAD.U32 R6, RZ, RZ, UR39 ;  /* 0x00000027ff067e24 */ /* 0x000fca000f8e00ff */
[----:B------:R-:W-:-:S13]  /*180a0*/  ISETP.NE.AND P6, PT, R6, 0x1, PT ;  /* 0x000000010600780c */ /* 0x000fda0003fc5270 */
[----:B------:R-:W0:Y:S02]  /*180b0*/  @P6 LDC.64 R12, c[0x0][0x9e8] ;  /* 0x00027a00ff0c6b82 */ /* 0x000e240000000a00 */
[----:B0-----:R-:W-:-:S05]  /*180c0*/  @P6 IMAD.HI.U32 R12, R2, R12, RZ ;  /* 0x0000000c020c6227 */ /* 0x001fca00078e00ff */
[----:B------:R-:W-:-:S07]  /*180d0*/  @P6 SHF.R.U32.HI R2, RZ, R13, R12 ;  /* 0x0000000dff026219 */ /* 0x000fce000001160c */
.L_x_1782:
[----:B------:R-:W-:Y:S05]  /*180e0*/  BSYNC B2 ;  /* 0x0000000000027941 */ /* 0x000fea0003800000 */
.L_x_1780:
[----:B------:R-:W-:-:S05]  /*180f0*/  IMAD R0, R2, R6, R0 ;  /* 0x0000000602007224 */ /* 0x000fca00078e0200 */
[----:B------:R-:W-:Y:S02]  /*18100*/  VIMNMX R21, R21, R0, !PT ;  /* 0x0000000015157248 */ /* 0x000fe40007fe0100 */
[----:B------:R-:W-:-:S07]  /*18110*/  VIADDMNMX R15, R0, R6, R15, PT ;  /* 0x00000006000f7246 */ /* 0x000fce000380010f */
.L_x_1779:
[C---:B------:R-:W-:Y:S02]  /*18120*/  LOP3.LUT P6, RZ, R16.reuse, 0x4000, RZ, 0xc0, !PT ;  /* 0x0000400010ff7812 */ /* 0x040fe400078cc0ff */
[----:B------:R-:W-:Y:S02]  /*18130*/  ISETP.GT.AND P1, PT, R21, 0x1, !P1 ;  /* 0x000000011500780c */ /* 0x000fe40004f24270 */
[----:B------:R-:W-:Y:S02]  /*18140*/  LOP3.LUT R16, R16, 0xffdfffff, RZ, 0xc0, !PT ;  /* 0xffdfffff10107812 */ /* 0x000fe400078ec0ff */
[----:B------:R-:W-:Y:S02]  /*18150*/  ISETP.LT.OR P1, PT, R15, 0x2, P1 ;  /* 0x000000020f00780c */ /* 0x000fe40000f21670 */
[----:B------:R-:W-:Y:S02]  /*18160*/  @P0 LOP3.LUT R16, R16, 0x200000, RZ, 0xfc, !PT ;  /* 0x0020000010100812 */ /* 0x000fe400078efcff */
[----:B------:R-:W-:-:S02]  /*18170*/  FSEL R123, R123, -INF , !P1 ;  /* 0xff8000007b7b7808 */ /* 0x000fc40004800000 */
[----:B------:R-:W-:Y:S02]  /*18180*/  LOP3.LUT P1, RZ, R16, 0x20000, RZ, 0xc0, !PT ;  /* 0x0002000010ff7812 */ /* 0x000fe4000782c0ff */
[C---:B------:R-:W-:Y:S02]  /*18190*/  ISETP.GT.AND P2, PT, R21.reuse, 0x8, !P2 ;  /* 0x000000081500780c */ /* 0x040fe40005744270 */
[----:B------:R-:W-:Y:S02]  /*181a0*/  ISETP.GT.AND P1, PT, R21, 0x18, !P1 ;  /* 0x000000181500780c */ /* 0x000fe40004f24270 */
[C---:B------:R-:W-:Y:S02]  /*181b0*/  ISETP.LT.OR P2, PT, R15.reuse, 0x9, P2 ;  /* 0x000000090f00780c */ /* 0x040fe40001741670 */
[----:B------:R-:W-:Y:S02]  /*181c0*/  ISETP.LT.OR P1, PT, R15, 0x19, P1 ;  /* 0x000000190f00780c */ /* 0x000fe40000f21670 */
[----:B------:R-:W-:-:S02]  /*181d0*/  FSEL R126, R126, -INF , !P2 ;  /* 0xff8000007e7e7808 */ /* 0x000fc40005000000 */
[----:B------:R-:W-:Y:S02]  /*181e0*/  LOP3.LUT P2, RZ, R16, 0x10000, RZ, 0xc0, !PT ;  /* 0x0001000010ff7812 */ /* 0x000fe4000784c0ff */
[----:B------:R-:W-:Y:S02]  /*181f0*/  FSEL R134, R134, -INF , !P1 ;  /* 0xff80000086867808 */ /* 0x000fe40004800000 */
[----:B------:R-:W-:Y:S02]  /*18200*/  ISETP.GT.AND P1, PT, R21, 0x19, !P2 ;  /* 0x000000191500780c */ /* 0x000fe40005724270 */
[----:B------:R-:W-:Y:S02]  /*18210*/  LOP3.LUT P0, RZ, R16, 0x8000, RZ, 0xc0, !PT ;  /* 0x0000800010ff7812 */ /* 0x000fe4000780c0ff */
        /* <DEDUP_REMOVED lines=13> */
[----:B------:R-:W-:-:S02]  /*182f0*/  LOP3.LUT P1, RZ, R16, 0x2000, RZ, 0xc0, !PT ;  /* 0x0000200010ff7812 */ /* 0x000fc4000782c0ff */
[----:B------:R-:W-:Y:S02]  /*18300*/  FMNMX.FTZ R0, R129, R0, !PT ;  /* 0x0000000081007209 */ /* 0x000fe40007810000 */
        /* <DEDUP_REMOVED lines=31> */
[----:B------:R-:W-:Y:S02]  /*18500*/  ISETP.GT.AND P5, PT, R21, 0x11, !P5 ;  /* 0x000000111500780c */ /* 0x000fe40006fa4270 */
[----:B------:R-:W-:Y:S02]  /*18510*/  FSEL R150, R150, -INF , !P1 ;  /* 0xff80000096967808 */ /* 0x000fe40004800000 */
[----:B------:R-:W-:Y:S02]  /*18520*/  LOP3.LUT P1, RZ, R16, 0x100, RZ, 0xc0, !PT ;  /* 0x0000010010ff7812 */ /* 0x000fe4000782c0ff */
[----:B------:R-:W-:-:S02]  /*18530*/  FMNMX.FTZ R0, R157, R0, !PT ;  /* 0x000000009d007209 */ /* 0x000fc40007810000 */
[----:B------:R-:W-:Y:S02]  /*18540*/  ISETP.GT.AND P1, PT, R21, 0x39, !P1 ;  /* 0x000000391500780c */ /* 0x000fe40004f24270 */
[C---:B------:R-:W-:Y:S02]  /*18550*/  ISETP.LT.OR P5, PT, R15.reuse, 0x12, P5 ;  /* 0x000000120f00780c */ /* 0x040fe40002fa1670 */
[----:B------:R-:W-:Y:S02]  /*18560*/  ISETP.LT.OR P1, PT, R15, 0x3a, P1 ;  /* 0x0000003a0f00780c */ /* 0x000fe40000f21670 */
[----:B------:R-:W-:Y:S02]  /*18570*/  FMNMX.FTZ R0, R160, R0, !PT ;  /* 0x00000000a0007209 */ /* 0x000fe40007810000 */
[----:B------:R-:W-:Y:S02]  /*18580*/  FSEL R151, R151, -INF , !P1 ;  /* 0xff80000097977808 */ /* 0x000fe40004800000 */
[----:B------:R-:W-:-:S02]  /*18590*/  FSEL R131, R131, -INF , !P5 ;  /* 0xff80000083837808 */ /* 0x000fc40006800000 */
[C---:B------:R-:W-:Y:S02]  /*185a0*/  LOP3.LUT P1, RZ, R16.reuse, 0x80, RZ, 0xc0, !PT ;  /* 0x0000008010ff7812 */ /* 0x040fe4000782c0ff */
[----:B------:R-:W-:Y:S02]  /*185b0*/  LOP3.LUT P5, RZ, R16, 0x40, RZ, 0xc0, !PT ;  /* 0x0000004010ff7812 */ /* 0x000fe400078ac0ff */
[----:B------:R-:W-:Y:S02]  /*185c0*/  FMNMX.FTZ R0, R161, R0, !PT ;  /* 0x00000000a1007209 */ /* 0x000fe40007810000 */
[C---:B------:R-:W-:Y:S02]  /*185d0*/  ISETP.GT.AND P3, PT, R21.reuse, 0x9, !P3 ;  /* 0x000000091500780c */ /* 0x040fe40005f64270 */
[C---:B------:R-:W-:Y:S02]  /*185e0*/  ISETP.GT.AND P4, PT, R21.reuse, 0x10, !P4 ;  /* 0x000000101500780c */ /* 0x040fe40006784270 */
[----:B------:R-:W-:-:S02]  /*185f0*/  ISETP.GT.AND P1, PT, R21, 0x40, !P1 ;  /* 0x000000401500780c */ /* 0x000fc40004f24270 */
[----:B------:R-:W-:Y:S02]  /*18600*/  ISETP.GT.AND P5, PT, R21, 0x41, !P5 ;  /* 0x000000411500780c */ /* 0x000fe40006fa4270 */
[----:B------:R-:W-:Y:S02]  /*18610*/  FMNMX.FTZ R0, R164, R0, !PT ;  /* 0x00000000a4007209 */ /* 0x000fe40007810000 */
[C---:B------:R-:W-:Y:S02]  /*18620*/  ISETP.LT.OR P3, PT, R15.reuse, 0xa, P3 ;  /* 0x0000000a0f00780c */ /* 0x040fe40001f61670 */
[C---:B------:R-:W-:Y:S02]  /*18630*/  ISETP.LT.OR P4, PT, R15.reuse, 0x11, P4 ;  /* 0x000000110f00780c */ /* 0x040fe40002781670 */
[----:B------:R-:W-:Y:S02]  /*18640*/  ISETP.LT.OR P1, PT, R15, 0x41, P1 ;  /* 0x000000410f00780c */ /* 0x000fe40000f21670 */
[----:B------:R-:W-:-:S02]  /*18650*/  FMNMX.FTZ R0, R165, R0, !PT ;  /* 0x00000000a5007209 */ /* 0x000fc40007810000 */
[----:B------:R-:W-:Y:S02]  /*18660*/  FSEL R127, R127, -INF , !P3 ;  /* 0xff8000007f7f7808 */ /* 0x000fe40005800000 */
[----:B------:R-:W-:Y:S01]  /*18670*/  FSEL R130, R130, -INF , !P4 ;  /* 0xff80000082827808 */ /* 0x000fe20006000000 */
[----:B------:R-:W0:Y:S01]  /*18680*/  SHFL.BFLY PT, R2, R0, 0x2, 0x1f ;  /* 0x0c401f0000027f89 */ /* 0x000e2200000e0000 */
[----:B------:R-:W-:Y:S02]  /*18690*/  FSEL R154, R154, -INF , !P1 ;  /* 0xff8000009a9a7808 */ /* 0x000fe40004800000 */
[C---:B------:R-:W-:Y:S02]  /*186a0*/  LOP3.LUT P4, RZ, R16.reuse, 0x20, RZ, 0xc0, !PT ;  /* 0x0000002010ff7812 */ /* 0x040fe4000788c0ff */
[C---:B------:R-:W-:Y:S02]  /*186b0*/  LOP3.LUT P6, RZ, R16.reuse, 0x10, RZ, 0xc0, !PT ;  /* 0x0000001010ff7812 */ /* 0x040fe400078cc0ff */
[----:B------:R-:W-:-:S02]  /*186c0*/  LOP3.LUT P3, RZ, R16, 0x8, RZ, 0xc0, !PT ;  /* 0x0000000810ff7812 */ /* 0x000fc4000786c0ff */
[C---:B------:R-:W-:Y:S02]  /*186d0*/  LOP3.LUT P2, RZ, R16.reuse, 0x4, RZ, 0xc0, !PT ;  /* 0x0000000410ff7812 */ /* 0x040fe4000784c0ff */
[C---:B------:R-:W-:Y:S02]  /*186e0*/  LOP3.LUT P0, RZ, R16.reuse, 0x1, RZ, 0xc0, !PT ;  /* 0x0000000110ff7812 */ /* 0x040fe4000780c0ff */
[C---:B------:R-:W-:Y:S02]  /*186f0*/  LOP3.LUT P1, RZ, R16.reuse, 0x2, RZ, 0xc0, !PT ;  /* 0x0000000210ff7812 */ /* 0x040fe4000782c0ff */
[----:B------:R-:W-:Y:S02]  /*18700*/  LOP3.LUT R16, R16, 0xff7fffff, RZ, 0xc0, !PT ;  /* 0xff7fffff10107812 */ /* 0x000fe400078ec0ff */
[----:B------:R-:W-:Y:S02]  /*18710*/  ISETP.GT.AND P4, PT, R21, 0x48, !P4 ;  /* 0x000000481500780c */ /* 0x000fe40006784270 */
[----:B------:R-:W-:-:S02]  /*18720*/  @P5 LOP3.LUT R16, R16, 0x800000, RZ, 0xfc, !PT ;  /* 0x0080000010105812 */ /* 0x000fc400078efcff */
[----:B------:R-:W-:Y:S02]  /*18730*/  ISETP.LT.OR P4, PT, R15, 0x49, P4 ;  /* 0x000000490f00780c */ /* 0x000fe40002781670 */
[C---:B------:R-:W-:Y:S02]  /*18740*/  LOP3.LUT P5, RZ, R16.reuse, 0x40000, RZ, 0xc0, !PT ;  /* 0x0004000010ff7812 */ /* 0x040fe400078ac0ff */
[----:B------:R-:W-:Y:S02]  /*18750*/  LOP3.LUT R16, R16, 0xfffffffd, RZ, 0xc0, !PT ;  /* 0xfffffffd10107812 */ /* 0x000fe400078ec0ff */
[C---:B------:R-:W-:Y:S02]  /*18760*/  ISETP.GT.AND P5, PT, R21.reuse, 0x59, !P5 ;  /* 0x000000591500780c */ /* 0x040fe40006fa4270 */
[----:B0-----:R-:W-:Y:S01]  /*18770*/  FMNMX.FTZ R2, R0, R2, !PT ;  /* 0x0000000200027209 */ /* 0x001fe20007810000 */
[----:B------:R-:W-:Y:S01]  /*18780*/  IMAD.U32 R0, RZ, RZ, UR47 ;  /* 0x0000002fff007e24 */ /* 0x000fe2000f8e00ff */
[----:B------:R-:W-:-:S02]  /*18790*/  ISETP.GT.AND P6, PT, R21, 0x49, !P6 ;  /* 0x000000491500780c */ /* 0x000fc400077c4270 */
[C---:B------:R-:W-:Y:S01]  /*187a0*/  ISETP.GT.AND P0, PT, R21.reuse, RZ, !P0 ;  /* 0x000000ff1500720c */ /* 0x040fe20004704270 */
[----:B------:R-:W0:Y:S01]  /*187b0*/  SHFL.BFLY PT, R12, R2, 0x1, 0x1f ;  /* 0x0c201f00020c7f89 */ /* 0x000e2200000e0000 */
[----:B------:R-:W-:Y:S02]  /*187c0*/  ISETP.GT.AND P3, PT, R21, 0x50, !P3 ;  /* 0x000000501500780c */ /* 0x000fe40005f64270 */
[----:B------:R-:W-:Y:S02]  /*187d0*/  ISETP.LT.OR P0, PT, R15, 0x1, P0 ;  /* 0x000000010f00780c */ /* 0x000fe40000701670 */
[----:B------:R-:W-:Y:S02]  /*187e0*/  ISETP.GT.AND P2, PT, R21, 0x51, !P2 ;  /* 0x000000511500780c */ /* 0x000fe40005744270 */
[----:B------:R-:W-:Y:S02]  /*187f0*/  @P5 LOP3.LUT R16, R16, 0x2, RZ, 0xfc, !PT ;  /* 0x0000000210105812 */ /* 0x000fe400078efcff */
[----:B------:R-:W-:-:S02]  /*18800*/  FSEL R122, R122, -INF , !P0 ;  /* 0xff8000007a7a7808 */ /* 0x000fc40004000000 */
[C---:B------:R-:W-:Y:S02]  /*18810*/  LOP3.LUT P5, RZ, R16.reuse, 0x800000, RZ, 0xc0, !PT ;  /* 0x0080000010ff7812 */ /* 0x040fe400078ac0ff */
[----:B------:R-:W-:Y:S02]  /*18820*/  LOP3.LUT R16, R16, 0xfffffff7, RZ, 0xc0, !PT ;  /* 0xfffffff710107812 */ /* 0x000fe400078ec0ff */
[C---:B------:R-:W-:Y:S02]  /*18830*/  ISETP.LT.OR P5, PT, R15.reuse, 0x42, P5 ;  /* 0x000000420f00780c */ /* 0x040fe40002fa1670 */
[----:B------:R-:W-:Y:S02]  /*18840*/  ISETP.LT.OR P3, PT, R15, 0x51, P3 ;  /* 0x000000510f00780c */ /* 0x000fe40001f61670 */
[----:B------:R-:W-:Y:S02]  /*18850*/  ISETP.GT.AND P1, PT, R21, 0x58, !P1 ;  /* 0x000000581500780c */ /* 0x000fe40004f24270 */
[----:B------:R-:W-:-:S02]  /*18860*/  ISETP.LT.OR P2, PT, R15, 0x52, P2 ;  /* 0x000000520f00780c */ /* 0x000fc40001741670 */
[----:B------:R-:W-:Y:S02]  /*18870*/  FSEL R162, R162, -INF , !P3 ;  /* 0xff800000a2a27808 */ /* 0x000fe40005800000 */
[----:B0-----:R-:W-:Y:S02]  /*18880*/  FMNMX.FTZ R12, R2, R12, !PT ;  /* 0x0000000c020c7209 */ /* 0x001fe40007810000 */
[----:B------:R-:W-:Y:S02]  /*18890*/  ISETP.LT.OR P1, PT, R15, 0x59, P1 ;  /* 0x000000590f00780c */ /* 0x000fe40000f21670 */
[----:B------:R-:W-:Y:S01]  /*188a0*/  @P5 LOP3.LUT R16, R16, 0x8, RZ, 0xfc, !PT ;  /* 0x0000000810105812 */ /* 0x000fe200078efcff */
[----:B------:R-:W-:Y:S01]  /*188b0*/  FMUL.FTZ R13, R12, R0 ;  /* 0x000000000c0d7220 */ /* 0x000fe20000410000 */
[----:B------:R-:W-:Y:S02]  /*188c0*/  FSEL R163, R163, -INF , !P2 ;  /* 0xff800000a3a37808 */ /* 0x000fe40005000000 */
[----:B------:R-:W-:-:S02]  /*188d0*/  LOP3.LUT P5, RZ, R16, 0x2, RZ, 0xc0, !PT ;  /* 0x0000000210ff7812 */ /* 0x000fc400078ac0ff */
[----:B------:R-:W-:Y:S02]  /*188e0*/  LOP3.LUT R16, R16, 0xfffffffb, RZ, 0xc0, !PT ;  /* 0xfffffffb10107812 */ /* 0x000fe400078ec0ff */
[C---:B------:R-:W-:Y:S02]  /*188f0*/  ISETP.LT.OR P5, PT, R15.reuse, 0x5a, P5 ;  /* 0x0000005a0f00780c */ /* 0x040fe40002fa1670 */
[----:B------:R-:W-:Y:S02]  /*18900*/  @P4 LOP3.LUT R16, R16, 0x4, RZ, 0xfc, !PT ;  /* 0x0000000410104812 */ /* 0x000fe400078efcff */
[----:B------:R-:W-:Y:S02]  /*18910*/  ISETP.LT.OR P4, PT, R15, 0x4a, P6 ;  /* 0x0000004a0f00780c */ /* 0x000fe40003781670 */
[----:B------:R-:W-:Y:S02]  /*18920*/  FSETP.NEU.FTZ.AND P6, PT, R12, -INF , PT ;  /* 0xff8000000c00780b */ /* 0x000fe40003fdd000 */
[----:B------:R-:W-:-:S02]  /*18930*/  LOP3.LUT R16, R16, 0xffbfffff, RZ, 0xc0, !PT ;  /* 0xffbfffff10107812 */ /* 0x000fc400078ec0ff */
[----:B------:R-:W-:Y:S02]  /*18940*/  FSEL R2, R12, RZ, P6 ;  /* 0x000000ff0c027208 */ /* 0x000fe40003000000 */
[----:B------:R-:W-:Y:S02]  /*18950*/  FSEL R13, R13, RZ, P6 ;  /* 0x000000ff0d0d7208 */ /* 0x000fe40003000000 */
[----:B------:R-:W-:Y:S01]  /*18960*/  FSEL R166, R166, -INF , !P1 ;  /* 0xff800000a6a67808 */ /* 0x000fe20004800000 */
[----:B------:R-:W-:Y:S01]  /*18970*/  FADD.FTZ R2, -R2, R4 ;  /* 0x0000000402027221 */ /* 0x000fe20000010100 */
[----:B------:R-:W-:Y:S01]  /*18980*/  FMNMX.FTZ R4, R122, R3, !PT ;  /* 0x000000037a047209 */ /* 0x000fe20007810000 */
[-CC-:B------:R-:W-:Y:S01]  /*18990*/  FFMA.FTZ R120, R120, R0.reuse, -R13.reuse ;  /* 0x0000000078787223 */ /* 0x180fe2000001080d */
[----:B------:R-:W-:Y:S01]  /*189a0*/  @P4 LOP3.LUT R16, R16, 0x400000, RZ, 0xfc, !PT ;  /* 0x0040000010104812 */ /* 0x000fe200078efcff */
[--C-:B------:R-:W-:Y:S01]  /*189b0*/  FFMA.FTZ R121, R121, R0, -R13.reuse ;  /* 0x0000000079797223 */ /* 0x100fe2000001080d */
[----:B------:R-:W-:Y:S01]  /*189c0*/  FMNMX.FTZ R4, R123, R4, !PT ;  /* 0x000000047b047209 */ /* 0x000fe20007810000 */
[-CC-:B------:R-:W-:Y:S01]  /*189d0*/  FFMA.FTZ R124, R124, R0.reuse, -R13.reuse ;  /* 0x000000007c7c7223 */ /* 0x180fe2000001080d */
[----:B------:R-:W-:Y:S01]  /*189e0*/  LOP3.LUT P4, RZ, R16, 0x8, RZ, 0xc0, !PT ;  /* 0x0000000810ff7812 */ /* 0x000fe2000788c0ff */
[--C-:B------:R-:W-:Y:S01]  /*189f0*/  FFMA.FTZ R125, R125, R0, -R13.reuse ;  /* 0x000000007d7d7223 */ /* 0x100fe2000001080d */
[----:B------:R-:W-:Y:S01]  /*18a00*/  FMNMX.FTZ R4, R126, R4, !PT ;  /* 0x000000047e047209 */ /* 0x000fe20007810000 */
[-CC-:B------:R-:W-:Y:S01]  /*18a10*/  FFMA.FTZ R128, R128, R0.reuse, -R13.reuse ;  /* 0x0000000080807223 */ /* 0x180fe2000001080d */
[----:B------:R-:W-:Y:S01]  /*18a20*/  LOP3.LUT P6, RZ, R16, 0x4, RZ, 0xc0, !PT ;  /* 0x0000000410ff7812 */ /* 0x000fe200078cc0ff */
[--C-:B------:R-:W-:Y:S01]  /*18a30*/  FFMA.FTZ R129, R129, R0, -R13.reuse ;  /* 0x0000000081817223 */ /* 0x100fe2000001080d */
[----:B------:R-:W-:Y:S01]  /*18a40*/  FMNMX.FTZ R4, R127, R4, !PT ;  /* 0x000000047f047209 */ /* 0x000fe20007810000 */
[-CC-:B------:R-:W-:Y:S01]  /*18a50*/  FFMA.FTZ R132, R132, R0.reuse, -R13.reuse ;  /* 0x0000000084847223 */ /* 0x180fe2000001080d */
[----:B------:R-:W-:Y:S01]  /*18a60*/  FSEL R155, R155, -INF , !P4 ;  /* 0xff8000009b9b7808 */ /* 0x000fe20006000000 */
        /* <DEDUP_REMOVED lines=19> */
[-CC-:B------:R-:W-:Y:S01]  /*18ba0*/  FFMA.FTZ R153, R153, R0.reuse, -R13.reuse ;  /* 0x0000000099997223 */ /* 0x180fe2000001080d */
[--C-:B------:R-:W-:Y:S01]  /*18bb0*/  FFMA.FTZ R156, R156, R0, -R13.reuse ;  /* 0x000000009c9c7223 */ /* 0x100fe2000001080d */
[----:B------:R-:W-:Y:S01]  /*18bc0*/  FMNMX.FTZ R4, R139, R4, !PT ;  /* 0x000000048b047209 */ /* 0x000fe20007810000 */
[-CC-:B------:R-:W-:Y:S01]  /*18bd0*/  FFMA.FTZ R157, R157, R0.reuse, -R13.reuse ;  /* 0x000000009d9d7223 */ /* 0x180fe2000001080d */
[-CC-:B------:R-:W-:Y:S01]  /*18be0*/  FFMA.FTZ R160, R160, R0.reuse, -R13.reuse ;  /* 0x00000000a0a07223 */ /* 0x180fe2000001080d */
[--C-:B------:R-:W-:Y:S01]  /*18bf0*/  FFMA.FTZ R161, R161, R0, -R13.reuse ;  /* 0x00000000a1a17223 */ /* 0x100fe2000001080d */
[----:B------:R-:W-:Y:S01]  /*18c00*/  FMNMX.FTZ R4, R142, R4, !PT ;  /* 0x000000048e047209 */ /* 0x000fe20007810000 */
[-CC-:B------:R-:W-:Y:S01]  /*18c10*/  FFMA.FTZ R164, R164, R0.reuse, -R13.reuse ;  /* 0x00000000a4a47223 */ /* 0x180fe2000001080d */
[-C--:B------:R-:W-:Y:S01]  /*18c20*/  FFMA.FTZ R165, R165, R0.reuse, -R13 ;  /* 0x00000000a5a57223 */ /* 0x080fe2000001080d */
[----:B------:R-:W-:Y:S01]  /*18c30*/  FMUL.FTZ R2, R2, R0 ;  /* 0x0000000002027220 */ /* 0x000fe20000410000 */
[----:B------:R-:W-:Y:S01]  /*18c40*/  FMNMX.FTZ R4, R143, R4, !PT ;  /* 0x000000048f047209 */ /* 0x000fe20007810000 */
[----:B------:R-:W-:Y:S01]  /*18c50*/  MUFU.EX2 R120, R120 ;  /* 0x0000007800787308 */ /* 0x000fe20000000800 */
[----:B------:R-:W-:-:S02]  /*18c60*/  LOP3.LUT P0, RZ, R16, 0x200000, RZ, 0xc0, !PT ;  /* 0x0020000010ff7812 */ /* 0x000fc4000780c0ff */
        /* <DEDUP_REMOVED lines=8> */
[----:B------:R-:W2:Y:S01]  /*18cf0*/  MUFU.EX2 R124, R124 ;  /* 0x0000007c007c7308 */ /* 0x000ea20000000800 */
[----:B0-----:R-:W-:Y:S02]  /*18d00*/  FFMA.FTZ R8, R6, R8, R120 ;  /* 0x0000000806087223 */ /* 0x001fe40000010078 */
[----:B------:R-:W-:-:S04]  /*18d10*/  FMNMX.FTZ R4, R158, R4, !PT ;  /* 0x000000049e047209 */ /* 0x000fc80007810000 */
[----:B------:R-:W-:Y:S01]  /*18d20*/  FMNMX.FTZ R4, R159, R4, !PT ;  /* 0x000000049f047209 */ /* 0x000fe20007810000 */
[----:B------:R-:W-:Y:S03]  /*18d30*/  MUFU.EX2 R125, R125 ;  /* 0x0000007d007d7308 */ /* 0x000fe60000000800 */
[----:B------:R-:W-:-:S04]  /*18d40*/  FMNMX.FTZ R4, R162, R4, !PT ;  /* 0x00000004a2047209 */ /* 0x000fc80007810000 */
[----:B------:R-:W-:Y:S01]  /*18d50*/  FMNMX.FTZ R4, R163, R4, !PT ;  /* 0x00000004a3047209 */ /* 0x000fe20007810000 */
[----:B------:R-:W-:Y:S03]  /*18d60*/  MUFU.EX2 R128, R128 ;  /* 0x0000008000807308 */ /* 0x000fe60000000800 */
[----:B------:R-:W-:-:S04]  /*18d70*/  FMNMX.FTZ R4, R166, R4, !PT ;  /* 0x00000004a6047209 */ /* 0x000fc80007810000 */
[----:B------:R-:W-:Y:S01]  /*18d80*/  FMNMX.FTZ R13, R167, R4, !PT ;  /* 0x00000004a70d7209 */ /* 0x000fe20007810000 */
[----:B------:R-:W-:Y:S04]  /*18d90*/  MUFU.EX2 R129, R129 ;  /* 0x0000008100817308 */ /* 0x000fe80000000800 */
[----:B------:R-:W0:Y:S04]  /*18da0*/  SHFL.BFLY PT, R4, R13, 0x2, 0x1f ;  /* 0x0c401f000d047f89 */ /* 0x000e2800000e0000 */
[----:B------:R-:W-:Y:S08]  /*18db0*/  MUFU.EX2 R132, R132 ;  /* 0x0000008400847308 */ /* 0x000ff00000000800 */
[----:B------:R-:W-:Y:S08]  /*18dc0*/  MUFU.EX2 R133, R133 ;  /* 0x0000008500857308 */ /* 0x000ff00000000800 */
[----:B------:R-:W-:Y:S01]  /*18dd0*/  MUFU.EX2 R136, R136 ;  /* 0x0000008800887308 */ /* 0x000fe20000000800 */
[----:B0-----:R-:W-:-:S07]  /*18de0*/  FMNMX.FTZ R13, R13, R4, !PT ;  /* 0x000000040d0d7209 */ /* 0x001fce0007810000 */
[----:B------:R-:W-:Y:S01]  /*18df0*/  MUFU.EX2 R137, R137 ;  /* 0x0000008900897308 */ /* 0x000fe20000000800 */
[----:B------:R-:W0:Y:S07]  /*18e00*/  SHFL.BFLY PT, R4, R13, 0x1, 0x1f ;  /* 0x0c201f000d047f89 */ /* 0x000e2e00000e0000 */
[----:B------:R-:W-:Y:S08]  /*18e10*/  MUFU.EX2 R140, R140 ;  /* 0x0000008c008c7308 */ /* 0x000ff00000000800 */
[----:B------:R-:W-:Y:S08]  /*18e20*/  MUFU.EX2 R141, R141 ;  /* 0x0000008d008d7308 */ /* 0x000ff00000000800 */
[----:B------:R-:W-:Y:S01]  /*18e30*/  MUFU.EX2 R144, R144 ;  /* 0x0000009000907308 */ /* 0x000fe20000000800 */
[----:B0-----:R-:W-:-:S04]  /*18e40*/  FMNMX.FTZ R13, R13, R4, !PT ;  /* 0x000000040d0d7209 */ /* 0x001fc80007810000 */
[C---:B------:R-:W-:Y:S01]  /*18e50*/  FSETP.NEU.FTZ.AND P1, PT, R13.reuse, -INF , PT ;  /* 0xff8000000d00780b */ /* 0x040fe20003f3d000 */
[C---:B------:R-:W-:Y:S02]  /*18e60*/  FMUL.FTZ R15, R13.reuse, R0 ;  /* 0x000000000d0f7220 */ /* 0x040fe40000410000 */
[----:B------:R-:W-:Y:S01]  /*18e70*/  MUFU.EX2 R145, R145 ;  /* 0x0000009100917308 */ /* 0x000fe20000000800 */
[----:B------:R-:W-:Y:S02]  /*18e80*/  FSEL R4, R13, RZ, P1 ;  /* 0x000000ff0d047208 */ /* 0x000fe40000800000 */
[----:B------:R-:W-:-:S03]  /*18e90*/  FSEL R15, R15, RZ, P1 ;  /* 0x000000ff0f0f7208 */ /* 0x000fc60000800000 */
[----:B------:R-:W-:Y:S02]  /*18ea0*/  FADD.FTZ R3, -R4, R3 ;  /* 0x0000000304037221 */ /* 0x000fe40000010100 */
        /* <DEDUP_REMOVED lines=14> */
[----:B------:R1:W0:Y:S01]  /*18f90*/  MUFU.EX2 R2, R3 ;  /* 0x0000000300027308 */ /* 0x0002220000000800 */
[-CC-:B------:R-:W-:Y:S01]  /*18fa0*/  FFMA.FTZ R146, R146, R0.reuse, -R15.reuse ;  /* 0x0000000092927223 */ /* 0x180fe2000001080f */
[-CC-:B------:R-:W-:Y:S01]  /*18fb0*/  FFMA.FTZ R147, R147, R0.reuse, -R15.reuse ;  /* 0x0000000093937223 */ /* 0x180fe2000001080f */
[-CC-:B------:R-:W-:Y:S01]  /*18fc0*/  FFMA.FTZ R150, R150, R0.reuse, -R15.reuse ;  /* 0x0000000096967223 */ /* 0x180fe2000001080f */
[-CC-:B------:R-:W-:Y:S01]  /*18fd0*/  FFMA.FTZ R151, R151, R0.reuse, -R15.reuse ;  /* 0x0000000097977223 */ /* 0x180fe2000001080f */
[-CC-:B------:R-:W-:Y:S01]  /*18fe0*/  FFMA.FTZ R154, R154, R0.reuse, -R15.reuse ;  /* 0x000000009a9a7223 */ /* 0x180fe2000001080f */
[-CC-:B------:R-:W-:Y:S01]  /*18ff0*/  FFMA.FTZ R155, R155, R0.reuse, -R15.reuse ;  /* 0x000000009b9b7223 */ /* 0x180fe2000001080f */
[-CC-:B------:R-:W-:Y:S01]  /*19000*/  FFMA.FTZ R158, R158, R0.reuse, -R15.reuse ;  /* 0x000000009e9e7223 */ /* 0x180fe2000001080f */
[----:B------:R-:W3:Y:S01]  /*19010*/  MUFU.EX2 R123, R123 ;  /* 0x0000007b007b7308 */ /* 0x000ee20000000800 */
[----:B-1----:R-:W-:Y:S01]  /*19020*/  FADD.FTZ R3, R121, R8 ;  /* 0x0000000879037221 */ /* 0x002fe20000010000 */
[-CC-:B------:R-:W-:Y:S01]  /*19030*/  FFMA.FTZ R159, R159, R0.reuse, -R15.reuse ;  /* 0x000000009f9f7223 */ /* 0x180fe2000001080f */
[-CC-:B------:R-:W-:Y:S01]  /*19040*/  FFMA.FTZ R162, R162, R0.reuse, -R15.reuse ;  /* 0x00000000a2a27223 */ /* 0x180fe2000001080f */
[-C--:B------:R-:W-:Y:S01]  /*19050*/  FFMA.FTZ R163, R163, R0.reuse, -R15 ;  /* 0x00000000a3a37223 */ /* 0x080fe2000001080f */
[----:B--2---:R-:W-:Y:S01]  /*19060*/  FADD.FTZ R3, R124, R3 ;  /* 0x000000037c037221 */ /* 0x004fe20000010000 */
[-CC-:B------:R-:W-:Y:S01]  /*19070*/  FFMA.FTZ R166, R166, R0.reuse, -R15.reuse ;  /* 0x00000000a6a67223 */ /* 0x180fe2000001080f */
[----:B------:R-:W-:Y:S01]  /*19080*/  FFMA.FTZ R15, R167, R0, -R15 ;  /* 0x00000000a70f7223 */ /* 0x000fe2000001080f */
[----:B------:R-:W1:Y:S01]  /*19090*/  MUFU.EX2 R126, R126 ;  /* 0x0000007e007e7308 */ /* 0x000e620000000800 */
[----:B0-----:R-:W-:Y:S01]  /*190a0*/  FFMA.FTZ R7, R2, R7, R122 ;  /* 0x0000000702077223 */ /* 0x001fe2000001007a */
[----:B------:R-:W-:-:S04]  /*190b0*/  FADD.FTZ R3, R125, R3 ;  /* 0x000000037d037221 */ /* 0x000fc80000010000 */
[----:B------:R-:W-:Y:S02]  /*190c0*/  FADD.FTZ R3, R128, R3 ;  /* 0x0000000380037221 */ /* 0x000fe40000010000 */
[----:B------:R-:W0:Y:S01]  /*190d0*/  MUFU.EX2 R127, R127 ;  /* 0x0000007f007f7308 */ /* 0x000e220000000800 */
[----:B---3--:R-:W-:Y:S01]  /*190e0*/  FADD.FTZ R4, R123, R7 ;  /* 0x000000077b047221 */ /* 0x008fe20000010000 */
[----:B------:R-:W-:-:S04]  /*190f0*/  FADD.FTZ R3, R129, R3 ;  /* 0x0000000381037221 */ /* 0x000fc80000010000 */
[----:B------:R-:W-:Y:S02]  /*19100*/  FADD.FTZ R3, R132, R3 ;  /* 0x0000000384037221 */ /* 0x000fe40000010000 */
[----:B------:R-:W2:Y:S01]  /*19110*/  MUFU.EX2 R130, R130 ;  /* 0x0000008200827308 */ /* 0x000ea20000000800 */
[----:B-1----:R-:W-:Y:S01]  /*19120*/  FADD.FTZ R4, R126, R4 ;  /* 0x000000047e047221 */ /* 0x002fe20000010000 */
[----:B------:R-:W-:-:S04]  /*19130*/  FADD.FTZ R3, R133, R3 ;  /* 0x0000000385037221 */ /* 0x000fc80000010000 */
[----:B------:R-:W-:Y:S02]  /*19140*/  FADD.FTZ R3, R136, R3 ;  /* 0x0000000388037221 */ /* 0x000fe40000010000 */
[----:B------:R-:W1:Y:S01]  /*19150*/  MUFU.EX2 R131, R131 ;  /* 0x0000008300837308 */ /* 0x000e620000000800 */
[----:B0-----:R-:W-:Y:S01]  /*19160*/  FADD.FTZ R4, R127, R4 ;  /* 0x000000047f047221 */ /* 0x001fe20000010000 */
[----:B------:R-:W-:-:S04]  /*19170*/  FADD.FTZ R3, R137, R3 ;  /* 0x0000000389037221 */ /* 0x000fc80000010000 */
[----:B------:R-:W-:Y:S02]  /*19180*/  FADD.FTZ R3, R140, R3 ;  /* 0x000000038c037221 */ /* 0x000fe40000010000 */
[----:B------:R-:W0:Y:S01]  /*19190*/  MUFU.EX2 R134, R134 ;  /* 0x0000008600867308 */ /* 0x000e220000000800 */
[----:B--2---:R-:W-:Y:S01]  /*191a0*/  FADD.FTZ R4, R130, R4 ;  /* 0x0000000482047221 */ /* 0x004fe20000010000 */
[----:B------:R-:W-:-:S04]  /*191b0*/  FADD.FTZ R3, R141, R3 ;  /* 0x000000038d037221 */ /* 0x000fc80000010000 */
[----:B------:R-:W-:Y:S02]  /*191c0*/  FADD.FTZ R3, R144, R3 ;  /* 0x0000000390037221 */ /* 0x000fe40000010000 */
[----:B------:R-:W2:Y:S01]  /*191d0*/  MUFU.EX2 R135, R135 ;  /* 0x0000008700877308 */ /* 0x000ea20000000800 */
[----:B-1----:R-:W-:Y:S01]  /*191e0*/  FADD.FTZ R4, R131, R4 ;  /* 0x0000000483047221 */ /* 0x002fe20000010000 */
[----:B------:R-:W-:-:S06]  /*191f0*/  FADD.FTZ R3, R145, R3 ;  /* 0x0000000391037221 */ /* 0x000fcc0000010000 */
        /* <DEDUP_REMOVED lines=56> */
.L_x_1783:
[----:B------:R-:W-:Y:S01]  /*19580*/  ISETP.GT.AND P1, PT, R5, R228, PT ;  /* 0x000000e40500720c */ /* 0x000fe20003f24270 */
[----:B------:R-:W-:Y:S01]  /*19590*/  VIADD R20, R20, 0x30860 ;  /* 0x0003086014147836 */ /* 0x000fe20000000000 */
[----:B------:R-:W-:Y:S01]  /*195a0*/  F2FP.F16.F32.PACK_AB R188, R121, R120 ;  /* 0x0000007879bc723e */ /* 0x000fe200000000ff */
[----:B------:R-:W-:Y:S01]  /*195b0*/  VIADD R5, R5, 0xffffffff ;  /* 0xffffffff05057836 */ /* 0x000fe20000000000 */
[----:B------:R-:W-:Y:S01]  /*195c0*/  F2FP.F16.F32.PACK_AB R189, R123, R122 ;  /* 0x0000007a7bbd723e */ /* 0x000fe200000000ff */
[----:B------:R-:W-:Y:S01]  /*195d0*/  IMAD.MOV.U32 R4, RZ, RZ, R12 ;  /* 0x000000ffff047224 */ /* 0x000fe200078e000c */
[----:B------:R-:W-:Y:S01]  /*195e0*/  PRMT R20, R205, 0x654, R20 ;  /* 0x00000654cd147816 */ /* 0x000fe20000000014 */
[----:B------:R-:W-:Y:S01]  /*195f0*/  IMAD.MOV.U32 R197, RZ, RZ, R11 ;  /* 0x000000ffffc57224 */ /* 0x000fe200078e000b */
[----:B------:R-:W-:Y:S01]  /*19600*/  F2FP.F16.F32.PACK_AB R190, R125, R124 ;  /* 0x0000007c7dbe723e */ /* 0x000fe200000000ff */
[----:B------:R-:W-:Y:S01]  /*19610*/  IMAD.MOV.U32 R194, RZ, RZ, R10 ;  /* 0x000000ffffc27224 */ /* 0x000fe200078e000a */
[----:B------:R0:W-:Y:S01]  /*19620*/  SYNCS.ARRIVE.TRANS64.RED.A1T0 RZ, [R20+URZ], RZ ;  /* 0x000000ff14ff79a7 */ /* 0x0001e2000810043f */
        /* <DEDUP_REMOVED lines=22> */
[----:B0-----:R-:W-:Y:S06]  /*19790*/  @P1 BRA `(.L_x_1784) ;  /* 0xffffffc8004c1947 */ /* 0x001fec000383ffff */
[----:B------:R-:W-:Y:S05]  /*197a0*/  BSYNC B0 ;  /* 0x0000000000007941 */ /* 0x000fea0003800000 */
.L_x_1763:
[----:B------:R-:W-:Y:S02]  /*197b0*/  IMAD.MOV.U32 R3, RZ, RZ, R13 ;  /* 0x000000ffff037224 */ /* 0x000fe400078e000d */
[----:B------:R-:W-:Y:S02]  /*197c0*/  IMAD.MOV.U32 R4, RZ, RZ, R12 ;  /* 0x000000ffff047224 */ /* 0x000fe400078e000c */
[----:B------:R-:W-:Y:S02]  /*197d0*/  IMAD.MOV.U32 R194, RZ, RZ, R10 ;  /* 0x000000ffffc27224 */ /* 0x000fe400078e000a */
[----:B------:R-:W-:-:S07]  /*197e0*/  IMAD.MOV.U32 R197, RZ, RZ, R11 ;  /* 0x000000ffffc57224 */ /* 0x000fce00078e000b */
.L_x_1762:
[----:B------:R-:W-:Y:S05]  /*197f0*/  BSYNC B1 ;  /* 0x0000000000017941 */ /* 0x000fea0003800000 */
.L_x_1761:
[----:B------:R-:W2:Y:S01]  /*19800*/  LDL R11, [R1+0x38] ;  /* 0x00003800010b7983 */ /* 0x000ea20000100800 */
[----:B------:R-:W0:Y:S01]  /*19810*/  LDC R10, c[0x0][0x448] ;  /* 0x00011200ff0a7b82 */ /* 0x000e220000000800 */
[----:B------:R-:W-:-:S07]  /*19820*/  LOP3.LUT R16, R16, 0xfff7ffff, RZ, 0xc0, !PT ;  /* 0xfff7ffff10107812 */ /* 0x000fce00078ec0ff */
[----:B------:R-:W1:Y:S01]  /*19830*/  LDC R13, c[0x0][0x9e4] ;  /* 0x00027900ff0d7b82 */ /* 0x000e620000000800 */
[----:B0-----:R-:W-:-:S13]  /*19840*/  ISETP.NE.AND P1, PT, R10, 0x1, PT ;  /* 0x000000010a00780c */ /* 0x001fda0003f25270 */
[----:B------:R-:W0:Y:S01]  /*19850*/  @P1 LDC R12, c[0x0][0x44c] ;  /* 0x00011300ff0c1b82 */ /* 0x000e220000000800 */
[----:B------:R-:W-:-:S04]  /*19860*/  @P1 LOP3.LUT R16, R16, 0x80000, RZ, 0xfc, !PT ;  /* 0x0008000010101812 */ /* 0x000fc800078efcff */
[----:B------:R-:W-:-:S03]  /*19870*/  LOP3.LUT R16, R16, 0xffefffff, RZ, 0xc0, !PT ;  /* 0xffefffff10107812 */ /* 0x000fc600078ec0ff */
[----:B------:R-:W3:Y:S01]  /*19880*/  @P1 LDC R10, c[0x0][0x450] ;  /* 0x00011400ff0a1b82 */ /* 0x000ee20000000800 */
[----:B--2---:R-:W-:-:S04]  /*19890*/  VIADD R11, R11, 0x7f ;  /* 0x0000007f0b0b7836 */ /* 0x004fc80000000000 */
[----:B0-----:R-:W-:-:S05]  /*198a0*/  @P1 IMAD.HI.U32 R12, R11, R12, RZ ;  /* 0x0000000c0b0c1227 */ /* 0x001fca00078e00ff */
[----:B---3--:R-:W-:Y:S02]  /*198b0*/  @P1 SHF.R.U32.HI R11, RZ, R10, R12 ;  /* 0x0000000aff0b1219 */ /* 0x008fe4000001160c */
[----:B-1----:R-:W-:Y:S02]  /*198c0*/  ISETP.GE.AND P1, PT, R13, 0x1, PT ;  /* 0x000000010d00780c */ /* 0x002fe40003f26270 */
[----:B------:R-:W-:-:S04]  /*198d0*/  IADD3 R10, R201, 0x1, -R200 ;  /* 0x00000001c90a7810 */ /* 0x000fc80007ffe8c8 */
[----:B------:R-:W-:-:S05]  /*198e0*/  IADD3 R11, R10, R11, RZ ;  /* 0x0000000b0a0b7210 */ /* 0x000fca0007ffe0ff */
[----:B------:R-:W-:Y:S02]  /*198f0*/  IMAD.IADD R9, R11, 0x1, -R9 ;  /* 0x000000010b097824 */ /* 0x000fe400078e0a09 */
[----:B------:R-:W-:Y:S01]  /*19900*/  @P1 LOP3.LUT R16, R16, 0x100000, RZ, 0xfc, !PT ;  /* 0x0010000010101812 */ /* 0x000fe200078efcff */
        /* <DEDUP_REMOVED lines=12> */
.L_x_1787:
[----:B------:R-:W-:-:S13]  /*199d0*/  ISETP.NE.AND P1, PT, R13, 0x1, PT ;  /* 0x000000010d00780c */ /* 0x000fda0003f25270 */
[----:B------:R-:W0:Y:S02]  /*199e0*/  @P1 LDC.64 R10, c[0x0][0x9e8] ;  /* 0x00027a00ff0a1b82 */ /* 0x000e240000000a00 */
[----:B0-----:R-:W-:-:S05]  /*199f0*/  @P1 IMAD.HI.U32 R10, R12, R10, RZ ;  /* 0x0000000a0c0a1227 */ /* 0x001fca00078e00ff */
[----:B------:R-:W-:-:S07]  /*19a00*/  @P1 SHF.R.U32.HI R12, RZ, R11, R10 ;  /* 0x0000000bff0c1219 */ /* 0x000fce000001160a */
.L_x_1788:
[----:B------:R-:W-:Y:S05]  /*19a10*/  BSYNC B0 ;  /* 0x0000000000007941 */ /* 0x000fea0003800000 */
.L_x_1786:
[----:B------:R-:W-:-:S05]  /*19a20*/  IMAD R12, R12, R13, RZ ;  /* 0x0000000d0c0c7224 */ /* 0x000fca00078e02ff */
[----:B------:R-:W-:-:S07]  /*19a30*/  VIMNMX R9, R9, R12, !PT ;  /* 0x0000000c09097248 */ /* 0x000fce0007fe0100 */
.L_x_1785:
[----:B------:R-:W2:Y:S01]  /*19a40*/  LDL R11, [R1+0x40] ;  /* 0x00004000010b7983 */ /* 0x000ea20000100800 */
[----:B------:R-:W-:Y:S01]  /*19a50*/  VIADD R9, R9, 0x5f ;  /* 0x0000005f09097836 */ /* 0x000fe20000000000 */
[----:B------:R-:W-:Y:S03]  /*19a60*/  BSSY B0, `(.L_x_1789) ;  /* 0x000023d000007945 */ /* 0x000fe60003800000 */
[----:B------:R-:W-:-:S05]  /*19a70*/  IMAD.HI R9, R9, 0x2aaaaaab, RZ ;  /* 0x2aaaaaab09097827 */ /* 0x000fca00078e02ff */
[----:B------:R-:W-:-:S04]  /*19a80*/  SHF.R.U32.HI R10, RZ, 0x1f, R9 ;  /* 0x0000001fff0a7819 */ /* 0x000fc80000011609 */
[----:B------:R-:W-:-:S04]  /*19a90*/  LEA.HI.SX32 R10, R9, R10, 0x1c ;  /* 0x0000000a090a7211 */ /* 0x000fc800078fe2ff */
[----:B--2---:R-:W-:-:S04]  /*19aa0*/  VIMNMX R228, R11, R10, !PT ;  /* 0x0000000a0be47248 */ /* 0x004fc80007fe0100 */
[----:B------:R-:W-:-:S13]  /*19ab0*/  ISETP.GE.AND P1, PT, R5, R228, PT ;  /* 0x000000e40500720c */ /* 0x000fda0003f26270 */
[----:B------:R-:W-:Y:S05]  /*19ac0*/  @!P1 BRA `(.L_x_1790) ;  /* 0x0000002000d89947 */ /* 0x000fea0003800000 */
[----:B------:R-:W-:Y:S01]  /*19ad0*/  BSSY B1, `(.L_x_1790) ;  /* 0x0000235000017945 */ /* 0x000fe20003800000 */
[----:B------:R-:W-:Y:S02]  /*19ae0*/  IMAD.MOV.U32 R9, RZ, RZ, R3 ;  /* 0x000000ffff097224 */ /* 0x000fe400078e0003 */
[----:B------:R-:W-:Y:S02]  /*19af0*/  IMAD.MOV.U32 R10, RZ, RZ, R4 ;  /* 0x000000ffff0a7224 */ /* 0x000fe400078e0004 */
[----:B------:R-:W-:Y:S02]  /*19b00*/  IMAD.MOV.U32 R11, RZ, RZ, R197 ;  /* 0x000000ffff0b7224 */ /* 0x000fe400078e00c5 */
[----:B------:R-:W-:-:S07]  /*19b10*/  IMAD.MOV.U32 R12, RZ, RZ, R194 ;  /* 0x000000ffff0c7224 */ /* 0x000fce00078e00c2 */
.L_x_1803:
[----:B------:R-:W-:-:S04]  /*19b20*/  ISETP.NE.AND P1, PT, R12, 0x1, PT ;  /* 0x000000010c00780c */ /* 0x000fc80003f25270 */
[----:B------:R-:W-:-:S04]  /*19b30*/  SEL R197, RZ, 0x1, P1 ;  /* 0x00000001ffc57807 */ /* 0x000fc80000800000 */
[----:B------:R-:W-:Y:S01]  /*19b40*/  LOP3.LUT R197, R11, R197, RZ, 0x3c, !PT ;  /* 0x000000c50bc57212 */ /* 0x000fe200078e3cff */
[----:B------:R-:W-:Y:S06]  /*19b50*/  @!P0 BRA `(.L_x_1791) ;  /* 0x0000000000048947 */ /* 0x000fec0003800000 */
[----:B------:R-:W-:Y:S01]  /*19b60*/  BPT.TRAP 0x1 ;  /* 0x000000040000795c */ /* 0x000fe20000300000 */
.L_x_1791:
        /* <DEDUP_REMOVED lines=8> */
.L_x_1792:
[----:B------:R-:W-:Y:S01]  /*19bf0*/  IMAD R126, R194, 0x900, R218 ;  /* 0x00000900c27e7824 */ /* 0x000fe200078e02da */
[----:B------:R-:W-:Y:S03]  /*19c00*/  BSSY B2, `(.L_x_1793) ;  /* 0x0000006000027945 */ /* 0x000fe60003800000 */
[C---:B------:R-:W-:Y:S02]  /*19c10*/  VIADD R122, R126.reuse, 0x2 ;  /* 0x000000027e7a7836 */ /* 0x040fe40000000000 */
[----:B------:R-:W-:Y:S01]  /*19c20*/  VIADD R124, R126, 0x4 ;  /* 0x000000047e7c7836 */ /* 0x000fe20000000000 */
[----:B-1----:R-:W-:Y:S06]  /*19c30*/  @P1 BRA `(.L_x_1794) ;  /* 0x0000000000081947 */ /* 0x002fec0003800000 */
[----:B------:R-:W1:Y:S02]  /*19c40*/  SYNCS.PHASECHK.TRANS64.TRYWAIT P1, [R0+URZ+0x30830], R3 ;  /* 0x03083003000075a7 */ /* 0x000e64000802017f */
[----:B-1----:R-:W-:Y:S05]  /*19c50*/  @!P1 BRA `(.L_x_1795) ;  /* 0x0000013c00609947 */ /* 0x002fea0003800000 */
.L_x_1794:
[----:B------:R-:W-:Y:S05]  /*19c60*/  BSYNC B2 ;  /* 0x0000000000027941 */ /* 0x000fea0003800000 */
.L_x_1793:
        /* <DEDUP_REMOVED lines=233> */
.L_x_1796:
[----:B------:R-:W-:Y:S01]  /*1ab00*/  SHF.L.U32 R2, R11, 0x1f, RZ ;  /* 0x0000001f0b027819 */ /* 0x000fe200000006ff */
[----:B------:R-:W-:-:S04]  /*1ab10*/  IMAD R11, R12, 0x8, R17 ;  /* 0x000000080c0b7824 */ /* 0x000fc800078e0211 */
[----:B------:R0:W1:Y:S01]  /*1ab20*/  SYNCS.PHASECHK.TRANS64.TRYWAIT P1, [R11+URZ+0x30850], R2 ;  /* 0x030850020b0075a7 */ /* 0x000062000802017f */
[----:B------:R-:W-:Y:S05]  /*1ab30*/  @!P0 BRA `(.L_x_1797) ;  /* 0x0000000000048947 */ /* 0x000fea0003800000 */
[----:B------:R-:W-:Y:S01]  /*1ab40*/  BPT.TRAP 0x1 ;  /* 0x000000040000795c */ /* 0x000fe20000300000 */
.L_x_1797:
[----:B------:R-:W-:Y:S04]  /*1ab50*/  BSSY B2, `(.L_x_1798) ;  /* 0x0000004000027945 */ /* 0x000fe80003800000 */
[----:B-1----:R-:W-:Y:S05]  /*1ab60*/  @P1 BRA `(.L_x_1799) ;  /* 0x0000000000081947 */ /* 0x002fea0003800000 */
[----:B------:R-:W1:Y:S02]  /*1ab70*/  SYNCS.PHASECHK.TRANS64.TRYWAIT P1, [R11+URZ+0x30850], R2 ;  /* 0x030850020b0075a7 */ /* 0x000e64000802017f */
[----:B-1----:R-:W-:Y:S05]  /*1ab80*/  @!P1 BRA `(.L_x_1800) ;  /* 0x0000012c00a89947 */ /* 0x002fea0003800000 */
.L_x_1799:
[----:B------:R-:W-:Y:S05]  /*1ab90*/  BSYNC B2 ;  /* 0x0000000000027941 */ /* 0x000fea0003800000 */
.L_x_1798:
[----:B01----:R-:W-:Y:S01]  /*1aba0*/  VIADD R2, R17, 0x400 ;  /* 0x0000040011027836 */ /* 0x003fe20000000000 */
[----:B------:R-:W-:Y:S01]  /*1abb0*/  MOV R3, 0x40000040 ;  /* 0x4000004000037802 */ /* 0x000fe20000000f00 */
[----:B------:R-:W-:Y:S01]  /*1abc0*/  WARPGROUP.ARRIVE ;  /* 0x00000000000079c5 */ /* 0x000fe20000000000 */
[----:B------:R-:W-:Y:S02]  /*1abd0*/  IMAD.MOV.U32 R13, RZ, RZ, 0x40000040 ;  /* 0x40000040ff0d7424 */ /* 0x000fe400078e00ff */
[----:B------:R-:W-:Y:S02]  /*1abe0*/  SHF.R.U32.HI R2, RZ, 0x4, R2 ;  /* 0x00000004ff027819 */ /* 0x000fe40000011602 */
[----:B------:R-:W-:Y:S01]  /*1abf0*/  R2UR UR7, R3 ;  /* 0x00000000030772ca */ /* 0x000fe200000e0000 */
[----:B------:R-:W-:Y:S01]  /*1ac00*/  IMAD.MOV.U32 R3, RZ, RZ, 0x40000040 ;  /* 0x40000040ff037424 */ /* 0x000fe200078e00ff */
[----:B------:R-:W-:-:S04]  /*1ac10*/  LOP3.LUT R2, R2, 0x3fff, RZ, 0xc0, !PT ;  /* 0x00003fff02027812 */ /* 0x000fc800078ec0ff */
[----:B------:R-:W-:-:S05]  /*1ac20*/  LOP3.LUT R2, R2, 0x3000000, RZ, 0xfc, !PT ;  /* 0x0300000002027812 */ /* 0x000fca00078efcff */
[----:B------:R-:W-:-:S04]  /*1ac30*/  IMAD R2, R12, 0x900, R2 ;  /* 0x000009000c027824 */ /* 0x000fc800078e0202 */
[C---:B------:R-:W-:Y:S01]  /*1ac40*/  VIADD R12, R2.reuse, 0x80 ;  /* 0x00000080020c7836 */ /* 0x040fe20000000000 */
[----:B------:R-:W-:-:S13]  /*1ac50*/  R2UR UR6, R2 ;  /* 0x00000000020672ca */ /* 0x000fda00000e0000 */
        /* <DEDUP_REMOVED lines=36> */
.L_x_1801:
[----:B------:R-:W-:-:S05]  /*1aea0*/  VIADD R0, R0, 0x30840 ;  /* 0x0003084000007836 */ /* 0x000fca0000000000 */
[----:B------:R-:W-:-:S04]  /*1aeb0*/  PRMT R0, R205, 0x654, R0 ;  /* 0x00000654cd007816 */ /* 0x000fc80000000000 */
[----:B------:R0:W-:Y:S02]  /*1aec0*/  SYNCS.ARRIVE.TRANS64.RED.A1T0 RZ, [R0+URZ], RZ ;  /* 0x000000ff00ff79a7 */ /* 0x0001e4000810043f */
[----:B0-----:R-:W-:-:S04]  /*1aed0*/  FMNMX.FTZ R0, R120, R10, !PT ;  /* 0x0000000a78007209 */ /* 0x001fc80007810000 */
        /* <DEDUP_REMOVED lines=76> */
[-CC-:B------:R-:W-:Y:S01]  /*1b3a0*/  FFMA.FTZ R152, R152, R0.reuse, -R13.reuse ;  /* 0x0000000098987223 */ /* 0x180fe2000001080d */
        /* <DEDUP_REMOVED lines=14> */
[----:B------:R-:W-:Y:S01]  /*1b490*/  MUFU.EX2 R124, R124 ;  /* 0x0000007c007c7308 */ /* 0x000fe20000000800 */
[-CC-:B------:R-:W-:Y:S01]  /*1b4a0*/  FFMA.FTZ R130, R130, R0.reuse, -R9.reuse ;  /* 0x0000000082827223 */ /* 0x180fe20000010809 */
[--C-:B------:R-:W-:Y:S01]  /*1b4b0*/  FFMA.FTZ R131, R131, R0, -R9.reuse ;  /* 0x0000000083837223 */ /* 0x100fe20000010809 */
        /* <DEDUP_REMOVED lines=21> */
[----:B------:R-:W2:Y:S01]  /*1b610*/  MUFU.EX2 R123, R123 ;  /* 0x0000007b007b7308 */ /* 0x000ea20000000800 */
[----:B0-----:R-:W-:Y:S01]  /*1b620*/  FADD.FTZ R8, R121, R8 ;  /* 0x0000000879087221 */ /* 0x001fe20000010000 */
[-CC-:B------:R-:W-:Y:S01]  /*1b630*/  FFMA.FTZ R164, R164, R0.reuse, -R13.reuse ;  /* 0x00000000a4a47223 */ /* 0x180fe2000001080d */
[----:B------:R-:W-:-:S05]  /*1b640*/  FFMA.FTZ R13, R165, R0, -R13 ;  /* 0x00000000a50d7223 */ /* 0x000fca000001080d */
[----:B------:R-:W0:Y:S01]  /*1b650*/  MUFU.EX2 R126, R126 ;  /* 0x0000007e007e7308 */ /* 0x000e220000000800 */
[----:B-1----:R-:W-:-:S07]  /*1b660*/  FFMA.FTZ R7, R2, R7, R122 ;  /* 0x0000000702077223 */ /* 0x002fce000001007a */
[----:B------:R-:W1:Y:S01]  /*1b670*/  MUFU.EX2 R125, R125 ;  /* 0x0000007d007d7308 */ /* 0x000e620000000800 */
[----:B--2---:R-:W-:Y:S01]  /*1b680*/  FADD.FTZ R9, R123, R7 ;  /* 0x000000077b097221 */ /* 0x004fe20000010000 */
[----:B------:R-:W-:-:S06]  /*1b690*/  FADD.FTZ R7, R124, R8 ;  /* 0x000000087c077221 */ /* 0x000fcc0000010000 */
        /* <DEDUP_REMOVED lines=86> */
.L_x_1802:
        /* <DEDUP_REMOVED lines=34> */
[----:B------:R-:W-:Y:S05]  /*1be20*/  BSYNC B1 ;  /* 0x0000000000017941 */ /* 0x000fea0003800000 */
.L_x_1790:
[----:B------:R-:W-:Y:S05]  /*1be30*/  BSYNC B0 ;  /* 0x0000000000007941 */ /* 0x000fea0003800000 */
.L_x_1789:
[----:B------:R-:W2:Y:S01]  /*1be40*/  LDL R9, [R1+0x40] ;  /* 0x0000400001097983 */ /* 0x000ea20000100800 */
[----:B------:R-:W-:Y:S01]  /*1be50*/  BSSY B0, `(.L_x_1804) ;  /* 0x0000376000007945 */ /* 0x000fe20003800000 */
[----:B--2---:R-:W-:-:S13]  /*1be60*/  ISETP.GE.AND P1, PT, R5, R9, PT ;  /* 0x000000090500720c */ /* 0x004fda0003f26270 */
[----:B------:R-:W-:Y:S05]  /*1be70*/  @!P1 BRA `(.L_x_1805) ;  /* 0x0000003400cc9947 */ /* 0x000fea0003800000 */
[----:B------:R-:W-:Y:S02]  /*1be80*/  IMAD.MOV.U32 R9, RZ, RZ, R3 ;  /* 0x000000ffff097224 */ /* 0x000fe400078e0003 */
[----:B------:R-:W-:Y:S02]  /*1be90*/  IMAD.MOV.U32 R10, RZ, RZ, R4 ;  /* 0x000000ffff0a7224 */ /* 0x000fe400078e0004 */
[----:B------:R-:W-:Y:S02]  /*1bea0*/  IMAD.MOV.U32 R11, RZ, RZ, R197 ;  /* 0x000000ffff0b7224 */ /* 0x000fe400078e00c5 */
[----:B------:R-:W-:-:S07]  /*1beb0*/  IMAD.MOV.U32 R12, RZ, RZ, R194 ;  /* 0x000000ffff0c7224 */ /* 0x000fce00078e00c2 */
.L_x_1826:
[----:B------:R-:W-:-:S04]  /*1bec0*/  ISETP.NE.AND P1, PT, R12, 0x1, PT ;  /* 0x000000010c00780c */ /* 0x000fc80003f25270 */
[----:B------:R-:W-:-:S04]  /*1bed0*/  SEL R197, RZ, 0x1, P1 ;  /* 0x00000001ffc57807 */ /* 0x000fc80000800000 */
[----:B------:R-:W-:Y:S01]  /*1bee0*/  LOP3.LUT R197, R11, R197, RZ, 0x3c, !PT ;  /* 0x000000c50bc57212 */ /* 0x000fe200078e3cff */
[----:B------:R-:W-:Y:S06]  /*1bef0*/  @!P0 BRA `(.L_x_1806) ;  /* 0x0000000000048947 */ /* 0x000fec0003800000 */
[----:B------:R-:W-:Y:S01]  /*1bf00*/  BPT.TRAP 0x1 ;  /* 0x000000040000795c */ /* 0x000fe20000300000 */
.L_x_1806:
[----:B------:R-:W-:Y:S01]  /*1bf10*/  VIADD R194, R12, 0x1 ;  /* 0x000000010cc27836 */ /* 0x000fe20000000000 */
[----:B------:R-:W-:-:S04]  /*1bf20*/  SHF.L.U32 R3, R197, 0x1f, RZ ;  /* 0x0000001fc5037819 */ /* 0x000fc800000006ff */
[----:B------:R-:W-:-:S04]  /*1bf30*/  ISETP.NE.AND P1, PT, R194, 0x2, PT ;  /* 0x00000002c200780c */ /* 0x000fc80003f25270 */
[----:B------:R-:W-:-:S05]  /*1bf40*/  SEL R194, R194, RZ, P1 ;  /* 0x000000ffc2c27207 */ /* 0x000fca0000800000 */
[----:B------:R-:W-:-:S04]  /*1bf50*/  IMAD R0, R194, 0x8, R17 ;  /* 0x00000008c2007824 */ /* 0x000fc800078e0211 */
[----:B------:R0:W1:Y:S01]  /*1bf60*/  SYNCS.PHASECHK.TRANS64.TRYWAIT P1, [R0+URZ+0x30830], R3 ;  /* 0x03083003000075a7 */ /* 0x000062000802017f */
[----:B------:R-:W-:Y:S05]  /*1bf70*/  @!P0 BRA `(.L_x_1807) ;  /* 0x0000000000048947 */ /* 0x000fea0003800000 */
[----:B------:R-:W-:Y:S01]  /*1bf80*/  BPT.TRAP 0x1 ;  /* 0x000000040000795c */ /* 0x000fe20000300000 */
.L_x_1807:
[----:B------:R-:W-:Y:S01]  /*1bf90*/  IMAD R126, R194, 0x900, R218 ;  /* 0x00000900c27e7824 */ /* 0x000fe200078e02da */
[----:B------:R-:W-:Y:S03]  /*1bfa0*/  BSSY B1, `(.L_x_1808) ;  /* 0x0000006000017945 */ /* 0x000fe60003800000 */
[C---:B------:R-:W-:Y:S02]  /*1bfb0*/  VIADD R122, R126.reuse, 0x2 ;  /* 0x000000027e7a7836 */ /* 0x040fe40000000000 */
[----:B------:R-:W-:Y:S01]  /*1bfc0*/  VIADD R124, R126, 0x4 ;  /* 0x000000047e7c7836 */ /* 0x000fe20000000000 */
[----:B-1----:R-:W-:Y:S06]  /*1bfd0*/  @P1 BRA `(.L_x_1809) ;  /* 0x0000000000081947 */ /* 0x002fec0003800000 */
[----:B------:R-:W1:Y:S02]  /*1bfe0*/  SYNCS.PHASECHK.TRANS64.TRYWAIT P1, [R0+URZ+0x30830], R3 ;  /* 0x03083003000075a7 */ /* 0x000e64000802017f */
[----:B-1----:R-:W-:Y:S05]  /*1bff0*/  @!P1 BRA `(.L_x_1810) ;  /* 0x0000011800a09947 */ /* 0x002fea0003800000 */
.L_x_1809:
[----:B------:R-:W-:Y:S05]  /*1c000*/  BSYNC B1 ;  /* 0x0000000000017941 */ /* 0x000fea0003800000 */
.L_x_1808:
[----:B------:R-:W2:Y:S01]  /*1c010*/  LDL.64 R128, [R1+0x28] ;  /* 0x0000280001807983 */ /* 0x000ea20000100a00 */
[----:B------:R-:W-:Y:S01]  /*1c020*/  MOV R120, R126 ;  /* 0x0000007e00787202 */ /* 0x000fe20000000f00 */
[----:B------:R-:W-:Y:S01]  /*1c030*/  IMAD.MOV.U32 R121, RZ, RZ, 0x40000040 ;  /* 0x40000040ff797424 */ /* 0x000fe200078e00ff */
[----:B------:R-:W-:Y:S01]  /*1c040*/  MOV R213, UR50 ;  /* 0x0000003200d57c02 */ /* 0x000fe20008000f00 */
[----:B------:R-:W-:Y:S01]  /*1c050*/  IMAD.MOV.U32 R123, RZ, RZ, 0x40000040 ;  /* 0x40000040ff7b7424 */ /* 0x000fe200078e00ff */
[----:B------:R-:W-:Y:S01]  /*1c060*/  R2UR UR50, R120 ;  /* 0x00000000783272ca */ /* 0x000fe200000e0000 */
[----:B------:R-:W-:Y:S01]  /*1c070*/  VIADD R120, R126, 0x6 ;  /* 0x000000067e787836 */ /* 0x000fe20000000000 */
[----:B------:R-:W-:Y:S01]  /*1c080*/  MOV R209, UR46 ;  /* 0x0000002e00d17c02 */ /* 0x000fe20008000f00 */
[----:B------:R-:W-:Y:S01]  /*1c090*/  IMAD.MOV.U32 R125, RZ, RZ, 0x40000040 ;  /* 0x40000040ff7d7424 */ /* 0x000fe200078e00ff */
[----:B------:R-:W-:Y:S01]  /*1c0a0*/  MOV R4, UR38 ;  /* 0x0000002600047c02 */ /* 0x000fe20008000f00 */
[-C--:B------:R-:W-:Y:S01]  /*1c0b0*/  FMUL.FTZ R24, R24, R6.reuse ;  /* 0x0000000618187220 */ /* 0x080fe20000410000 */
        /* <DEDUP_REMOVED lines=222> */
.L_x_1811:
[----:B------:R-:W-:Y:S01]  /*1cea0*/  SHF.L.U32 R2, R11, 0x1f, RZ ;  /* 0x0000001f0b027819 */ /* 0x000fe200000006ff */
[----:B------:R-:W-:-:S04]  /*1ceb0*/  IMAD R11, R12, 0x8, R17 ;  /* 0x000000080c0b7824 */ /* 0x000fc800078e0211 */
[----:B------:R0:W1:Y:S01]  /*1cec0*/  SYNCS.PHASECHK.TRANS64.TRYWAIT P1, [R11+URZ+0x30850], R2 ;  /* 0x030850020b0075a7 */ /* 0x000062000802017f */
[----:B------:R-:W-:Y:S05]  /*1ced0*/  @!P0 BRA `(.L_x_1812) ;  /* 0x0000000000048947 */ /* 0x000fea0003800000 */
[----:B------:R-:W-:Y:S01]  /*1cee0*/  BPT.TRAP 0x1 ;  /* 0x000000040000795c */ /* 0x000fe20000300000 */
.L_x_1812:
[----:B------:R-:W-:Y:S04]  /*1cef0*/  BSSY B1, `(.L_x_1813) ;  /* 0x0000004000017945 */ /* 0x000fe80003800000 */
[----:B-1----:R-:W-:Y:S05]  /*1cf00*/  @P1 BRA `(.L_x_1814) ;  /* 0x0000000000081947 */ /* 0x002fea0003800000 */
[----:B------:R-:W1:Y:S02]  /*1cf10*/  SYNCS.PHASECHK.TRANS64.TRYWAIT P1, [R11+URZ+0x30850], R2 ;  /* 0x030850020b0075a7 */ /* 0x000e64000802017f */
[----:B-1----:R-:W-:Y:S05]  /*1cf20*/  @!P1 BRA `(.L_x_1815) ;  /* 0x0000010800e89947 */ /* 0x002fea0003800000 */
.L_x_1814:
[----:B------:R-:W-:Y:S05]  /*1cf30*/  BSYNC B1 ;  /* 0x0000000000017941 */ /* 0x000fea0003800000 */
.L_x_1813:
[----:B01----:R-:W-:Y:S01]  /*1cf40*/  VIADD R2, R17, 0x400 ;  /* 0x0000040011027836 */ /* 0x003fe20000000000 */
[----:B------:R-:W-:Y:S01]  /*1cf50*/  WARPGROUP.ARRIVE ;  /* 0x00000000000079c5 */ /* 0x000fe20000000000 */
[----:B------:R-:W-:Y:S02]  /*1cf60*/  IMAD.MOV.U32 R3, RZ, RZ, 0x40000040 ;  /* 0x40000040ff037424 */ /* 0x000fe400078e00ff */
[----:B------:R-:W-:Y:S01]  /*1cf70*/  IMAD.MOV.U32 R13, RZ, RZ, 0x40000040 ;  /* 0x40000040ff0d7424 */ /* 0x000fe200078e00ff */
        /* <DEDUP_REMOVED lines=44> */
.L_x_1816:
[----:B------:R-:W2:Y:S01]  /*1d240*/  LDL R6, [R1+0x38] ;  /* 0x0000380001067983 */ /* 0x000ea20000100800 */
[----:B------:R-:W0:Y:S03]  /*1d250*/  LDC R2, c[0x0][0x448] ;  /* 0x00011200ff027b82 */ /* 0x000e260000000800 */
[----:B------:R-:W2:Y:S05]  /*1d260*/  LDL R4, [R1+0x44] ;  /* 0x0000440001047983 */ /* 0x000eaa0000100800 */
[----:B------:R-:W1:Y:S01]  /*1d270*/  LDC R168, c[0x0][0x9e4] ;  /* 0x00027900ffa87b82 */ /* 0x000e620000000800 */
[----:B0-----:R-:W-:-:S13]  /*1d280*/  ISETP.NE.AND P1, PT, R2, 0x1, PT ;  /* 0x000000010200780c */ /* 0x001fda0003f25270 */
[----:B------:R-:W0:Y:S08]  /*1d290*/  @P1 LDC R3, c[0x0][0x44c] ;  /* 0x00011300ff031b82 */ /* 0x000e300000000800 */
[----:B------:R-:W3:Y:S01]  /*1d2a0*/  @P1 LDC R2, c[0x0][0x450] ;  /* 0x00011400ff021b82 */ /* 0x000ee20000000800 */
[----:B------:R-:W-:Y:S01]  /*1d2b0*/  IMAD R15, R5, -0x60, RZ ;  /* 0xffffffa0050f7824 */ /* 0x000fe200078e02ff */
[----:B------:R-:W-:-:S04]  /*1d2c0*/  IADD3 R0, R0, 0x30840, RZ ;  /* 0x0003084000007810 */ /* 0x000fc80007ffe0ff */
[----:B------:R-:W-:Y:S01]  /*1d2d0*/  IADD3 R13, -R227, 0x1, R15 ;  /* 0x00000001e30d7810 */ /* 0x000fe20007ffe10f */
[----:B------:R-:W-:-:S03]  /*1d2e0*/  ULOP3.LUT UR4, URZ, UR42, URZ, 0x33, !UPT ;  /* 0x0000002a3f047292 */ /* 0x000fc6000f8e333f */
[----:B------:R-:W-:Y:S02]  /*1d2f0*/  IADD3 R13, -R200, R13, R201 ;  /* 0x0000000dc80d7210 */ /* 0x000fe40007ffe1c9 */
[----:B------:R-:W-:-:S03]  /*1d300*/  PRMT R0, R205, 0x654, R0 ;  /* 0x00000654cd007816 */ /* 0x000fc60000000000 */
[C---:B------:R-:W-:Y:S01]  /*1d310*/  VIADD R14, R13.reuse, UR51 ;  /* 0x000000330d0e7c36 */ /* 0x040fe20008000000 */
[----:B------:R4:W-:Y:S01]  /*1d320*/  SYNCS.ARRIVE.TRANS64.RED.A1T0 RZ, [R0+URZ], RZ ;  /* 0x000000ff00ff79a7 */ /* 0x0009e2000810043f */
[----:B------:R-:W-:Y:S02]  /*1d330*/  VIADD R13, R13, UR4 ;  /* 0x000000040d0d7c36 */ /* 0x000fe40008000000 */
[----:B----4-:R-:W-:Y:S02]  /*1d340*/  IMAD.IADD R0, R15, 0x1, -R227 ;  /* 0x000000010f007824 */ /* 0x010fe400078e0ae3 */
[----:B--2---:R-:W-:-:S04]  /*1d350*/  IMAD.IADD R4, R4, 0x1, R6 ;  /* 0x0000000104047824 */ /* 0x004fc800078e0206 */
[----:B0-----:R-:W-:-:S05]  /*1d360*/  @P1 IMAD.HI.U32 R3, R4, R3, RZ ;  /* 0x0000000304031227 */ /* 0x001fca00078e00ff */
[----:B---3--:R-:W-:-:S05]  /*1d370*/  @P1 SHF.R.U32.HI R4, RZ, R2, R3 ;  /* 0x00000002ff041219 */ /* 0x008fca0000011603 */
[----:B------:R-:W0:Y:S01]  /*1d380*/  SHFL.IDX PT, R20, R4, RZ, 0x1c1f ;  /* 0x001c1fff04147589 */ /* 0x000e2200000e0000 */
[----:B-1----:R-:W-:Y:S01]  /*1d390*/  ISETP.GE.AND P1, PT, R168, 0x1, PT ;  /* 0x00000001a800780c */ /* 0x002fe20003f26270 */
[--C-:B0-----:R-:W-:Y:S02]  /*1d3a0*/  IMAD.IADD R12, R14, 0x1, R20.reuse ;  /* 0x000000010e0c7824 */ /* 0x101fe400078e0214 */
[----:B------:R-:W-:-:S10]  /*1d3b0*/  IMAD.IADD R6, R13, 0x1, R20 ;  /* 0x000000010d067824 */ /* 0x000fd400078e0214 */
        /* <DEDUP_REMOVED lines=13> */
.L_x_1819:
[----:B------:R-:W-:-:S05]  /*1d490*/  IMAD.U32 R21, RZ, RZ, UR38 ;  /* 0x00000026ff157e24 */ /* 0x000fca000f8e00ff */
[----:B------:R-:W-:-:S13]  /*1d4a0*/  ISETP.NE.AND P1, PT, R21, 0x1, PT ;  /* 0x000000011500780c */ /* 0x000fda0003f25270 */
[----:B------:R-:W0:Y:S02]  /*1d4b0*/  @P1 LDC.64 R2, c[0x0][0x9e8] ;  /* 0x00027a00ff021b82 */ /* 0x000e240000000a00 */
[----:B0-----:R-:W-:-:S05]  /*1d4c0*/  @P1 IMAD.HI.U32 R2, R20, R2, RZ ;  /* 0x0000000214021227 */ /* 0x001fca00078e00ff */
[----:B------:R-:W-:-:S07]  /*1d4d0*/  @P1 SHF.R.U32.HI R20, RZ, R3, R2 ;  /* 0x00000003ff141219 */ /* 0x000fce0000011602 */
.L_x_1820:
[----:B------:R-:W-:Y:S05]  /*1d4e0*/  BSYNC B1 ;  /* 0x0000000000017941 */ /* 0x000fea0003800000 */
.L_x_1818:
[----:B------:R-:W-:-:S05]  /*1d4f0*/  IMAD R20, R20, R21, R0 ;  /* 0x0000001514147224 */ /* 0x000fca00078e0200 */
[----:B------:R-:W-:Y:S02]  /*1d500*/  VIMNMX R6, R6, R20, !PT ;  /* 0x0000001406067248 */ /* 0x000fe40007fe0100 */
[----:B------:R-:W-:-:S07]  /*1d510*/  VIADDMNMX R12, R20, R21, R12, PT ;  /* 0x00000015140c7246 */ /* 0x000fce000380010c */
.L_x_1817:
        /* <DEDUP_REMOVED lines=14> */
[----:B------:R-:W-:Y:S02]  /*1d600*/  FSEL R125, R125, -INF , !P4 ;  /* 0xff8000007d7d7808 */ /* 0x000fe40006000000 */
[----:B------:R-:W-:Y:S02]  /*1d610*/  ISETP.GE.AND P4, PT, R15, 0x11, PT ;  /* 0x000000110f00780c */ /* 0x000fe40003f86270 */
[----:B------:R-:W-:Y:S02]  /*1d620*/  IADD3 R13, R13, R4, RZ ;  /* 0x000000040d0d7210 */ /* 0x000fe40007ffe0ff */
        /* <DEDUP_REMOVED lines=120> */
[----:B------:R-:W-:-:S13]  /*1ddb0*/  ISETP.GE.AND P6, PT, R168, 0x1, PT ;  /* 0x00000001a800780c */ /* 0x000fda0003fc6270 */
        /* <DEDUP_REMOVED lines=13> */
.L_x_1823:
[----:B------:R-:W-:-:S05]  /*1de90*/  IMAD.U32 R6, RZ, RZ, UR38 ;  /* 0x00000026ff067e24 */ /* 0x000fca000f8e00ff */
[----:B------:R-:W-:-:S13]  /*1dea0*/  ISETP.NE.AND P6, PT, R6, 0x1, PT ;  /* 0x000000010600780c */ /* 0x000fda0003fc5270 */
[----:B------:R-:W0:Y:S02]  /*1deb0*/  @P6 LDC.64 R2, c[0x0][0x9e8] ;  /* 0x00027a00ff026b82 */ /* 0x000e240000000a00 */
[----:B0-----:R-:W-:-:S05]  /*1dec0*/  @P6 IMAD.HI.U32 R2, R4, R2, RZ ;  /* 0x0000000204026227 */ /* 0x001fca00078e00ff */
[----:B------:R-:W-:-:S07]  /*1ded0*/  @P6 SHF.R.U32.HI R4, RZ, R3, R2 ;  /* 0x00000003ff046219 */ /* 0x000fce0000011602 */
.L_x_1824:
[----:B------:R-:W-:Y:S05]  /*1dee0*/  BSYNC B1 ;  /* 0x0000000000017941 */ /* 0x000fea0003800000 */
.L_x_1822:
[----:B------:R-:W-:-:S05]  /*1def0*/  IMAD R0, R4, R6, R0 ;  /* 0x0000000604007224 */ /* 0x000fca00078e0200 */
[----:B------:R-:W-:Y:S02]  /*1df00*/  VIMNMX R13, R13, R0, !PT ;  /* 0x000000000d0d7248 */ /* 0x000fe40007fe0100 */
[----:B------:R-:W-:-:S07]  /*1df10*/  VIADDMNMX R14, R0, R6, R14, PT ;  /* 0x00000006000e7246 */ /* 0x000fce000380010e */
.L_x_1821:
        /* <DEDUP_REMOVED lines=65> */
[----:B------:R-:W-:-:S02]  /*1e330*/  ISETP.GT.AND P5, PT, R13, 0x11, !P5 ;  /* 0x000000110d00780c */ /* 0x000fc40006fa4270 */
[----:B------:R-:W-:Y:S02]  /*1e340*/  ISETP.GT.AND P1, PT, R13, 0x39, !P1 ;  /* 0x000000390d00780c */ /* 0x000fe40004f24270 */
[----:B------:R-:W-:Y:S02]  /*1e350*/  FMNMX.FTZ R0, R160, R0, !PT ;  /* 0x00000000a0007209 */ /* 0x000fe40007810000 */
[C---:B------:R-:W-:Y:S02]  /*1e360*/  ISETP.LT.OR P1, PT, R14.reuse, 0x3a, P1 ;  /* 0x0000003a0e00780c */ /* 0x040fe40000f21670 */
[----:B------:R-:W-:Y:S02]  /*1e370*/  ISETP.LT.OR P5, PT, R14, 0x12, P5 ;  /* 0x000000120e00780c */ /* 0x000fe40002fa1670 */
[----:B------:R-:W-:Y:S02]  /*1e380*/  FSEL R151, R151, -INF , !P1 ;  /* 0xff80000097977808 */ /* 0x000fe40004800000 */
[----:B------:R-:W-:-:S02]  /*1e390*/  FMNMX.FTZ R0, R161, R0, !PT ;  /* 0x00000000a1007209 */ /* 0x000fc40007810000 */
[----:B------:R-:W-:Y:S02]  /*1e3a0*/  FSEL R131, R131, -INF , !P5 ;  /* 0xff80000083837808 */ /* 0x000fe40006800000 */
[C---:B------:R-:W-:Y:S02]  /*1e3b0*/  LOP3.LUT P1, RZ, R16.reuse, 0x80, RZ, 0xc0, !PT ;  /* 0x0000008010ff7812 */ /* 0x040fe4000782c0ff */
[----:B------:R-:W-:Y:S02]  /*1e3c0*/  LOP3.LUT P5, RZ, R16, 0x40, RZ, 0xc0, !PT ;  /* 0x0000004010ff7812 */ /* 0x000fe400078ac0ff */
[----:B------:R-:W-:Y:S02]  /*1e3d0*/  FMNMX.FTZ R0, R164, R0, !PT ;  /* 0x00000000a4007209 */ /* 0x000fe40007810000 */
[C---:B------:R-:W-:Y:S02]  /*1e3e0*/  ISETP.GT.AND P3, PT, R13.reuse, 0x9, !P3 ;  /* 0x000000090d00780c */ /* 0x040fe40005f64270 */
[----:B------:R-:W-:-:S02]  /*1e3f0*/  ISETP.GT.AND P4, PT, R13, 0x10, !P4 ;  /* 0x000000100d00780c */ /* 0x000fc40006784270 */
[C---:B------:R-:W-:Y:S02]  /*1e400*/  ISETP.GT.AND P1, PT, R13.reuse, 0x40, !P1 ;  /* 0x000000400d00780c */ /* 0x040fe40004f24270 */
[----:B------:R-:W-:Y:S02]  /*1e410*/  ISETP.GT.AND P5, PT, R13, 0x41, !P5 ;  /* 0x000000410d00780c */ /* 0x000fe40006fa4270 */
[----:B------:R-:W-:Y:S02]  /*1e420*/  FMNMX.FTZ R0, R165, R0, !PT ;  /* 0x00000000a5007209 */ /* 0x000fe40007810000 */
[C---:B------:R-:W-:Y:S02]  /*1e430*/  ISETP.LT.OR P3, PT, R14.reuse, 0xa, P3 ;  /* 0x0000000a0e00780c */ /* 0x040fe40001f61670 */
[C---:B------:R-:W-:Y:S01]  /*1e440*/  ISETP.LT.OR P4, PT, R14.reuse, 0x11, P4 ;  /* 0x000000110e00780c */ /* 0x040fe20002781670 */
[----:B------:R-:W0:Y:S01]  /*1e450*/  SHFL.BFLY PT, R2, R0, 0x2, 0x1f ;  /* 0x0c401f0000027f89 */ /* 0x000e2200000e0000 */
[----:B------:R-:W-:-:S02]  /*1e460*/  ISETP.LT.OR P1, PT, R14, 0x41, P1 ;  /* 0x000000410e00780c */ /* 0x000fc40000f21670 */
[----:B------:R-:W-:Y:S02]  /*1e470*/  FSEL R127, R127, -INF , !P3 ;  /* 0xff8000007f7f7808 */ /* 0x000fe40005800000 */
[----:B------:R-:W-:Y:S02]  /*1e480*/  FSEL R130, R130, -INF , !P4 ;  /* 0xff80000082827808 */ /* 0x000fe40006000000 */
        /* <DEDUP_REMOVED lines=10> */
[----:B0-----:R-:W-:Y:S01]  /*1e530*/  FMNMX.FTZ R2, R0, R2, !PT ;  /* 0x0000000200027209 */ /* 0x001fe20007810000 */
[----:B------:R-:W-:Y:S01]  /*1e540*/  IMAD.U32 R0, RZ, RZ, UR43 ;  /* 0x0000002bff007e24 */ /* 0x000fe2000f8e00ff */
[C---:B------:R-:W-:Y:S02]  /*1e550*/  LOP3.LUT P5, RZ, R16.reuse, 0x40000, RZ, 0xc0, !PT ;  /* 0x0004000010ff7812 */ /* 0x040fe400078ac0ff */
[----:B------:R-:W-:Y:S01]  /*1e560*/  LOP3.LUT R16, R16, 0xfffffffd, RZ, 0xc0, !PT ;  /* 0xfffffffd10107812 */ /* 0x000fe200078ec0ff */
[----:B------:R-:W0:Y:S01]  /*1e570*/  SHFL.BFLY PT, R4, R2, 0x1, 0x1f ;  /* 0x0c201f0002047f89 */ /* 0x000e2200000e0000 */
[C---:B------:R-:W-:Y:S02]  /*1e580*/  ISETP.GT.AND P5, PT, R13.reuse, 0x59, !P5 ;  /* 0x000000590d00780c */ /* 0x040fe40006fa4270 */
[----:B------:R-:W-:Y:S02]  /*1e590*/  ISETP.LT.OR P4, PT, R14, 0x49, P4 ;  /* 0x000000490e00780c */ /* 0x000fe40002781670 */
[----:B------:R-:W-:-:S02]  /*1e5a0*/  ISETP.GT.AND P6, PT, R13, 0x49, !P6 ;  /* 0x000000490d00780c */ /* 0x000fc400077c4270 */
[C---:B------:R-:W-:Y:S02]  /*1e5b0*/  ISETP.GT.AND P0, PT, R13.reuse, RZ, !P0 ;  /* 0x000000ff0d00720c */ /* 0x040fe40004704270 */
[C---:B------:R-:W-:Y:S02]  /*1e5c0*/  ISETP.GT.AND P3, PT, R13.reuse, 0x50, !P3 ;  /* 0x000000500d00780c */ /* 0x040fe40005f64270 */
[----:B------:R-:W-:Y:S02]  /*1e5d0*/  ISETP.LT.OR P0, PT, R14, 0x1, P0 ;  /* 0x000000010e00780c */ /* 0x000fe40000701670 */
[----:B------:R-:W-:Y:S02]  /*1e5e0*/  ISETP.GT.AND P2, PT, R13, 0x51, !P2 ;  /* 0x000000510d00780c */ /* 0x000fe40005744270 */
[----:B------:R-:W-:Y:S02]  /*1e5f0*/  @P5 LOP3.LUT R16, R16, 0x2, RZ, 0xfc, !PT ;  /* 0x0000000210105812 */ /* 0x000fe400078efcff */
[----:B------:R-:W-:-:S02]  /*1e600*/  FSEL R122, R122, -INF , !P0 ;  /* 0xff8000007a7a7808 */ /* 0x000fc40004000000 */
[C---:B------:R-:W-:Y:S02]  /*1e610*/  LOP3.LUT P5, RZ, R16.reuse, 0x800000, RZ, 0xc0, !PT ;  /* 0x0080000010ff7812 */ /* 0x040fe400078ac0ff */
[----:B------:R-:W-:Y:S02]  /*1e620*/  LOP3.LUT R16, R16, 0xfffffff7, RZ, 0xc0, !PT ;  /* 0xfffffff710107812 */ /* 0x000fe400078ec0ff */
[----:B------:R-:W-:Y:S02]  /*1e630*/  ISETP.LT.OR P5, PT, R14, 0x42, P5 ;  /* 0x000000420e00780c */ /* 0x000fe40002fa1670 */
[----:B0-----:R-:W-:Y:S02]  /*1e640*/  FMNMX.FTZ R4, R2, R4, !PT ;  /* 0x0000000402047209 */ /* 0x001fe40007810000 */
[----:B------:R-:W-:Y:S02]  /*1e650*/  ISETP.LT.OR P3, PT, R14, 0x51, P3 ;  /* 0x000000510e00780c */ /* 0x000fe40001f61670 */
[----:B------:R-:W-:Y:S01]  /*1e660*/  ISETP.GT.AND P1, PT, R13, 0x58, !P1 ;  /* 0x000000580d00780c */ /* 0x000fe20004f24270 */
[----:B------:R-:W-:Y:S01]  /*1e670*/  FMUL.FTZ R3, R4, R0 ;  /* 0x0000000004037220 */ /* 0x000fe20000410000 */
[----:B------:R-:W-:-:S02]  /*1e680*/  ISETP.LT.OR P2, PT, R14, 0x52, P2 ;  /* 0x000000520e00780c */ /* 0x000fc40001741670 */
[----:B------:R-:W-:Y:S02]  /*1e690*/  FSEL R162, R162, -INF , !P3 ;  /* 0xff800000a2a27808 */ /* 0x000fe40005800000 */
[----:B------:R-:W-:Y:S02]  /*1e6a0*/  ISETP.LT.OR P1, PT, R14, 0x59, P1 ;  /* 0x000000590e00780c */ /* 0x000fe40000f21670 */
[----:B------:R-:W-:Y:S02]  /*1e6b0*/  @P5 LOP3.LUT R16, R16, 0x8, RZ, 0xfc, !PT ;  /* 0x0000000810105812 */ /* 0x000fe400078efcff */
[----:B------:R-:W-:Y:S02]  /*1e6c0*/  FSEL R163, R163, -INF , !P2 ;  /* 0xff800000a3a37808 */ /* 0x000fe40005000000 */
[C---:B------:R-:W-:Y:S02]  /*1e6d0*/  LOP3.LUT P5, RZ, R16.reuse, 0x2, RZ, 0xc0, !PT ;  /* 0x0000000210ff7812 */ /* 0x040fe400078ac0ff */
[----:B------:R-:W-:-:S02]  /*1e6e0*/  LOP3.LUT R16, R16, 0xfffffffb, RZ, 0xc0, !PT ;  /* 0xfffffffb10107812 */ /* 0x000fc400078ec0ff */
[----:B------:R-:W-:Y:S02]  /*1e6f0*/  ISETP.LT.OR P5, PT, R14, 0x5a, P5 ;  /* 0x0000005a0e00780c */ /* 0x000fe40002fa1670 */
[----:B------:R-:W-:Y:S02]  /*1e700*/  @P4 LOP3.LUT R16, R16, 0x4, RZ, 0xfc, !PT ;  /* 0x0000000410104812 */ /* 0x000fe400078efcff */
[----:B------:R-:W-:Y:S02]  /*1e710*/  ISETP.LT.OR P4, PT, R14, 0x4a, P6 ;  /* 0x0000004a0e00780c */ /* 0x000fe40003781670 */
[----:B------:R-:W-:Y:S02]  /*1e720*/  FSETP.NEU.FTZ.AND P6, PT, R4, -INF , PT ;  /* 0xff8000000400780b */ /* 0x000fe40003fdd000 */
[----:B------:R-:W-:Y:S02]  /*1e730*/  LOP3.LUT R16, R16, 0xffbfffff, RZ, 0xc0, !PT ;  /* 0xffbfffff10107812 */ /* 0x000fe400078ec0ff */
[----:B------:R-:W-:-:S02]  /*1e740*/  FSEL R3, R3, RZ, P6 ;  /* 0x000000ff03037208 */ /* 0x000fc40003000000 */
[----:B------:R-:W-:Y:S02]  /*1e750*/  FSEL R2, R4, RZ, P6 ;  /* 0x000000ff04027208 */ /* 0x000fe40003000000 */
[----:B------:R-:W-:Y:S01]  /*1e760*/  FSEL R166, R166, -INF , !P1 ;  /* 0xff800000a6a67808 */ /* 0x000fe20004800000 */
[-CC-:B------:R-:W-:Y:S01]  /*1e770*/  FFMA.FTZ R120, R120, R0.reuse, -R3.reuse ;  /* 0x0000000078787223 */ /* 0x180fe20000010803 */
        /* <DEDUP_REMOVED lines=22> */
[-C--:B------:R-:W-:Y:S01]  /*1e8e0*/  FFMA.FTZ R165, R165, R0.reuse, -R3 ;  /* 0x00000000a5a57223 */ /* 0x080fe20000010803 */
[----:B------:R-:W-:Y:S01]  /*1e8f0*/  FMNMX.FTZ R3, R122, R9, !PT ;  /* 0x000000097a037209 */ /* 0x000fe20007810000 */
[----:B------:R-:W-:Y:S01]  /*1e900*/  FADD.FTZ R2, -R2, R10 ;  /* 0x0000000a02027221 */ /* 0x000fe20000010100 */
[----:B------:R-:W-:Y:S01]  /*1e910*/  @P4 LOP3.LUT R16, R16, 0x400000, RZ, 0xfc, !PT ;  /* 0x0040000010104812 */ /* 0x000fe200078efcff */
[----:B------:R-:W-:Y:S01]  /*1e920*/  MUFU.EX2 R120, R120 ;  /* 0x0000007800787308 */ /* 0x000fe20000000800 */
[----:B------:R-:W-:Y:S01]  /*1e930*/  FMNMX.FTZ R3, R123, R3, !PT ;  /* 0x000000037b037209 */ /* 0x000fe20007810000 */
[----:B------:R-:W-:Y:S01]  /*1e940*/  FMUL.FTZ R2, R2, R0 ;  /* 0x0000000002027220 */ /* 0x000fe20000410000 */
[----:B------:R-:W-:-:S02]  /*1e950*/  LOP3.LUT P4, RZ, R16, 0x8, RZ, 0xc0, !PT ;  /* 0x0000000810ff7812 */ /* 0x000fc4000788c0ff */
[----:B------:R-:W-:Y:S02]  /*1e960*/  FMNMX.FTZ R3, R126, R3, !PT ;  /* 0x000000037e037209 */ /* 0x000fe40007810000 */
[----:B------:R-:W-:Y:S01]  /*1e970*/  LOP3.LUT P6, RZ, R16, 0x4, RZ, 0xc0, !PT ;  /* 0x0000000410ff7812 */ /* 0x000fe200078cc0ff */
[----:B------:R-:W-:Y:S01]  /*1e980*/  MUFU.EX2 R121, R121 ;  /* 0x0000007900797308 */ /* 0x000fe20000000800 */
[----:B------:R-:W-:Y:S02]  /*1e990*/  FMNMX.FTZ R3, R127, R3, !PT ;  /* 0x000000037f037209 */ /* 0x000fe40007810000 */
[----:B------:R-:W-:Y:S02]  /*1e9a0*/  FSEL R155, R155, -INF , !P4 ;  /* 0xff8000009b9b7808 */ /* 0x000fe40006000000 */
[----:B------:R-:W-:Y:S02]  /*1e9b0*/  FMNMX.FTZ R3, R130, R3, !PT ;  /* 0x0000000382037209 */ /* 0x000fe40007810000 */
[----:B------:R-:W-:Y:S01]  /*1e9c0*/  LOP3.LUT P4, RZ, R16, 0x400000, RZ, 0xc0, !PT ;  /* 0x0040000010ff7812 */ /* 0x000fe2000788c0ff */
[----:B------:R-:W-:Y:S01]  /*1e9d0*/  MUFU.EX2 R124, R124 ;  /* 0x0000007c007c7308 */ /* 0x000fe20000000800 */
[----:B------:R-:W-:-:S02]  /*1e9e0*/  FMNMX.FTZ R3, R131, R3, !PT ;  /* 0x0000000383037209 */ /* 0x000fc40007810000 */
[----:B------:R-:W-:Y:S02]  /*1e9f0*/  FSEL R158, R158, -INF , !P6 ;  /* 0xff8000009e9e7808 */ /* 0x000fe40007000000 */
[----:B------:R-:W-:Y:S02]  /*1ea00*/  FMNMX.FTZ R3, R134, R3, !PT ;  /* 0x0000000386037209 */ /* 0x000fe40007810000 */
[----:B------:R-:W-:Y:S01]  /*1ea10*/  FSEL R159, R159, -INF , !P4 ;  /* 0xff8000009f9f7808 */ /* 0x000fe20006000000 */
[----:B------:R-:W-:Y:S01]  /*1ea20*/  MUFU.EX2 R125, R125 ;  /* 0x0000007d007d7308 */ /* 0x000fe20000000800 */
[----:B------:R-:W-:Y:S02]  /*1ea30*/  FMNMX.FTZ R3, R135, R3, !PT ;  /* 0x0000000387037209 */ /* 0x000fe40007810000 */
[----:B------:R-:W-:Y:S02]  /*1ea40*/  FSEL R167, R167, -INF , !P5 ;  /* 0xff800000a7a77808 */ /* 0x000fe40006800000 */
[----:B------:R-:W-:-:S02]  /*1ea50*/  FMNMX.FTZ R3, R138, R3, !PT ;  /* 0x000000038a037209 */ /* 0x000fc40007810000 */
[----:B------:R-:W-:Y:S01]  /*1ea60*/  LOP3.LUT P0, RZ, R16, 0x200000, RZ, 0xc0, !PT ;  /* 0x0020000010ff7812 */ /* 0x000fe2000780c0ff */
[----:B------:R-:W-:Y:S01]  /*1ea70*/  MUFU.EX2 R128, R128 ;  /* 0x0000008000807308 */ /* 0x000fe20000000800 */
[----:B------:R-:W-:-:S04]  /*1ea80*/  FMNMX.FTZ R3, R139, R3, !PT ;  /* 0x000000038b037209 */ /* 0x000fc80007810000 */
[----:B------:R-:W-:-:S03]  /*1ea90*/  FMNMX.FTZ R3, R142, R3, !PT ;  /* 0x000000038e037209 */ /* 0x000fc60007810000 */
        /* <DEDUP_REMOVED lines=19> */
[----:B------:R-:W-:-:S05]  /*1ebd0*/  FMNMX.FTZ R3, R167, R3, !PT ;  /* 0x00000003a7037209 */ /* 0x000fca0007810000 */
[----:B------:R-:W0:Y:S02]  /*1ebe0*/  SHFL.BFLY PT, R6, R3, 0x2, 0x1f ;  /* 0x0c401f0003067f89 */ /* 0x000e2400000e0000 */
        /* <DEDUP_REMOVED lines=16> */
[----:B------:R-:W-:Y:S01]  /*1ecf0*/  MUFU.EX2 R160, R160 ;  /* 0x000000a000a07308 */ /* 0x000fe20000000800 */
[-CC-:B------:R-:W-:Y:S01]  /*1ed00*/  FFMA.FTZ R122, R122, R0.reuse, -R13.reuse ;  /* 0x000000007a7a7223 */ /* 0x180fe2000001080d */
[-CC-:B------:R-:W-:Y:S01]  /*1ed10*/  FFMA.FTZ R123, R123, R0.reuse, -R13.reuse ;  /* 0x000000007b7b7223 */ /* 0x180fe2000001080d */
[-C--:B------:R-:W-:Y:S01]  /*1ed20*/  FMUL.FTZ R9, R9, R0.reuse ;  /* 0x0000000009097220 */ /* 0x080fe20000410000 */
        /* <DEDUP_REMOVED lines=19> */
[--C-:B------:R-:W-:Y:S01]  /*1ee60*/  FFMA.FTZ R159, R159, R0, -R13.reuse ;  /* 0x000000009f9f7223 */ /* 0x100fe2000001080d */
[----:B------:R-:W1:Y:S01]  /*1ee70*/  MUFU.EX2 R2, R9 ;  /* 0x0000000900027308 */ /* 0x000e620000000800 */
[----:B0-----:R-:W-:Y:S01]  /*1ee80*/  FFMA.FTZ R8, R6, R8, R120 ;  /* 0x0000000806087223 */ /* 0x001fe20000010078 */
[-CC-:B------:R-:W-:Y:S01]  /*1ee90*/  FFMA.FTZ R162, R162, R0.reuse, -R13.reuse ;  /* 0x00000000a2a27223 */ /* 0x180fe2000001080d */
[-CC-:B------:R-:W-:Y:S01]  /*1eea0*/  FFMA.FTZ R163, R163, R0.reuse, -R13.reuse ;  /* 0x00000000a3a37223 */ /* 0x180fe2000001080d */
[-CC-:B------:R-:W-:Y:S01]  /*1eeb0*/  FFMA.FTZ R166, R166, R0.reuse, -R13.reuse ;  /* 0x00000000a6a67223 */ /* 0x180fe2000001080d */
[----:B------:R-:W-:Y:S01]  /*1eec0*/  FADD.FTZ R8, R121, R8 ;  /* 0x0000000879087221 */ /* 0x000fe20000010000 */
[----:B------:R-:W-:-:S02]  /*1eed0*/  FFMA.FTZ R13, R167, R0, -R13 ;  /* 0x00000000a70d7223 */ /* 0x000fc4000001080d */
[----:B------:R-:W0:Y:S08]  /*1eee0*/  MUFU.EX2 R123, R123 ;  /* 0x0000007b007b7308 */ /* 0x000e300000000800 */
[----:B------:R-:W2:Y:S01]  /*1eef0*/  MUFU.EX2 R126, R126 ;  /* 0x0000007e007e7308 */ /* 0x000ea20000000800 */
[----:B-1----:R-:W-:-:S07]  /*1ef00*/  FFMA.FTZ R7, R2, R7, R122 ;  /* 0x0000000702077223 */ /* 0x002fce000001007a */
        /* <DEDUP_REMOVED lines=38> */
[----:B------:R-:W-:-:S06]  /*1f170*/  FADD.FTZ R7, R160, R7 ;  /* 0x00000007a0077221 */ /* 0x000fcc0000010000 */
        /* <DEDUP_REMOVED lines=28> */
[----:B0-----:R-:W-:-:S03]  /*1f340*/  FADD.FTZ R8, R165, R7 ;  /* 0x00000007a5087221 */ /* 0x001fc60000010000 */
[----:B--2---:R-:W-:Y:S01]  /*1f350*/  FADD.FTZ R7, R13, R9 ;  /* 0x000000090d077221 */ /* 0x004fe20000010000 */
[----:B------:R-:W-:Y:S06]  /*1f360*/  @!P0 BRA `(.L_x_1825) ;  /* 0x0000000000048947 */ /* 0x000fec0003800000 */
[----:B------:R-:W-:Y:S01]  /*1f370*/  BPT.TRAP 0x1 ;  /* 0x000000040000795c */ /* 0x000fe20000300000 */
.L_x_1825:
[----:B------:R-:W2:Y:S01]  /*1f380*/  LDL R9, [R1+0x40] ;  /* 0x0000400001097983 */ /* 0x000ea20000100800 */
[----:B------:R-:W-:Y:S01]  /*1f390*/  VIADD R11, R11, 0x30860 ;  /* 0x000308600b0b7836 */ /* 0x000fe20000000000 */
[----:B------:R-:W-:Y:S01]  /*1f3a0*/  F2FP.F16.F32.PACK_AB R188, R121, R120 ;  /* 0x0000007879bc723e */ /* 0x000fe200000000ff */
[----:B------:R-:W-:Y:S01]  /*1f3b0*/  IMAD.MOV.U32 R10, RZ, RZ, R4 ;  /* 0x000000ffff0a7224 */ /* 0x000fe200078e0004 */
[----:B------:R-:W-:Y:S02]  /*1f3c0*/  F2FP.F16.F32.PACK_AB R189, R123, R122 ;  /* 0x0000007a7bbd723e */ /* 0x000fe400000000ff */
        /* <DEDUP_REMOVED lines=25> */
[----:B------:R-:W-:Y:S02]  /*1f560*/  MOV R12, R194 ;  /* 0x000000c2000c7202 */ /* 0x000fe40000000f00 */
[C---:B--2---:R-:W-:Y:S01]  /*1f570*/  ISETP.GT.AND P1, PT, R5.reuse, R9, PT ;  /* 0x000000090500720c */ /* 0x044fe20003f24270 */
[----:B------:R-:W-:Y:S02]  /*1f580*/  VIADD R5, R5, 0xffffffff ;  /* 0xffffffff05057836 */ /* 0x000fe40000000000 */
[----:B------:R-:W-:-:S10]  /*1f590*/  IMAD.MOV.U32 R9, RZ, RZ, R3 ;  /* 0x000000ffff097224 */ /* 0x000fd400078e0003 */
[----:B------:R-:W-:Y:S05]  /*1f5a0*/  @P1 BRA `(.L_x_1826) ;  /* 0xffffffc800441947 */ /* 0x000fea000383ffff */
.L_x_1805:
[----:B------:R-:W-:Y:S05]  /*1f5b0*/  BSYNC B0 ;  /* 0x0000000000007941 */ /* 0x000fea0003800000 */
.L_x_1804:
        /* <DEDUP_REMOVED lines=99> */
.L_x_1827:
[----:B------:R-:W-:Y:S01]  /*1fbf0*/  IMAD R6, R194, 0x8, R17 ;  /* 0x00000008c2067824 */ /* 0x000fe200078e0211 */
[----:B------:R-:W-:-:S04]  /*1fc00*/  SHF.L.U32 R5, R197, 0x1f, RZ ;  /* 0x0000001fc5057819 */ /* 0x000fc800000006ff */
[----:B------:R0:W1:Y:S01]  /*1fc10*/  SYNCS.PHASECHK.TRANS64.TRYWAIT P1, [R6+URZ+0x30850], R5 ;  /* 0x03085005060075a7 */ /* 0x000062000802017f */
[----:B------:R-:W-:Y:S05]  /*1fc20*/  @!P0 BRA `(.L_x_1828) ;  /* 0x0000000000048947 */ /* 0x000fea0003800000 */
[----:B------:R-:W-:Y:S01]  /*1fc30*/  BPT.TRAP 0x1 ;  /* 0x000000040000795c */ /* 0x000fe20000300000 */
.L_x_1828:
        /* <DEDUP_REMOVED lines=9> */
.L_x_1830:
[----:B------:R-:W-:Y:S05]  /*1fcd0*/  BSYNC B0 ;  /* 0x0000000000007941 */ /* 0x000fea0003800000 */
.L_x_1829:
[----:B------:R-:W-:Y:S01]  /*1fce0*/  IMAD.MOV.U32 R10, RZ, RZ, R2 ;  /* 0x000000ffff0a7224 */ /* 0x000fe200078e0002 */
[----:B------:R-:W-:Y:S01]  /*1fcf0*/  WARPGROUP.ARRIVE ;  /* 0x00000000000079c5 */ /* 0x000fe20000000000 */
[----:B------:R-:W-:Y:S01]  /*1fd00*/  IMAD.MOV.U32 R11, RZ, RZ, 0x40000040 ;  /* 0x40000040ff0b7424 */ /* 0x000fe200078e00ff */
[----:B01----:R-:W0:Y:S01]  /*1fd10*/  SHFL.BFLY PT, R5, R8, 0x2, 0x1f ;  /* 0x0c401f0008057f89 */ /* 0x003e2200000e0000 */
[----:B------:R-:W-:Y:S01]  /*1fd20*/  IMAD.MOV.U32 R126, RZ, RZ, -0x800000 ;  /* 0xff800000ff7e7424 */ /* 0x000fe200078e00ff */
[----:B------:R-:W-:Y:S01]  /*1fd30*/  R2UR UR6, R10 ;  /* 0x000000000a0672ca */ /* 0x000fe200000e0000 */
[----:B------:R-:W-:Y:S01]  /*1fd40*/  VIADD R10, R2, 0x80 ;  /* 0x00000080020a7836 */ /* 0x000fe20000000000 */
[----:B------:R-:W-:Y:S01]  /*1fd50*/  R2UR UR7, R11 ;  /* 0x000000000b0772ca */ /* 0x000fe200000e0000 */
[----:B------:R-:W-:Y:S01]  /*1fd60*/  IMAD.MOV.U32 R11, RZ, RZ, 0x40000040 ;  /* 0x40000040ff0b7424 */ /* 0x000fe200078e00ff */
[----:B------:R-:W-:-:S11]  /*1fd70*/  MOV R127, 0xff800000 ;  /* 0xff800000007f7802 */ /* 0x000fd60000000f00 */
        /* <DEDUP_REMOVED lines=27> */
[----:B------:R-:W0:Y:S01]  /*1ff30*/  SHFL.BFLY PT, R2, R7, 0x2, 0x1f ;  /* 0x0c401f0007027f89 */ /* 0x000e2200000e0000 */
[----:B------:R-:W-:Y:S02]  /*1ff40*/  WARPGROUP.DEPBAR.LE gsb0, 0x0 ;  /* 0x00008000000079c5 */ /* 0x000fe40000010000 */
[----:B------:R-:W-:-:S12]  /*1ff50*/  WARPGROUP.ARRIVE ;  /* 0x00000000000079c5 */ /* 0x000fd80000000000 */
[----:B------:R-:W-:Y:S01]  /*1ff60*/  HGMMA.64x192x16.F32 R24, R172, gdesc[UR4].tnspB, R24, gsb0 ;  /* 0x42e00004ac187df0 */ /* 0x000fe20008000818 */
[----:B------:R-:W-:Y:S01]  /*1ff70*/  R2UR UR6, R10 ;  /* 0x000000000a0672ca */ /* 0x000fe200000e0000 */
[----:B0-----:R-:W-:Y:S01]  /*1ff80*/  FADD.FTZ R10, R2, R7 ;  /* 0x00000007020a7221 */ /* 0x001fe20000010000 */
[----:B------:R-:W-:Y:S01]  /*1ff90*/  R2UR UR7, R11 ;  /* 0x000000000b0772ca */ /* 0x000fe200000e0000 */
[----:B------:R-:W0:Y:S04]  /*1ffa0*/  SHFL.BFLY PT, R2, R9, 0x1, 0x1f ;  /* 0x0c201f0009027f89 */ /* 0x000e2800000e0000 */
[----:B------:R-:W1:Y:S01]  /*1ffb0*/  SHFL.BFLY PT, R5, R10, 0x1, 0x1f ;  /* 0x0c201f000a057f89 */ /* 0x000e6200000e0000 */
[----:B0-----:R-:W-:Y:S01]  /*1ffc0*/  FADD.FTZ R12, R9, R2 ;  /* 0x00000002090c7221 */ /* 0x001fe20000010000 */
[----:B------:R-:W-:-:S02]  /*1ffd0*/  IMAD.MOV.U32 R2, RZ, RZ, RZ ;  /* 0x000000ffff027224 */ /* 0x000fc400078e00ff */
[----:B-1----:R-:W-:Y:S02]  /*1ffe0*/  FADD.FTZ R13, R10, R5 ;  /* 0x000000050a0d7221 */ /* 0x002fe40000010000 */
[----:B------:R-:W-:Y:S01]  /*1fff0*/  FSETP.NE.FTZ.AND P1, PT, R12, RZ, PT ;  /* 0x000000ff0c00720b */ /* 0x000fe20003f35000 */
[----:B------:R-:W-:Y:S02]  /*20000*/  IMAD.MOV.U32 R5, RZ, RZ, RZ ;  /* 0x000000ffff057224 */ /* 0x000fe400078e00ff */
[----:B------:R-:W-:-:S10]  /*20010*/  FSETP.NE.FTZ.AND P2, PT, R13, RZ, PT ;  /* 0x000000ff0d00720b */ /* 0x000fd40003f55000 */
[----:B------:R-:W0:Y:S01]  /*20020*/  @P1 MUFU.LG2 R11, R12 ;  /* 0x0000000c000b1308 */ /* 0x000e220000000c00 */
[C---:B------:R-:W-:Y:S02]  /*20030*/  @P1 FMUL.FTZ R7, R0.reuse, 0.69314718246459960938 ;  /* 0x3f31721800071820 */ /* 0x040fe40000410000 */
[----:B------:R-:W-:-:S05]  /*20040*/  @P2 FMUL.FTZ R9, R0, 0.69314718246459960938 ;  /* 0x3f31721800092820 */ /* 0x000fca0000410000 */
        /* <DEDUP_REMOVED lines=13> */
.L_x_1832:
[----:B------:R-:W2:Y:S01]  /*20120*/  LDL.LU R3, [R1+0x50] ;  /* 0x0000500001037983 */ /* 0x000ea20000300800 */
[----:B------:R-:W-:Y:S02]  /*20130*/  VIADD R6, R6, 0x30860 ;  /* 0x0003086006067836 */ /* 0x000fe40000000000 */
[-C--:B------:R-:W-:Y:S01]  /*20140*/  FMUL.FTZ R124, R24, R5.reuse ;  /* 0x00000005187c7220 */ /* 0x080fe20000410000 */
[----:B------:R-:W-:Y:S02]  /*20150*/  VIADD R194, R194, 0x1 ;  /* 0x00000001c2c27836 */ /* 0x000fe40000000000 */
[-C--:B------:R-:W-:Y:S01]  /*20160*/  FMUL.FTZ R125, R25, R5.reuse ;  /* 0x00000005197d7220 */ /* 0x080fe20000410000 */
[-C--:B------:R-:W-:Y:S01]  /*20170*/  FMUL.FTZ R122, R28, R5.reuse ;  /* 0x000000051c7a7220 */ /* 0x080fe20000410000 */
[----:B------:R-:W-:Y:S01]  /*20180*/  PRMT R6, R205, 0x654, R6 ;  /* 0x00000654cd067816 */ /* 0x000fe20000000006 */
[-C--:B------:R-:W-:Y:S01]  /*20190*/  FMUL.FTZ R123, R29, R5.reuse ;  /* 0x000000051d7b7220 */ /* 0x080fe20000410000 */
[----:B------:R-:W-:Y:S01]  /*201a0*/  ISETP.NE.AND P1, PT, R194, 0x2, PT ;  /* 0x00000002c200780c */ /* 0x000fe20003f25270 */
[-C--:B------:R-:W-:Y:S01]  /*201b0*/  FMUL.FTZ R32, R32, R5.reuse ;  /* 0x0000000520207220 */ /* 0x080fe20000410000 */
[----:B------:R1:W-:Y:S01]  /*201c0*/  SYNCS.ARRIVE.TRANS64.RED.A1T0 RZ, [R6+URZ], RZ ;  /* 0x000000ff06ff79a7 */ /* 0x0003e2000810043f */
[-C--:B------:R-:W-:Y:S01]  /*201d0*/  FMUL.FTZ R33, R33, R5.reuse ;  /* 0x0000000521217220 */ /* 0x080fe20000410000 */
[----:B------:R-:W-:Y:S01]  /*201e0*/  SEL R0, RZ, 0x1, P1 ;  /* 0x00000001ff007807 */ /* 0x000fe20000800000 */
        /* <DEDUP_REMOVED lines=92> */
[----:B------:R-:W-:Y:S01]  /*207b0*/  SEL R194, R194, RZ, P1 ;  /* 0x000000ffc2c27207 */ /* 0x000fe20000800000 */
[----:B--2---:R-:W-:-:S05]  /*207c0*/  VIADD R3, R3, 0x1 ;  /* 0x0000000103037836 */ /* 0x004fca0000000000 */
[----:B------:R1:W-:Y:S02]  /*207d0*/  STL [R1+0x50], R3 ;  /* 0x0000500301007387 */ /* 0x0003e40000100800 */
.L_x_1685:
[----:B------:R-:W0:Y:S08]  /*207e0*/  S2UR UR4, SR_CgaCtaId ;  /* 0x00000000000479c3 */ /* 0x000e300000008800 */
[----:B------:R-:W-:Y:S01]  /*207f0*/  BAR.SYNC.DEFER_BLOCKING 0x5, 0x180 ;  /* 0x0146000000007b1d */ /* 0x000fe20000010000 */
[----:B------:R-:W-:-:S05]  /*20800*/  MOV R0, 0x400 ;  /* 0x0000040000007802 */ /* 0x000fca0000000f00 */
[----:B------:R-:W-:Y:S01]  /*20810*/  BSSY B0, `(.L_x_1833) ;  /* 0x00003d7000007945 */ /* 0x000fe20003800000 */
[----:B0-----:R-:W-:-:S05]  /*20820*/  IMAD.U32 R205, RZ, RZ, UR4 ;  /* 0x00000004ffcd7e24 */ /* 0x001fca000f8e00ff */
[----:B------:R-:W-:-:S05]  /*20830*/  LEA R17, R205, R0, 0x18 ;  /* 0x00000000cd117211 */ /* 0x000fca00078ec0ff */
[----:B------:R0:W2:Y:S01]  /*20840*/  LDS.128 R24, [R17+0x308d0] ;  /* 0x0308d00011187984 */ /* 0x0000a20000000c00 */
[----:B------:R-:W-:Y:S06]  /*20850*/  BAR.ARV 0x4, 0x180 ;  /* 0x0106000000007b1d */ /* 0x000fec0000002000 */
[----:B------:R-:W-:Y:S05]  /*20860*/  @P0 BRA `(.L_x_1834) ;  /* 0x0000002c00d80947 */ /* 0x000fea0003800000 */
[----:B------:R-:W3:Y:S01]  /*20870*/  LDL R4, [R1+0x64] ;  /* 0x0000640001047983 */ /* 0x000ee20000100800 */
[----:B------:R-:W4:Y:S01]  /*20880*/  S2R R0, SR_SWINHI ;  /* 0x0000000000007919 */ /* 0x000f220000002f00 */
[----:B-1----:R-:W-:Y:S01]  /*20890*/  F2FP.F16.F32.PACK_AB R6, R123, R122 ;  /* 0x0000007a7b06723e */ /* 0x002fe200000000ff */
[----:B------:R-:W-:Y:S01]  /*208a0*/  ULDC.64 UR4, c[0x0][0xc00] ;  /* 0x0003000000047ab9 */ /* 0x000fe20000000a00 */
[----:B------:R-:W-:Y:S01]  /*208b0*/  F2FP.F16.F32.PACK_AB R7, R121, R120 ;  /* 0x000000787907723e */ /* 0x000fe200000000ff */
[----:B------:R-:W2:Y:S01]  /*208c0*/  LDL.LU R144, [R1+0x48] ;  /* 0x0000480001907983 */ /* 0x000ea20000300800 */
[----:B------:R-:W-:-:S03]  /*208d0*/  ULDC.64 UR6, c[0x0][0xc08] ;  /* 0x0003020000067ab9 */ /* 0x000fc60000000a00 */
[----:B------:R-:W2:Y:S04]  /*208e0*/  LDL.LU R143, [R1+0x4c] ;  /* 0x00004c00018f7983 */ /* 0x000ea80000300800 */
[----:B------:R-:W2:Y:S04]  /*208f0*/  LDL R142, [R1+0x44] ;  /* 0x00004400018e7983 */ /* 0x000ea80000100800 */
[----:B------:R-:W2:Y:S04]  /*20900*/  LDL R141, [R1+0x38] ;  /* 0x00003800018d7983 */ /* 0x000ea80000100800 */
[----:B------:R-:W2:Y:S01]  /*20910*/  LDL R140, [R1+0x54] ;  /* 0x00005400018c7983 */ /* 0x000ea20000100800 */
[----:B------:R-:W-:-:S02]  /*20920*/  MOV R2, R17 ;  /* 0x0000001100027202 */ /* 0x000fc40000000f00 */
[----:B----4-:R-:W-:Y:S01]  /*20930*/  MOV R3, R0 ;  /* 0x0000000000037202 */ /* 0x010fe20000000f00 */
[----:B------:R-:W-:Y:S02]  /*20940*/  BAR.SYNC.DEFER_BLOCKING 0x1, 0x100 ;  /* 0x0044000000007b1d */ /* 0x000fe40000010000 */
[----:B---3--:R-:W-:-:S03]  /*20950*/  IMAD.WIDE R28, R4, 0x2, R2 ;  /* 0x00000002041c7825 */ /* 0x008fc600078e0202 */
[----:B------:R-:W-:-:S04]  /*20960*/  LOP3.LUT R5, R28, 0x380, RZ, 0xc0, !PT ;  /* 0x000003801c057812 */ /* 0x000fc800078ec0ff */
[----:B------:R-:W-:Y:S02]  /*20970*/  SHF.R.U64 R5, R5, 0x3, RZ ;  /* 0x0000000305057819 */ /* 0x000fe400000012ff */
[----:B------:R-:W-:Y:S02]  /*20980*/  IADD3 R11, P2, R28, 0x20, RZ ;  /* 0x000000201c0b7810 */ /* 0x000fe40007f5e0ff */
[----:B------:R-:W-:Y:S01]  /*20990*/  LOP3.LUT R4, R5, R28, RZ, 0x3c, !PT ;  /* 0x0000001c05047212 */ /* 0x000fe200078e3cff */
[----:B------:R-:W-:Y:S01]  /*209a0*/  IMAD.MOV.U32 R5, RZ, RZ, R29 ;  /* 0x000000ffff057224 */ /* 0x000fe200078e001d */
[----:B------:R-:W-:-:S04]  /*209b0*/  LOP3.LUT R10, R11, 0x380, RZ, 0xc0, !PT ;  /* 0x000003800b0a7812 */ /* 0x000fc800078ec0ff */
[----:B------:R-:W-:Y:S02]  /*209c0*/  MOV R0, R4 ;  /* 0x0000000400007202 */ /* 0x000fe40000000f00 */
[----:B------:R-:W-:Y:S02]  /*209d0*/  SHF.R.U64 R10, R10, 0x3, RZ ;  /* 0x000000030a0a7819 */ /* 0x000fe400000012ff */
[----:B------:R-:W-:Y:S02]  /*209e0*/  F2FP.F16.F32.PACK_AB R4, R125, R124 ;  /* 0x0000007c7d04723e */ /* 0x000fe400000000ff */
[----:B------:R-:W-:Y:S02]  /*209f0*/  F2FP.F16.F32.PACK_AB R5, R21, R20 ;  /* 0x000000141505723e */ /* 0x000fe400000000ff */
[C---:B------:R-:W-:Y:S02]  /*20a00*/  IADD3 R13, P1, R28.reuse, 0x40, RZ ;  /* 0x000000401c0d7810 */ /* 0x040fe40007f3e0ff */
[----:B------:R-:W-:-:S02]  /*20a10*/  IADD3 R15, P6, R28, 0x60, RZ ;  /* 0x000000601c0f7810 */ /* 0x000fc40007fde0ff */
[----:B------:R-:W-:Y:S01]  /*20a20*/  IADD3 R30, P5, R28, 0x4000, RZ ;  /* 0x000040001c1e7810 */ /* 0x000fe20007fbe0ff */
[----:B------:R1:W-:Y:S01]  /*20a30*/  STSM.16.M88.4 [R0], R4 ;  /* 0x0000000400007844 */ /* 0x0003e20000000200 */
[----:B------:R-:W-:Y:S01]  /*20a40*/  LOP3.LUT R10, R10, R11, RZ, 0x3c, !PT ;  /* 0x0000000b0a0a7212 */ /* 0x000fe200078e3cff */
[----:B------:R-:W-:Y:S01]  /*20a50*/  IMAD.X R11, RZ, RZ, R29, P2 ;  /* 0x000000ffff0b7224 */ /* 0x000fe200010e061d */
[----:B------:R-:W-:Y:S02]  /*20a60*/  LOP3.LUT R12, R13, 0x380, RZ, 0xc0, !PT ;  /* 0x000003800d0c7812 */ /* 0x000fe400078ec0ff */
[----:B------:R-:W-:Y:S02]  /*20a70*/  LOP3.LUT R14, R15, 0x380, RZ, 0xc0, !PT ;  /* 0x000003800f0e7812 */ /* 0x000fe400078ec0ff */
[----:B------:R-:W-:Y:S02]  /*20a80*/  LOP3.LUT R31, R30, 0x380, RZ, 0xc0, !PT ;  /* 0x000003801e1f7812 */ /* 0x000fe400078ec0ff */
[----:B------:R-:W-:-:S02]  /*20a90*/  IADD3 R8, P3, R28, 0x4060, RZ ;  /* 0x000040601c087810 */ /* 0x000fc40007f7e0ff */
[----:B------:R-:W-:Y:S02]  /*20aa0*/  SHF.R.U64 R12, R12, 0x3, RZ ;  /* 0x000000030c0c7819 */ /* 0x000fe400000012ff */
[----:B-1----:R-:W-:Y:S02]  /*20ab0*/  IADD3 R4, P2, R28, 0x8000, RZ ;  /* 0x000080001c047810 */ /* 0x002fe40007f5e0ff */
[----:B------:R-:W-:Y:S02]  /*20ac0*/  SHF.R.U64 R14, R14, 0x3, RZ ;  /* 0x000000030e0e7819 */ /* 0x000fe400000012ff */
[----:B------:R-:W-:Y:S02]  /*20ad0*/  LOP3.LUT R5, R4, 0x380, RZ, 0xc0, !PT ;  /* 0x0000038004057812 */ /* 0x000fe400078ec0ff */
[----:B------:R-:W-:Y:S02]  /*20ae0*/  SHF.R.U64 R31, R31, 0x3, RZ ;  /* 0x000000031f1f7819 */ /* 0x000fe400000012ff */
[----:B------:R-:W-:-:S02]  /*20af0*/  LOP3.LUT R9, R8, 0x380, RZ, 0xc0, !PT ;  /* 0x0000038008097812 */ /* 0x000fc400078ec0ff */
[----:B-----5:R-:W-:Y:S02]  /*20b00*/  IADD3 R134, P0, R28, 0x4020, RZ ;  /* 0x000040201c867810 */ /* 0x020fe40007f1e0ff */
[----:B------:R-:W-:Y:S01]  /*20b10*/  LOP3.LUT R12, R12, R13, RZ, 0x3c, !PT ;  /* 0x0000000d0c0c7212 */ /* 0x000fe200078e3cff */
[--C-:B------:R-:W-:Y:S01]  /*20b20*/  IMAD.X R13, RZ, RZ, R29.reuse, P1 ;  /* 0x000000ffff0d7224 */ /* 0x100fe200008e061d */
[----:B------:R-:W-:Y:S01]  /*20b30*/  LOP3.LUT R14, R14, R15, RZ, 0x3c, !PT ;  /* 0x0000000f0e0e7212 */ /* 0x000fe200078e3cff */
[----:B------:R-:W-:Y:S01]  /*20b40*/  IMAD.X R15, RZ, RZ, R29, P6 ;  /* 0x000000ffff0f7224 */ /* 0x000fe200030e061d */
[----:B------:R-:W-:Y:S02]  /*20b50*/  IADD3 R136, P4, R28, 0x4040, RZ ;  /* 0x000040401c887810 */ /* 0x000fe40007f9e0ff */
[----:B------:R-:W-:Y:S02]  /*20b60*/  SHF.R.U64 R5, R5, 0x3, RZ ;  /* 0x0000000305057819 */ /* 0x000fe400000012ff */
[----:B------:R-:W-:-:S02]  /*20b70*/  LOP3.LUT R30, R31, R30, RZ, 0x3c, !PT ;  /* 0x0000001e1f1e7212 */ /* 0x000fc400078e3cff */
[----:B------:R-:W-:Y:S02]  /*20b80*/  SHF.R.U64 R9, R9, 0x3, RZ ;  /* 0x0000000309097819 */ /* 0x000fe400000012ff */
[----:B------:R-:W-:Y:S02]  /*20b90*/  IADD3.X R31, RZ, R29, RZ, P5, !PT ;  /* 0x0000001dff1f7210 */ /* 0x000fe40002ffe4ff */
[----:B------:R-:W-:Y:S02]  /*20ba0*/  LOP3.LUT R135, R134, 0x380, RZ, 0xc0, !PT ;  /* 0x0000038086877812 */ /* 0x000fe400078ec0ff */
[C---:B------:R-:W-:Y:S02]  /*20bb0*/  IADD3 R130, P1, R28.reuse, 0x8020, RZ ;  /* 0x000080201c827810 */ /* 0x040fe40007f3e0ff */
[C---:B------:R-:W-:Y:S02]  /*20bc0*/  IADD3 R132, P6, R28.reuse, 0x8040, RZ ;  /* 0x000080401c847810 */ /* 0x040fe40007fde0ff */
[----:B------:R-:W-:-:S02]  /*20bd0*/  IADD3 R128, P5, R28, 0x8060, RZ ;  /* 0x000080601c807810 */ /* 0x000fc40007fbe0ff */
[----:B------:R-:W-:Y:S02]  /*20be0*/  LOP3.LUT R137, R136, 0x380, RZ, 0xc0, !PT ;  /* 0x0000038088897812 */ /* 0x000fe400078ec0ff */
[----:B------:R-:W-:Y:S01]  /*20bf0*/  LOP3.LUT R4, R5, R4, RZ, 0x3c, !PT ;  /* 0x0000000405047212 */ /* 0x000fe200078e3cff */
[--C-:B------:R-:W-:Y:S01]  /*20c00*/  IMAD.X R5, RZ, RZ, R29.reuse, P2 ;  /* 0x000000ffff057224 */ /* 0x100fe200010e061d */
[----:B------:R-:W-:Y:S01]  /*20c10*/  LOP3.LUT R8, R9, R8, RZ, 0x3c, !PT ;  /* 0x0000000809087212 */ /* 0x000fe200078e3cff */
[----:B------:R-:W-:Y:S01]  /*20c20*/  IMAD.X R9, RZ, RZ, R29, P3 ;  /* 0x000000ffff097224 */ /* 0x000fe200018e061d */
[----:B------:R-:W-:Y:S02]  /*20c30*/  MOV R28, R12 ;  /* 0x0000000c001c7202 */ /* 0x000fe40000000f00 */
[----:B------:R-:W-:Y:S02]  /*20c40*/  MOV R139, R14 ;  /* 0x0000000e008b7202 */ /* 0x000fe40000000f00 */
[----:B------:R-:W-:-:S02]  /*20c50*/  SHF.R.U64 R135, R135, 0x3, RZ ;  /* 0x0000000387877819 */ /* 0x000fc400000012ff */
[----:B------:R-:W-:Y:S02]  /*20c60*/  LOP3.LUT R131, R130, 0x380, RZ, 0xc0, !PT ;  /* 0x0000038082837812 */ /* 0x000fe400078ec0ff */
[----:B------:R-:W-:Y:S02]  /*20c70*/  LOP3.LUT R133, R132, 0x380, RZ, 0xc0, !PT ;  /* 0x0000038084857812 */ /* 0x000fe400078ec0ff */
[----:B------:R-:W-:Y:S02]  /*20c80*/  LOP3.LUT R129, R128, 0x380, RZ, 0xc0, !PT ;  /* 0x0000038080817812 */ /* 0x000fe400078ec0ff */
[----:B------:R-:W-:Y:S02]  /*20c90*/  MOV R10, R10 ;  /* 0x0000000a000a7202 */ /* 0x000fe40000000f00 */
[----:B------:R-:W-:Y:S02]  /*20ca0*/  F2FP.F16.F32.PACK_AB R12, R33, R32 ;  /* 0x00000020210c723e */ /* 0x000fe400000000ff */
[----:B------:R-:W-:-:S02]  /*20cb0*/  F2FP.F16.F32.PACK_AB R13, R35, R34 ;  /* 0x00000022230d723e */ /* 0x000fc400000000ff */
[----:B------:R-:W-:Y:S02]  /*20cc0*/  F2FP.F16.F32.PACK_AB R14, R37, R36 ;  /* 0x00000024250e723e */ /* 0x000fe400000000ff */
[----:B------:R-:W-:Y:S02]  /*20cd0*/  F2FP.F16.F32.PACK_AB R15, R39, R38 ;  /* 0x00000026270f723e */ /* 0x000fe400000000ff */
[----:B------:R-:W-:Y:S02]  /*20ce0*/  SHF.R.U64 R137, R137, 0x3, RZ ;  /* 0x0000000389897819 */ /* 0x000fe400000012ff */
[----:B--2---:R-:W-:Y:S01]  /*20cf0*/  MOV R24, R4 ;  /* 0x0000000400187202 */ /* 0x004fe20000000f00 */
[----:B------:R1:W-:Y:S01]  /*20d00*/  STSM.16.M88.4 [R10], R12 ;  /* 0x0000000c0a007844 */ /* 0x0003e20000000200 */
[----:B------:R-:W-:Y:S01]  /*20d10*/  LOP3.LUT R134, R135, R134, RZ, 0x3c, !PT ;  /* 0x0000008687867212 */ /* 0x000fe200078e3cff */
[----:B------:R-:W-:Y:S01]  /*20d20*/  IMAD.X R135, RZ, RZ, R29, P0 ;  /* 0x000000ffff877224 */ /* 0x000fe200000e061d */
[----:B------:R-:W-:-:S02]  /*20d30*/  SHF.R.U64 R131, R131, 0x3, RZ ;  /* 0x0000000383837819 */ /* 0x000fc400000012ff */
[----:B------:R-:W-:Y:S02]  /*20d40*/  SHF.R.U64 R133, R133, 0x3, RZ ;  /* 0x0000000385857819 */ /* 0x000fe400000012ff */
[----:B------:R-:W-:Y:S02]  /*20d50*/  SHF.R.U64 R129, R129, 0x3, RZ ;  /* 0x0000000381817819 */ /* 0x000fe400000012ff */
[----:B------:R-:W-:Y:S02]  /*20d60*/  F2FP.F16.F32.PACK_AB R4, R41, R40 ;  /* 0x000000282904723e */ /* 0x000fe400000000ff */
[----:B------:R-:W-:Y:S02]  /*20d70*/  F2FP.F16.F32.PACK_AB R5, R43, R42 ;  /* 0x0000002a2b05723e */ /* 0x000fe400000000ff */
[----:B------:R-:W-:Y:S02]  /*20d80*/  F2FP.F16.F32.PACK_AB R6, R45, R44 ;  /* 0x0000002c2d06723e */ /* 0x000fe400000000ff */
[----:B------:R-:W-:-:S02]  /*20d90*/  F2FP.F16.F32.PACK_AB R7, R47, R46 ;  /* 0x0000002e2f07723e */ /* 0x000fc400000000ff */
[----:B------:R-:W-:Y:S01]  /*20da0*/  LOP3.LUT R136, R137, R136, RZ, 0x3c, !PT ;  /* 0x0000008889887212 */ /* 0x000fe200078e3cff */
[--C-:B------:R-:W-:Y:S01]  /*20db0*/  IMAD.X R137, RZ, RZ, R29.reuse, P4 ;  /* 0x000000ffff897224 */ /* 0x100fe200020e061d */
[----:B------:R-:W-:Y:S02]  /*20dc0*/  MOV R0, R8 ;  /* 0x0000000800007202 */ /* 0x000fe40000000f00 */
[----:B------:R-:W-:Y:S02]  /*20dd0*/  F2FP.F16.F32.PACK_AB R8, R49, R48 ;  /* 0x000000303108723e */ /* 0x000fe400000000ff */
[----:B------:R-:W-:Y:S02]  /*20de0*/  F2FP.F16.F32.PACK_AB R9, R51, R50 ;  /* 0x000000323309723e */ /* 0x000fe400000000ff */
[----:B-1----:R-:W-:Y:S02]  /*20df0*/  F2FP.F16.F32.PACK_AB R10, R53, R52 ;  /* 0x00000034350a723e */ /* 0x002fe400000000ff */
[----:B------:R-:W-:Y:S01]  /*20e00*/  F2FP.F16.F32.PACK_AB R11, R55, R54 ;  /* 0x00000036370b723e */ /* 0x000fe200000000ff */
[----:B------:R1:W-:Y:S01]  /*20e10*/  STSM.16.M88.4 [R28], R4 ;  /* 0x000000041c007844 */ /* 0x0003e20000000200 */
[----:B------:R-:W-:Y:S01]  /*20e20*/  LOP3.LUT R130, R131, R130, RZ, 0x3c, !PT ;  /* 0x0000008283827212 */ /* 0x000fe200078e3cff */
[--C-:B------:R-:W-:Y:S01]  /*20e30*/  IMAD.X R131, RZ, RZ, R29.reuse, P1 ;  /* 0x000000ffff837224 */ /* 0x100fe200008e061d */
[----:B------:R-:W-:Y:S01]  /*20e40*/  LOP3.LUT R132, R133, R132, RZ, 0x3c, !PT ;  /* 0x0000008485847212 */ /* 0x000fe200078e3cff */
[--C-:B------:R-:W-:Y:S01]  /*20e50*/  IMAD.X R133, RZ, RZ, R29.reuse, P6 ;  /* 0x000000ffff857224 */ /* 0x100fe200030e061d */
[----:B------:R-:W-:Y:S01]  /*20e60*/  LOP3.LUT R128, R129, R128, RZ, 0x3c, !PT ;  /* 0x0000008081807212 */ /* 0x000fe200078e3cff */
[----:B------:R-:W-:Y:S01]  /*20e70*/  IMAD.X R129, RZ, RZ, R29, P5 ;  /* 0x000000ffff817224 */ /* 0x000fe200028e061d */
[----:B------:R-:W-:-:S02]  /*20e80*/  MOV R138, R30 ;  /* 0x0000001e008a7202 */ /* 0x000fc40000000f00 */
[----:B------:R-:W-:Y:S02]  /*20e90*/  F2FP.F16.F32.PACK_AB R12, R57, R56 ;  /* 0x00000038390c723e */ /* 0x000fe400000000ff */
[----:B------:R-:W-:Y:S02]  /*20ea0*/  F2FP.F16.F32.PACK_AB R13, R59, R58 ;  /* 0x0000003a3b0d723e */ /* 0x000fe400000000ff */
[----:B------:R-:W-:Y:S02]  /*20eb0*/  F2FP.F16.F32.PACK_AB R14, R61, R60 ;  /* 0x0000003c3d0e723e */ /* 0x000fe400000000ff */
[----:B------:R-:W-:Y:S01]  /*20ec0*/  F2FP.F16.F32.PACK_AB R15, R63, R62 ;  /* 0x0000003e3f0f723e */ /* 0x000fe200000000ff */
[----:B------:R2:W-:Y:S01]  /*20ed0*/  STSM.16.M88.4 [R139], R8 ;  /* 0x000000088b007844 */ /* 0x0005e20000000200 */
[----:B------:R-:W-:Y:S02]  /*20ee0*/  MOV R134, R134 ;  /* 0x0000008600867202 */ /* 0x000fe40000000f00 */
[----:B-1----:R-:W-:-:S02]  /*20ef0*/  F2FP.F16.F32.PACK_AB R28, R65, R64 ;  /* 0x00000040411c723e */ /* 0x002fc400000000ff */
[----:B------:R-:W-:Y:S02]  /*20f00*/  F2FP.F16.F32.PACK_AB R29, R67, R66 ;  /* 0x00000042431d723e */ /* 0x000fe400000000ff */
[----:B------:R-:W-:Y:S02]  /*20f10*/  F2FP.F16.F32.PACK_AB R30, R69, R68 ;  /* 0x00000044451e723e */ /* 0x000fe400000000ff */
[----:B------:R-:W-:Y:S02]  /*20f20*/  F2FP.F16.F32.PACK_AB R31, R71, R70 ;  /* 0x00000046471f723e */ /* 0x000fe400000000ff */
[----:B------:R-:W-:Y:S02]  /*20f30*/  MOV R136, R136 ;  /* 0x0000008800887202 */ /* 0x000fe40000000f00 */
[----:B------:R-:W-:Y:S02]  /*20f40*/  F2FP.F16.F32.PACK_AB R4, R73, R72 ;  /* 0x000000484904723e */ /* 0x000fe400000000ff */
[----:B------:R-:W-:-:S02]  /*20f50*/  F2FP.F16.F32.PACK_AB R5, R75, R74 ;  /* 0x0000004a4b05723e */ /* 0x000fc400000000ff */
[----:B------:R-:W-:Y:S02]  /*20f60*/  F2FP.F16.F32.PACK_AB R6, R77, R76 ;  /* 0x0000004c4d06723e */ /* 0x000fe400000000ff */
[----:B------:R-:W-:Y:S02]  /*20f70*/  F2FP.F16.F32.PACK_AB R7, R79, R78 ;  /* 0x0000004e4f07723e */ /* 0x000fe400000000ff */
[----:B--2---:R-:W-:Y:S02]  /*20f80*/  F2FP.F16.F32.PACK_AB R8, R81, R80 ;  /* 0x000000505108723e */ /* 0x004fe400000000ff */
[----:B------:R-:W-:Y:S02]  /*20f90*/  F2FP.F16.F32.PACK_AB R9, R83, R82 ;  /* 0x000000525309723e */ /* 0x000fe400000000ff */
[----:B------:R-:W-:Y:S02]  /*20fa0*/  F2FP.F16.F32.PACK_AB R10, R85, R84 ;  /* 0x00000054550a723e */ /* 0x000fe400000000ff */
[----:B------:R-:W-:Y:S01]  /*20fb0*/  F2FP.F16.F32.PACK_AB R11, R87, R86 ;  /* 0x00000056570b723e */ /* 0x000fe200000000ff */
[----:B------:R1:W-:Y:S01]  /*20fc0*/  STSM.16.M88.4 [R138], R12 ;  /* 0x0000000c8a007844 */ /* 0x0003e20000000200 */
[----:B------:R-:W-:-:S03]  /*20fd0*/  MOV R130, R130 ;  /* 0x0000008200827202 */ /* 0x000fc60000000f00 */
[----:B------:R2:W-:Y:S01]  /*20fe0*/  STSM.16.M88.4 [R134], R28 ;  /* 0x0000001c86007844 */ /* 0x0005e20000000200 */
[----:B------:R-:W-:-:S03]  /*20ff0*/  MOV R132, R132 ;  /* 0x0000008400847202 */ /* 0x000fc60000000f00 */
[----:B------:R3:W-:Y:S01]  /*21000*/  STSM.16.M88.4 [R136], R4 ;  /* 0x0000000488007844 */ /* 0x0007e20000000200 */
[----:B------:R-:W-:-:S03]  /*21010*/  MOV R128, R128 ;  /* 0x0000008000807202 */ /* 0x000fc60000000f00 */
[----:B------:R4:W-:Y:S01]  /*21020*/  STSM.16.M88.4 [R0], R8 ;  /* 0x0000000800007844 */ /* 0x0009e20000000200 */
[----:B-1----:R-:W-:Y:S02]  /*21030*/  F2FP.F16.F32.PACK_AB R12, R89, R88 ;  /* 0x00000058590c723e */ /* 0x002fe400000000ff */
[----:B------:R-:W-:Y:S02]  /*21040*/  F2FP.F16.F32.PACK_AB R13, R91, R90 ;  /* 0x0000005a5b0d723e */ /* 0x000fe400000000ff */
[----:B------:R-:W-:Y:S01]  /*21050*/  F2FP.F16.F32.PACK_AB R14, R93, R92 ;  /* 0x0000005c5d0e723e */ /* 0x000fe200000000ff */
[----:B--2---:R-:W1:Y:S01]  /*21060*/  LDC.64 R134, c[0x0][0xc00] ;  /* 0x00030000ff867b82 */ /* 0x004e620000000a00 */
[----:B------:R-:W-:Y:S02]  /*21070*/  F2FP.F16.F32.PACK_AB R15, R95, R94 ;  /* 0x0000005e5f0f723e */ /* 0x000fe400000000ff */
[----:B------:R-:W-:Y:S02]  /*21080*/  F2FP.F16.F32.PACK_AB R28, R97, R96 ;  /* 0x00000060611c723e */ /* 0x000fe400000000ff */
[----:B------:R-:W-:-:S02]  /*21090*/  F2FP.F16.F32.PACK_AB R29, R99, R98 ;  /* 0x00000062631d723e */ /* 0x000fc400000000ff */
[----:B------:R-:W-:Y:S02]  /*210a0*/  F2FP.F16.F32.PACK_AB R30, R101, R100 ;  /* 0x00000064651e723e */ /* 0x000fe400000000ff */
[----:B------:R-:W-:Y:S02]  /*210b0*/  F2FP.F16.F32.PACK_AB R31, R103, R102 ;  /* 0x00000066671f723e */ /* 0x000fe400000000ff */
[----:B---3--:R-:W-:Y:S02]  /*210c0*/  F2FP.F16.F32.PACK_AB R4, R105, R104 ;  /* 0x000000686904723e */ /* 0x008fe400000000ff */
[----:B------:R-:W-:Y:S02]  /*210d0*/  F2FP.F16.F32.PACK_AB R5, R107, R106 ;  /* 0x0000006a6b05723e */ /* 0x000fe400000000ff */
[----:B------:R-:W-:Y:S02]  /*210e0*/  F2FP.F16.F32.PACK_AB R6, R109, R108 ;  /* 0x0000006c6d06723e */ /* 0x000fe400000000ff */
[----:B------:R-:W-:-:S02]  /*210f0*/  F2FP.F16.F32.PACK_AB R7, R111, R110 ;  /* 0x0000006e6f07723e */ /* 0x000fc400000000ff */
[----:B----4-:R-:W-:Y:S02]  /*21100*/  F2FP.F16.F32.PACK_AB R8, R113, R112 ;  /* 0x000000707108723e */ /* 0x010fe400000000ff */
[----:B------:R-:W-:Y:S02]  /*21110*/  F2FP.F16.F32.PACK_AB R9, R115, R114 ;  /* 0x000000727309723e */ /* 0x000fe400000000ff */
[----:B------:R-:W-:Y:S02]  /*21120*/  F2FP.F16.F32.PACK_AB R10, R117, R116 ;  /* 0x00000074750a723e */ /* 0x000fe400000000ff */
[----:B------:R-:W-:Y:S01]  /*21130*/  F2FP.F16.F32.PACK_AB R11, R119, R118 ;  /* 0x00000076770b723e */ /* 0x000fe200000000ff */
[----:B------:R1:W-:Y:S04]  /*21140*/  STSM.16.M88.4 [R24], R12 ;  /* 0x0000000c18007844 */ /* 0x0003e80000000200 */
[----:B------:R2:W-:Y:S04]  /*21150*/  STSM.16.M88.4 [R130], R28 ;  /* 0x0000001c82007844 */ /* 0x0005e80000000200 */
[----:B------:R3:W-:Y:S04]  /*21160*/  STSM.16.M88.4 [R132], R4 ;  /* 0x0000000484007844 */ /* 0x0007e80000000200 */
[----:B------:R4:W-:Y:S01]  /*21170*/  STSM.16.M88.4 [R128], R8 ;  /* 0x0000000880007844 */ /* 0x0009e20000000200 */
[----:B------:R-:W-:Y:S01]  /*21180*/  ISETP.NE.U32.AND P0, PT, RZ, UR4, PT ;  /* 0x00000004ff007c0c */ /* 0x000fe2000bf05070 */
[----:B------:R-:W-:-:S02]  /*21190*/  IMAD.MOV.U32 R0, RZ, RZ, RZ ;  /* 0x000000ffff007224 */ /* 0x000fc400078e00ff */
[----:B-1----:R-:W-:Y:S01]  /*211a0*/  IMAD.WIDE R12, R143, 0x4, R134 ;  /* 0x000000048f0c7825 */ /* 0x002fe200078e0286 */
[----:B------:R-:W-:Y:S01]  /*211b0*/  BAR.SYNC.DEFER_BLOCKING 0x1, 0x100 ;  /* 0x0044000000007b1d */ /* 0x000fe20000010000 */
[----:B------:R-:W-:Y:S02]  /*211c0*/  ISETP.NE.AND.EX P0, PT, RZ, UR5, PT, P0 ;  /* 0x00000005ff007c0c */ /* 0x000fe4000bf05300 */
[----:B------:R-:W-:Y:S02]  /*211d0*/  ISETP.NE.U32.AND P1, PT, RZ, UR6, PT ;  /* 0x00000006ff007c0c */ /* 0x000fe4000bf25070 */
[----:B------:R-:W-:-:S03]  /*211e0*/  ISETP.NE.AND P2, PT, R144, RZ, PT ;  /* 0x000000ff9000720c */ /* 0x000fc60003f45270 */
[----:B--2---:R-:W1:Y:S08]  /*211f0*/  LDC R130, c[0x0][0xbe8] ;  /* 0x0002fa00ff827b82 */ /* 0x004e700000000800 */
[----:B------:R-:W2:Y:S01]  /*21200*/  LDC.64 R14, c[0x0][0xba8] ;  /* 0x0002ea00ff0e7b82 */ /* 0x000ea20000000a00 */
[----:B------:R-:W2:Y:S01]  /*21210*/  @P0 LDG.E R0, desc[UR60][R12.64] ;  /* 0x0000003c0c000981 */ /* 0x000ea2000c1e1900 */
[----:B------:R-:W-:Y:S01]  /*21220*/  ISETP.NE.AND.EX P1, PT, RZ, UR7, PT, P1 ;  /* 0x00000007ff007c0c */ /* 0x000fe2000bf25310 */
[----:B------:R-:W-:-:S02]  /*21230*/  ULDC UR6, c[0x0][0xa88] ;  /* 0x0002a20000067ab9 */ /* 0x000fc40000000800 */
[----:B------:R-:W-:Y:S01]  /*21240*/  MOV R129, UR6 ;  /* 0x0000000600817c02 */ /* 0x000fe20008000f00 */
[----:B------:R-:W-:Y:S02]  /*21250*/  ULDC UR6, c[0x0][0xad4] ;  /* 0x0002b50000067ab9 */ /* 0x000fe40000000800 */
[----:B---3--:R-:W-:Y:S01]  /*21260*/  SEL R6, R144, UR6, P2 ;  /* 0x0000000690067c07 */ /* 0x008fe20009000000 */
[----:B------:R-:W-:-:S03]  /*21270*/  IMAD.MOV.U32 R132, RZ, RZ, 0x9b8 ;  /* 0x000009b8ff847424 */ /* 0x000fc600078e00ff */
[----:B------:R-:W-:-:S03]  /*21280*/  ISETP.GT.AND P3, PT, R6, 0x1, PT ;  /* 0x000000010600780c */ /* 0x000fc60003f64270 */
[----:B------:R-:W3:Y:S01]  /*21290*/  @P1 LDC.64 R4, c[0x0][0xc08] ;  /* 0x00030200ff041b82 */ /* 0x000ee20000000a00 */
[----:B------:R-:W-:-:S07]  /*212a0*/  SEL R132, R132, 0x978, P3 ;  /* 0x0000097884847807 */ /* 0x000fce0001800000 */
[----:B------:R-:W0:Y:S08]  /*212b0*/  LDC.64 R6, c[0x0][R132+0x220] ;  /* 0x0000880084067b82 */ /* 0x000e300000000a00 */
[----:B----4-:R-:W4:Y:S01]  /*212c0*/  LDC.64 R8, c[0x0][R132+0x218] ;  /* 0x0000860084087b82 */ /* 0x010f220000000a00 */
[----:B-1----:R-:W-:-:S07]  /*212d0*/  ISETP.NE.AND P4, PT, R130, 0x1, PT ;  /* 0x000000018200780c */ /* 0x002fce0003f85270 */
[----:B------:R-:W1:Y:S01]  /*212e0*/  LDC.64 R10, c[0x0][R132+0x228] ;  /* 0x00008a00840a7b82 */ /* 0x000e620000000a00 */
[----:B---3--:R-:W-:-:S05]  /*212f0*/  @P1 IMAD.WIDE R4, R143, 0x4, R4 ;  /* 0x000000048f041825 */ /* 0x008fca00078e0204 */
[----:B------:R3:W5:Y:S02]  /*21300*/  @P1 LDG.E R129, desc[UR60][R4.64] ;  /* 0x0000003c04811981 */ /* 0x000764000c1e1900 */
[----:B------:R-:W4:Y:S08]  /*21310*/  @P4 LDC R30, c[0x0][0xbec] ;  /* 0x0002fb00ff1e4b82 */ /* 0x000f300000000800 */
[----:B---3--:R-:W3:Y:S01]  /*21320*/  LDC.64 R4, c[0x0][R132+0x210] ;  /* 0x0000840084047b82 */ /* 0x008ee20000000a00 */
[----:B------:R-:W-:-:S07]  /*21330*/  ISETP.NE.U32.AND P2, PT, RZ, UR4, PT ;  /* 0x00000004ff007c0c */ /* 0x000fce000bf45070 */
[----:B------:R-:W1:Y:S01]  /*21340*/  @P4 LDC R29, c[0x0][0xbf0] ;  /* 0x0002fc00ff1d4b82 */ /* 0x000e620000000800 */
[----:B------:R-:W-:Y:S02]  /*21350*/  ISETP.NE.AND.EX P2, PT, RZ, UR5, PT, P2 ;  /* 0x00000005ff007c0c */ /* 0x000fe4000bf45320 */
[----:B------:R-:W-:Y:S02]  /*21360*/  SHF.R.S32.HI R28, RZ, 0x1f, R143 ;  /* 0x0000001fff1c7819 */ /* 0x000fe4000001148f */
[----:B------:R-:W-:Y:S02]  /*21370*/  SEL R24, R143, RZ, !P2 ;  /* 0x000000ff8f187207 */ /* 0x000fe40005000000 */
[----:B------:R-:W-:Y:S01]  /*21380*/  SEL R31, R28, RZ, !P2 ;  /* 0x000000ff1c1f7207 */ /* 0x000fe20005000000 */
[----:B------:R-:W-:Y:S01]  /*21390*/  IMAD.IADD R28, R142, 0x1, R141 ;  /* 0x000000018e1c7824 */ /* 0x000fe200078e028d */
[----:B--2---:R-:W2:Y:S01]  /*213a0*/  @!P3 LDC R14, c[0x0][0xb50] ;  /* 0x0002d400ff0ebb82 */ /* 0x004ea20000000800 */
[----:B0-----:R-:W-:Y:S01]  /*213b0*/  IMAD R7, R7, R24, RZ ;  /* 0x0000001807077224 */ /* 0x001fe200078e02ff */
[----:B------:R-:W-:Y:S01]  /*213c0*/  SEL R131, R140, RZ, P3 ;  /* 0x000000ff8c837207 */ /* 0x000fe20001800000 */
[----:B----4-:R-:W-:-:S04]  /*213d0*/  @P4 IMAD.HI.U32 R30, R28, R30, RZ ;  /* 0x0000001e1c1e4227 */ /* 0x010fc800078e00ff */
[C---:B------:R-:W-:Y:S01]  /*213e0*/  IMAD R31, R6.reuse, R31, R7 ;  /* 0x0000001f061f7224 */ /* 0x040fe200078e0207 */
[----:B------:R-:W0:Y:S01]  /*213f0*/  @!P3 LDC R15, c[0x0][0xb54] ;  /* 0x0002d500ff0fbb82 */ /* 0x000e220000000800 */
[----:B------:R-:W-:-:S04]  /*21400*/  IMAD.WIDE.U32 R6, R6, R24, RZ ;  /* 0x0000001806067225 */ /* 0x000fc800078e00ff */
[-C--:B------:R-:W-:Y:S02]  /*21410*/  IMAD R128, R9, R202.reuse, RZ ;  /* 0x000000ca09807224 */ /* 0x080fe400078e02ff */
[----:B------:R-:W-:-:S04]  /*21420*/  IMAD.WIDE.U32 R8, R8, R202, RZ ;  /* 0x000000ca08087225 */ /* 0x000fc800078e00ff */
[----:B------:R-:W-:Y:S02]  /*21430*/  IMAD.IADD R31, R7, 0x1, R31 ;  /* 0x00000001071f7824 */ /* 0x000fe400078e021f */
[----:B------:R-:W-:Y:S01]  /*21440*/  IMAD.MOV.U32 R7, RZ, RZ, R28 ;  /* 0x000000ffff077224 */ /* 0x000fe200078e001c */
[----:B-1----:R-:W-:Y:S01]  /*21450*/  @P4 SHF.R.U32.HI R7, RZ, R29, R30 ;  /* 0x0000001dff074219 */ /* 0x002fe2000001161e */
[----:B------:R-:W-:Y:S02]  /*21460*/  IMAD.IADD R9, R9, 0x1, R128 ;  /* 0x0000000109097824 */ /* 0x000fe400078e0280 */
[-C--:B------:R-:W-:Y:S02]  /*21470*/  IMAD R133, R11, R131.reuse, RZ ;  /* 0x000000830b857224 */ /* 0x080fe400078e02ff */
[----:B------:R-:W-:-:S04]  /*21480*/  IMAD.WIDE.U32 R10, R10, R131, RZ ;  /* 0x000000830a0a7225 */ /* 0x000fc800078e00ff */
[----:B------:R-:W-:Y:S02]  /*21490*/  IMAD.MOV R29, RZ, RZ, -R7 ;  /* 0x000000ffff1d7224 */ /* 0x000fe400078e0a07 */
[----:B------:R-:W-:Y:S01]  /*214a0*/  IMAD.IADD R133, R11, 0x1, R133 ;  /* 0x000000010b857824 */ /* 0x000fe200078e0285 */
[--C-:B------:R-:W-:Y:S02]  /*214b0*/  IADD3 R6, P2, P5, R6, R8, R0.reuse ;  /* 0x0000000806067210 */ /* 0x100fe40007d5e000 */
[----:B------:R-:W-:-:S04]  /*214c0*/  SHF.R.S32.HI R128, RZ, 0x1f, R0 ;  /* 0x0000001fff807819 */ /* 0x000fc80000011400 */
[----:B------:R-:W-:Y:S02]  /*214d0*/  IADD3.X R9, R31, R9, R128, P2, P5 ;  /* 0x000000091f097210 */ /* 0x000fe400017ea480 */
[----:B------:R-:W-:Y:S02]  /*214e0*/  IADD3 R10, P2, P5, R7, R6, R10 ;  /* 0x00000006070a7210 */ /* 0x000fe40007d5e00a */
[----:B------:R-:W-:Y:S01]  /*214f0*/  SHF.R.S32.HI R6, RZ, 0x1f, R7 ;  /* 0x0000001fff067819 */ /* 0x000fe20000011407 */
[----:B------:R-:W-:-:S03]  /*21500*/  IMAD R7, R130, R29, R28 ;  /* 0x0000001d82077224 */ /* 0x000fc600078e021c */
[----:B------:R-:W-:Y:S01]  /*21510*/  IADD3.X R11, R6, R9, R133, P2, P5 ;  /* 0x00000009060b7210 */ /* 0x000fe200017ea485 */
[-C--:B---3--:R-:W-:Y:S01]  /*21520*/  IMAD R5, R5, R7.reuse, RZ ;  /* 0x0000000705057224 */ /* 0x088fe200078e02ff */
[----:B------:R-:W-:Y:S01]  /*21530*/  SHF.R.S32.HI R9, RZ, 0x1f, R7 ;  /* 0x0000001fff097819 */ /* 0x000fe20000011407 */
[----:B------:R-:W-:-:S04]  /*21540*/  IMAD.WIDE.U32 R10, R4, R7, R10 ;  /* 0x00000007040a7225 */ /* 0x000fc800078e000a */
[----:B------:R-:W-:Y:S01]  /*21550*/  IMAD R5, R4, R9, R5 ;  /* 0x0000000904057224 */ /* 0x000fe200078e0205 */
[----:B--2---:R-:W-:-:S03]  /*21560*/  LEA R14, P2, R10, R14, 0x2 ;  /* 0x0000000e0a0e7211 */ /* 0x004fc600078410ff */
[----:B------:R-:W-:-:S05]  /*21570*/  IMAD.IADD R4, R11, 0x1, R5 ;  /* 0x000000010b047824 */ /* 0x000fca00078e0205 */
[----:B0-----:R-:W-:Y:S01]  /*21580*/  LEA.HI.X R15, R10, R15, R4, 0x2, P2 ;  /* 0x0000000f0a0f7211 */ /* 0x001fe200010f1404 */
[----:B------:R-:W-:Y:S06]  /*21590*/  @P1 BRA `(.L_x_1835) ;  /* 0x0000000000101947 */ /* 0x000fec0003800000 */
[----:B------:R-:W-:Y:S05]  /*215a0*/  @!P0 BRA `(.L_x_1835) ;  /* 0x00000000000c8947 */ /* 0x000fea0003800000 */
[----:B------:R-:W2:Y:S04]  /*215b0*/  LDG.E R4, desc[UR60][R12.64] ;  /* 0x0000003c0c047981 */ /* 0x000ea8000c1e1900 */
[----:B-----5:R-:W2:Y:S02]  /*215c0*/  LDG.E R129, desc[UR60][R12.64+0x4] ;  /* 0x0000043c0c817981 */ /* 0x020ea4000c1e1900 */
[----:B--2---:R-:W-:-:S07]  /*215d0*/  IADD3 R129, -R4, R129, RZ ;  /* 0x0000008104817210 */ /* 0x004fce0007ffe1ff */
.L_x_1835:
[----:B------:R-:W2:Y:S04]  /*215e0*/  LDL R8, [R1+0x60] ;  /* 0x0000600001087983 */ /* 0x000ea80000100800 */
[----:B------:R-:W3:Y:S01]  /*215f0*/  LDL R9, [R1+0x5c] ;  /* 0x00005c0001097983 */ /* 0x000ee20000100800 */
[----:B-----5:R-:W-:-:S03]  /*21600*/  IMAD R129, R129, R130, RZ ;  /* 0x0000008281817224 */ /* 0x020fc600078e02ff */
[----:B------:R-:W-:Y:S04]  /*21610*/  SHFL.IDX PT, R4, R14, RZ, 0x1c1f ;  /* 0x001c1fff0e047589 */ /* 0x000fe800000e0000 */
[----:B------:R-:W0:Y:S04]  /*21620*/  SHFL.IDX PT, R5, R15, RZ, 0x1c1f ;  /* 0x001c1fff0f057589 */ /* 0x000e2800000e0000 */
[----:B------:R-:W-:Y:S04]  /*21630*/  SHFL.IDX PT, R6, R14, 0x1, 0x1c1f ;  /* 0x003c1f000e067f89 */ /* 0x000fe800000e0000 */
[----:B------:R-:W1:Y:S01]  /*21640*/  SHFL.IDX PT, R7, R15, 0x1, 0x1c1f ;  /* 0x003c1f000f077f89 */ /* 0x000e6200000e0000 */
[----:B--2---:R-:W-:Y:S01]  /*21650*/  IMAD.IADD R8, R8, 0x1, R141 ;  /* 0x0000000108087824 */ /* 0x004fe200078e028d */
[----:B---3--:R-:W-:-:S03]  /*21660*/  LOP3.LUT P0, RZ, R9, 0x3, RZ, 0xc0, !PT ;  /* 0x0000000309ff7812 */ /* 0x008fc6000780c0ff */
[C---:B------:R-:W-:Y:S01]  /*21670*/  VIADD R10, R8.reuse, 0x8 ;  /* 0x00000008080a7836 */ /* 0x040fe20000000000 */
[----:B------:R-:W-:-:S04]  /*21680*/  ISETP.GE.OR P1, PT, R8, R129, P0 ;  /* 0x000000810800720c */ /* 0x000fc80000726670 */
[----:B------:R-:W-:-:S09]  /*21690*/  ISETP.GE.OR P0, PT, R10, R129, P0 ;  /* 0x000000810a00720c */ /* 0x000fd20000706670 */
[----:B0-----:R0:W-:Y:S04]  /*216a0*/  @!P1 ST.E desc[UR60][R4.64], R126 ;  /* 0x0000007e04009985 */ /* 0x0011e8000c10193c */
[----:B-1----:R0:W-:Y:S01]  /*216b0*/  @!P0 ST.E desc[UR60][R6.64], R127 ;  /* 0x0000007f06008985 */ /* 0x0021e2000c10193c */
[----:B------:R-:W-:Y:S05]  /*216c0*/  @P3 BRA `(.L_x_1836) ;  /* 0x0000000c00503947 */ /* 0x000fea0003800000 */
[----:B0-----:R-:W0:Y:S01]  /*216d0*/  S2R R4, SR_TID.X ;  /* 0x0000000000047919 */ /* 0x001e220000002100 */
[----:B------:R-:W1:Y:S01]  /*216e0*/  @P4 LDC R69, c[0x0][0xbec] ;  /* 0x0002fb00ff454b82 */ /* 0x000e620000000800 */
[----:B------:R-:W-:-:S07]  /*216f0*/  ULDC.64 UR4, c[0x0][0xaa0] ;  /* 0x0002a80000047ab9 */ /* 0x000fce0000000a00 */
[----:B------:R-:W2:Y:S01]  /*21700*/  @P4 LDC R71, c[0x0][0xbf0] ;  /* 0x0002fc00ff474b82 */ /* 0x000ea20000000800 */
[----:B0-----:R-:W-:-:S05]  /*21710*/  VIADD R4, R4, 0xffffff80 ;  /* 0xffffff8004047836 */ /* 0x001fca0000000000 */
[----:B------:R-:W-:-:S04]  /*21720*/  SHF.R.S32.HI R5, RZ, 0x1f, R4 ;  /* 0x0000001fff057819 */ /* 0x000fc80000011404 */
[----:B------:R-:W-:-:S04]  /*21730*/  LEA.HI R5, R5, R4, RZ, 0x3 ;  /* 0x0000000405057211 */ /* 0x000fc800078f18ff */
[----:B------:R-:W-:Y:S02]  /*21740*/  LOP3.LUT R7, R5, 0xfffffff8, RZ, 0xc0, !PT ;  /* 0xfffffff805077812 */ /* 0x000fe400078ec0ff */
[----:B------:R-:W-:-:S03]  /*21750*/  SHF.R.S32.HI R21, RZ, 0x3, R5 ;  /* 0x00000003ff157819 */ /* 0x000fc60000011405 */
[----:B------:R-:W-:-:S04]  /*21760*/  IMAD.IADD R20, R4, 0x1, -R7 ;  /* 0x0000000104147824 */ /* 0x000fc800078e0a07 */
[----:B------:R-:W-:-:S04]  /*21770*/  IMAD.SHL.U32 R66, R20, 0x8, RZ ;  /* 0x0000000814427824 */ /* 0x000fc800078e00ff */
[----:B------:R-:W-:-:S04]  /*21780*/  IMAD R5, R21, 0x40, R66 ;  /* 0x0000004015057824 */ /* 0x000fc800078e0242 */
[----:B------:R-:W-:-:S03]  /*21790*/  IMAD.WIDE R2, R5, 0x2, R2 ;  /* 0x0000000205027825 */ /* 0x000fc600078e0202 */
        /* <DEDUP_REMOVED lines=20> */
[----:B------:R-:W-:Y:S01]  /*218e0*/  IMAD.X R13, RZ, RZ, R3, P2 ;  /* 0x000000ffff0d7224 */ /* 0x000fe200010e0603 */
[----:B------:R-:W-:Y:S01]  /*218f0*/  LOP3.LUT R28, R28, R29, RZ, 0x3c, !PT ;  /* 0x0000001d1c1c7212 */ /* 0x000fe200078e3cff */
[----:B------:R-:W-:Y:S01]  /*21900*/  IMAD R20, R20, 0x20, R21 ;  /* 0x0000002014147824 */ /* 0x000fe200078e0215 */
[----:B------:R-:W-:Y:S01]  /*21910*/  LOP3.LUT R32, R32, R33, RZ, 0x3c, !PT ;  /* 0x0000002120207212 */ /* 0x000fe200078e3cff */
[----:B------:R-:W-:Y:S01]  /*21920*/  IMAD.X R33, RZ, RZ, R3, P5 ;  /* 0x000000ffff217224 */ /* 0x000fe200028e0603 */
[----:B------:R-:W-:Y:S01]  /*21930*/  IADD3.X R29, RZ, R3, RZ, P6, !PT ;  /* 0x00000003ff1d7210 */ /* 0x000fe200037fe4ff */
[----:B------:R-:W5:Y:S01]  /*21940*/  LD.E.128 R8, desc[UR60][R8.64] ;  /* 0x0000003c08087980 */ /* 0x000f62000c101d00 */
[----:B------:R-:W-:-:S02]  /*21950*/  IADD3 R5, P1, R2, 0xb000, RZ ;  /* 0x0000b00002057810 */ /* 0x000fc40007f3e0ff */
[C---:B------:R-:W-:Y:S01]  /*21960*/  IADD3 R41, P0, R2.reuse, 0x6000, RZ ;  /* 0x0000600002297810 */ /* 0x040fe20007f1e0ff */
[----:B------:R-:W5:Y:S01]  /*21970*/  LD.E.128 R36, desc[UR60][R36.64] ;  /* 0x0000003c24247980 */ /* 0x000f62000c101d00 */
[C---:B------:R-:W-:Y:S01]  /*21980*/  IADD3 R45, P3, R2.reuse, 0x7000, RZ ;  /* 0x00007000022d7810 */ /* 0x040fe20007f7e0ff */
[----:B------:R-:W-:Y:S01]  /*21990*/  IMAD.X R61, RZ, RZ, R3, P1 ;  /* 0x000000ffff3d7224 */ /* 0x000fe200008e0603 */
[C---:B------:R-:W-:Y:S02]  /*219a0*/  IADD3 R49, P2, R2.reuse, 0x8000, RZ ;  /* 0x0000800002317810 */ /* 0x040fe40007f5e0ff */
[C---:B------:R-:W-:Y:S01]  /*219b0*/  LOP3.LUT R7, R2.reuse, 0x380, RZ, 0xc0, !PT ;  /* 0x0000038002077812 */ /* 0x040fe200078ec0ff */
[----:B------:R-:W-:Y:S01]  /*219c0*/  IMAD.IADD R20, R141, 0x1, R20 ;  /* 0x000000018d147824 */ /* 0x000fe200078e0214 */
[C---:B------:R-:W-:Y:S01]  /*219d0*/  IADD3 R53, P6, R2.reuse, 0x9000, RZ ;  /* 0x0000900002357810 */ /* 0x040fe20007fde0ff */
[----:B------:R-:W5:Y:S01]  /*219e0*/  LD.E.128 R12, desc[UR60][R12.64] ;  /* 0x0000003c0c0c7980 */ /* 0x000f62000c101d00 */
[----:B------:R-:W-:-:S02]  /*219f0*/  IADD3 R57, P5, R2, 0xa000, RZ ;  /* 0x0000a00002397810 */ /* 0x000fc40007fbe0ff */
[----:B------:R-:W-:Y:S01]  /*21a00*/  LOP3.LUT R4, R5, 0x380, RZ, 0xc0, !PT ;  /* 0x0000038005047812 */ /* 0x000fe200078ec0ff */
[----:B------:R-:W5:Y:S01]  /*21a10*/  LD.E.128 R28, desc[UR60][R28.64] ;  /* 0x0000003c1c1c7980 */ /* 0x000f62000c101d00 */
[----:B------:R-:W-:Y:S02]  /*21a20*/  LOP3.LUT R40, R41, 0x380, RZ, 0xc0, !PT ;  /* 0x0000038029287812 */ /* 0x000fe400078ec0ff */
[----:B------:R-:W-:Y:S01]  /*21a30*/  LOP3.LUT R44, R45, 0x380, RZ, 0xc0, !PT ;  /* 0x000003802d2c7812 */ /* 0x000fe200078ec0ff */
[----:B------:R-:W5:Y:S01]  /*21a40*/  LD.E.128 R32, desc[UR60][R32.64] ;  /* 0x0000003c20207980 */ /* 0x000f62000c101d00 */
[----:B------:R-:W-:Y:S02]  /*21a50*/  LOP3.LUT R48, R49, 0x380, RZ, 0xc0, !PT ;  /* 0x0000038031307812 */ /* 0x000fe400078ec0ff */
[----:B------:R-:W-:Y:S02]  /*21a60*/  LOP3.LUT R52, R53, 0x380, RZ, 0xc0, !PT ;  /* 0x0000038035347812 */ /* 0x000fe400078ec0ff */
[----:B------:R-:W-:-:S02]  /*21a70*/  LOP3.LUT R56, R57, 0x380, RZ, 0xc0, !PT ;  /* 0x0000038039387812 */ /* 0x000fc400078ec0ff */
[----:B------:R-:W-:Y:S02]  /*21a80*/  SHF.R.U64 R7, R7, 0x3, RZ ;  /* 0x0000000307077819 */ /* 0x000fe400000012ff */
        /* <DEDUP_REMOVED lines=17> */
[----:B------:R-:W-:Y:S01]  /*21ba0*/  LOP3.LUT R60, R4, R5, RZ, 0x3c, !PT ;  /* 0x00000005043c7212 */ /* 0x000fe200078e3cff */
[----:B------:R-:W5:Y:S04]  /*21bb0*/  LD.E.128 R40, desc[UR60][R40.64] ;  /* 0x0000003c28287980 */ /* 0x000f68000c101d00 */
[----:B------:R0:W5:Y:S01]  /*21bc0*/  LD.E.128 R4, desc[UR60][R2.64] ;  /* 0x0000003c02047980 */ /* 0x000162000c101d00 */
[----:B------:R-:W-:Y:S01]  /*21bd0*/  SHF.R.S32.HI R67, RZ, 0x1f, R24 ;  /* 0x0000001fff437819 */ /* 0x000fe20000011418 */
[----:B------:R-:W-:-:S02]  /*21be0*/  IMAD.IADD R68, R21, 0x1, R141 ;  /* 0x0000000115447824 */ /* 0x000fc400078e028d */
[----:B------:R-:W5:Y:S04]  /*21bf0*/  LD.E.128 R44, desc[UR60][R44.64] ;  /* 0x0000003c2c2c7980 */ /* 0x000f68000c101d00 */
[----:B------:R-:W5:Y:S01]  /*21c00*/  LD.E.128 R48, desc[UR60][R48.64] ;  /* 0x0000003c30307980 */ /* 0x000f62000c101d00 */
[----:B0-----:R-:W-:-:S03]  /*21c10*/  IMAD R3, R128, UR4, RZ ;  /* 0x0000000480037c24 */ /* 0x001fc6000f8e02ff */
[----:B------:R-:W5:Y:S01]  /*21c20*/  LD.E.128 R52, desc[UR60][R52.64] ;  /* 0x0000003c34347980 */ /* 0x000f62000c101d00 */
[C---:B------:R-:W-:Y:S02]  /*21c30*/  IMAD R65, R0.reuse, UR5, R3 ;  /* 0x0000000500417c24 */ /* 0x040fe4000f8e0203 */
[----:B------:R-:W-:Y:S01]  /*21c40*/  IMAD.WIDE.U32 R2, R0, UR4, RZ ;  /* 0x0000000400027c25 */ /* 0x000fe2000f8e00ff */
[----:B------:R-:W-:Y:S01]  /*21c50*/  ULDC.64 UR4, c[0x0][0xae8] ;  /* 0x0002ba0000047ab9 */ /* 0x000fe20000000a00 */
[----:B------:R-:W5:Y:S03]  /*21c60*/  LD.E.128 R56, desc[UR60][R56.64] ;  /* 0x0000003c38387980 */ /* 0x000f66000c101d00 */
[----:B------:R-:W-:Y:S01]  /*21c70*/  IADD3 R3, R3, R65, RZ ;  /* 0x0000004103037210 */ /* 0x000fe20007ffe0ff */
[----:B-1----:R-:W-:Y:S01]  /*21c80*/  @P4 IMAD.HI.U32 R0, R20, R69, RZ ;  /* 0x0000004514004227 */ /* 0x002fe200078e00ff */
[----:B------:R-:W5:Y:S03]  /*21c90*/  LD.E.128 R60, desc[UR60][R60.64] ;  /* 0x0000003c3c3c7980 */ /* 0x000f66000c101d00 */
[C---:B------:R-:W-:Y:S01]  /*21ca0*/  IMAD.WIDE.U32 R2, R202.reuse, UR4, R2 ;  /* 0x00000004ca027c25 */ /* 0x040fe2000f8e0002 */
[----:B------:R-:W-:Y:S01]  /*21cb0*/  @!PT LDS RZ, [RZ] ;  /* 0x00000000fffff984 */ /* 0x000fe20000000800 */
[----:B------:R-:W-:Y:S01]  /*21cc0*/  @!PT LDS RZ, [RZ] ;  /* 0x00000000fffff984 */ /* 0x000fe20000000800 */
[----:B------:R-:W-:Y:S01]  /*21cd0*/  @!PT LDS RZ, [RZ] ;  /* 0x00000000fffff984 */ /* 0x000fe20000000800 */
[----:B------:R-:W-:Y:S01]  /*21ce0*/  @!PT LDS RZ, [RZ] ;  /* 0x00000000fffff984 */ /* 0x000fe20000000800 */
[----:B------:R0:W-:Y:S06]  /*21cf0*/  MEMBAR.ALL.CTA ;  /* 0x0000000000007992 */ /* 0x0001ec0000008000 */
[----:B0-----:R-:W0:Y:S01]  /*21d00*/  FENCE.VIEW.ASYNC.S ;  /* 0x00000000000073c6 */ /* 0x001e220000000000 */
[----:B------:R-:W-:Y:S01]  /*21d10*/  IMAD R3, R202, UR5, R3 ;  /* 0x00000005ca037c24 */ /* 0x000fe2000f8e0203 */
[----:B------:R-:W-:Y:S01]  /*21d20*/  ULDC.64 UR4, c[0x0][0xaf0] ;  /* 0x0002bc0000047ab9 */ /* 0x000fe20000000a00 */
[----:B------:R-:W-:Y:S01]  /*21d30*/  IMAD.MOV.U32 R65, RZ, RZ, R20 ;  /* 0x000000ffff417224 */ /* 0x000fe200078e0014 */
[----:B--2---:R-:W-:Y:S01]  /*21d40*/  @P4 SHF.R.U32.HI R65, RZ, R71, R0 ;  /* 0x00000047ff414219 */ /* 0x004fe20000011600 */
[----:B------:R-:W-:-:S02]  /*21d50*/  IMAD R67, R67, UR4, RZ ;  /* 0x0000000443437c24 */ /* 0x000fc4000f8e02ff */
[----:B------:R-:W-:Y:S01]  /*21d60*/  IMAD.WIDE.U32 R2, R24, UR4, R2 ;  /* 0x0000000418027c25 */ /* 0x000fe2000f8e0002 */
[----:B------:R-:W-:-:S03]  /*21d70*/  SHF.R.S32.HI R0, RZ, 0x1f, R65 ;  /* 0x0000001fff007819 */ /* 0x000fc60000011441 */
[----:B------:R-:W-:Y:S01]  /*21d80*/  IMAD R67, R24, UR5, R67 ;  /* 0x0000000518437c24 */ /* 0x000fe2000f8e0243 */
[----:B------:R-:W-:Y:S01]  /*21d90*/  ULDC.64 UR4, c[0x0][0xae0] ;  /* 0x0002b80000047ab9 */ /* 0x000fe20000000a00 */
[----:B------:R-:W-:Y:S02]  /*21da0*/  IMAD.MOV R69, RZ, RZ, -R65 ;  /* 0x000000ffff457224 */ /* 0x000fe400078e0a41 */
[----:B------:R-:W-:Y:S02]  /*21db0*/  IMAD.IADD R3, R3, 0x1, R67 ;  /* 0x0000000103037824 */ /* 0x000fe400078e0243 */
[----:B------:R-:W-:Y:S02]  /*21dc0*/  IMAD R0, R0, UR4, RZ ;  /* 0x0000000400007c24 */ /* 0x000fe4000f8e02ff */
[----:B------:R-:W-:Y:S02]  /*21dd0*/  IMAD R67, R130, R69, R20 ;  /* 0x0000004582437224 */ /* 0x000fe400078e0214 */
[----:B------:R-:W-:-:S04]  /*21de0*/  IMAD.WIDE.U32 R2, R65, UR4, R2 ;  /* 0x0000000441027c25 */ /* 0x000fc8000f8e0002 */
[----:B------:R-:W-:Y:S01]  /*21df0*/  IMAD R65, R65, UR5, R0 ;  /* 0x0000000541417c24 */ /* 0x000fe2000f8e0200 */
[----:B------:R-:W-:Y:S01]  /*21e00*/  SHF.R.S32.HI R0, RZ, 0x1f, R67 ;  /* 0x0000001fff007819 */ /* 0x000fe20000011443 */
[----:B------:R-:W-:Y:S02]  /*21e10*/  ULDC.64 UR4, c[0x0][0xad8] ;  /* 0x0002b60000047ab9 */ /* 0x000fe40000000a00 */
[----:B------:R-:W-:Y:S02]  /*21e20*/  IMAD.IADD R3, R3, 0x1, R65 ;  /* 0x0000000103037824 */ /* 0x000fe400078e0241 */
[----:B------:R-:W-:Y:S02]  /*21e30*/  IMAD R0, R0, UR4, RZ ;  /* 0x0000000400007c24 */ /* 0x000fe4000f8e02ff */
[----:B------:R-:W-:-:S04]  /*21e40*/  IMAD.WIDE.U32 R2, R67, UR4, R2 ;  /* 0x0000000443027c25 */ /* 0x000fc8000f8e0002 */
[----:B------:R-:W-:Y:S01]  /*21e50*/  IMAD R21, R67, UR5, R0 ;  /* 0x0000000543157c24 */ /* 0x000fe2000f8e0200 */
[----:B------:R-:W-:Y:S01]  /*21e60*/  ULDC.64 UR4, c[0x0][0xa80] ;  /* 0x0002a00000047ab9 */ /* 0x000fe20000000a00 */
[----:B------:R-:W-:Y:S02]  /*21e70*/  IADD3 R24, R68, 0x40, RZ ;  /* 0x0000004044187810 */ /* 0x000fe40007ffe0ff */
[----:B------:R-:W-:Y:S01]  /*21e80*/  IMAD.IADD R3, R3, 0x1, R21 ;  /* 0x0000000103037824 */ /* 0x000fe200078e0215 */
[----:B------:R-:W-:Y:S02]  /*21e90*/  LEA R67, P2, R2, UR4, 0x1 ;  /* 0x0000000402437c11 */ /* 0x000fe4000f8408ff */
[-C--:B------:R-:W-:Y:S02]  /*21ea0*/  ISETP.GE.AND P0, PT, R24, R129.reuse, PT ;  /* 0x000000811800720c */ /* 0x080fe40003f06270 */
[----:B------:R-:W-:Y:S02]  /*21eb0*/  LEA.HI.X R24, R2, UR5, R3, 0x1, P2 ;  /* 0x0000000502187c11 */ /* 0x000fe400090f0c03 */
[----:B------:R-:W-:Y:S01]  /*21ec0*/  ISETP.GE.AND P2, PT, R68, R129, PT ;  /* 0x000000814400720c */ /* 0x000fe20003f46270 */
[----:B------:R-:W-:-:S02]  /*21ed0*/  VIADD R0, R17, 0x30820 ;  /* 0x0003082011007836 */ /* 0x000fc40000000000 */
[----:B------:R-:W-:-:S03]  /*21ee0*/  VIADD R20, R68, 0x20 ;  /* 0x0000002044147836 */ /* 0x000fc60000000000 */
[----:B------:R-:W-:Y:S01]  /*21ef0*/  PRMT R0, RZ, 0x654, R0 ;  /* 0x00000654ff007816 */ /* 0x000fe20000000000 */
[C---:B------:R-:W-:Y:S02]  /*21f00*/  VIADD R70, R66.reuse, 0x40 ;  /* 0x0000004042467836 */ /* 0x040fe40000000000 */
[----:B------:R-:W-:Y:S01]  /*21f10*/  VIADD R72, R66, 0x80 ;  /* 0x0000008042487836 */ /* 0x000fe20000000000 */
[----:B0-----:R0:W-:Y:S01]  /*21f20*/  SYNCS.ARRIVE.TRANS64.RED.A1T0 RZ, [R0+URZ], RZ ;  /* 0x000000ff00ff79a7 */ /* 0x0011e2000810043f */
[----:B------:R0:W1:Y:S01]  /*21f30*/  SHFL.IDX PT, R21, R67, RZ, 0x181f ;  /* 0x00181fff43157589 */ /* 0x00006200000e0000 */
[----:B------:R-:W-:Y:S03]  /*21f40*/  BSSY B1, `(.L_x_1837) ;  /* 0x0000014000017945 */ /* 0x000fe60003800000 */
[----:B------:R0:W2:Y:S01]  /*21f50*/  SHFL.IDX PT, R65, R24, RZ, 0x181f ;  /* 0x00181fff18417589 */ /* 0x0000a200000e0000 */
[----:B------:R-:W-:-:S02]  /*21f60*/  ISETP.GE.AND P1, PT, R20, R129, PT ;  /* 0x000000811400720c */ /* 0x000fc40003f26270 */
[----:B------:R-:W-:Y:S02]  /*21f70*/  SHF.R.S32.HI R73, RZ, 0x1f, R66 ;  /* 0x0000001fff497819 */ /* 0x000fe40000011442 */
[----:B------:R-:W-:Y:S02]  /*21f80*/  SHF.R.S32.HI R69, RZ, 0x1f, R72 ;  /* 0x0000001fff457819 */ /* 0x000fe40000011448 */
[----:B------:R-:W-:Y:S01]  /*21f90*/  SHF.R.S32.HI R71, RZ, 0x1f, R70 ;  /* 0x0000001fff477819 */ /* 0x000fe20000011446 */
[----:B0-----:R-:W-:Y:S06]  /*21fa0*/  @P2 BRA `(.L_x_1838) ;  /* 0x0000000000342947 */ /* 0x001fec0003800000 */
        /* <DEDUP_REMOVED lines=13> */
.L_x_1838:
[----:B------:R-:W-:Y:S05]  /*22080*/  BSYNC B1 ;  /* 0x0000000000017941 */ /* 0x000fea0003800000 */
.L_x_1837:
[----:B0----5:R0:W3:Y:S01]  /*22090*/  SHFL.IDX PT, R7, R24, 0x1, 0x181f ;  /* 0x00381f0018077f89 */ /* 0x0210e200000e0000 */
[----:B------:R-:W-:Y:S03]  /*220a0*/  BSSY B1, `(.L_x_1839) ;  /* 0x0000010000017945 */ /* 0x000fe60003800000 */
[----:B------:R0:W4:Y:S01]  /*220b0*/  SHFL.IDX PT, R3, R67, 0x1, 0x181f ;  /* 0x00381f0043037f89 */ /* 0x00012200000e0000 */
[----:B------:R-:W-:Y:S05]  /*220c0*/  @P1 BRA `(.L_x_1840) ;  /* 0x0000000000341947 */ /* 0x000fea0003800000 */
[----:B------:R-:W-:Y:S02]  /*220d0*/  ULDC UR4, c[0x0][0xac8] ;  /* 0x0002b20000047ab9 */ /* 0x000fe40000000800 */
[----:B------:R-:W-:Y:S02]  /*220e0*/  ISETP.GE.AND P4, PT, R66, UR4, PT ;  /* 0x0000000442007c0c */ /* 0x000fe4000bf86270 */
[----:B------:R-:W-:Y:S02]  /*220f0*/  ISETP.GE.AND P5, PT, R70, UR4, PT ;  /* 0x0000000446007c0c */ /* 0x000fe4000bfa6270 */
[----:B------:R-:W-:-:S09]  /*22100*/  ISETP.GE.AND P6, PT, R72, UR4, PT ;  /* 0x0000000448007c0c */ /* 0x000fd2000bfc6270 */
[-C--:B----4-:R-:W-:Y:S02]  /*22110*/  @!P4 LEA R2, P1, R66, R3.reuse, 0x1 ;  /* 0x000000034202c211 */ /* 0x090fe400078208ff */
[-C--:B------:R-:W-:Y:S02]  /*22120*/  @!P5 LEA R4, P2, R70, R3.reuse, 0x1 ;  /* 0x000000034604d211 */ /* 0x080fe400078408ff */
[----:B------:R-:W-:Y:S02]  /*22130*/  @!P6 LEA R6, P3, R72, R3, 0x1 ;  /* 0x000000034806e211 */ /* 0x000fe400078608ff */
[-C--:B---3--:R-:W-:Y:S02]  /*22140*/  @!P4 LEA.HI.X R3, R66, R7.reuse, R73, 0x1, P1 ;  /* 0x000000074203c211 */ /* 0x088fe400008f0c49 */
[-C--:B------:R-:W-:Y:S02]  /*22150*/  @!P5 LEA.HI.X R5, R70, R7.reuse, R71, 0x1, P2 ;  /* 0x000000074605d211 */ /* 0x080fe400010f0c47 */
[----:B------:R-:W-:Y:S01]  /*22160*/  @!P6 LEA.HI.X R7, R72, R7, R69, 0x1, P3 ;  /* 0x000000074807e211 */ /* 0x000fe200018f0c45 */
[----:B------:R3:W-:Y:S04]  /*22170*/  @!P4 ST.E.128 desc[UR60][R2.64], R8 ;  /* 0x000000080200c985 */ /* 0x0007e8000c101d3c */
[----:B------:R3:W-:Y:S04]  /*22180*/  @!P5 ST.E.128 desc[UR60][R4.64], R36 ;  /* 0x000000240400d985 */ /* 0x0007e8000c101d3c */
[----:B------:R3:W-:Y:S02]  /*22190*/  @!P6 ST.E.128 desc[UR60][R6.64], R52 ;  /* 0x000000340600e985 */ /* 0x0007e4000c101d3c */
.L_x_1840:
[----:B------:R-:W-:Y:S05]  /*221a0*/  BSYNC B1 ;  /* 0x0000000000017941 */ /* 0x000fea0003800000 */
.L_x_1839:
[----:B---3--:R3:W0:Y:S01]  /*221b0*/  SHFL.IDX PT, R7, R24, 0x2, 0x181f ;  /* 0x00581f0018077f89 */ /* 0x00862200000e0000 */
[----:B------:R-:W-:Y:S03]  /*221c0*/  BSSY B1, `(.L_x_1841) ;  /* 0x0000010000017945 */ /* 0x000fe60003800000 */
[----:B----4-:R3:W4:Y:S01]  /*221d0*/  SHFL.IDX PT, R3, R67, 0x2, 0x181f ;  /* 0x00581f0043037f89 */ /* 0x01072200000e0000 */
        /* <DEDUP_REMOVED lines=14> */
.L_x_1842:
[----:B------:R-:W-:Y:S05]  /*222c0*/  BSYNC B1 ;  /* 0x0000000000017941 */ /* 0x000fea0003800000 */
.L_x_1841:
[----:B------:R-:W-:Y:S01]  /*222d0*/  VIADD R0, R68, 0x60 ;  /* 0x0000006044007836 */ /* 0x000fe20000000000 */
[----:B0-----:R0:W0:Y:S04]  /*222e0*/  SHFL.IDX PT, R7, R24, 0x3, 0x181f ;  /* 0x00781f0018077f89 */ /* 0x00102800000e0000 */
[----:B------:R-:W-:Y:S01]  /*222f0*/  ISETP.GE.AND P0, PT, R0, R129, PT ;  /* 0x000000810000720c */ /* 0x000fe20003f06270 */
[----:B---3--:R-:W3:-:S12]  /*22300*/  SHFL.IDX PT, R67, R67, 0x3, 0x181f ;  /* 0x00781f0043437f89 */ /* 0x008ed800000e0000 */
[----:B------:R-:W-:Y:S05]  /*22310*/  @P0 BRA `(.L_x_1843) ;  /* 0x0000002000980947 */ /* 0x000fea0003800000 */
[----:B------:R-:W-:Y:S02]  /*22320*/  ULDC UR4, c[0x0][0xac8] ;  /* 0x0002b20000047ab9 */ /* 0x000fe40000000800 */
[----:B------:R-:W-:Y:S02]  /*22330*/  ISETP.GE.AND P2, PT, R66, UR4, PT ;  /* 0x0000000442007c0c */ /* 0x000fe4000bf46270 */
[----:B------:R-:W-:-:S11]  /*22340*/  ISETP.GE.AND P3, PT, R70, UR4, PT ;  /* 0x0000000446007c0c */ /* 0x000fd6000bf66270 */
[-C--:B---3--:R-:W-:Y:S02]  /*22350*/  @!P2 LEA R2, P0, R66, R67.reuse, 0x1 ;  /* 0x000000434202a211 */ /* 0x088fe400078008ff */
[----:B------:R-:W-:Y:S02]  /*22360*/  @!P3 LEA R4, P1, R70, R67, 0x1 ;  /* 0x000000434604b211 */ /* 0x000fe400078208ff */
[-C--:B0---4-:R-:W-:Y:S02]  /*22370*/  @!P2 LEA.HI.X R3, R66, R7.reuse, R73, 0x1, P0 ;  /* 0x000000074203a211 */ /* 0x091fe400000f0c49 */
        /* <DEDUP_REMOVED lines=9> */
.L_x_1836:
[----:B------:R-:W-:Y:S01]  /*22410*/  ULDC.64 UR4, c[0x0][0xb08] ;  /* 0x0002c20000047ab9 */ /* 0x000fe20000000a00 */
[----:B------:R-:W1:Y:S01]  /*22420*/  @P4 LDC R9, c[0x0][0xbec] ;  /* 0x0002fb00ff094b82 */ /* 0x000e620000000800 */
[----:B0-----:R-:W-:Y:S01]  /*22430*/  IMAD R5, R128, UR4, RZ ;  /* 0x0000000480057c24 */ /* 0x001fe2000f8e02ff */
[----:B------:R-:W-:Y:S01]  /*22440*/  ULDC.64 UR6, c[0x0][0xb30] ;  /* 0x0002cc0000067ab9 */ /* 0x000fe20000000a00 */
[----:B------:R-:W-:Y:S01]  /*22450*/  IMAD.WIDE.U32 R2, R0, UR4, RZ ;  /* 0x0000000400027c25 */ /* 0x000fe2000f8e00ff */
[----:B------:R-:W-:Y:S01]  /*22460*/  ISETP.GE.AND P0, PT, R8, R129, PT ;  /* 0x000000810800720c */ /* 0x000fe20003f06270 */
[----:B------:R-:W-:Y:S01]  /*22470*/  BSSY B1, `(.L_x_1844) ;  /* 0x00000cc000017945 */ /* 0x000fe20003800000 */
[----:B------:R-:W-:Y:S01]  /*22480*/  IADD3 R137, R227, 0x78, RZ ;  /* 0x00000078e3897810 */ /* 0x000fe20007ffe0ff */
[----:B------:R-:W-:Y:S01]  /*22490*/  IMAD R5, R0, UR5, R5 ;  /* 0x0000000500057c24 */ /* 0x000fe2000f8e0205 */
[----:B------:R-:W-:Y:S01]  /*224a0*/  ULDC.64 UR4, c[0x0][0xb38] ;  /* 0x0002ce0000047ab9 */ /* 0x000fe20000000a00 */
[----:B------:R-:W0:Y:S01]  /*224b0*/  @P4 LDC R0, c[0x0][0xbf0] ;  /* 0x0002fc00ff004b82 */ /* 0x000e220000000800 */
[----:B------:R-:W-:Y:S01]  /*224c0*/  VIADD R4, R17, 0x30820 ;  /* 0x0003082011047836 */ /* 0x000fe20000000000 */
[----:B------:R-:W-:Y:S01]  /*224d0*/  IADD3 R155, R227, 0x30, RZ ;  /* 0x00000030e39b7810 */ /* 0x000fe20007ffe0ff */
[----:B------:R-:W-:Y:S01]  /*224e0*/  IMAD.IADD R3, R3, 0x1, R5 ;  /* 0x0000000103037824 */ /* 0x000fe200078e0205 */
[----:B------:R-:W-:Y:S01]  /*224f0*/  SHF.R.S32.HI R5, RZ, 0x1f, R24 ;  /* 0x0000001fff057819 */ /* 0x000fe20000011418 */
[C---:B------:R-:W-:Y:S01]  /*22500*/  VIADD R30, R227.reuse, 0xa8 ;  /* 0x000000a8e31e7836 */ /* 0x040fe20000000000 */
[----:B------:R-:W-:Y:S01]  /*22510*/  PRMT R4, RZ, 0x654, R4 ;  /* 0x00000654ff047816 */ /* 0x000fe20000000004 */
[----:B------:R-:W-:Y:S01]  /*22520*/  IMAD.WIDE.U32 R2, R202, UR4, R2 ;  /* 0x00000004ca027c25 */ /* 0x000fe2000f8e0002 */
[----:B------:R-:W-:-:S02]  /*22530*/  IADD3 R127, R227, 0x98, RZ ;  /* 0x00000098e37f7810 */ /* 0x000fc40007ffe0ff */
[----:B------:R2:W-:Y:S01]  /*22540*/  SYNCS.ARRIVE.TRANS64.RED.A1T0 RZ, [R4+URZ], RZ ;  /* 0x000000ff04ff79a7 */ /* 0x0005e2000810043f */
[----:B------:R-:W-:Y:S01]  /*22550*/  IMAD R3, R202, UR5, R3 ;  /* 0x00000005ca037c24 */ /* 0x000fe2000f8e0203 */
[----:B------:R-:W-:Y:S01]  /*22560*/  ULDC.64 UR4, c[0x0][0xb40] ;  /* 0x0002d00000047ab9 */ /* 0x000fe20000000a00 */
[----:B------:R-:W-:Y:S01]  /*22570*/  VIADD R126, R227, 0xa0 ;  /* 0x000000a0e37e7836 */ /* 0x000fe20000000000 */
[----:B------:R-:W-:Y:S01]  /*22580*/  SHF.R.S32.HI R30, RZ, 0x1f, R30 ;  /* 0x0000001fff1e7819 */ /* 0x000fe2000001141e */
[----:B------:R-:W-:Y:S01]  /*22590*/  IMAD R5, R5, UR4, RZ ;  /* 0x0000000405057c24 */ /* 0x000fe2000f8e02ff */
[----:B------:R-:W-:Y:S01]  /*225a0*/  SHF.R.S32.HI R137, RZ, 0x1f, R137 ;  /* 0x0000001fff897819 */ /* 0x000fe20000011489 */
[----:B-1----:R-:W-:Y:S01]  /*225b0*/  @P4 IMAD.HI.U32 R9, R28, R9, RZ ;  /* 0x000000091c094227 */ /* 0x002fe200078e00ff */
[----:B------:R-:W-:Y:S02]  /*225c0*/  SHF.R.S32.HI R126, RZ, 0x1f, R126 ;  /* 0x0000001fff7e7819 */ /* 0x000fe4000001147e */
[C---:B------:R-:W-:Y:S01]  /*225d0*/  IADD3 R146, R227.reuse, 0x50, RZ ;  /* 0x00000050e3927810 */ /* 0x040fe20007ffe0ff */
[C---:B------:R-:W-:Y:S01]  /*225e0*/  IMAD R7, R24.reuse, UR5, R5 ;  /* 0x0000000518077c24 */ /* 0x040fe2000f8e0205 */
[----:B------:R-:W-:Y:S01]  /*225f0*/  SHF.R.S32.HI R155, RZ, 0x1f, R155 ;  /* 0x0000001fff9b7819 */ /* 0x000fe2000001149b */
[----:B------:R-:W-:Y:S01]  /*22600*/  IMAD.WIDE.U32 R2, R24, UR4, R2 ;  /* 0x0000000418027c25 */ /* 0x000fe2000f8e0002 */
[----:B------:R-:W-:Y:S01]  /*22610*/  ULDC.64 UR4, c[0x0][0xb48] ;  /* 0x0002d20000047ab9 */ /* 0x000fe20000000a00 */
[----:B------:R-:W-:-:S02]  /*22620*/  IADD3 R164, R227, 0x8, RZ ;  /* 0x00000008e3a47810 */ /* 0x000fc40007ffe0ff */
[----:B------:R-:W-:Y:S01]  /*22630*/  IMAD.MOV.U32 R5, RZ, RZ, R28 ;  /* 0x000000ffff057224 */ /* 0x000fe200078e001c */
[----:B0-----:R-:W-:Y:S01]  /*22640*/  @P4 SHF.R.U32.HI R5, RZ, R0, R9 ;  /* 0x00000000ff054219 */ /* 0x001fe20000011609 */
[----:B------:R-:W-:Y:S02]  /*22650*/  IMAD.IADD R3, R3, 0x1, R7 ;  /* 0x0000000103037824 */ /* 0x000fe400078e0207 */
[----:B------:R-:W-:Y:S01]  /*22660*/  VIADD R128, R227, 0x98 ;  /* 0x00000098e3807836 */ /* 0x000fe20000000000 */
[----:B------:R-:W-:Y:S01]  /*22670*/  IADD3 R7, -R5, RZ, RZ ;  /* 0x000000ff05077210 */ /* 0x000fe20007ffe1ff */
[----:B------:R-:W-:Y:S01]  /*22680*/  IMAD.WIDE.U32 R2, R140, UR4, R2 ;  /* 0x000000048c027c25 */ /* 0x000fe2000f8e0002 */
[----:B------:R-:W-:Y:S02]  /*22690*/  SHF.R.S32.HI R0, RZ, 0x1f, R5 ;  /* 0x0000001fff007819 */ /* 0x000fe40000011405 */
[----:B------:R-:W-:Y:S01]  /*226a0*/  SHF.R.S32.HI R128, RZ, 0x1f, R128 ;  /* 0x0000001fff807819 */ /* 0x000fe20000011480 */
[----:B------:R-:W-:-:S02]  /*226b0*/  IMAD R7, R130, R7, R28 ;  /* 0x0000000782077224 */ /* 0x000fc400078e021c */
[----:B------:R-:W-:Y:S02]  /*226c0*/  IMAD R0, R0, UR6, RZ ;  /* 0x0000000600007c24 */ /* 0x000fe4000f8e02ff */
[----:B------:R-:W-:Y:S01]  /*226d0*/  IMAD R3, R140, UR5, R3 ;  /* 0x000000058c037c24 */ /* 0x000fe2000f8e0203 */
[----:B------:R-:W-:Y:S01]  /*226e0*/  ULDC.64 UR4, c[0x0][0xb28] ;  /* 0x0002ca0000047ab9 */ /* 0x000fe20000000a00 */
        /* <DEDUP_REMOVED lines=9> */
[C---:B------:R-:W-:Y:S01]  /*22780*/  LEA R0, P1, R2.reuse, UR4, 0x2 ;  /* 0x0000000402007c11 */ /* 0x040fe2000f8210ff */
[C---:B------:R-:W-:Y:S02]  /*22790*/  VIADD R131, R227.reuse, 0x90 ;  /* 0x00000090e3837836 */ /* 0x040fe40000000000 */
[C---:B------:R-:W-:Y:S01]  /*227a0*/  VIADD R133, R227.reuse, 0x88 ;  /* 0x00000088e3857836 */ /* 0x040fe20000000000 */
[----:B------:R-:W-:Y:S01]  /*227b0*/  LEA.HI.X R11, R2, UR5, R11, 0x2, P1 ;  /* 0x00000005020b7c11 */ /* 0x000fe200088f140b */
[C---:B------:R-:W-:Y:S01]  /*227c0*/  VIADD R135, R227.reuse, 0x80 ;  /* 0x00000080e3877836 */ /* 0x040fe20000000000 */
[----:B------:R2:W0:Y:S01]  /*227d0*/  SHFL.IDX PT, R2, R0, RZ, 0x1c1f ;  /* 0x001c1fff00027589 */ /* 0x00042200000e0000 */
[C---:B------:R-:W-:Y:S01]  /*227e0*/  VIADD R139, R227.reuse, 0x70 ;  /* 0x00000070e38b7836 */ /* 0x040fe20000000000 */
[----:B------:R-:W-:Y:S01]  /*227f0*/  SHF.R.S32.HI R131, RZ, 0x1f, R131 ;  /* 0x0000001fff837819 */ /* 0x000fe20000011483 */
[C---:B------:R-:W-:Y:S01]  /*22800*/  VIADD R141, R227.reuse, 0x68 ;  /* 0x00000068e38d7836 */ /* 0x040fe20000000000 */
[----:B------:R2:W1:Y:S01]  /*22810*/  SHFL.IDX PT, R3, R11, RZ, 0x1c1f ;  /* 0x001c1fff0b037589 */ /* 0x00046200000e0000 */
        /* <DEDUP_REMOVED lines=44> */
[----:B------:R-:W-:Y:S01]  /*22ae0*/  VIADD R162, R227, 0x10 ;  /* 0x00000010e3a27836 */ /* 0x000fe20000000000 */
[----:B012---:R-:W-:Y:S06]  /*22af0*/  @P0 BRA `(.L_x_1845) ;  /* 0x00000004008c0947 */ /* 0x007fec0003800000 */
[----:B------:R-:W-:Y:S01]  /*22b00*/  ULDC UR4, c[0x0][0xac8] ;  /* 0x0002b20000047ab9 */ /* 0x000fe20000000800 */
[C---:B------:R-:W-:Y:S01]  /*22b10*/  VIADD R15, R227.reuse, 0xb8 ;  /* 0x000000b8e30f7836 */ /* 0x040fe20000000000 */
[----:B------:R-:W-:Y:S02]  /*22b20*/  ISETP.GE.AND P0, PT, R227, UR4, PT ;  /* 0x00000004e3007c0c */ /* 0x000fe4000bf06270 */
[----:B------:R-:W-:Y:S02]  /*22b30*/  ISETP.GE.AND P5, PT, R164, UR4, PT ;  /* 0x00000004a4007c0c */ /* 0x000fe4000bfa6270 */
[----:B------:R-:W-:Y:S02]  /*22b40*/  ISETP.GE.AND P4, PT, R162, UR4, PT ;  /* 0x00000004a2007c0c */ /* 0x000fe4000bf86270 */
[----:B------:R-:W-:Y:S02]  /*22b50*/  ISETP.GE.AND P3, PT, R160, UR4, PT ;  /* 0x00000004a0007c0c */ /* 0x000fe4000bf66270 */
[----:B------:R-:W-:-:S02]  /*22b60*/  SHF.R.S32.HI R29, RZ, 0x1f, R24 ;  /* 0x0000001fff1d7819 */ /* 0x000fc40000011418 */
[----:B------:R-:W-:-:S03]  /*22b70*/  SHF.R.S32.HI R14, RZ, 0x1f, R15 ;  /* 0x0000001fff0e7819 */ /* 0x000fc6000001140f */
[----:B------:R-:W-:-:S04]  /*22b80*/  @!P0 IMAD.WIDE R4, R227, 0x4, R2 ;  /* 0x00000004e3048825 */ /* 0x000fc800078e0202 */
[-C--:B------:R-:W-:Y:S01]  /*22b90*/  @!P4 LEA R6, P2, R162, R2.reuse, 0x2 ;  /* 0x00000002a206c211 */ /* 0x080fe200078410ff */
[----:B------:R0:W-:Y:S01]  /*22ba0*/  @!P0 ST.E.64 desc[UR60][R4.64], R124 ;  /* 0x0000007c04008985 */ /* 0x0001e2000c101b3c */
[----:B------:R-:W-:Y:S02]  /*22bb0*/  ISETP.GE.AND P0, PT, R158, UR4, PT ;  /* 0x000000049e007c0c */ /* 0x000fe4000bf06270 */
[----:B------:R-:W-:Y:S02]  /*22bc0*/  @!P3 LEA R8, P6, R160, R2, 0x2 ;  /* 0x00000002a008b211 */ /* 0x000fe400078c10ff */
[-C--:B------:R-:W-:Y:S02]  /*22bd0*/  @!P4 LEA.HI.X R7, R162, R3.reuse, R163, 0x2, P2 ;  /* 0x00000003a207c211 */ /* 0x080fe400010f14a3 */
[----:B------:R-:W-:Y:S02]  /*22be0*/  ISETP.GE.AND P2, PT, R154, UR4, PT ;  /* 0x000000049a007c0c */ /* 0x000fe4000bf46270 */
[----:B------:R-:W-:-:S02]  /*22bf0*/  @!P3 LEA.HI.X R9, R160, R3, R161, 0x2, P6 ;  /* 0x00000003a009b211 */ /* 0x000fc400030f14a1 */
[----:B0-----:R-:W-:-:S04]  /*22c00*/  @!P5 LEA R4, P1, R164, R2, 0x2 ;  /* 0x00000002a404d211 */ /* 0x001fc800078210ff */
[----:B------:R-:W-:Y:S02]  /*22c10*/  @!P5 LEA.HI.X R5, R164, R3, R165, 0x2, P1 ;  /* 0x00000003a405d211 */ /* 0x000fe400008f14a5 */
[----:B------:R-:W-:-:S03]  /*22c20*/  ISETP.GE.AND P1, PT, R156, UR4, PT ;  /* 0x000000049c007c0c */ /* 0x000fc6000bf26270 */
        /* <DEDUP_REMOVED lines=8> */
[----:B--2---:R-:W-:Y:S02]  /*22cb0*/  @!P2 LEA R8, P6, R154, R2, 0x2 ;  /* 0x000000029a08a211 */ /* 0x004fe400078c10ff */
[----:B------:R-:W-:Y:S01]  /*22cc0*/  @!P1 LEA.HI.X R7, R156, R3, R157, 0x2, P5 ;  /* 0x000000039c079211 */ /* 0x000fe200028f149d */
[----:B------:R0:W-:Y:S01]  /*22cd0*/  @!P0 ST.E.64 desc[UR60][R4.64], R40 ;  /* 0x0000002804008985 */ /* 0x0001e2000c101b3c */
[----:B------:R-:W-:-:S02]  /*22ce0*/  ISETP.GE.AND P5, PT, R148, UR4, PT ;  /* 0x0000000494007c0c */ /* 0x000fc4000bfa6270 */
[-C--:B------:R-:W-:Y:S01]  /*22cf0*/  @!P2 LEA.HI.X R9, R154, R3.reuse, R155, 0x2, P6 ;  /* 0x000000039a09a211 */ /* 0x080fe200030f149b */
[----:B------:R1:W-:Y:S01]  /*22d00*/  @!P1 ST.E.64 desc[UR60][R6.64], R44 ;  /* 0x0000002c06009985 */ /* 0x0003e2000c101b3c */
[----:B------:R-:W-:Y:S02]  /*22d10*/  ISETP.GE.AND P0, PT, R146, UR4, PT ;  /* 0x0000000492007c0c */ /* 0x000fe4000bf06270 */
[----:B------:R-:W-:Y:S01]  /*22d20*/  ISETP.GE.AND P1, PT, R144, UR4, PT ;  /* 0x0000000490007c0c */ /* 0x000fe2000bf26270 */
[----:B------:R2:W-:Y:S01]  /*22d30*/  @!P2 ST.E.64 desc[UR60][R8.64], R48 ;  /* 0x000000300800a985 */ /* 0x0005e2000c101b3c */
[-C--:B0-----:R-:W-:Y:S02]  /*22d40*/  @!P3 LEA R4, P6, R152, R2.reuse, 0x2 ;  /* 0x000000029804b211 */ /* 0x081fe400078c10ff */
[----:B-1----:R-:W-:Y:S02]  /*22d50*/  @!P4 LEA R6, P2, R150, R2, 0x2 ;  /* 0x000000029606c211 */ /* 0x002fe400078410ff */
[----:B------:R-:W-:-:S02]  /*22d60*/  @!P3 LEA.HI.X R5, R152, R3, R153, 0x2, P6 ;  /* 0x000000039805b211 */ /* 0x000fc400030f1499 */
[----:B--2---:R-:W-:Y:S02]  /*22d70*/  @!P5 LEA R8, P6, R148, R2, 0x2 ;  /* 0x000000029408d211 */ /* 0x004fe400078c10ff */
[-C--:B------:R-:W-:Y:S01]  /*22d80*/  @!P4 LEA.HI.X R7, R150, R3.reuse, R151, 0x2, P2 ;  /* 0x000000039607c211 */ /* 0x080fe200010f1497 */
[----:B------:R0:W-:Y:S01]  /*22d90*/  @!P3 ST.E.64 desc[UR60][R4.64], R52 ;  /* 0x000000340400b985 */ /* 0x0001e2000c101b3c */
[----:B------:R-:W-:Y:S02]  /*22da0*/  ISETP.GE.AND P2, PT, R142, UR4, PT ;  /* 0x000000048e007c0c */ /* 0x000fe4000bf46270 */
[----:B------:R-:W-:Y:S01]  /*22db0*/  @!P5 LEA.HI.X R9, R148, R3, R149, 0x2, P6 ;  /* 0x000000039409d211 */ /* 0x000fe200030f1495 */
[----:B------:R1:W-:Y:S01]  /*22dc0*/  @!P4 ST.E.64 desc[UR60][R6.64], R56 ;  /* 0x000000380600c985 */ /* 0x0003e2000c101b3c */
[----:B------:R-:W-:-:S03]  /*22dd0*/  ISETP.GE.AND P3, PT, R140, UR4, PT ;  /* 0x000000048c007c0c */ /* 0x000fc6000bf66270 */
[----:B------:R2:W-:Y:S01]  /*22de0*/  @!P5 ST.E.64 desc[UR60][R8.64], R60 ;  /* 0x0000003c0800d985 */ /* 0x0005e2000c101b3c */
[-C--:B0-----:R-:W-:Y:S02]  /*22df0*/  @!P0 LEA R4, P4, R146, R2.reuse, 0x2 ;  /* 0x0000000292048211 */ /* 0x081fe400078810ff */
[-C--:B-1----:R-:W-:Y:S02]  /*22e00*/  @!P1 LEA R6, P5, R144, R2.reuse, 0x2 ;  /* 0x0000000290069211 */ /* 0x082fe400078a10ff */
[-C--:B------:R-:W-:Y:S02]  /*22e10*/  @!P0 LEA.HI.X R5, R146, R3.reuse, R147, 0x2, P4 ;  /* 0x0000000392058211 */ /* 0x080fe400020f1493 */
[----:B--2---:R-:W-:Y:S02]  /*22e20*/  @!P2 LEA R8, P6, R142, R2, 0x2 ;  /* 0x000000028e08a211 */ /* 0x004fe400078c10ff */
[----:B------:R-:W-:Y:S01]  /*22e30*/  ISETP.GE.AND P4, PT, R138, UR4, PT ;  /* 0x000000048a007c0c */ /* 0x000fe2000bf86270 */
[----:B------:R0:W-:Y:S01]  /*22e40*/  @!P0 ST.E.64 desc[UR60][R4.64], R64 ;  /* 0x0000004004008985 */ /* 0x0001e2000c101b3c */
[----:B------:R-:W-:-:S02]  /*22e50*/  @!P1 LEA.HI.X R7, R144, R3, R145, 0x2, P5 ;  /* 0x0000000390079211 */ /* 0x000fc400028f1491 */
[----:B------:R-:W-:Y:S02]  /*22e60*/  ISETP.GE.AND P5, PT, R136, UR4, PT ;  /* 0x0000000488007c0c */ /* 0x000fe4000bfa6270 */
        /* <DEDUP_REMOVED lines=9> */
[----:B--2---:R-:W-:Y:S02]  /*22f00*/  @!P5 LEA R8, P6, R136, R2, 0x2 ;  /* 0x000000028808d211 */ /* 0x004fe400078c10ff */
[-C--:B------:R-:W-:Y:S02]  /*22f10*/  @!P4 LEA.HI.X R7, R138, R3.reuse, R139, 0x2, P1 ;  /* 0x000000038a07c211 */ /* 0x080fe400008f148b */
        /* <DEDUP_REMOVED lines=10> */
[----:B------:R-:W-:Y:S02]  /*22fc0*/  ISETP.GE.AND P2, PT, R15, UR4, PT ;  /* 0x000000040f007c0c */ /* 0x000fe4000bf46270 */
[-C--:B------:R-:W-:Y:S02]  /*22fd0*/  @!P0 LEA.HI.X R7, R132, R3.reuse, R133, 0x2, P6 ;  /* 0x0000000384078211 */ /* 0x080fe400030f1485 */
[----:B------:R-:W-:Y:S02]  /*22fe0*/  ISETP.GE.AND P6, PT, R24, UR4, PT ;  /* 0x0000000418007c0c */ /* 0x000fe4000bfc6270 */
[----:B--2---:R-:W-:Y:S01]  /*22ff0*/  @!P1 LEA R8, P3, R130, R2, 0x2 ;  /* 0x0000000282089211 */ /* 0x004fe200078610ff */
[----:B------:R1:W-:Y:S01]  /*23000*/  @!P0 ST.E.64 desc[UR60][R6.64], R92 ;  /* 0x0000005c06008985 */ /* 0x0003e2000c101b3c */
[----:B------:R-:W-:Y:S02]  /*23010*/  ISETP.GE.AND P0, PT, R28, UR4, PT ;  /* 0x000000041c007c0c */ /* 0x000fe4000bf06270 */
[----:B------:R-:W-:-:S02]  /*23020*/  @!P1 LEA.HI.X R9, R130, R3, R131, 0x2, P3 ;  /* 0x0000000382099211 */ /* 0x000fc400018f1483 */
[----:B0-----:R-:W-:-:S03]  /*23030*/  @!P5 LEA R4, P3, R127, R2, 0x2 ;  /* 0x000000027f04d211 */ /* 0x001fc600078610ff */
[----:B------:R0:W-:Y:S01]  /*23040*/  @!P1 ST.E.64 desc[UR60][R8.64], R96 ;  /* 0x0000006008009985 */ /* 0x0001e2000c101b3c */
[-C--:B------:R-:W-:Y:S02]  /*23050*/  @!P4 LEA R12, P1, R31, R2.reuse, 0x2 ;  /* 0x000000021f0cc211 */ /* 0x080fe400078210ff */
[-C--:B------:R-:W-:Y:S02]  /*23060*/  @!P5 LEA.HI.X R5, R127, R3.reuse, R128, 0x2, P3 ;  /* 0x000000037f05d211 */ /* 0x080fe400018f1480 */
[-C--:B------:R-:W-:Y:S02]  /*23070*/  @!P4 LEA.HI.X R13, R31, R3.reuse, R126, 0x2, P1 ;  /* 0x000000031f0dc211 */ /* 0x080fe400008f147e */
[CC--:B-1----:R-:W-:Y:S01]  /*23080*/  @!P2 LEA R6, P1, R15.reuse, R2.reuse, 0x2 ;  /* 0x000000020f06a211 */ /* 0x0c2fe200078210ff */
[----:B------:R1:W-:Y:S03]  /*23090*/  @!P5 ST.E.64 desc[UR60][R4.64], R100 ;  /* 0x000000640400d985 */ /* 0x0003e6000c101b3c */
[----:B------:R-:W-:Y:S01]  /*230a0*/  @!P2 LEA.HI.X R7, R15, R3, R14, 0x2, P1 ;  /* 0x000000030f07a211 */ /* 0x000fe200008f140e */
[----:B------:R1:W-:Y:S01]  /*230b0*/  @!P4 ST.E.64 desc[UR60][R12.64], R104 ;  /* 0x000000680c00c985 */ /* 0x0003e2000c101b3c */
[----:B0-----:R-:W-:-:S04]  /*230c0*/  @!P6 LEA R8, P3, R24, R2, 0x2 ;  /* 0x000000021808e211 */ /* 0x001fc800078610ff */
[----:B------:R-:W-:Y:S02]  /*230d0*/  @!P6 LEA.HI.X R9, R24, R3, R29, 0x2, P3 ;  /* 0x000000031809e211 */ /* 0x000fe400018f141d */
[----:B------:R-:W-:-:S04]  /*230e0*/  @!P0 LEA R2, P3, R28, R2, 0x2 ;  /* 0x000000021c028211 */ /* 0x000fc800078610ff */
[----:B------:R-:W-:-:S05]  /*230f0*/  @!P0 LEA.HI.X R3, R28, R3, R30, 0x2, P3 ;  /* 0x000000031c038211 */ /* 0x000fca00018f141e */
[----:B------:R1:W-:Y:S04]  /*23100*/  @!P0 ST.E.64 desc[UR60][R2.64], R108 ;  /* 0x0000006c02008985 */ /* 0x0003e8000c101b3c */
[----:B------:R1:W-:Y:S04]  /*23110*/  @!P6 ST.E.64 desc[UR60][R8.64], R112 ;  /* 0x000000700800e985 */ /* 0x0003e8000c101b3c */
[----:B------:R1:W-:Y:S02]  /*23120*/  @!P2 ST.E.64 desc[UR60][R6.64], R116 ;  /* 0x000000740600a985 */ /* 0x0003e4000c101b3c */
.L_x_1845:
[----:B------:R-:W-:Y:S05]  /*23130*/  BSYNC B1 ;  /* 0x0000000000017941 */ /* 0x000fea0003800000 */
.L_x_1844:
[----:B------:R-:W-:Y:S01]  /*23140*/  ISETP.GE.AND P0, PT, R10, R129, PT ;  /* 0x000000810a00720c */ /* 0x000fe20003f06270 */
[----:B-1----:R0:W1:Y:S04]  /*23150*/  SHFL.IDX PT, R3, R11, 0x1, 0x1c1f ;  /* 0x003c1f000b037f89 */ /* 0x00206800000e0000 */
[----:B------:R0:W2:Y:S08]  /*23160*/  SHFL.IDX PT, R2, R0, 0x1, 0x1c1f ;  /* 0x003c1f0000027f89 */ /* 0x0000b000000e0000 */
[----:B0-----:R-:W-:Y:S05]  /*23170*/  @P0 BRA `(.L_x_1843) ;  /* 0x0000001400000947 */ /* 0x001fea0003800000 */
[----:B------:R-:W-:Y:S02]  /*23180*/  ULDC UR4, c[0x0][0xac8] ;  /* 0x0002b20000047ab9 */ /* 0x000fe40000000800 */
[----:B------:R-:W-:Y:S02]  /*23190*/  ISETP.GE.AND P2, PT, R164, UR4, PT ;  /* 0x00000004a4007c0c */ /* 0x000fe4000bf46270 */
[----:B------:R-:W-:Y:S02]  /*231a0*/  ISETP.GE.AND P1, PT, R227, UR4, PT ;  /* 0x00000004e3007c0c */ /* 0x000fe4000bf26270 */
[----:B------:R-:W-:Y:S02]  /*231b0*/  ISETP.GE.AND P5, PT, R162, UR4, PT ;  /* 0x00000004a2007c0c */ /* 0x000fe4000bfa6270 */
[----:B------:R-:W-:Y:S02]  /*231c0*/  ISETP.GE.AND P4, PT, R160, UR4, PT ;  /* 0x00000004a0007c0c */ /* 0x000fe4000bf86270 */
[----:B------:R-:W-:-:S05]  /*231d0*/  ISETP.GE.AND P3, PT, R158, UR4, PT ;  /* 0x000000049e007c0c */ /* 0x000fca000bf66270 */
[C---:B--2---:R-:W-:Y:S02]  /*231e0*/  @!P2 LEA R4, P0, R164.reuse, R2, 0x2 ;  /* 0x00000002a404a211 */ /* 0x044fe400078010ff */
[----:B-1----:R-:W-:Y:S02]  /*231f0*/  @!P1 IMAD.WIDE R6, R227, 0x4, R2 ;  /* 0x00000004e3069825 */ /* 0x002fe400078e0202 */
[----:B------:R-:W-:Y:S02]  /*23200*/  @!P2 LEA.HI.X R5, R164, R3, R165, 0x2, P0 ;  /* 0x00000003a405a211 */ /* 0x000fe400000f14a5 */
        /* <DEDUP_REMOVED lines=23> */
[-C--:B------:R-:W-:Y:S01]  /*23380*/  @!P2 LEA.HI.X R9, R152, R3.reuse, R153, 0x2, P6 ;  /* 0x000000039809a211 */ /* 0x080fe200030f1499 */
[----:B------:R1:W-:Y:S01]  /*23390*/  @!P1 ST.E.64 desc[UR60][R6.64], R50 ;  /* 0x0000003206009985 */ /* 0x0003e2000c101b3c */
[-C--:B------:R-:W-:Y:S02]  /*233a0*/  @!P3 LEA R10, P6, R150, R2.reuse, 0x2 ;  /* 0x00000002960ab211 */ /* 0x080fe400078c10ff */
[----:B------:R-:W-:Y:S01]  /*233b0*/  @!P4 LEA R12, P0, R148, R2, 0x2 ;  /* 0x00000002940cc211 */ /* 0x000fe200078010ff */
[----:B------:R2:W-:Y:S01]  /*233c0*/  @!P2 ST.E.64 desc[UR60][R8.64], R54 ;  /* 0x000000360800a985 */ /* 0x0005e2000c101b3c */
[----:B------:R-:W-:Y:S02]  /*233d0*/  ISETP.GE.AND P2, PT, R144, UR4, PT ;  /* 0x0000000490007c0c */ /* 0x000fe4000bf46270 */
[----:B------:R-:W-:Y:S02]  /*233e0*/  ISETP.GE.AND P1, PT, R142, UR4, PT ;  /* 0x000000048e007c0c */ /* 0x000fe4000bf26270 */
[----:B------:R-:W-:-:S02]  /*233f0*/  @!P4 LEA.HI.X R13, R148, R3, R149, 0x2, P0 ;  /* 0x00000003940dc211 */ /* 0x000fc400000f1495 */
[-C--:B------:R-:W-:Y:S02]  /*23400*/  @!P3 LEA.HI.X R11, R150, R3.reuse, R151, 0x2, P6 ;  /* 0x00000003960bb211 */ /* 0x080fe400030f1497 */
[----:B------:R-:W-:Y:S02]  /*23410*/  ISETP.GE.AND P0, PT, R140, UR4, PT ;  /* 0x000000048c007c0c */ /* 0x000fe4000bf06270 */
[CC--:B------:R-:W-:Y:S01]  /*23420*/  @!P5 LEA R14, P6, R146.reuse, R2.reuse, 0x2 ;  /* 0x00000002920ed211 */ /* 0x0c0fe200078c10ff */
[----:B------:R3:W-:Y:S03]  /*23430*/  @!P3 ST.E.64 desc[UR60][R10.64], R58 ;  /* 0x0000003a0a00b985 */ /* 0x0007e6000c101b3c */
[----:B------:R-:W-:Y:S01]  /*23440*/  @!P5 LEA.HI.X R15, R146, R3, R147, 0x2, P6 ;  /* 0x00000003920fd211 */ /* 0x000fe200030f1493 */
[----:B------:R4:W-:Y:S01]  /*23450*/  @!P4 ST.E.64 desc[UR60][R12.64], R62 ;  /* 0x0000003e0c00c985 */ /* 0x0009e2000c101b3c */
[----:B0-----:R-:W-:-:S02]  /*23460*/  @!P2 LEA R4, P6, R144, R2, 0x2 ;  /* 0x000000029004a211 */ /* 0x001fc400078c10ff */
[-C--:B-1----:R-:W-:Y:S01]  /*23470*/  @!P1 LEA R6, P3, R142, R2.reuse, 0x2 ;  /* 0x000000028e069211 */ /* 0x082fe200078610ff */
[----:B------:R0:W-:Y:S01]  /*23480*/  @!P5 ST.E.64 desc[UR60][R14.64], R66 ;  /* 0x000000420e00d985 */ /* 0x0001e2000c101b3c */
[----:B------:R-:W-:Y:S02]  /*23490*/  ISETP.GE.AND P5, PT, R138, UR4, PT ;  /* 0x000000048a007c0c */ /* 0x000fe4000bfa6270 */
        /* <DEDUP_REMOVED lines=8> */
[----:B---3--:R-:W-:-:S03]  /*23520*/  @!P5 LEA R10, P1, R138, R2, 0x2 ;  /* 0x000000028a0ad211 */ /* 0x008fc600078210ff */
[----:B------:R3:W-:Y:S01]  /*23530*/  @!P0 ST.E.64 desc[UR60][R8.64], R78 ;  /* 0x0000004e08008985 */ /* 0x0007e2000c101b3c */
[----:B------:R-:W-:Y:S02]  /*23540*/  ISETP.GE.AND P0, PT, R132, UR4, PT ;  /* 0x0000000484007c0c */ /* 0x000fe4000bf06270 */
[-C--:B------:R-:W-:Y:S02]  /*23550*/  @!P5 LEA.HI.X R11, R138, R3.reuse, R139, 0x2, P1 ;  /* 0x000000038a0bd211 */ /* 0x080fe400008f148b */
[-C--:B----4-:R-:W-:Y:S02]  /*23560*/  @!P4 LEA R12, P2, R136, R2.reuse, 0x2 ;  /* 0x00000002880cc211 */ /* 0x090fe400078410ff */
[----:B------:R-:W-:Y:S01]  /*23570*/  ISETP.GE.AND P1, PT, R130, UR4, PT ;  /* 0x0000000482007c0c */ /* 0x000fe2000bf26270 */
[----:B------:R-:W-:Y:S01]  /*23580*/  @!P5 ST.E.64 desc[UR60][R10.64], R82 ;  /* 0x000000520a00d985 */ /* 0x000fe2000c101b3c */
[----:B0-----:R-:W-:Y:S02]  /*23590*/  @!P3 LEA R14, P6, R134, R2, 0x2 ;  /* 0x00000002860eb211 */ /* 0x001fe400078c10ff */
[----:B------:R-:W-:-:S02]  /*235a0*/  @!P4 LEA.HI.X R13, R136, R3, R137, 0x2, P2 ;  /* 0x00000003880dc211 */ /* 0x000fc400010f1489 */
[-C--:B------:R-:W-:Y:S02]  /*235b0*/  @!P3 LEA.HI.X R15, R134, R3.reuse, R135, 0x2, P6 ;  /* 0x00000003860fb211 */ /* 0x080fe400030f1487 */
[----:B------:R-:W-:Y:S01]  /*235c0*/  ISETP.GE.AND P5, PT, R127, UR4, PT ;  /* 0x000000047f007c0c */ /* 0x000fe2000bfa6270 */
[----:B------:R0:W-:Y:S01]  /*235d0*/  @!P4 ST.E.64 desc[UR60][R12.64], R86 ;  /* 0x000000560c00c985 */ /* 0x0001e2000c101b3c */
[----:B-1----:R-:W-:Y:S02]  /*235e0*/  @!P0 LEA R4, P2, R132, R2, 0x2 ;  /* 0x0000000284048211 */ /* 0x002fe400078410ff */
[----:B------:R-:W-:Y:S01]  /*235f0*/  ISETP.GE.AND P4, PT, R31, UR4, PT ;  /* 0x000000041f007c0c */ /* 0x000fe2000bf86270 */
[----:B------:R1:W-:Y:S01]  /*23600*/  @!P3 ST.E.64 desc[UR60][R14.64], R90 ;  /* 0x0000005a0e00b985 */ /* 0x0003e2000c101b3c */
[----:B------:R-:W-:Y:S02]  /*23610*/  ISETP.GE.AND P3, PT, R28, UR4, PT ;  /* 0x000000041c007c0c */ /* 0x000fe4000bf66270 */
[----:B------:R-:W-:-:S02]  /*23620*/  @!P0 LEA.HI.X R5, R132, R3, R133, 0x2, P2 ;  /* 0x0000000384058211 */ /* 0x000fc400010f1485 */
[----:B------:R-:W-:Y:S02]  /*23630*/  ISETP.GE.AND P2, PT, R24, UR4, PT ;  /* 0x0000000418007c0c */ /* 0x000fe4000bf46270 */
[CC--:B--2---:R-:W-:Y:S01]  /*23640*/  @!P1 LEA R6, P6, R130.reuse, R2.reuse, 0x2 ;  /* 0x0000000282069211 */ /* 0x0c4fe200078c10ff */
[----:B------:R2:W-:Y:S03]  /*23650*/  @!P0 ST.E.64 desc[UR60][R4.64], R94 ;  /* 0x0000005e04008985 */ /* 0x0005e6000c101b3c */
[----:B------:R-:W-:Y:S02]  /*23660*/  @!P1 LEA.HI.X R7, R130, R3, R131, 0x2, P6 ;  /* 0x0000000382079211 */ /* 0x000fe400030f1483 */
[-C--:B---3--:R-:W-:Y:S02]  /*23670*/  @!P5 LEA R8, P6, R127, R2.reuse, 0x2 ;  /* 0x000000027f08d211 */ /* 0x088fe400078c10ff */
[-C--:B0-----:R-:W-:Y:S01]  /*23680*/  @!P3 LEA R12, P0, R28, R2.reuse, 0x2 ;  /* 0x000000021c0cb211 */ /* 0x081fe200078010ff */
[----:B------:R0:W-:Y:S01]  /*23690*/  @!P1 ST.E.64 desc[UR60][R6.64], R98 ;  /* 0x0000006206009985 */ /* 0x0001e2000c101b3c */
[----:B------:R-:W-:-:S02]  /*236a0*/  @!P4 LEA R10, P1, R31, R2, 0x2 ;  /* 0x000000021f0ac211 */ /* 0x000fc400078210ff */
[-C--:B------:R-:W-:Y:S02]  /*236b0*/  @!P5 LEA.HI.X R9, R127, R3.reuse, R128, 0x2, P6 ;  /* 0x000000037f09d211 */ /* 0x080fe400030f1480 */
[----:B-1----:R-:W-:Y:S01]  /*236c0*/  SHF.R.S32.HI R15, RZ, 0x1f, R24 ;  /* 0x0000001fff0f7819 */ /* 0x002fe20000011418 */
[----:B--2---:R-:W-:Y:S01]  /*236d0*/  VIADD R5, R227, 0xb8 ;  /* 0x000000b8e3057836 */ /* 0x004fe20000000000 */
[----:B------:R-:W-:Y:S01]  /*236e0*/  @!P2 LEA R14, P6, R24, R2, 0x2 ;  /* 0x00000002180ea211 */ /* 0x000fe200078c10ff */
[----:B------:R0:W-:Y:S01]  /*236f0*/  @!P5 ST.E.64 desc[UR60][R8.64], R102 ;  /* 0x000000660800d985 */ /* 0x0001e2000c101b3c */
[-C--:B------:R-:W-:Y:S02]  /*23700*/  @!P4 LEA.HI.X R11, R31, R3.reuse, R126, 0x2, P1 ;  /* 0x000000031f0bc211 */ /* 0x080fe400008f147e */
[-C--:B------:R-:W-:Y:S02]  /*23710*/  @!P3 LEA.HI.X R13, R28, R3.reuse, R30, 0x2, P0 ;  /* 0x000000031c0db211 */ /* 0x080fe400000f141e */
[----:B------:R-:W-:Y:S01]  /*23720*/  @!P2 LEA.HI.X R15, R24, R3, R15, 0x2, P6 ;  /* 0x00000003180fa211 */ /* 0x000fe200030f140f */
[----:B------:R0:W-:Y:S01]  /*23730*/  @!P4 ST.E.64 desc[UR60][R10.64], R106 ;  /* 0x0000006a0a00c985 */ /* 0x0001e2000c101b3c */
[----:B------:R-:W-:-:S03]  /*23740*/  ISETP.GE.AND P0, PT, R5, UR4, PT ;  /* 0x0000000405007c0c */ /* 0x000fc6000bf06270 */
[----:B------:R0:W-:Y:S04]  /*23750*/  @!P3 ST.E.64 desc[UR60][R12.64], R110 ;  /* 0x0000006e0c00b985 */ /* 0x0001e8000c101b3c */
[----:B------:R0:W-:Y:S06]  /*23760*/  @!P2 ST.E.64 desc[UR60][R14.64], R114 ;  /* 0x000000720e00a985 */ /* 0x0001ec000c101b3c */
[----:B------:R-:W-:Y:S05]  /*23770*/  @P0 BRA `(.L_x_1843) ;  /* 0x0000000c00800947 */ /* 0x000fea0003800000 */
[----:B------:R-:W-:Y:S02]  /*23780*/  LEA R2, P0, R5, R2, 0x2 ;  /* 0x0000000205027211 */ /* 0x000fe400078010ff */
[----:B------:R-:W-:-:S04]  /*23790*/  SHF.R.S32.HI R0, RZ, 0x1f, R5 ;  /* 0x0000001fff007819 */ /* 0x000fc80000011405 */
[----:B------:R-:W-:-:S05]  /*237a0*/  LEA.HI.X R3, R5, R3, R0, 0x2, P0 ;  /* 0x0000000305037211 */ /* 0x000fca00000f1400 */
[----:B------:R3:W-:Y:S01]  /*237b0*/  ST.E.64 desc[UR60][R2.64], R118 ;  /* 0x0000007602007985 */ /* 0x0007e2000c101b3c */
[----:B------:R-:W-:Y:S05]  /*237c0*/  BRA `(.L_x_1843) ;  /* 0x0000000c006c7947 */ /* 0x000fea0003800000 */
.L_x_1834:
[----:B------:R-:W3:Y:S01]  /*237d0*/  LDL R8, [R1+0x4c] ;  /* 0x00004c0001087983 */ /* 0x000ee20000100800 */
[----:B------:R-:W-:Y:S01]  /*237e0*/  ULDC.64 UR4, c[0x0][0xc08] ;  /* 0x0003020000047ab9 */ /* 0x000fe20000000a00 */
[----:B-1----:R-:W3:Y:S01]  /*237f0*/  LDC.64 R2, c[0x0][0xc00] ;  /* 0x00030000ff027b82 */ /* 0x002ee20000000a00 */
[----:B------:R-:W-:Y:S01]  /*23800*/  ISETP.NE.U32.AND P0, PT, RZ, UR4, PT ;  /* 0x00000004ff007c0c */ /* 0x000fe2000bf05070 */
[----:B------:R-:W4:Y:S01]  /*23810*/  LDL R7, [R1+0x48] ;  /* 0x0000480001077983 */ /* 0x000f220000100800 */
[----:B------:R-:W-:Y:S02]  /*23820*/  IMAD.MOV.U32 R15, RZ, RZ, RZ ;  /* 0x000000ffff0f7224 */ /* 0x000fe400078e00ff */
[----:B------:R-:W-:Y:S01]  /*23830*/  ISETP.NE.AND.EX P1, PT, RZ, UR5, PT, P0 ;  /* 0x00000005ff007c0c */ /* 0x000fe2000bf25300 */
[----:B------:R-:W-:Y:S02]  /*23840*/  ULDC.64 UR4, c[0x0][0xc00] ;  /* 0x0003000000047ab9 */ /* 0x000fe40000000a00 */
[----:B------:R-:W-:-:S04]  /*23850*/  ISETP.NE.U32.AND P0, PT, RZ, UR4, PT ;  /* 0x00000004ff007c0c */ /* 0x000fc8000bf05070 */
[----:B------:R-:W-:-:S06]  /*23860*/  ISETP.NE.AND.EX P0, PT, RZ, UR5, PT, P0 ;  /* 0x00000005ff007c0c */ /* 0x000fcc000bf05300 */
[----:B------:R-:W1:Y:S01]  /*23870*/  @P1 LDC.64 R4, c[0x0][0xc08] ;  /* 0x00030200ff041b82 */ /* 0x000e620000000a00 */
[----:B------:R-:W-:Y:S02]  /*23880*/  ULDC UR4, c[0x0][0xa88] ;  /* 0x0002a20000047ab9 */ /* 0x000fe40000000800 */
[----:B------:R-:W-:Y:S01]  /*23890*/  IMAD.U32 R0, RZ, RZ, UR4 ;  /* 0x00000004ff007e24 */ /* 0x000fe2000f8e00ff */
[----:B------:R-:W0:Y:S01]  /*238a0*/  S2R R35, SR_TID.X ;  /* 0x0000000000237919 */ /* 0x000e220000002100 */
[----:B---3--:R-:W-:-:S04]  /*238b0*/  IMAD.WIDE R2, R8, 0x4, R2 ;  /* 0x0000000408027825 */ /* 0x008fc800078e0202 */
[----:B-1----:R-:W-:Y:S01]  /*238c0*/  @P1 IMAD.WIDE R4, R8, 0x4, R4 ;  /* 0x0000000408041825 */ /* 0x002fe200078e0204 */
[----:B------:R1:W5:Y:S04]  /*238d0*/  @P0 LDG.E R15, desc[UR60][R2.64] ;  /* 0x0000003c020f0981 */ /* 0x000368000c1e1900 */
[----:B------:R1:W5:Y:S01]  /*238e0*/  @P1 LDG.E R0, desc[UR60][R4.64] ;  /* 0x0000003c04001981 */ /* 0x000362000c1e1900 */
[----:B----4-:R-:W-:Y:S01]  /*238f0*/  ISETP.NE.AND P2, PT, R7, RZ, PT ;  /* 0x000000ff0700720c */ /* 0x010fe20003f45270 */
[----:B0-----:R-:W-:Y:S01]  /*23900*/  VIADD R6, R35, 0xffffff80 ;  /* 0xffffff8023067836 */ /* 0x001fe20000000000 */
[----:B------:R-:W-:-:S04]  /*23910*/  SHF.R.S32.HI R28, RZ, 0x1f, R8 ;  /* 0x0000001fff1c7819 */ /* 0x000fc80000011408 */
[----:B------:R-:W-:-:S07]  /*23920*/  ISETP.GT.AND P3, PT, R6, 0x7f, PT ;  /* 0x0000007f0600780c */ /* 0x000fce0003f64270 */
[----:B------:R-:W0:Y:S02]  /*23930*/  @!P2 LDC R7, c[0x0][0xad4] ;  /* 0x0002b500ff07ab82 */ /* 0x000e240000000800 */
[----:B0-----:R1:W-:Y:S01]  /*23940*/  @!P2 STL [R1+0x48], R7 ;  /* 0x000048070100a387 */ /* 0x0013e20000100800 */
[----:B------:R-:W-:Y:S01]  /*23950*/  ISETP.GT.AND P2, PT, R7, 0x1, PT ;  /* 0x000000010700780c */ /* 0x000fe20003f44270 */
[----:B------:R-:W-:-:S12]  /*23960*/  @P1 BRA `(.L_x_1846) ;  /* 0x0000000000101947 */ /* 0x000fd80003800000 */
[----:B------:R-:W-:Y:S05]  /*23970*/  @!P0 BRA `(.L_x_1846) ;  /* 0x00000000000c8947 */ /* 0x000fea0003800000 */
[----:B-1----:R-:W3:Y:S04]  /*23980*/  LDG.E R5, desc[UR60][R2.64] ;  /* 0x0000003c02057981 */ /* 0x002ee8000c1e1900 */
[----:B-----5:R-:W3:Y:S02]  /*23990*/  LDG.E R0, desc[UR60][R2.64+0x4] ;  /* 0x0000043c02007981 */ /* 0x020ee4000c1e1900 */
[----:B---3--:R-:W-:-:S07]  /*239a0*/  IMAD.IADD R0, R0, 0x1, -R5 ;  /* 0x0000000100007824 */ /* 0x008fce00078e0a05 */
.L_x_1846:
[----:B------:R-:W-:Y:S01]  /*239b0*/  BSSY B1, `(.L_x_1847) ;  /* 0x0000037000017945 */ /* 0x000fe20003800000 */
[----:B------:R-:W-:Y:S02]  /*239c0*/  SEL R33, R8, RZ, !P0 ;  /* 0x000000ff08217207 */ /* 0x000fe40004000000 */
[----:B------:R-:W-:Y:S02]  /*239d0*/  SEL R28, R28, RZ, !P0 ;  /* 0x000000ff1c1c7207 */ /* 0x000fe40004000000 */
[----:B--2--5:R-:W-:Y:S01]  /*239e0*/  SHF.R.S32.HI R24, RZ, 0x1f, R15 ;  /* 0x0000001fff187819 */ /* 0x024fe2000001140f */
[----:B------:R-:W-:Y:S06]  /*239f0*/  @P3 BRA `(.L_x_1848) ;  /* 0x0000000000c83947 */ /* 0x000fec0003800000 */
[----:B-1----:R-:W2:Y:S01]  /*23a00*/  LDL R3, [R1+0x38] ;  /* 0x0000380001037983 */ /* 0x002ea20000100800 */
[----:B------:R-:W0:Y:S02]  /*23a10*/  LDC R37, c[0x0][0xbe8] ;  /* 0x0002fa00ff257b82 */ /* 0x000e240000000800 */
[----:B0-----:R-:W-:Y:S01]  /*23a20*/  IMAD R2, R0, R37, RZ ;  /* 0x0000002500027224 */ /* 0x001fe200078e02ff */
[----:B--2---:R-:W-:-:S04]  /*23a30*/  IADD3 R35, R3, -0x80, R35 ;  /* 0xffffff8003237810 */ /* 0x004fc80007ffe023 */
[----:B------:R-:W-:-:S13]  /*23a40*/  ISETP.GE.AND P0, PT, R35, R2, PT ;  /* 0x000000022300720c */ /* 0x000fda0003f06270 */
[----:B------:R-:W-:Y:S05]  /*23a50*/  @P0 BRA `(.L_x_1848) ;  /* 0x0000000000b00947 */ /* 0x000fea0003800000 */
[----:B------:R-:W2:Y:S01]  /*23a60*/  LDL.LU R30, [R1+0x54] ;  /* 0x00005400011e7983 */ /* 0x000ea20000300800 */
[----:B------:R-:W-:Y:S01]  /*23a70*/  IMAD.MOV.U32 R20, RZ, RZ, 0x9b8 ;  /* 0x000009b8ff147424 */ /* 0x000fe200078e00ff */
[----:B------:R-:W-:Y:S01]  /*23a80*/  ISETP.GT.AND P0, PT, R7, 0x1, PT ;  /* 0x000000010700780c */ /* 0x000fe20003f04270 */
[----:B------:R-:W0:Y:S01]  /*23a90*/  LDC.64 R2, c[0x0][0xba8] ;  /* 0x0002ea00ff027b82 */ /* 0x000e220000000a00 */
[----:B------:R-:W-:Y:S02]  /*23aa0*/  ISETP.NE.AND P1, PT, R37, 0x1, PT ;  /* 0x000000012500780c */ /* 0x000fe40003f25270 */
[----:B------:R-:W-:Y:S02]  /*23ab0*/  SEL R20, R20, 0x978, P0 ;  /* 0x0000097814147807 */ /* 0x000fe40000000000 */
[----:B------:R-:W-:-:S03]  /*23ac0*/  MOV R21, R35 ;  /* 0x0000002300157202 */ /* 0x000fc60000000f00 */
[----:B------:R-:W1:Y:S08]  /*23ad0*/  LDC.64 R12, c[0x0][R20+0x220] ;  /* 0x00008800140c7b82 */ /* 0x000e700000000a00 */
[----:B------:R-:W3:Y:S08]  /*23ae0*/  LDC.64 R10, c[0x0][R20+0x218] ;  /* 0x00008600140a7b82 */ /* 0x000ef00000000a00 */
[----:B------:R-:W4:Y:S08]  /*23af0*/  LDC.64 R6, c[0x0][R20+0x228] ;  /* 0x00008a0014067b82 */ /* 0x000f300000000a00 */
[----:B------:R-:W5:Y:S08]  /*23b00*/  @P1 LDC R14, c[0x0][0xbec] ;  /* 0x0002fb00ff0e1b82 */ /* 0x000f700000000800 */
[----:B------:R-:W4:Y:S08]  /*23b10*/  LDC.64 R4, c[0x0][R20+0x210] ;  /* 0x0000840014047b82 */ /* 0x000f300000000a00 */
[----:B------:R-:W4:Y:S01]  /*23b20*/  @P1 LDC R31, c[0x0][0xbf0] ;  /* 0x0002fc00ff1f1b82 */ /* 0x000f220000000800 */
[----:B-----5:R-:W-:-:S07]  /*23b30*/  @P1 IMAD.HI.U32 R14, R35, R14, RZ ;  /* 0x0000000e230e1227 */ /* 0x020fce00078e00ff */
[----:B0-----:R-:W0:Y:S01]  /*23b40*/  @!P0 LDC R2, c[0x0][0xb50] ;  /* 0x0002d400ff028b82 */ /* 0x001e220000000800 */
[-C--:B-1----:R-:W-:Y:S02]  /*23b50*/  IMAD R13, R13, R33.reuse, RZ ;  /* 0x000000210d0d7224 */ /* 0x082fe400078e02ff */
[----:B------:R-:W-:-:S05]  /*23b60*/  IMAD.WIDE.U32 R8, R12, R33, RZ ;  /* 0x000000210c087225 */ /* 0x000fca00078e00ff */
[----:B------:R-:W1:Y:S01]  /*23b70*/  @!P0 LDC R3, c[0x0][0xb54] ;  /* 0x0002d500ff038b82 */ /* 0x000e620000000800 */
[-C--:B---3--:R-:W-:Y:S02]  /*23b80*/  IMAD R29, R11, R202.reuse, RZ ;  /* 0x000000ca0b1d7224 */ /* 0x088fe400078e02ff */
[----:B------:R-:W-:Y:S01]  /*23b90*/  IMAD.WIDE.U32 R10, R10, R202, RZ ;  /* 0x000000ca0a0a7225 */ /* 0x000fe200078e00ff */
[----:B----4-:R-:W-:-:S03]  /*23ba0*/  @P1 SHF.R.U32.HI R21, RZ, R31, R14 ;  /* 0x0000001fff151219 */ /* 0x010fc6000001160e */
[----:B------:R-:W-:Y:S01]  /*23bb0*/  IMAD R31, R12, R28, R13 ;  /* 0x0000001c0c1f7224 */ /* 0x000fe200078e020d */
[----:B------:R-:W-:Y:S01]  /*23bc0*/  IADD3 R10, P1, P3, R8, R10, R15 ;  /* 0x0000000a080a7210 */ /* 0x000fe20007b3e00f */
[----:B------:R-:W-:Y:S02]  /*23bd0*/  IMAD.IADD R29, R11, 0x1, R29 ;  /* 0x000000010b1d7824 */ /* 0x000fe400078e021d */
[----:B------:R-:W-:Y:S02]  /*23be0*/  IMAD.MOV R8, RZ, RZ, -R21 ;  /* 0x000000ffff087224 */ /* 0x000fe400078e0a15 */
[----:B------:R-:W-:Y:S02]  /*23bf0*/  IMAD.IADD R31, R9, 0x1, R31 ;  /* 0x00000001091f7824 */ /* 0x000fe400078e021f */
[----:B------:R-:W-:-:S03]  /*23c00*/  IMAD R9, R37, R8, R35 ;  /* 0x0000000825097224 */ /* 0x000fc600078e0223 */
[----:B------:R-:W-:Y:S01]  /*23c10*/  IADD3.X R8, R31, R29, R24, P1, P3 ;  /* 0x0000001d1f087210 */ /* 0x000fe20000fe6418 */
[----:B------:R-:W-:Y:S01]  /*23c20*/  IMAD R5, R5, R9, RZ ;  /* 0x0000000905057224 */ /* 0x000fe200078e02ff */
[----:B--2---:R-:W-:-:S05]  /*23c30*/  SEL R13, R30, RZ, P0 ;  /* 0x000000ff1e0d7207 */ /* 0x004fca0000000000 */
[-C--:B------:R-:W-:Y:S02]  /*23c40*/  IMAD R11, R7, R13.reuse, RZ ;  /* 0x0000000d070b7224 */ /* 0x080fe400078e02ff */
[----:B------:R-:W-:-:S04]  /*23c50*/  IMAD.WIDE.U32 R6, R6, R13, RZ ;  /* 0x0000000d06067225 */ /* 0x000fc800078e00ff */
[----:B------:R-:W-:Y:S01]  /*23c60*/  IMAD.IADD R11, R7, 0x1, R11 ;  /* 0x00000001070b7824 */ /* 0x000fe200078e020b */
[----:B------:R-:W-:Y:S02]  /*23c70*/  IADD3 R6, P0, P1, R21, R10, R6 ;  /* 0x0000000a15067210 */ /* 0x000fe4000791e006 */
[----:B------:R-:W-:-:S04]  /*23c80*/  SHF.R.S32.HI R21, RZ, 0x1f, R21 ;  /* 0x0000001fff157819 */ /* 0x000fc80000011415 */
[----:B------:R-:W-:Y:S02]  /*23c90*/  IADD3.X R7, R21, R8, R11, P0, P1 ;  /* 0x0000000815077210 */ /* 0x000fe400007e240b */
[----:B------:R-:W-:-:S05]  /*23ca0*/  SHF.R.S32.HI R11, RZ, 0x1f, R9 ;  /* 0x0000001fff0b7819 */ /* 0x000fca0000011409 */
[C---:B------:R-:W-:Y:S02]  /*23cb0*/  IMAD R11, R4.reuse, R11, R5 ;  /* 0x0000000b040b7224 */ /* 0x040fe400078e0205 */
[----:B------:R-:W-:-:S04]  /*23cc0*/  IMAD.WIDE.U32 R4, R4, R9, R6 ;  /* 0x0000000904047225 */ /* 0x000fc800078e0006 */
[----:B------:R-:W-:Y:S01]  /*23cd0*/  IMAD.IADD R5, R5, 0x1, R11 ;  /* 0x0000000105057824 */ /* 0x000fe200078e020b */
[----:B0-----:R-:W-:-:S04]  /*23ce0*/  LEA R2, P0, R4, R2, 0x2 ;  /* 0x0000000204027211 */ /* 0x001fc800078010ff */
[----:B-1----:R-:W-:Y:S01]  /*23cf0*/  LEA.HI.X R3, R4, R3, R5, 0x2, P0 ;  /* 0x0000000304037211 */ /* 0x002fe200000f1405 */
[----:B------:R-:W-:-:S05]  /*23d00*/  IMAD.MOV.U32 R5, RZ, RZ, -0x800000 ;  /* 0xff800000ff057424 */ /* 0x000fca00078e00ff */
[----:B------:R0:W-:Y:S03]  /*23d10*/  STG.E desc[UR60][R2.64], R5 ;  /* 0x0000000502007986 */ /* 0x0001e6000c10193c */
.L_x_1848:
[----:B------:R-:W-:Y:S05]  /*23d20*/  BSYNC B1 ;  /* 0x0000000000017941 */ /* 0x000fea0003800000 */
.L_x_1847:
[----:B------:R-:W-:Y:S05]  /*23d30*/  @P2 BRA `(.L_x_1843) ;  /* 0x0000000800102947 */ /* 0x000fea0003800000 */
[----:B------:R-:W2:Y:S01]  /*23d40*/  LDL.LU R12, [R1+0x38] ;  /* 0x00003800010c7983 */ /* 0x000ea20000300800 */
[----:B------:R-:W3:Y:S01]  /*23d50*/  LDC R9, c[0x0][0xbe8] ;  /* 0x0002fa00ff097b82 */ /* 0x000ee20000000800 */
[----:B------:R-:W-:Y:S01]  /*23d60*/  ULDC.64 UR4, c[0x0][0xaa0] ;  /* 0x0002a80000047ab9 */ /* 0x000fe20000000a00 */
[----:B------:R-:W-:Y:S01]  /*23d70*/  BSSY B1, `(.L_x_1849) ;  /* 0x000004a000017945 */ /* 0x000fe20003800000 */
[----:B01----:R-:W0:Y:S01]  /*23d80*/  S2R R2, SR_TID.X ;  /* 0x0000000000027919 */ /* 0x003e220000002100 */
[----:B---3--:R-:W-:Y:S01]  /*23d90*/  ISETP.NE.AND P0, PT, R9, 0x1, PT ;  /* 0x000000010900780c */ /* 0x008fe20003f05270 */
[----:B0-----:R-:W-:-:S12]  /*23da0*/  VIADD R4, R2, 0xffffff80 ;  /* 0xffffff8002047836 */ /* 0x001fd80000000000 */
[----:B------:R-:W0:Y:S01]  /*23db0*/  @P0 LDC R7, c[0x0][0xbec] ;  /* 0x0002fb00ff070b82 */ /* 0x000e220000000800 */
[----:B------:R-:W-:Y:S01]  /*23dc0*/  IMAD R2, R24, UR4, RZ ;  /* 0x0000000418027c24 */ /* 0x000fe2000f8e02ff */
[----:B------:R-:W-:-:S03]  /*23dd0*/  SHF.R.S32.HI R3, RZ, 0x1f, R4 ;  /* 0x0000001fff037819 */ /* 0x000fc60000011404 */
[----:B------:R-:W-:Y:S01]  /*23de0*/  IMAD R5, R15, UR5, R2 ;  /* 0x000000050f057c24 */ /* 0x000fe2000f8e0202 */
[----:B------:R-:W-:Y:S02]  /*23df0*/  LEA.HI R6, R3, R4, RZ, 0x3 ;  /* 0x0000000403067211 */ /* 0x000fe400078f18ff */
[----:B------:R-:W1:Y:S01]  /*23e00*/  @P0 LDC R11, c[0x0][0xbf0] ;  /* 0x0002fc00ff0b0b82 */ /* 0x000e620000000800 */
[----:B------:R-:W-:Y:S01]  /*23e10*/  IMAD.WIDE.U32 R2, R15, UR4, RZ ;  /* 0x000000040f027c25 */ /* 0x000fe2000f8e00ff */
[----:B------:R-:W-:Y:S01]  /*23e20*/  ULDC.64 UR4, c[0x0][0xae8] ;  /* 0x0002ba0000047ab9 */ /* 0x000fe20000000a00 */
[----:B------:R-:W-:Y:S02]  /*23e30*/  LOP3.LUT R13, R6, 0xfffffff8, RZ, 0xc0, !PT ;  /* 0xfffffff8060d7812 */ /* 0x000fe400078ec0ff */
[----:B------:R-:W-:Y:S01]  /*23e40*/  SHF.R.S32.HI R10, RZ, 0x3, R6 ;  /* 0x00000003ff0a7819 */ /* 0x000fe20000011406 */
[----:B------:R-:W-:Y:S01]  /*23e50*/  IMAD.IADD R3, R3, 0x1, R5 ;  /* 0x0000000103037824 */ /* 0x000fe200078e0205 */
[----:B------:R-:W-:Y:S01]  /*23e60*/  IADD3 R13, R4, -R13, RZ ;  /* 0x8000000d040d7210 */ /* 0x000fe20007ffe0ff */
[----:B------:R-:W-:-:S04]  /*23e70*/  IMAD.WIDE.U32 R2, R202, UR4, R2 ;  /* 0x00000004ca027c25 */ /* 0x000fc8000f8e0002 */
[C---:B------:R-:W-:Y:S02]  /*23e80*/  IMAD R4, R13.reuse, 0x20, R10 ;  /* 0x000000200d047824 */ /* 0x040fe400078e020a */
[----:B------:R-:W-:Y:S01]  /*23e90*/  IMAD R3, R202, UR5, R3 ;  /* 0x00000005ca037c24 */ /* 0x000fe2000f8e0203 */
[----:B------:R-:W-:Y:S01]  /*23ea0*/  ULDC.64 UR4, c[0x0][0xaf0] ;  /* 0x0002bc0000047ab9 */ /* 0x000fe20000000a00 */
[----:B------:R-:W-:Y:S02]  /*23eb0*/  IMAD.SHL.U32 R13, R13, 0x8, RZ ;  /* 0x000000080d0d7824 */ /* 0x000fe400078e00ff */
[----:B------:R-:W-:Y:S02]  /*23ec0*/  IMAD R6, R28, UR4, RZ ;  /* 0x000000041c067c24 */ /* 0x000fe4000f8e02ff */
[----:B------:R-:W-:-:S04]  /*23ed0*/  IMAD.WIDE.U32 R2, R33, UR4, R2 ;  /* 0x0000000421027c25 */ /* 0x000fc8000f8e0002 */
[----:B--2---:R-:W-:-:S04]  /*23ee0*/  IMAD.IADD R8, R12, 0x1, R4 ;  /* 0x000000010c087824 */ /* 0x004fc800078e0204 */
[----:B0-----:R-:W-:-:S04]  /*23ef0*/  @P0 IMAD.HI.U32 R4, R8, R7, RZ ;  /* 0x0000000708040227 */ /* 0x001fc800078e00ff */
[----:B------:R-:W-:Y:S01]  /*23f00*/  IMAD.MOV.U32 R5, RZ, RZ, R8 ;  /* 0x000000ffff057224 */ /* 0x000fe200078e0008 */
[----:B-1----:R-:W-:Y:S01]  /*23f10*/  @P0 SHF.R.U32.HI R5, RZ, R11, R4 ;  /* 0x0000000bff050219 */ /* 0x002fe20000011604 */
[----:B------:R-:W-:Y:S01]  /*23f20*/  IMAD R7, R33, UR5, R6 ;  /* 0x0000000521077c24 */ /* 0x000fe2000f8e0206 */
[----:B------:R-:W-:Y:S01]  /*23f30*/  ULDC.64 UR4, c[0x0][0xae0] ;  /* 0x0002b80000047ab9 */ /* 0x000fe20000000a00 */
[----:B------:R-:W-:Y:S01]  /*23f40*/  VIADD R11, R13, 0x80 ;  /* 0x000000800d0b7836 */ /* 0x000fe20000000000 */
[----:B------:R-:W-:Y:S01]  /*23f50*/  SHF.R.S32.HI R4, RZ, 0x1f, R5 ;  /* 0x0000001fff047819 */ /* 0x000fe20000011405 */
[----:B------:R-:W-:Y:S02]  /*23f60*/  IMAD.IADD R3, R3, 0x1, R7 ;  /* 0x0000000103037824 */ /* 0x000fe400078e0207 */
[----:B------:R-:W-:Y:S02]  /*23f70*/  IMAD.MOV R7, RZ, RZ, -R5 ;  /* 0x000000ffff077224 */ /* 0x000fe400078e0a05 */
[----:B------:R-:W-:-:S02]  /*23f80*/  IMAD R4, R4, UR4, RZ ;  /* 0x0000000404047c24 */ /* 0x000fc4000f8e02ff */
[----:B------:R-:W-:Y:S02]  /*23f90*/  IMAD R7, R9, R7, R8 ;  /* 0x0000000709077224 */ /* 0x000fe400078e0208 */
[----:B------:R-:W-:-:S04]  /*23fa0*/  IMAD.WIDE.U32 R2, R5, UR4, R2 ;  /* 0x0000000405027c25 */ /* 0x000fc8000f8e0002 */
[----:B------:R-:W-:Y:S01]  /*23fb0*/  IMAD R5, R5, UR5, R4 ;  /* 0x0000000505057c24 */ /* 0x000fe2000f8e0204 */
[----:B------:R-:W-:Y:S01]  /*23fc0*/  SHF.R.S32.HI R4, RZ, 0x1f, R7 ;  /* 0x0000001fff047819 */ /* 0x000fe20000011407 */
[----:B------:R-:W-:Y:S01]  /*23fd0*/  ULDC.64 UR4, c[0x0][0xad8] ;  /* 0x0002b60000047ab9 */ /* 0x000fe20000000a00 */
[----:B------:R-:W-:Y:S01]  /*23fe0*/  IMAD.IADD R8, R10, 0x1, R12 ;  /* 0x000000010a087824 */ /* 0x000fe200078e020c */
[----:B------:R-:W-:Y:S01]  /*23ff0*/  SHF.R.S32.HI R10, RZ, 0x1f, R13 ;  /* 0x0000001fff0a7819 */ /* 0x000fe2000001140d */
[----:B------:R-:W-:Y:S02]  /*24000*/  IMAD.IADD R3, R3, 0x1, R5 ;  /* 0x0000000103037824 */ /* 0x000fe400078e0205 */
[----:B------:R-:W-:Y:S01]  /*24010*/  IMAD R6, R4, UR4, RZ ;  /* 0x0000000404067c24 */ /* 0x000fe2000f8e02ff */
[----:B------:R-:W-:Y:S01]  /*24020*/  IADD3 R4, R8, 0x40, RZ ;  /* 0x0000004008047810 */ /* 0x000fe20007ffe0ff */
[----:B------:R-:W-:Y:S02]  /*24030*/  IMAD R9, R0, R9, RZ ;  /* 0x0000000900097224 */ /* 0x000fe400078e02ff */
[C---:B------:R-:W-:Y:S01]  /*24040*/  IMAD R5, R7.reuse, UR5, R6 ;  /* 0x0000000507057c24 */ /* 0x040fe2000f8e0206 */
[----:B------:R-:W-:Y:S01]  /*24050*/  SHF.R.S32.HI R6, RZ, 0x1f, R11 ;  /* 0x0000001fff067819 */ /* 0x000fe2000001140b */
[----:B------:R-:W-:Y:S01]  /*24060*/  IMAD.WIDE.U32 R2, R7, UR4, R2 ;  /* 0x0000000407027c25 */ /* 0x000fe2000f8e0002 */
[-C--:B------:R-:W-:Y:S01]  /*24070*/  ISETP.GE.AND P2, PT, R8, R9.reuse, PT ;  /* 0x000000090800720c */ /* 0x080fe20003f46270 */
[----:B------:R-:W-:Y:S01]  /*24080*/  ULDC.64 UR4, c[0x0][0xa80] ;  /* 0x0002a00000047ab9 */ /* 0x000fe20000000a00 */
[----:B------:R-:W-:Y:S01]  /*24090*/  ISETP.GE.AND P1, PT, R4, R9, PT ;  /* 0x000000090400720c */ /* 0x000fe20003f26270 */
[----:B------:R-:W-:Y:S01]  /*240a0*/  IMAD.IADD R3, R3, 0x1, R5 ;  /* 0x0000000103037824 */ /* 0x000fe200078e0205 */
[----:B------:R-:W-:Y:S01]  /*240b0*/  LEA R4, P3, R2, UR4, 0x1 ;  /* 0x0000000402047c11 */ /* 0x000fe2000f8608ff */
[----:B------:R-:W-:-:S02]  /*240c0*/  VIADD R0, R8, 0x20 ;  /* 0x0000002008007836 */ /* 0x000fc40000000000 */
[----:B------:R-:W-:Y:S01]  /*240d0*/  VIADD R7, R13, 0x40 ;  /* 0x000000400d077836 */ /* 0x000fe20000000000 */
[----:B------:R-:W-:Y:S02]  /*240e0*/  LEA.HI.X R5, R2, UR5, R3, 0x1, P3 ;  /* 0x0000000502057c11 */ /* 0x000fe400098f0c03 */
[----:B------:R-:W-:Y:S01]  /*240f0*/  ISETP.GE.AND P0, PT, R0, R9, PT ;  /* 0x000000090000720c */ /* 0x000fe20003f06270 */
[----:B------:R0:W1:Y:S01]  /*24100*/  SHFL.IDX PT, R2, R4, RZ, 0x181f ;  /* 0x00181fff04027589 */ /* 0x00006200000e0000 */
[----:B------:R-:W-:-:S03]  /*24110*/  SHF.R.S32.HI R12, RZ, 0x1f, R7 ;  /* 0x0000001fff0c7819 */ /* 0x000fc60000011407 */
[----:B------:R0:W2:Y:S01]  /*24120*/  SHFL.IDX PT, R0, R5, RZ, 0x181f ;  /* 0x00181fff05007589 */ /* 0x0000a200000e0000 */
[----:B------:R-:W-:Y:S07]  /*24130*/  @P2 BRA `(.L_x_1850) ;  /* 0x0000000000342947 */ /* 0x000fee0003800000 */
        /* <DEDUP_REMOVED lines=13> */
.L_x_1850:
[----:B------:R-:W-:Y:S05]  /*24210*/  BSYNC B1 ;  /* 0x0000000000017941 */ /* 0x000fea0003800000 */
.L_x_1849:
        /* <DEDUP_REMOVED lines=17> */
.L_x_1852:
[----:B------:R-:W-:Y:S05]  /*24330*/  BSYNC B1 ;  /* 0x0000000000017941 */ /* 0x000fea0003800000 */
.L_x_1851:
        /* <DEDUP_REMOVED lines=17> */
.L_x_1854:
[----:B------:R-:W-:Y:S05]  /*24450*/  BSYNC B1 ;  /* 0x0000000000017941 */ /* 0x000fea0003800000 */
.L_x_1853:
        /* <DEDUP_REMOVED lines=18> */
.L_x_1843:
[----:B------:R-:W-:Y:S05]  /*24580*/  BSYNC B0 ;  /* 0x0000000000007941 */ /* 0x000fea0003800000 */
.L_x_1833:
[----:B------:R-:W-:Y:S02]  /*24590*/  ULDC UR4, c[0x0][0xc3c] ;  /* 0x00030f0000047ab9 */ /* 0x000fe40000000800 */
[----:B------:R-:W-:-:S13]  /*245a0*/  ISETP.GE.AND P0, PT, R27, UR4, PT ;  /* 0x000000041b007c0c */ /* 0x000fda000bf06270 */
[----:B------:R-:W-:Y:S05]  /*245b0*/  @!P0 BRA `(.L_x_1855) ;  /* 0xfffffdcc00748947 */ /* 0x000fea000383ffff */
[----:B------:R-:W-:Y:S05]  /*245c0*/  BRA `(.L_x_1548) ;  /* 0x0000008000b07947 */ /* 0x000fea0003800000 */
.L_x_1546:
        /* <DEDUP_REMOVED lines=16> */
.L_x_1856:
        /* <DEDUP_REMOVED lines=24> */
[----:B-1----:R-:W-:-:S04]  /*24850*/  SEL R11, R11, RZ, P2 ;  /* 0x000000ff0b0b7207 */ /* 0x002fc80001000000 */
[----:B------:R-:W-:-:S05]  /*24860*/  IADD3 R11, R10, R11, RZ ;  /* 0x0000000b0a0b7210 */ /* 0x000fca0007ffe0ff */
        /* <DEDUP_REMOVED lines=17> */
.L_x_1860:
[----:B------:R-:W0:Y:S01]  /*24980*/  LDC R2, c[0x0][0xc3c] ;  /* 0x00030f00ff027b82 */ /* 0x000e220000000800 */
[----:B------:R-:W-:Y:S01]  /*24990*/  UIADD3 UR4, UR4, 0x1f, URZ ;  /* 0x0000001f04047890 */ /* 0x000fe2000fffe03f */
[----:B------:R-:W-:Y:S02]  /*249a0*/  ULDC UR7, c[0x0][0xc3c] ;  /* 0x00030f0000077ab9 */ /* 0x000fe40000000800 */
[----:B------:R-:W-:-:S03]  /*249b0*/  IMAD.U32 R27, RZ, RZ, UR7 ;  /* 0x00000007ff1b7e24 */ /* 0x000fc6000f8e00ff */
[----:B0-----:R-:W-:-:S13]  /*249c0*/  ISETP.LE.AND P6, PT, R2, UR4, PT ;  /* 0x0000000402007c0c */ /* 0x001fda000bfc3270 */
[----:B------:R-:W-:Y:S05]  /*249d0*/  @P6 BRA `(.L_x_1859) ;  /* 0x0000000800a86947 */ /* 0x000fea0003800000 */
[----:B------:R-:W-:Y:S01]  /*249e0*/  VIADD R11, R6, UR4 ;  /* 0x00000004060b7c36 */ /* 0x000fe20008000000 */
[----:B------:R-:W-:Y:S01]  /*249f0*/  MOV R8, RZ ;  /* 0x000000ff00087202 */ /* 0x000fe20000000f00 */
[----:B------:R-:W-:-:S03]  /*24a00*/  IMAD.MOV.U32 R7, RZ, RZ, RZ ;  /* 0x000000ffff077224 */ /* 0x000fc600078e00ff */
[----:B------:R-:W-:-:S13]  /*24a10*/  ISETP.GE.OR P6, PT, R11, R2, !P0 ;  /* 0x000000020b00720c */ /* 0x000fda00047c6670 */
[----:B------:R-:W0:Y:S08]  /*24a20*/  @!P6 LDC.64 R4, c[0x0][0xc80] ;  /* 0x00032000ff04eb82 */ /* 0x000e300000000a00 */
[----:B------:R-:W1:Y:S01]  /*24a30*/  @!P6 LDC.64 R2, c[0x0][0xc78] ;  /* 0x00031e00ff02eb82 */ /* 0x000e620000000a00 */
[----:B0-----:R-:W-:-:S05]  /*24a40*/  @!P6 IMAD.WIDE R4, R11, 0x4, R4 ;  /* 0x000000040b04e825 */ /* 0x001fca00078e0204 */
[----:B------:R-:W2:Y:S01]  /*24a50*/  @!P6 LDG.E R7, desc[UR60][R4.64] ;  /* 0x0000003c0407e981 */ /* 0x000ea2000c1e1900 */
[----:B-1----:R-:W-:-:S05]  /*24a60*/  @!P6 IMAD.WIDE R2, R11, 0x4, R2 ;  /* 0x000000040b02e825 */ /* 0x002fca00078e0202 */
        /* <DEDUP_REMOVED lines=22> */
.L_x_1858:
        /* <DEDUP_REMOVED lines=11> */
[----:B------:R-:W-:-:S05]  /*24c80*/  IADD3 R3, R27, -0x1, RZ ;  /* 0xffffffff1b037810 */ /* 0x000fca0007ffe0ff */
[----:B------:R0:W1:Y:S02]  /*24c90*/  SHFL.IDX PT, R24, R2, R3, 0x1f ;  /* 0x00001f0302187589 */ /* 0x00006400000e0000 */
.L_x_1861:
[----:B-1----:R-:W-:Y:S02]  /*24ca0*/  IMAD R24, R24, UR5, R5 ;  /* 0x0000000518187c24 */ /* 0x002fe4000f8e0205 */
[----:B------:R-:W-:-:S03]  /*24cb0*/  VIADD R27, R27, UR4 ;  /* 0x000000041b1b7c36 */ /* 0x000fc60008000000 */
[----:B------:R-:W-:Y:S01]  /*24cc0*/  IADD3 R4, -R24, UR6, RZ ;  /* 0x0000000618047c10 */ /* 0x000fe2000fffe1ff */
[----:B------:R-:W-:Y:S06]  /*24cd0*/  @!P1 BRA `(.L_x_1862) ;  /* 0x0000000000e89947 */ /* 0x000fec0003800000 */
[-C--:B--2---:R-:W-:Y:S02]  /*24ce0*/  IABS R12, R7.reuse ;  /* 0x00000007000c7213 */ /* 0x084fe40000000000 */
[----:B------:R-:W-:Y:S02]  /*24cf0*/  IABS R5, R8 ;  /* 0x0000000800057213 */ /* 0x000fe40000000000 */
[----:B------:R-:W1:Y:S01]  /*24d00*/  I2F.RP R9, R12 ;  /* 0x0000000c00097306 */ /* 0x000e620000209400 */
[----:B------:R-:W-:-:S07]  /*24d10*/  IABS R13, R7 ;  /* 0x00000007000d7213 */ /* 0x000fce0000000000 */
[----:B------:R-:W2:Y:S08]  /*24d20*/  I2F.RP R10, R5 ;  /* 0x00000005000a7306 */ /* 0x000eb00000209400 */
[----:B-1----:R-:W0:Y:S08]  /*24d30*/  MUFU.RCP R9, R9 ;  /* 0x0000000900097308 */ /* 0x002e300000001000 */
[----:B--2---:R-:W-:Y:S01]  /*24d40*/  MUFU.RCP R10, R10 ;  /* 0x0000000a000a7308 */ /* 0x004fe20000001000 */
        /* <DEDUP_REMOVED lines=18> */
[----:B------:R-:W0:Y:S01]  /*24e70*/  F2I.FTZ.U32.TRUNC.NTZ R3, R11 ;  /* 0x0000000b00037305 */ /* 0x000e22000021f000 */
[----:B------:R-:W-:-:S05]  /*24e80*/  IABS R12, R8 ;  /* 0x00000008000c7213 */ /* 0x000fca0000000000 */
[----:B------:R-:W-:-:S05]  /*24e90*/  IMAD.MOV R12, RZ, RZ, -R12 ;  /* 0x000000ffff0c7224 */ /* 0x000fca00078e0a0c */
[----:B------:R-:W-:-:S05]  /*24ea0*/  @P0 IADD3 R2, R2, 0x1, RZ ;  /* 0x0000000102020810 */ /* 0x000fca0007ffe0ff */
[----:B------:R-:W-:Y:S02]  /*24eb0*/  IMAD.MOV.U32 R13, RZ, RZ, R2 ;  /* 0x000000ffff0d7224 */ /* 0x000fe400078e0002 */
[----:B0-----:R-:W-:Y:S02]  /*24ec0*/  IMAD.MOV R2, RZ, RZ, -R3 ;  /* 0x000000ffff027224 */ /* 0x001fe400078e0a03 */
[----:B------:R-:W-:Y:S01]  /*24ed0*/  @!P2 IMAD.MOV R13, RZ, RZ, -R13 ;  /* 0x000000ffff0da224 */ /* 0x000fe200078e0a0d */
[----:B------:R-:W-:Y:S01]  /*24ee0*/  @!P1 LOP3.LUT R13, RZ, R7, RZ, 0x33, !PT ;  /* 0x00000007ff0d9212 */ /* 0x000fe200078e33ff */
[----:B------:R-:W-:Y:S02]  /*24ef0*/  IMAD R9, R2, R5, RZ ;  /* 0x0000000502097224 */ /* 0x000fe400078e02ff */
[----:B------:R-:W-:Y:S01]  /*24f00*/  IMAD.MOV.U32 R2, RZ, RZ, RZ ;  /* 0x000000ffff027224 */ /* 0x000fe200078e00ff */
[----:B------:R-:W-:-:S03]  /*24f10*/  IABS R10, R13 ;  /* 0x0000000d000a7213 */ /* 0x000fc60000000000 */
[----:B------:R-:W-:-:S04]  /*24f20*/  IMAD.HI.U32 R2, R3, R9, R2 ;  /* 0x0000000903027227 */ /* 0x000fc800078e0002 */
[----:B------:R-:W-:Y:S02]  /*24f30*/  IMAD.MOV.U32 R3, RZ, RZ, R10 ;  /* 0x000000ffff037224 */ /* 0x000fe400078e000a */
[----:B------:R-:W-:Y:S02]  /*24f40*/  IMAD.MOV.U32 R10, RZ, RZ, R12 ;  /* 0x000000ffff0a7224 */ /* 0x000fe400078e000c */
[----:B------:R-:W-:-:S04]  /*24f50*/  IMAD.HI.U32 R2, R2, R3, RZ ;  /* 0x0000000302027227 */ /* 0x000fc800078e00ff */
[----:B------:R-:W-:Y:S01]  /*24f60*/  IMAD R10, R2, R10, R3 ;  /* 0x0000000a020a7224 */ /* 0x000fe200078e0203 */
[----:B------:R-:W-:-:S04]  /*24f70*/  LOP3.LUT R3, R13, R8, RZ, 0x3c, !PT ;  /* 0x000000080d037212 */ /* 0x000fc800078e3cff */
[----:B------:R-:W-:Y:S02]  /*24f80*/  ISETP.GT.U32.AND P1, PT, R5, R10, PT ;  /* 0x0000000a0500720c */ /* 0x000fe40003f24070 */
[----:B------:R-:W-:-:S11]  /*24f90*/  ISETP.GE.AND P2, PT, R3, RZ, PT ;  /* 0x000000ff0300720c */ /* 0x000fd60003f46270 */
[----:B------:R-:W-:Y:S01]  /*24fa0*/  @!P1 IMAD.IADD R10, R10, 0x1, -R5 ;  /* 0x000000010a0a9824 */ /* 0x000fe200078e0a05 */
[----:B------:R-:W-:Y:S02]  /*24fb0*/  @!P1 IADD3 R2, R2, 0x1, RZ ;  /* 0x0000000102029810 */ /* 0x000fe40007ffe0ff */
[----:B------:R-:W-:Y:S02]  /*24fc0*/  ISETP.NE.AND P1, PT, R8, RZ, PT ;  /* 0x000000ff0800720c */ /* 0x000fe40003f25270 */
[----:B------:R-:W-:Y:S01]  /*24fd0*/  ISETP.GE.U32.AND P0, PT, R10, R5, PT ;  /* 0x000000050a00720c */ /* 0x000fe20003f06070 */
[----:B------:R-:W-:-:S12]  /*24fe0*/  IMAD.MOV R5, RZ, RZ, -R13 ;  /* 0x000000ffff057224 */ /* 0x000fd800078e0a0d */
[----:B------:R-:W-:-:S04]  /*24ff0*/  @P0 VIADD R2, R2, 0x1 ;  /* 0x0000000102020836 */ /* 0x000fc80000000000 */
        /* <DEDUP_REMOVED lines=8> */
.L_x_1862:
[----:B0-----:R-:W0:Y:S02]  /*25080*/  LDC.64 R2, c[0x0][0xc90] ;  /* 0x00032400ff027b82 */ /* 0x001e240000000a00 */
[----:B0-----:R-:W-:-:S05]  /*25090*/  IMAD.WIDE R2, R27, 0x4, R2 ;  /* 0x000000041b027825 */ /* 0x001fca00078e0202 */
[----:B------:R0:W2:Y:S01]  /*250a0*/  LDG.E R13, desc[UR60][R2.64] ;  /* 0x0000003c020d7981 */ /* 0x0000a2000c1e1900 */
[----:B------:R-:W-:Y:S02]  /*250b0*/  IABS R15, R4 ;  /* 0x00000004000f7213 */ /* 0x000fe40000000000 */
[----:B0-----:R-:W-:Y:S01]  /*250c0*/  MOV R2, RZ ;  /* 0x000000ff00027202 */ /* 0x001fe20000000f00 */
        /* <DEDUP_REMOVED lines=28> */
[----:B------:R-:W-:Y:S02]  /*25290*/  VIADDMNMX R8, R8, UR5, R13, PT ;  /* 0x0000000508087c46 */ /* 0x000fe4000b80010d */
[----:B------:R-:W-:-:S02]  /*252a0*/  IADD3 R9, R9, 0x1000000, R4 ;  /* 0x0100000009097810 */ /* 0x000fc40007ffe004 */
[-C--:B------:R-:W-:Y:S01]  /*252b0*/  IABS R12, R8.reuse ;  /* 0x00000008000c7213 */ /* 0x080fe20000000000 */
[----:B------:R-:W-:Y:S01]  /*252c0*/  IMAD.MOV R26, RZ, RZ, -R8 ;  /* 0x000000ffff1a7224 */ /* 0x000fe200078e0a08 */
[----:B------:R-:W-:Y:S02]  /*252d0*/  IABS R13, R8 ;  /* 0x00000008000d7213 */ /* 0x000fe40000000000 */
[----:B------:R-:W0:Y:S08]  /*252e0*/  I2F.RP R10, R12 ;  /* 0x0000000c000a7306 */ /* 0x000e300000209400 */
[----:B0-----:R-:W0:Y:S02]  /*252f0*/  MUFU.RCP R10, R10 ;  /* 0x0000000a000a7308 */ /* 0x001e240000001000 */
[----:B0-----:R-:W-:-:S06]  /*25300*/  VIADD R3, R10, 0xffffffe ;  /* 0x0ffffffe0a037836 */ /* 0x001fcc0000000000 */
[----:B------:R-:W0:Y:S02]  /*25310*/  F2I.FTZ.U32.TRUNC.NTZ R3, R3 ;  /* 0x0000000300037305 */ /* 0x000e24000021f000 */
[----:B0-----:R-:W-:-:S05]  /*25320*/  IADD3 R11, RZ, -R3, RZ ;  /* 0x80000003ff0b7210 */ /* 0x001fca0007ffe0ff */
        /* <DEDUP_REMOVED lines=17> */
[----:B------:R-:W-:-:S07]  /*25440*/  IMAD R26, R2, R26, R9 ;  /* 0x0000001a021a7224 */ /* 0x000fce00078e0209 */
.L_x_1863:
[----:B------:R-:W-:-:S04]  /*25450*/  LOP3.LUT R2, RZ, R2, RZ, 0x33, !PT ;  /* 0x00000002ff027212 */ /* 0x000fc800078e33ff */
[----:B------:R-:W-:Y:S01]  /*25460*/  IADD3 R25, R7, R2, RZ ;  /* 0x0000000207197210 */ /* 0x000fe20007ffe0ff */
[----:B------:R-:W-:Y:S06]  /*25470*/  BRA `(.L_x_1864) ;  /* 0x00000000000c7947 */ /* 0x000fec0003800000 */
.L_x_1859:
[----:B------:R-:W-:Y:S02]  /*25480*/  IMAD.MOV.U32 R25, RZ, RZ, RZ ;  /* 0x000000ffff197224 */ /* 0x000fe400078e00ff */
[----:B------:R-:W-:Y:S02]  /*25490*/  IMAD.U32 R24, RZ, RZ, UR6 ;  /* 0x00000006ff187e24 */ /* 0x000fe4000f8e00ff */
[----:B------:R-:W-:-:S07]  /*254a0*/  IMAD.MOV.U32 R26, RZ, RZ, RZ ;  /* 0x000000ffff1a7224 */ /* 0x000fce00078e00ff */
.L_x_1864:
[----:B------:R-:W-:-:S13]  /*254b0*/  ISETP.NE.AND P0, PT, R6, RZ, PT ;  /* 0x000000ff0600720c */ /* 0x000fda0003f05270 */
[----:B------:R-:W0:Y:S01]  /*254c0*/  @!P0 S2R R3, SR_CgaCtaId ;  /* 0x0000000000038919 */ /* 0x000e220000008800 */
[----:B------:R-:W-:-:S04]  /*254d0*/  @!P0 MOV R2, 0x400 ;  /* 0x0000040000028802 */ /* 0x000fc80000000f00 */
[----:B0-----:R-:W-:-:S05]  /*254e0*/  @!P0 LEA R2, R3, R2, 0x18 ;  /* 0x0000000203028211 */ /* 0x001fca00078ec0ff */
[----:B------:R0:W-:Y:S01]  /*254f0*/  @!P0 STS.128 [R2+0x308d0], R24 ;  /* 0x0308d01802008388 */ /* 0x0001e20000000c00 */
[----:B------:R-:W-:Y:S06]  /*25500*/  BAR.ARV 0x5, 0x180 ;  /* 0x0146000000007b1d */ /* 0x000fec0000002000 */
.L_x_1857:
        /* <DEDUP_REMOVED lines=8> */
[C---:B------:R-:W-:Y:S01]  /*25590*/  IMAD.SHL.U32 R33, R0.reuse, 0x8, RZ ;  /* 0x0000000800217824 */ /* 0x040fe200078e00ff */
[----:B------:R-:W-:Y:S01]  /*255a0*/  LOP3.LUT R4, R0, 0x7f, RZ, 0xc0, !PT ;  /* 0x0000007f00047812 */ /* 0x000fe200078ec0ff */
[----:B------:R1:W-:Y:S01]  /*255b0*/  STL [R1+0x28], RZ ;  /* 0x000028ff01007387 */ /* 0x0003e20000100800 */
[----:B------:R-:W-:Y:S01]  /*255c0*/  BSSY B8, `(.L_x_1865) ;  /* 0x00006f3000087945 */ /* 0x000fe20003800000 */
[----:B------:R-:W-:Y:S01]  /*255d0*/  MOV R30, 0x1 ;  /* 0x00000001001e7802 */ /* 0x000fe20000000f00 */
[----:B------:R-:W-:Y:S01]  /*255e0*/  IMAD.MOV.U32 R28, RZ, RZ, RZ ;  /* 0x000000ffff1c7224 */ /* 0x000fe200078e00ff */
[C---:B------:R-:W-:Y:S01]  /*255f0*/  LOP3.LUT R3, R33.reuse, 0x1f8, RZ, 0xc0, !PT ;  /* 0x000001f821037812 */ /* 0x040fe200078ec0ff */
[----:B------:R-:W-:Y:S01]  /*25600*/  IMAD.SHL.U32 R37, R4, 0x8, RZ ;  /* 0x0000000804257824 */ /* 0x000fe200078e00ff */
[----:B------:R-:W-:Y:S01]  /*25610*/  LOP3.LUT R33, R33, 0x38, RZ, 0xc0, !PT ;  /* 0x0000003821217812 */ /* 0x000fe200078ec0ff */
[----:B------:R-:W-:Y:S01]  /*25620*/  IMAD.MOV.U32 R23, RZ, RZ, RZ ;  /* 0x000000ffff177224 */ /* 0x000fe200078e00ff */
[----:B------:R-:W-:Y:S01]  /*25630*/  ULDC.64 UR36, c[0x0][0x198] ;  /* 0x0000660000247ab9 */ /* 0x000fe20000000a00 */
[----:B------:R-:W-:Y:S01]  /*25640*/  IMAD.MOV.U32 R29, RZ, RZ, 0x1 ;  /* 0x00000001ff1d7424 */ /* 0x000fe200078e00ff */
[C---:B------:R-:W-:Y:S01]  /*25650*/  LOP3.LUT R36, R33.reuse, 0x40, RZ, 0xfc, !PT ;  /* 0x0000004021247812 */ /* 0x040fe200078efcff */
[----:B------:R-:W-:Y:S01]  /*25660*/  ULDC UR38, c[0x0][0xc] ;  /* 0x0000030000267ab9 */ /* 0x000fe20000000800 */
[----:B------:R-:W-:-:S02]  /*25670*/  LOP3.LUT R34, R33, 0x80, RZ, 0xfc, !PT ;  /* 0x0000008021227812 */ /* 0x000fc400078efcff */
[----:B--2---:R-:W-:Y:S02]  /*25680*/  R2UR UR4, R2 ;  /* 0x00000000020472ca */ /* 0x004fe400000e0000 */
[----:B------:R-:W-:Y:S01]  /*25690*/  LOP3.LUT R2, R3, 0x38, R0, 0x78, !PT ;  /* 0x0000003803027812 */ /* 0x000fe200078e7800 */
[----:B------:R-:W-:-:S03]  /*256a0*/  IMAD.SHL.U32 R0, R0, 0x10, RZ ;  /* 0x0000001000007824 */ /* 0x000fc600078e00ff */
[----:B------:R-:W-:Y:S02]  /*256b0*/  LOP3.LUT R37, R2, 0x200, R37, 0xf8, !PT ;  /* 0x0000020002257812 */ /* 0x000fe400078ef825 */
[----:B------:R-:W-:-:S04]  /*256c0*/  SHF.R.U32.HI R2, RZ, 0x3, R4 ;  /* 0x00000003ff027819 */ /* 0x000fc80000011604 */
[----:B------:R-:W-:Y:S01]  /*256d0*/  LOP3.LUT R0, R2, 0x70, R0, 0xf8, !PT ;  /* 0x0000007002007812 */ /* 0x000fe200078ef800 */
[----:B------:R-:W-:-:S03]  /*256e0*/  ULOP3.LUT UR39, UR4, 0x2, URZ, 0xfc, !UPT ;  /* 0x0000000204277892 */ /* 0x000fc6000f8efc3f */
[----:B------:R-:W-:Y:S02]  /*256f0*/  UMOV UR4, 0x400 ;  /* 0x0000040000047882 */ /* 0x000fe40000000000 */
[----:B0-----:R-:W-:-:S06]  /*25700*/  ULEA UR4, UR5, UR4, 0x18 ;  /* 0x0000000405047291 */ /* 0x001fcc000f8ec03f */
[----:B------:R-:W-:-:S04]  /*25710*/  IMAD.U32 R17, RZ, RZ, UR4 ;  /* 0x00000004ff117e24 */ /* 0x000fc8000f8e00ff */
[----:B------:R-:W-:-:S05]  /*25720*/  IMAD R0, R37, 0x2, R17 ;  /* 0x0000000225007824 */ /* 0x000fca00078e0211 */
[----:B------:R1:W-:Y:S02]  /*25730*/  STL [R1], R0 ;  /* 0x0000000001007387 */ /* 0x0003e40000100800 */
.L_x_1988:
[----:B------:R-:W-:Y:S05]  /*25740*/  YIELD ;  /* 0x0000000000007946 */ /* 0x000fea0003800000 */
[----:B------:R-:W-:Y:S01]  /*25750*/  ULDC.64 UR4, c[0x0][0xa28] ;  /* 0x00028a0000047ab9 */ /* 0x000fe20000000a00 */
[----:B0-----:R-:W-:Y:S01]  /*25760*/  IMAD.MOV.U32 R12, RZ, RZ, RZ ;  /* 0x000000ffff0c7224 */ /* 0x001fe200078e00ff */
[----:B------:R-:W-:Y:S01]  /*25770*/  ISETP.NE.U32.AND P0, PT, RZ, UR4, PT ;  /* 0x00000004ff007c0c */ /* 0x000fe2000bf05070 */
[----:B------:R-:W0:Y:S01]  /*25780*/  LDC.64 R4, c[0x0][0xa00] ;  /* 0x00028000ff047b82 */ /* 0x000e220000000a00 */
[----:B------:R-:W-:Y:S02]  /*25790*/  ULDC.64 UR6, c[0x0][0xa10] ;  /* 0x0002840000067ab9 */ /* 0x000fe40000000a00 */
[----:B------:R-:W-:Y:S01]  /*257a0*/  ISETP.NE.AND.EX P0, PT, RZ, UR5, PT, P0 ;  /* 0x00000005ff007c0c */ /* 0x000fe2000bf05300 */
[----:B------:R-:W-:-:S12]  /*257b0*/  ULDC.64 UR4, c[0x0][0xa18] ;  /* 0x0002860000047ab9 */ /* 0x000fd80000000a00 */
[----:B--2---:R-:W2:Y:S01]  /*257c0*/  @P0 LDC.64 R2, c[0x0][0xa28] ;  /* 0x00028a00ff020b82 */ /* 0x004ea20000000a00 */
[----:B------:R-:W-:Y:S01]  /*257d0*/  ISETP.NE.U32.AND P1, PT, RZ, UR6, PT ;  /* 0x00000006ff007c0c */ /* 0x000fe2000bf25070 */
[----:B--2---:R-:W-:-:S05]  /*257e0*/  @P0 IMAD.WIDE R2, R27, 0x4, R2 ;  /* 0x000000041b020825 */ /* 0x004fca00078e0202 */
[----:B------:R2:W3:Y:S01]  /*257f0*/  @P0 LDG.E R12, desc[UR60][R2.64] ;  /* 0x0000003c020c0981 */ /* 0x0004e2000c1e1900 */
[----:B------:R-:W-:Y:S01]  /*25800*/  ISETP.NE.U32.AND P0, PT, RZ, UR4, PT ;  /* 0x00000004ff007c0c */ /* 0x000fe2000bf05070 */
[----:B------:R-:W-:Y:S01]  /*25810*/  IMAD.MOV.U32 R35, RZ, RZ, RZ ;  /* 0x000000ffff237224 */ /* 0x000fe200078e00ff */
[----:B------:R-:W-:Y:S01]  /*25820*/  ISETP.NE.AND.EX P1, PT, RZ, UR7, PT, P1 ;  /* 0x00000007ff007c0c */ /* 0x000fe2000bf25310 */
[----:B-1----:R-:W-:Y:S01]  /*25830*/  IMAD.MOV.U32 R0, RZ, RZ, RZ ;  /* 0x000000ffff007224 */ /* 0x002fe200078e00ff */
[----:B------:R-:W-:Y:S01]  /*25840*/  ISETP.NE.AND.EX P2, PT, RZ, UR5, PT, P0 ;  /* 0x00000005ff007c0c */ /* 0x000fe2000bf45300 */
[----:B------:R-:W-:Y:S01]  /*25850*/  ULDC.64 UR4, c[0x0][0xa00] ;  /* 0x0002800000047ab9 */ /* 0x000fe20000000a00 */
[----:B0-----:R-:W-:Y:S01]  /*25860*/  IMAD.WIDE R4, R27, 0x4, R4 ;  /* 0x000000041b047825 */ /* 0x001fe200078e0204 */
[----:B------:R-:W-:Y:S01]  /*25870*/  ISETP.NE.U32.AND P0, PT, RZ, UR4, PT ;  /* 0x00000004ff007c0c */ /* 0x000fe2000bf05070 */
[----:B--2---:R-:W0:Y:S03]  /*25880*/  LDC.64 R2, c[0x0][0xa10] ;  /* 0x00028400ff027b82 */ /* 0x004e260000000a00 */
[----:B------:R-:W-:-:S06]  /*25890*/  ISETP.NE.AND.EX P0, PT, RZ, UR5, PT, P0 ;  /* 0x00000005ff007c0c */ /* 0x000fcc000bf05300 */
[----:B------:R-:W1:Y:S07]  /*258a0*/  @P2 LDC.64 R6, c[0x0][0xa18] ;  /* 0x00028600ff062b82 */ /* 0x000e6e0000000a00 */
[----:B------:R-:W5:Y:S01]  /*258b0*/  @P0 LDG.E R35, desc[UR60][R4.64] ;  /* 0x0000003c04230981 */ /* 0x000f62000c1e1900 */
[----:B0-----:R-:W-:-:S05]  /*258c0*/  IMAD.WIDE R2, R27, 0x4, R2 ;  /* 0x000000041b027825 */ /* 0x001fca00078e0202 */
[----:B------:R-:W5:Y:S01]  /*258d0*/  @P1 LDG.E R0, desc[UR60][R2.64] ;  /* 0x0000003c02001981 */ /* 0x000f62000c1e1900 */
[----:B------:R-:W-:Y:S02]  /*258e0*/  ULDC UR4, c[0x0][0x288] ;  /* 0x0000a20000047ab9 */ /* 0x000fe40000000800 */
[----:B------:R-:W-:Y:S01]  /*258f0*/  MOV R31, UR4 ;  /* 0x00000004001f7c02 */ /* 0x000fe20008000f00 */
[----:B------:R-:W-:Y:S02]  /*25900*/  ULDC.64 UR4, c[0x0][0x418] ;  /* 0x0001060000047ab9 */ /* 0x000fe40000000a00 */
[----:B------:R-:W-:-:S03]  /*25910*/  UISETP.NE.U32.AND UP0, UPT, UR4, URZ, UPT ;  /* 0x0000003f0400728c */ /* 0x000fc6000bf05070 */
[----:B------:R-:W-:Y:S01]  /*25920*/  ULDC UR4, c[0x0][0x424] ;  /* 0x0001090000047ab9 */ /* 0x000fe20000000800 */
[----:B------:R-:W-:Y:S01]  /*25930*/  UISETP.NE.AND.EX UP0, UPT, UR5, URZ, UPT, UP0 ;  /* 0x0000003f0500728c */ /* 0x000fe2000bf05300 */
[----:B-1----:R-:W-:Y:S02]  /*25940*/  @P2 IMAD.WIDE R6, R27, 0x4, R6 ;  /* 0x000000041b062825 */ /* 0x002fe400078e0206 */
[----:B------:R-:W-:Y:S01]  /*25950*/  ULDC UR5, c[0x0][0x2f0] ;  /* 0x0000bc0000057ab9 */ /* 0x000fe20000000800 */
[----:B------:R-:W-:Y:S02]  /*25960*/  USEL UR4, UR4, 0x1, UP0 ;  /* 0x0000000104047887 */ /* 0x000fe40008000000 */
[----:B------:R0:W5:Y:S02]  /*25970*/  @P2 LDG.E R31, desc[UR60][R6.64] ;  /* 0x0000003c061f2981 */ /* 0x000164000c1e1900 */
[----:B------:R-:W-:-:S03]  /*25980*/  UIMAD UR4, UR4, UR5, URZ ;  /* 0x00000005040472a4 */ /* 0x000fc6000f8e023f */
[----:B------:R-:W-:-:S03]  /*25990*/  ULDC UR5, c[0x0][0x348] ;  /* 0x0000d20000057ab9 */ /* 0x000fc60000000800 */
[----:B------:R-:W-:Y:S02]  /*259a0*/  IMAD.U32 R8, RZ, RZ, UR4 ;  /* 0x00000004ff087e24 */ /* 0x000fe4000f8e00ff */
[----:B0-----:R-:W-:Y:S01]  /*259b0*/  IMAD.U32 R7, RZ, RZ, UR5 ;  /* 0x00000005ff077e24 */ /* 0x001fe2000f8e00ff */
[----:B---3--:R0:W-:Y:S01]  /*259c0*/  STL [R1+0xc], R12 ;  /* 0x00000c0c01007387 */ /* 0x0081e20000100800 */
[----:B------:R-:W-:Y:S05]  /*259d0*/  @P2 BRA `(.L_x_1866) ;  /* 0x0000000000102947 */ /* 0x000fea0003800000 */
[----:B------:R-:W-:Y:S05]  /*259e0*/  @!P0 BRA `(.L_x_1866) ;  /* 0x00000000000c8947 */ /* 0x000fea0003800000 */
[----:B------:R-:W2:Y:S04]  /*259f0*/  LDG.E R6, desc[UR60][R4.64] ;  /* 0x0000003c04067981 */ /* 0x000ea8000c1e1900 */
[----:B-----5:R-:W2:Y:S02]  /*25a00*/  LDG.E R31, desc[UR60][R4.64+0x4] ;  /* 0x0000043c041f7981 */ /* 0x020ea4000c1e1900 */
[----:B--2---:R-:W-:-:S07]  /*25a10*/  IMAD.IADD R31, R31, 0x1, -R6 ;  /* 0x000000011f1f7824 */ /* 0x004fce00078e0a06 */
.L_x_1866:
[----:B------:R-:W-:Y:S01]  /*25a20*/  ULDC.64 UR4, c[0x0][0xa20] ;  /* 0x0002880000047ab9 */ /* 0x000fe20000000a00 */
[C---:B------:R-:W-:Y:S02]  /*25a30*/  LOP3.LUT R4, R26.reuse, 0xff000000, RZ, 0xc0, !PT ;  /* 0xff0000001a047812 */ /* 0x040fe400078ec0ff */
[----:B------:R-:W-:Y:S02]  /*25a40*/  ISETP.NE.U32.AND P0, PT, RZ, UR4, PT ;  /* 0x00000004ff007c0c */ /* 0x000fe4000bf05070 */
[----:B------:R-:W-:Y:S02]  /*25a50*/  SHF.R.U32.HI R5, RZ, 0x8, R4 ;  /* 0x00000008ff057819 */ /* 0x000fe40000011604 */
[----:B------:R-:W-:Y:S02]  /*25a60*/  ISETP.NE.AND.EX P0, PT, RZ, UR5, PT, P0 ;  /* 0x00000005ff007c0c */ /* 0x000fe4000bf05300 */
[C---:B------:R-:W-:Y:S02]  /*25a70*/  LOP3.LUT R6, R26.reuse, 0xff0000, RZ, 0xc0, !PT ;  /* 0x00ff00001a067812 */ /* 0x040fe400078ec0ff */
[----:B------:R-:W-:-:S02]  /*25a80*/  LOP3.LUT R26, R26, 0xffff, RZ, 0xc0, !PT ;  /* 0x0000ffff1a1a7812 */ /* 0x000fc400078ec0ff */
[----:B------:R-:W-:-:S07]  /*25a90*/  LEA.HI R6, R6, R5, RZ, 0x10 ;  /* 0x0000000506067211 */ /* 0x000fce00078f80ff */
[----:B------:R-:W-:Y:S05]  /*25aa0*/  @!P0 BRA `(.L_x_1867) ;  /* 0x0000000000108947 */ /* 0x000fea0003800000 */
[----:B------:R-:W1:Y:S02]  /*25ab0*/  LDC.64 R4, c[0x0][0xa20] ;  /* 0x00028800ff047b82 */ /* 0x000e640000000a00 */
[----:B-1----:R-:W-:-:S05]  /*25ac0*/  IMAD.WIDE R4, R27, 0x4, R4 ;  /* 0x000000041b047825 */ /* 0x002fca00078e0204 */
[----:B------:R1:W5:Y:S01]  /*25ad0*/  LDG.E R8, desc[UR60][R4.64] ;  /* 0x0000003c04087981 */ /* 0x000362000c1e1900 */
[----:B------:R-:W-:Y:S05]  /*25ae0*/  BRA `(.L_x_1868) ;  /* 0x0000000000247947 */ /* 0x000fea0003800000 */
.L_x_1867:
[----:B------:R-:W-:Y:S02]  /*25af0*/  ULDC.64 UR4, c[0x0][0xa08] ;  /* 0x0002820000047ab9 */ /* 0x000fe40000000a00 */
[----:B------:R-:W-:-:S04]  /*25b00*/  ISETP.NE.U32.AND P0, PT, RZ, UR4, PT ;  /* 0x00000004ff007c0c */ /* 0x000fc8000bf05070 */
[----:B------:R-:W-:-:S13]  /*25b10*/  ISETP.NE.AND.EX P0, PT, RZ, UR5, PT, P0 ;  /* 0x00000005ff007c0c */ /* 0x000fda000bf05300 */
[----:B------:R-:W-:Y:S05]  /*25b20*/  @!P0 BRA `(.L_x_1868) ;  /* 0x0000000000148947 */ /* 0x000fea0003800000 */
[----:B------:R-:W1:Y:S02]  /*25b30*/  LDC.64 R4, c[0x0][0xa08] ;  /* 0x00028200ff047b82 */ /* 0x000e640000000a00 */
[----:B-1----:R-:W-:-:S05]  /*25b40*/  IMAD.WIDE R4, R27, 0x4, R4 ;  /* 0x000000041b047825 */ /* 0x002fca00078e0204 */
[----:B------:R-:W2:Y:S04]  /*25b50*/  LDG.E R8, desc[UR60][R4.64] ;  /* 0x0000003c04087981 */ /* 0x000ea8000c1e1900 */
[----:B------:R-:W2:Y:S02]  /*25b60*/  LDG.E R9, desc[UR60][R4.64+0x4] ;  /* 0x0000043c04097981 */ /* 0x000ea4000c1e1900 */
[----:B--2---:R-:W-:-:S07]  /*25b70*/  IMAD.IADD R8, R9, 0x1, -R8 ;  /* 0x0000000109087824 */ /* 0x004fce00078e0a08 */
.L_x_1868:
[----:B-1----:R-:W2:Y:S01]  /*25b80*/  @P1 LDG.E R5, desc[UR60][R2.64] ;  /* 0x0000003c02051981 */ /* 0x002ea2000c1e1900 */
[----:B------:R-:W1:Y:S03]  /*25b90*/  LDC R9, c[0x0][0x448] ;  /* 0x00011200ff097b82 */ /* 0x000e660000000800 */
[----:B------:R3:W2:Y:S01]  /*25ba0*/  @P1 LDG.E R4, desc[UR60][R2.64+0x4] ;  /* 0x0000043c02041981 */ /* 0x0006a2000c1e1900 */
[----:B------:R-:W-:Y:S02]  /*25bb0*/  IMAD.SHL.U32 R25, R25, 0x80, RZ ;  /* 0x0000008019197824 */ /* 0x000fe400078e00ff */
[----:B-----5:R-:W-:Y:S02]  /*25bc0*/  IMAD.IADD R8, R8, 0x1, -R12 ;  /* 0x0000000108087824 */ /* 0x020fe400078e0a0c */
[----:B---3--:R-:W3:Y:S01]  /*25bd0*/  LDC.64 R2, c[0x0][0x9e0] ;  /* 0x00027800ff027b82 */ /* 0x008ee20000000a00 */
[----:B-1----:R-:W-:Y:S01]  /*25be0*/  ISETP.NE.AND P2, PT, R9, 0x1, PT ;  /* 0x000000010900780c */ /* 0x002fe20003f45270 */
[----:B------:R-:W-:-:S12]  /*25bf0*/  VIADD R9, R25, 0x7f ;  /* 0x0000007f19097836 */ /* 0x000fd80000000000 */
[----:B------:R-:W1:Y:S01]  /*25c00*/  @P2 LDC R10, c[0x0][0x44c] ;  /* 0x00011300ff0a2b82 */ /* 0x000e620000000800 */
[----:B---3--:R-:W-:-:S07]  /*25c10*/  ISETP.GE.AND P3, PT, R3, 0x1, PT ;  /* 0x000000010300780c */ /* 0x008fce0003f66270 */
[----:B------:R-:W3:Y:S01]  /*25c20*/  @P2 LDC R11, c[0x0][0x450] ;  /* 0x00011400ff0b2b82 */ /* 0x000ee20000000800 */
[----:B--2---:R-:W-:Y:S02]  /*25c30*/  @P1 IMAD.IADD R7, R4, 0x1, -R5 ;  /* 0x0000000104071824 */ /* 0x004fe400078e0a05 */
[----:B-1----:R-:W-:-:S05]  /*25c40*/  @P2 IMAD.HI.U32 R4, R9, R10, RZ ;  /* 0x0000000a09042227 */ /* 0x002fca00078e00ff */
[----:B---3--:R-:W-:Y:S02]  /*25c50*/  @P2 SHF.R.U32.HI R9, RZ, R11, R4 ;  /* 0x0000000bff092219 */ /* 0x008fe40000011604 */
[----:B------:R-:W-:-:S04]  /*25c60*/  IADD3 R11, R8, R7, RZ ;  /* 0x00000007080b7210 */ /* 0x000fc80007ffe0ff */
[C---:B------:R-:W-:Y:S01]  /*25c70*/  IADD3 R18, R11.reuse, 0x1, -R31 ;  /* 0x000000010b127810 */ /* 0x040fe20007ffe81f */
[----:B------:R1:W-:Y:S01]  /*25c80*/  STL [R1+0x4], R11 ;  /* 0x0000040b01007387 */ /* 0x0003e20000100800 */
[----:B------:R-:W-:-:S03]  /*25c90*/  VIADD R4, R11, 0x5f ;  /* 0x0000005f0b047836 */ /* 0x000fc60000000000 */
[----:B------:R-:W-:Y:S02]  /*25ca0*/  IMAD.IADD R9, R18, 0x1, R9 ;  /* 0x0000000112097824 */ /* 0x000fe400078e0209 */
[----:B------:R-:W-:-:S04]  /*25cb0*/  IMAD.HI R4, R4, 0x2aaaaaab, RZ ;  /* 0x2aaaaaab04047827 */ /* 0x000fc800078e02ff */
[----:B------:R-:W-:Y:S01]  /*25cc0*/  IMAD.IADD R2, R9, 0x1, R2 ;  /* 0x0000000109027824 */ /* 0x000fe200078e0202 */
[----:B------:R-:W-:-:S04]  /*25cd0*/  SHF.R.U32.HI R19, RZ, 0x1f, R4 ;  /* 0x0000001fff137819 */ /* 0x000fc80000011604 */
[----:B------:R-:W-:Y:S01]  /*25ce0*/  LEA.HI.SX32 R19, R4, R19, 0x1c ;  /* 0x0000001304137211 */ /* 0x000fe200078fe2ff */
[----:B-1----:R-:W-:Y:S06]  /*25cf0*/  @!P3 BRA `(.L_x_1869) ;  /* 0x000000000048b947 */ /* 0x002fec0003800000 */
[C---:B------:R-:W-:Y:S01]  /*25d00*/  ISETP.GT.AND P0, PT, R9.reuse, RZ, PT ;  /* 0x000000ff0900720c */ /* 0x040fe20003f04270 */
[----:B------:R-:W-:Y:S01]  /*25d10*/  BSSY B0, `(.L_x_1870) ;  /* 0x000000e000007945 */ /* 0x000fe20003800000 */
[----:B------:R-:W-:-:S11]  /*25d20*/  VIADD R10, R9, 0xffffffff ;  /* 0xffffffff090a7836 */ /* 0x000fd60000000000 */
[----:B------:R-:W-:Y:S05]  /*25d30*/  @P0 BRA `(.L_x_1871) ;  /* 0x00000000001c0947 */ /* 0x000fea0003800000 */
[----:B------:R-:W-:Y:S01]  /*25d40*/  ISETP.NE.AND P0, PT, R3, 0x1, PT ;  /* 0x000000010300780c */ /* 0x000fe20003f05270 */
[----:B------:R-:W-:-:S12]  /*25d50*/  IMAD.MOV R9, RZ, RZ, -R9 ;  /* 0x000000ffff097224 */ /* 0x000fd800078e0a09 */
[----:B------:R-:W1:Y:S02]  /*25d60*/  @P0 LDC.64 R4, c[0x0][0x9e8] ;  /* 0x00027a00ff040b82 */ /* 0x000e640000000a00 */
[----:B-1----:R-:W-:-:S05]  /*25d70*/  @P0 IMAD.HI.U32 R4, R9, R4, RZ ;  /* 0x0000000409040227 */ /* 0x002fca00078e00ff */
[----:B------:R-:W-:-:S04]  /*25d80*/  @P0 SHF.R.U32.HI R9, RZ, R5, R4 ;  /* 0x00000005ff090219 */ /* 0x000fc80000011604 */
[----:B------:R-:W-:Y:S01]  /*25d90*/  LOP3.LUT R10, RZ, R9, RZ, 0x33, !PT ;  /* 0x00000009ff0a7212 */ /* 0x000fe200078e33ff */
[----:B------:R-:W-:Y:S06]  /*25da0*/  BRA `(.L_x_1872) ;  /* 0x0000000000107947 */ /* 0x000fec0003800000 */
.L_x_1871:
[----:B------:R-:W-:-:S13]  /*25db0*/  ISETP.NE.AND P0, PT, R3, 0x1, PT ;  /* 0x000000010300780c */ /* 0x000fda0003f05270 */
[----:B------:R-:W1:Y:S02]  /*25dc0*/  @P0 LDC.64 R4, c[0x0][0x9e8] ;  /* 0x00027a00ff040b82 */ /* 0x000e640000000a00 */
[----:B-1----:R-:W-:-:S05]  /*25dd0*/  @P0 IMAD.HI.U32 R4, R10, R4, RZ ;  /* 0x000000040a040227 */ /* 0x002fca00078e00ff */
[----:B------:R-:W-:-:S07]  /*25de0*/  @P0 SHF.R.U32.HI R10, RZ, R5, R4 ;  /* 0x00000005ff0a0219 */ /* 0x000fce0000011604 */
.L_x_1872:
[----:B------:R-:W-:Y:S05]  /*25df0*/  BSYNC B0 ;  /* 0x0000000000007941 */ /* 0x000fea0003800000 */
.L_x_1870:
[----:B------:R-:W-:-:S05]  /*25e00*/  IMAD R5, R10, R3, R3 ;  /* 0x000000030a057224 */ /* 0x000fca00078e0203 */
[----:B------:R-:W-:-:S07]  /*25e10*/  VIMNMX R2, R2, R5, PT ;  /* 0x0000000502027248 */ /* 0x000fce0003fe0100 */
.L_x_1869:
[----:B------:R-:W1:Y:S01]  /*25e20*/  @P2 LDC R10, c[0x0][0x44c] ;  /* 0x00011300ff0a2b82 */ /* 0x000e620000000800 */
[----:B------:R-:W-:Y:S01]  /*25e30*/  VIADD R2, R2, 0x5f ;  /* 0x0000005f02027836 */ /* 0x000fe20000000000 */
[----:B------:R-:W-:Y:S01]  /*25e40*/  ULDC UR4, c[0x0][0x9dc] ;  /* 0x0002770000047ab9 */ /* 0x000fe20000000800 */
[----:B------:R-:W-:Y:S02]  /*25e50*/  IMAD.MOV.U32 R4, RZ, RZ, R25 ;  /* 0x000000ffff047224 */ /* 0x000fe400078e0019 */
[----:B------:R-:W-:-:S03]  /*25e60*/  IMAD.HI R2, R2, 0x2aaaaaab, RZ ;  /* 0x2aaaaaab02027827 */ /* 0x000fc600078e02ff */
[----:B------:R-:W2:Y:S01]  /*25e70*/  @P2 LDC R5, c[0x0][0x450] ;  /* 0x00011400ff052b82 */ /* 0x000ea20000000800 */
[----:B------:R-:W-:Y:S02]  /*25e80*/  IMAD.IADD R9, R11, 0x1, -R31 ;  /* 0x000000010b097824 */ /* 0x000fe400078e0a1f */
[----:B-1----:R-:W-:-:S05]  /*25e90*/  @P2 IMAD.HI.U32 R10, R25, R10, RZ ;  /* 0x0000000a190a2227 */ /* 0x002fca00078e00ff */
[----:B--2---:R-:W-:Y:S02]  /*25ea0*/  @P2 SHF.R.U32.HI R4, RZ, R5, R10 ;  /* 0x00000005ff042219 */ /* 0x004fe4000001160a */
[----:B------:R-:W-:Y:S02]  /*25eb0*/  SHF.R.U32.HI R5, RZ, 0x1f, R2 ;  /* 0x0000001fff057819 */ /* 0x000fe40000011602 */
[----:B------:R-:W-:Y:S02]  /*25ec0*/  IADD3 R10, R9, R4, RZ ;  /* 0x00000004090a7210 */ /* 0x000fe40007ffe0ff */
[----:B------:R-:W-:-:S04]  /*25ed0*/  LEA.HI.SX32 R2, R2, R5, 0x1c ;  /* 0x0000000502027211 */ /* 0x000fc800078fe2ff */
[----:B------:R-:W-:Y:S01]  /*25ee0*/  VIMNMX R11, R19, R2, PT ;  /* 0x00000002130b7248 */ /* 0x000fe20003fe0100 */
[----:B------:R-:W-:Y:S01]  /*25ef0*/  VIADD R2, R10, -UR4 ;  /* 0x800000040a027c36 */ /* 0x000fe20008000000 */
[----:B------:R-:W-:Y:S06]  /*25f00*/  @!P3 BRA `(.L_x_1873) ;  /* 0x000000000044b947 */ /* 0x000fec0003800000 */
[----:B------:R-:W-:Y:S01]  /*25f10*/  ISETP.GT.AND P0, PT, R10, -0x1, PT ;  /* 0xffffffff0a00780c */ /* 0x000fe20003f04270 */
[----:B------:R-:W-:-:S12]  /*25f20*/  BSSY B0, `(.L_x_1874) ;  /* 0x000000d000007945 */ /* 0x000fd80003800000 */
[----:B------:R-:W-:Y:S05]  /*25f30*/  @P0 BRA `(.L_x_1875) ;  /* 0x00000000001c0947 */ /* 0x000fea0003800000 */
[----:B------:R-:W-:Y:S02]  /*25f40*/  ISETP.NE.AND P0, PT, R3, 0x1, PT ;  /* 0x000000010300780c */ /* 0x000fe40003f05270 */
[----:B------:R-:W-:-:S11]  /*25f50*/  LOP3.LUT R10, RZ, R10, RZ, 0x33, !PT ;  /* 0x0000000aff0a7212 */ /* 0x000fd600078e33ff */
[----:B------:R-:W1:Y:S02]  /*25f60*/  @P0 LDC.64 R4, c[0x0][0x9e8] ;  /* 0x00027a00ff040b82 */ /* 0x000e640000000a00 */
[----:B-1----:R-:W-:-:S05]  /*25f70*/  @P0 IMAD.HI.U32 R4, R10, R4, RZ ;  /* 0x000000040a040227 */ /* 0x002fca00078e00ff */
[----:B------:R-:W-:-:S04]  /*25f80*/  @P0 SHF.R.U32.HI R10, RZ, R5, R4 ;  /* 0x00000005ff0a0219 */ /* 0x000fc80000011604 */
[----:B------:R-:W-:Y:S01]  /*25f90*/  LOP3.LUT R10, RZ, R10, RZ, 0x33, !PT ;  /* 0x0000000aff0a7212 */ /* 0x000fe200078e33ff */
[----:B------:R-:W-:Y:S06]  /*25fa0*/  BRA `(.L_x_1876) ;  /* 0x0000000000107947 */ /* 0x000fec0003800000 */
.L_x_1875:
[----:B------:R-:W-:-:S13]  /*25fb0*/  ISETP.NE.AND P0, PT, R3, 0x1, PT ;  /* 0x000000010300780c */ /* 0x000fda0003f05270 */
[----:B------:R-:W1:Y:S02]  /*25fc0*/  @P0 LDC.64 R4, c[0x0][0x9e8] ;  /* 0x00027a00ff040b82 */ /* 0x000e640000000a00 */
[----:B-1----:R-:W-:-:S05]  /*25fd0*/  @P0 IMAD.HI.U32 R4, R10, R4, RZ ;  /* 0x000000040a040227 */ /* 0x002fca00078e00ff */
[----:B------:R-:W-:-:S07]  /*25fe0*/  @P0 SHF.R.U32.HI R10, RZ, R5, R4 ;  /* 0x00000005ff0a0219 */ /* 0x000fce0000011604 */
.L_x_1876:
[----:B------:R-:W-:Y:S05]  /*25ff0*/  BSYNC B0 ;  /* 0x0000000000007941 */ /* 0x000fea0003800000 */
.L_x_1874:
[----:B------:R-:W-:-:S05]  /*26000*/  IMAD R3, R10, R3, RZ ;  /* 0x000000030a037224 */ /* 0x000fca00078e02ff */
[----:B------:R-:W-:-:S07]  /*26010*/  VIMNMX R2, R2, R3, !PT ;  /* 0x0000000302027248 */ /* 0x000fce0007fe0100 */
.L_x_1873:
[----:B------:R-:W-:Y:S01]  /*26020*/  IMAD.HI R2, R2, 0x2aaaaaab, RZ ;  /* 0x2aaaaaab02027827 */ /* 0x000fe200078e02ff */
[----:B------:R-:W-:Y:S01]  /*26030*/  BSSY B0, `(.L_x_1877) ;  /* 0x0000026000007945 */ /* 0x000fe20003800000 */
[----:B------:R-:W-:Y:S02]  /*26040*/  LOP3.LUT R10, R6, 0xff, RZ, 0xc0, !PT ;  /* 0x000000ff060a7812 */ /* 0x000fe400078ec0ff */
[----:B------:R-:W-:Y:S01]  /*26050*/  SHF.R.U32.HI R6, RZ, 0x10, R6 ;  /* 0x00000010ff067819 */ /* 0x000fe20000011606 */
[----:B------:R-:W-:Y:S01]  /*26060*/  IMAD.MOV.U32 R14, RZ, RZ, RZ ;  /* 0x000000ffff0e7224 */ /* 0x000fe200078e00ff */
[----:B------:R-:W-:-:S04]  /*26070*/  SHF.R.U32.HI R3, RZ, 0x1f, R2 ;  /* 0x0000001fff037819 */ /* 0x000fc80000011602 */
[----:B------:R-:W-:-:S04]  /*26080*/  LEA.HI.SX32 R3, R2, R3, 0x1c ;  /* 0x0000000302037211 */ /* 0x000fc800078fe2ff */
[----:B------:R-:W-:-:S04]  /*26090*/  VIMNMX R4, RZ, R3, !PT ;  /* 0x00000003ff047248 */ /* 0x000fc80007fe0100 */
[----:B------:R-:W-:-:S13]  /*260a0*/  ISETP.GT.AND P0, PT, R11, R4, PT ;  /* 0x000000040b00720c */ /* 0x000fda0003f04270 */
[----:B------:R-:W-:Y:S05]  /*260b0*/  @!P0 BRA `(.L_x_1878) ;  /* 0x0000000000748947 */ /* 0x000fea0003800000 */
[----:B------:R-:W-:Y:S01]  /*260c0*/  ISETP.NE.AND P0, PT, R6, RZ, PT ;  /* 0x000000ff0600720c */ /* 0x000fe20003f05270 */
[----:B------:R-:W-:-:S03]  /*260d0*/  ULDC UR4, c[0x0][0x9f0] ;  /* 0x00027c0000047ab9 */ /* 0x000fc60000000800 */
[----:B------:R-:W-:-:S04]  /*260e0*/  SEL R5, R6, UR4, P0 ;  /* 0x0000000406057c07 */ /* 0x000fc80008000000 */
[----:B------:R-:W-:Y:S02]  /*260f0*/  IABS R13, R5 ;  /* 0x00000005000d7213 */ /* 0x000fe40000000000 */
[----:B0-----:R-:W-:Y:S02]  /*26100*/  IADD3 R12, R5, -0x1, R11 ;  /* 0xffffffff050c7810 */ /* 0x001fe40007ffe00b */
[----:B------:R-:W0:Y:S03]  /*26110*/  I2F.RP R2, R13 ;  /* 0x0000000d00027306 */ /* 0x000e260000209400 */
[----:B------:R-:W-:-:S05]  /*26120*/  IMAD.IADD R12, R12, 0x1, -R4 ;  /* 0x000000010c0c7824 */ /* 0x000fca00078e0a04 */
[----:B0-----:R-:W0:Y:S02]  /*26130*/  MUFU.RCP R2, R2 ;  /* 0x0000000200027308 */ /* 0x001e240000001000 */
[----:B0-----:R-:W-:-:S06]  /*26140*/  VIADD R2, R2, 0xffffffe ;  /* 0x0ffffffe02027836 */ /* 0x001fcc0000000000 */
[----:B------:R0:W1:Y:S02]  /*26150*/  F2I.FTZ.U32.TRUNC.NTZ R3, R2 ;  /* 0x0000000200037305 */ /* 0x000064000021f000 */
[----:B0-----:R-:W-:-:S04]  /*26160*/  LOP3.LUT R2, R12, R5, RZ, 0x3c, !PT ;  /* 0x000000050c027212 */ /* 0x001fc800078e3cff */
[----:B------:R-:W-:Y:S01]  /*26170*/  ISETP.GE.AND P3, PT, R2, RZ, PT ;  /* 0x000000ff0200720c */ /* 0x000fe20003f66270 */
[----:B-1----:R-:W-:-:S04]  /*26180*/  IMAD.MOV R2, RZ, RZ, -R3 ;  /* 0x000000ffff027224 */ /* 0x002fc800078e0a03 */
        /* <DEDUP_REMOVED lines=9> */
[----:B------:R-:W-:Y:S01]  /*26220*/  @!P2 IMAD.IADD R2, R2, 0x1, -R13 ;  /* 0x000000010202a824 */ /* 0x000fe200078e0a0d */
[----:B------:R-:W-:Y:S02]  /*26230*/  @!P2 IADD3 R14, R14, 0x1, RZ ;  /* 0x000000010e0ea810 */ /* 0x000fe40007ffe0ff */
[----:B------:R-:W-:Y:S02]  /*26240*/  ISETP.NE.AND P2, PT, R5, RZ, PT ;  /* 0x000000ff0500720c */ /* 0x000fe40003f45270 */
[----:B------:R-:W-:-:S13]  /*26250*/  ISETP.GE.U32.AND P0, PT, R2, R13, PT ;  /* 0x0000000d0200720c */ /* 0x000fda0003f06070 */
[----:B------:R-:W-:-:S04]  /*26260*/  @P0 VIADD R14, R14, 0x1 ;  /* 0x000000010e0e0836 */ /* 0x000fc80000000000 */
[----:B------:R-:W-:Y:S01]  /*26270*/  @!P3 IMAD.MOV R14, RZ, RZ, -R14 ;  /* 0x000000ffff0eb224 */ /* 0x000fe200078e0a0e */
[----:B------:R-:W-:-:S07]  /*26280*/  @!P2 LOP3.LUT R14, RZ, R5, RZ, 0x33, !PT ;  /* 0x00000005ff0ea212 */ /* 0x000fce00078e33ff */
.L_x_1878:
[----:B------:R-:W-:Y:S05]  /*26290*/  BSYNC B0 ;  /* 0x0000000000007941 */ /* 0x000fea0003800000 */
.L_x_1877:
[-C--:B------:R-:W-:Y:S01]  /*262a0*/  IMAD R3, R10, R14.reuse, R4 ;  /* 0x0000000e0a037224 */ /* 0x080fe200078e0204 */
        /* <DEDUP_REMOVED lines=11> */
[----:B------:R-:W-:Y:S01]  /*26360*/  @P0 SHF.R.U32.HI R8, RZ, 0x1f, R5 ;  /* 0x0000001fff080819 */ /* 0x000fe20000011605 */
[----:B------:R-:W-:-:S03]  /*26370*/  IMAD.MOV.U32 R2, RZ, RZ, R4 ;  /* 0x000000ffff027224 */ /* 0x000fc600078e0004 */
[----:B------:R-:W-:Y:S02]  /*26380*/  @P0 LEA.HI.SX32 R2, R5, R8, 0x1c ;  /* 0x0000000805020211 */ /* 0x000fe400078fe2ff */
[----:B------:R-:W-:Y:S02]  /*26390*/  PLOP3.LUT P0, PT, PT, PT, PT, 0x80, 0x0 ;  /* 0x000000000000781c */ /* 0x000fe40003f0f070 */
[----:B------:R-:W-:-:S13]  /*263a0*/  ISETP.GT.AND P2, PT, R2, R4, PT ;  /* 0x000000040200720c */ /* 0x000fda0003f44270 */
[----:B------:R-:W-:Y:S05]  /*263b0*/  @!P2 BRA `(.L_x_1880) ;  /* 0x000000140000a947 */ /* 0x000fea0003800000 */
[----:B------:R-:W-:Y:S01]  /*263c0*/  UMOV UR4, 0xffffffff ;  /* 0xffffffff00047882 */ /* 0x000fe20000000000 */
[----:B------:R-:W-:Y:S02]  /*263d0*/  SEL R5, R27, RZ, !P1 ;  /* 0x000000ff1b057207 */ /* 0x000fe40004800000 */
[----:B------:R-:W-:Y:S05]  /*263e0*/  BRA.DIV UR4, `(.L_x_1881) ;  /* 0x0000007604e07947 */ /* 0x000fea000b800000 */
[----:B------:R-:W1:Y:S02]  /*263f0*/  S2R R3, SR_TID.X ;  /* 0x0000000000037919 */ /* 0x000e640000002100 */
[----:B-1----:R-:W-:-:S04]  /*26400*/  SHF.R.U32.HI R3, RZ, 0x5, R3 ;  /* 0x00000005ff037819 */ /* 0x002fc80000011603 */
[----:B------:R-:W-:-:S05]  /*26410*/  LOP3.LUT R3, R3, 0x3, RZ, 0xc0, !PT ;  /* 0x0000000303037812 */ /* 0x000fca00078ec0ff */
[----:B------:R1:W2:Y:S02]  /*26420*/  SHFL.IDX PT, R14, R3, RZ, 0x1f ;  /* 0x00001fff030e7589 */ /* 0x0002a400000e0000 */
.L_x_2056:
[----:B--2---:R-:W-:Y:S02]  /*26430*/  ISETP.NE.AND P0, PT, R14, RZ, PT ;  /* 0x000000ff0e00720c */ /* 0x004fe40003f05270 */
[----:B------:R-:W-:-:S11]  /*26440*/  PLOP3.LUT P6, PT, PT, PT, PT, 0x8, 0x0 ;  /* 0x000000000000781c */ /* 0x000fd60003fce170 */
[----:B------:R-:W-:Y:S05]  /*26450*/  @P0 BRA `(.L_x_1882) ;  /* 0x00000000000c0947 */ /* 0x000fea0003800000 */
[----:B------:R-:W-:-:S03]  /*26460*/  UMOV UR4, 0xffffffff ;  /* 0xffffffff00047882 */ /* 0x000fc60000000000 */
[----:B------:R-:W-:Y:S05]  /*26470*/  BRA.DIV UR4, `(.L_x_1883) ;  /* 0x0000007604f07947 */ /* 0x000fea000b800000 */
[----:B------:R-:W-:-:S13]  /*26480*/  ELECT P6, URZ, PT ;  /* 0x00000000003f782f */ /* 0x000fda00038c0000 */
.L_x_1882:
[----:B-1----:R-:W2:Y:S01]  /*26490*/  LDL R3, [R1+0x28] ;  /* 0x0000280001037983 */ /* 0x002ea20000100800 */
[----:B------:R-:W-:Y:S01]  /*264a0*/  BSSY B1, `(.L_x_1884) ;  /* 0x0000008000017945 */ /* 0x000fe20003800000 */
[----:B--2---:R-:W-:-:S05]  /*264b0*/  VIADD R3, R3, 0x1 ;  /* 0x0000000103037836 */ /* 0x004fca0000000000 */
[----:B------:R-:W-:-:S04]  /*264c0*/  LEA.HI R7, R3, R3, RZ, 0x1 ;  /* 0x0000000303077211 */ /* 0x000fc800078f08ff */
[----:B------:R-:W-:-:S05]  /*264d0*/  LOP3.LUT R8, R7, 0xfffffffe, RZ, 0xc0, !PT ;  /* 0xfffffffe07087812 */ /* 0x000fca00078ec0ff */
[----:B------:R-:W-:-:S05]  /*264e0*/  IMAD.IADD R8, R3, 0x1, -R8 ;  /* 0x0000000103087824 */ /* 0x000fca00078e0a08 */
[----:B------:R-:W-:-:S04]  /*264f0*/  SHF.L.U32 R8, R8, 0x1f, RZ ;  /* 0x0000001f08087819 */ /* 0x000fc800000006ff */
[----:B------:R-:W1:Y:S02]  /*26500*/  SYNCS.PHASECHK.TRANS64.TRYWAIT P0, [R17+URZ+0x30820], R8 ;  /* 0x03082008110075a7 */ /* 0x000e64000800017f */
[----:B-1----:R-:W-:Y:S05]  /*26510*/  @!P0 BRA `(.L_x_1885) ;  /* 0x0000007400e88947 */ /* 0x002fea0003800000 */
.L_x_2059:
[----:B------:R-:W-:Y:S05]  /*26520*/  BSYNC B1 ;  /* 0x0000000000017941 */ /* 0x000fea0003800000 */
.L_x_1884:
[----:B------:R-:W-:Y:S04]  /*26530*/  BSSY B1, `(.L_x_1886) ;  /* 0x000008b000017945 */ /* 0x000fe80003800000 */
[----:B------:R-:W-:Y:S05]  /*26540*/  @!P6 BRA `(.L_x_1887) ;  /* 0x000000080024e947 */ /* 0x000fea0003800000 */
[----:B0-----:R-:W-:Y:S01]  /*26550*/  IMAD R12, R28, 0x8, R17 ;  /* 0x000000081c0c7824 */ /* 0x001fe200078e0211 */
[----:B------:R-:W-:Y:S01]  /*26560*/  SHF.L.U32 R11, R30, 0x1f, RZ ;  /* 0x0000001f1e0b7819 */ /* 0x000fe200000006ff */
[----:B------:R-:W0:Y:S01]  /*26570*/  S2R R3, SR_TID.X ;  /* 0x0000000000037919 */ /* 0x000e220000002100 */
[----:B------:R-:W-:Y:S02]  /*26580*/  BSSY B2, `(.L_x_1888) ;  /* 0x0000005000027945 */ /* 0x000fe40003800000 */
[----:B------:R-:W2:Y:S01]  /*26590*/  SYNCS.PHASECHK.TRANS64.TRYWAIT P0, [R12+URZ+0x308a0], R11 ;  /* 0x0308a00b0c0075a7 */ /* 0x000ea2000800017f */
[----:B0-----:R-:W-:-:S04]  /*265a0*/  LOP3.LUT R3, R3, 0x7f, RZ, 0xc0, !PT ;  /* 0x0000007f03037812 */ /* 0x001fc800078ec0ff */
[----:B------:R-:W-:Y:S01]  /*265b0*/  ISETP.NE.AND P1, PT, R3, RZ, PT ;  /* 0x000000ff0300720c */ /* 0x000fe20003f25270 */
[----:B--2---:R-:W-:-:S12]  /*265c0*/  @!P0 BRA `(.L_x_1889) ;  /* 0x0000007400d08947 */ /* 0x004fd80003800000 */
.L_x_2060:
[----:B------:R-:W-:Y:S05]  /*265d0*/  BSYNC B2 ;  /* 0x0000000000027941 */ /* 0x000fea0003800000 */
.L_x_1888:
[----:B------:R-:W-:Y:S04]  /*265e0*/  BSSY B2, `(.L_x_1890) ;  /* 0x0000009000027945 */ /* 0x000fe80003800000 */
[----:B------:R-:W-:Y:S05]  /*265f0*/  @P1 BRA `(.L_x_1891) ;  /* 0x00000000001c1947 */ /* 0x000fea0003800000 */
[----:B------:R-:W2:Y:S01]  /*26600*/  S2R R7, SR_TID.X ;  /* 0x0000000000077919 */ /* 0x000ea20000002100 */
[----:B------:R-:W-:-:S04]  /*26610*/  IMAD.MOV.U32 R3, RZ, RZ, 0x9000 ;  /* 0x00009000ff037424 */ /* 0x000fc800078e00ff */
[----:B------:R3:W-:Y:S01]  /*26620*/  SYNCS.ARRIVE.TRANS64 RZ, [R12+URZ+0x30890], R3 ;  /* 0x030890030cff79a7 */ /* 0x0007e2000800003f */
[----:B--2---:R-:W-:-:S04]  /*26630*/  LOP3.LUT R7, R7, 0x1f, RZ, 0xc0, !PT ;  /* 0x0000001f07077812 */ /* 0x004fc800078ec0ff */
[----:B------:R-:W-:-:S13]  /*26640*/  ISETP.NE.AND P0, PT, R7, RZ, PT ;  /* 0x000000ff0700720c */ /* 0x000fda0003f05270 */
[----:B---3--:R-:W-:Y:S05]  /*26650*/  @!P0 BRA `(.L_x_1891) ;  /* 0x0000000000048947 */ /* 0x008fea0003800000 */
[----:B------:R-:W-:Y:S01]  /*26660*/  BPT.TRAP 0x1 ;  /* 0x000000040000795c */ /* 0x000fe20000300000 */
.L_x_1891:
[----:B------:R-:W-:Y:S05]  /*26670*/  BSYNC B2 ;  /* 0x0000000000027941 */ /* 0x000fea0003800000 */
.L_x_1890:
[----:B------:R-:W-:Y:S01]  /*26680*/  MOV R22, RZ ;  /* 0x000000ff00167202 */ /* 0x000fe20000000f00 */
[----:B------:R-:W-:Y:S01]  /*26690*/  IMAD R7, R2, 0x60, R0 ;  /* 0x0000006002077824 */ /* 0x000fe200078e0200 */
[----:B------:R-:W-:Y:S01]  /*266a0*/  UIADD3 UR4, UP0, UR36, 0x570, URZ ;  /* 0x0000057024047890 */ /* 0x000fe2000ff1e03f */
[----:B-1----:R-:W-:Y:S01]  /*266b0*/  IMAD R8, R28, 0x9000, R17 ;  /* 0x000090001c087824 */ /* 0x002fe200078e0211 */
[----:B------:R-:W-:Y:S01]  /*266c0*/  R2UR UR10, R22 ;  /* 0x00000000160a72ca */ /* 0x000fe200000e0000 */
[----:B------:R-:W-:Y:S01]  /*266d0*/  VIADD R7, R7, 0xffffffa0 ;  /* 0xffffffa007077836 */ /* 0x000fe20000000000 */
[----:B------:R-:W-:Y:S01]  /*266e0*/  PLOP3.LUT P0, PT, PT, PT, PT, 0x80, 0x0 ;  /* 0x000000000000781c */ /* 0x000fe20003f0f070 */
[----:B------:R-:W-:Y:S01]  /*266f0*/  VIADD R3, R12, 0x30890 ;  /* 0x000308900c037836 */ /* 0x000fe20000000000 */
[----:B------:R-:W-:Y:S01]  /*26700*/  UIADD3.X UR5, URZ, UR37, URZ, UP0, !UPT ;  /* 0x000000253f057290 */ /* 0x000fe200087fe43f */
[----:B------:R-:W-:Y:S01]  /*26710*/  VIADD R13, R8, 0x1e400 ;  /* 0x0001e400080d7836 */ /* 0x000fe20000000000 */
[----:B------:R-:W-:Y:S01]  /*26720*/  UMOV UR6, 0x0 ;  /* 0x0000000000067882 */ /* 0x000fe20000000000 */
[----:B------:R-:W-:-:S09]  /*26730*/  UMOV UR7, 0x12f00000 ;  /* 0x12f0000000077882 */ /* 0x000fd20000000000 */
.L_x_1892:
        /* <DEDUP_REMOVED lines=10> */
[----:B------:R-:W-:Y:S01]  /*267e0*/  IMAD.MOV.U32 R21, RZ, RZ, 0x40 ;  /* 0x00000040ff157424 */ /* 0x000fe200078e00ff */
[----:B------:R-:W-:Y:S01]  /*267f0*/  PLOP3.LUT P0, PT, PT, PT, PT, 0x80, 0x0 ;  /* 0x000000000000781c */ /* 0x000fe20003f0f070 */
[----:B------:R-:W-:Y:S01]  /*26800*/  VIADD R13, R8, 0x21400 ;  /* 0x00021400080d7836 */ /* 0x000fe20000000000 */
[----:B------:R-:W-:Y:S01]  /*26810*/  UMOV UR6, 0x0 ;  /* 0x0000000000067882 */ /* 0x000fe20000000000 */
[----:B------:R-:W-:Y:S01]  /*26820*/  UMOV UR7, 0x12f00000 ;  /* 0x12f0000000077882 */ /* 0x000fe20000000000 */
[----:B------:R-:W-:-:S15]  /*26830*/  R2UR UR10, R21 ;  /* 0x00000000150a72ca */ /* 0x000fde00000e0000 */
.L_x_1893:
        /* <DEDUP_REMOVED lines=16> */
.L_x_1894:
        /* <DEDUP_REMOVED lines=10> */
[----:B------:R-:W1:Y:S01]  /*269e0*/  SYNCS.PHASECHK.TRANS64.TRYWAIT P0, [R12+URZ+0x308c0], R11 ;  /* 0x0308c00b0c0075a7 */ /* 0x000e62000800017f */
[----:B------:R-:W-:Y:S04]  /*269f0*/  BSSY B2, `(.L_x_1895) ;  /* 0x0000002000027945 */ /* 0x000fe80003800000 */
[----:B-1----:R-:W-:Y:S05]  /*26a00*/  @!P0 BRA `(.L_x_1896) ;  /* 0x0000007000d48947 */ /* 0x002fea0003800000 */
.L_x_2061:
[----:B------:R-:W-:Y:S05]  /*26a10*/  BSYNC B2 ;  /* 0x0000000000027941 */ /* 0x000fea0003800000 */
.L_x_1895:
[----:B------:R-:W-:Y:S01]  /*26a20*/  BSSY B2, `(.L_x_1897) ;  /* 0x000000b000027945 */ /* 0x000fe20003800000 */
[----:B------:R-:W-:Y:S01]  /*26a30*/  IMAD.MOV.U32 R14, RZ, RZ, 0x0 ;  /* 0x00000000ff0e7424 */ /* 0x000fe200078e00ff */
[----:B------:R-:W-:Y:S02]  /*26a40*/  MOV R15, 0x12f00000 ;  /* 0x12f00000000f7802 */ /* 0x000fe40000000f00 */
        /* <DEDUP_REMOVED lines=8> */
.L_x_1898:
[----:B------:R-:W-:Y:S05]  /*26ad0*/  BSYNC B2 ;  /* 0x0000000000027941 */ /* 0x000fea0003800000 */
.L_x_1897:
        /* <DEDUP_REMOVED lines=8> */
.L_x_1899:
        /* <DEDUP_REMOVED lines=15> */
.L_x_1900:
        /* <DEDUP_REMOVED lines=15> */
.L_x_1901:
        /* <DEDUP_REMOVED lines=9> */
[----:B--2---:R-:W-:Y:S05]  /*26dd0*/  @P0 BRA.U.ANY `(.L_x_1901) ;  /* 0xfffffffd00d80947 */ /* 0x004fea000393ffff */
.L_x_1887:
[----:B------:R-:W-:Y:S05]  /*26de0*/  BSYNC B1 ;  /* 0x0000000000017941 */ /* 0x000fea0003800000 */
.L_x_1886:
[----:B-1----:R-:W-:Y:S01]  /*26df0*/  VIADD R8, R2, 0xfffffffe ;  /* 0xfffffffe02087836 */ /* 0x002fe20000000000 */
[----:B------:R-:W-:Y:S01]  /*26e00*/  PLOP3.LUT P0, PT, PT, PT, PT, 0x8, 0x0 ;  /* 0x000000000000781c */ /* 0x000fe20003f0e170 */
[----:B------:R-:W-:-:S03]  /*26e10*/  VIADD R28, R28, 0x1 ;  /* 0x000000011c1c7836 */ /* 0x000fc60000000000 */
[----:B------:R-:W-:Y:S02]  /*26e20*/  ISETP.GE.AND P2, PT, R8, R4, PT ;  /* 0x000000040800720c */ /* 0x000fe40003f46270 */
[----:B------:R-:W-:-:S04]  /*26e30*/  ISETP.NE.AND P1, PT, R28, 0x2, PT ;  /* 0x000000021c00780c */ /* 0x000fc80003f25270 */
[----:B------:R-:W-:Y:S02]  /*26e40*/  SEL R3, RZ, 0x1, P1 ;  /* 0x00000001ff037807 */ /* 0x000fe40000800000 */
[----:B------:R-:W-:Y:S02]  /*26e50*/  SEL R28, R28, RZ, P1 ;  /* 0x000000ff1c1c7207 */ /* 0x000fe40000800000 */
[----:B------:R-:W-:-:S03]  /*26e60*/  LOP3.LUT R30, R30, R3, RZ, 0x3c, !PT ;  /* 0x000000031e1e7212 */ /* 0x000fc600078e3cff */
[----:B------:R-:W-:Y:S05]  /*26e70*/  @!P2 BRA `(.L_x_1880) ;  /* 0x000000080050a947 */ /* 0x000fea0003800000 */
.L_x_1918:
        /* <DEDUP_REMOVED lines=11> */
.L_x_2062:
[----:B------:R-:W-:Y:S05]  /*26f30*/  BSYNC B2 ;  /* 0x0000000000027941 */ /* 0x000fea0003800000 */
.L_x_1904:
[----:B------:R-:W-:Y:S04]  /*26f40*/  BSSY B2, `(.L_x_1906) ;  /* 0x0000009000027945 */ /* 0x000fe80003800000 */
[----:B------:R-:W-:Y:S05]  /*26f50*/  @P2 BRA `(.L_x_1907) ;  /* 0x00000000001c2947 */ /* 0x000fea0003800000 */
[----:B------:R-:W2:Y:S01]  /*26f60*/  S2R R11, SR_TID.X ;  /* 0x00000000000b7919 */ /* 0x000ea20000002100 */
[----:B------:R-:W-:-:S04]  /*26f70*/  MOV R2, 0x9000 ;  /* 0x0000900000027802 */ /* 0x000fc80000000f00 */
[----:B------:R3:W-:Y:S01]  /*26f80*/  SYNCS.ARRIVE.TRANS64 RZ, [R7+URZ+0x30890], R2 ;  /* 0x0308900207ff79a7 */ /* 0x0007e2000800003f */
[----:B--2---:R-:W-:-:S04]  /*26f90*/  LOP3.LUT R11, R11, 0x1f, RZ, 0xc0, !PT ;  /* 0x0000001f0b0b7812 */ /* 0x004fc800078ec0ff */
[----:B------:R-:W-:-:S13]  /*26fa0*/  ISETP.NE.AND P1, PT, R11, RZ, PT ;  /* 0x000000ff0b00720c */ /* 0x000fda0003f25270 */
[----:B---3--:R-:W-:Y:S05]  /*26fb0*/  @!P1 BRA `(.L_x_1907) ;  /* 0x0000000000049947 */ /* 0x008fea0003800000 */
[----:B------:R-:W-:Y:S01]  /*26fc0*/  BPT.TRAP 0x1 ;  /* 0x000000040000795c */ /* 0x000fe20000300000 */
.L_x_1907:
[----:B------:R-:W-:Y:S05]  /*26fd0*/  BSYNC B2 ;  /* 0x0000000000027941 */ /* 0x000fea0003800000 */
.L_x_1906:
[----:B------:R-:W-:Y:S01]  /*26fe0*/  IMAD.MOV.U32 R14, RZ, RZ, RZ ;  /* 0x000000ffff0e7224 */ /* 0x000fe200078e00ff */
[----:B------:R-:W-:Y:S01]  /*26ff0*/  UIADD3 UR4, UP0, UR36, 0x570, URZ ;  /* 0x0000057024047890 */ /* 0x000fe2000ff1e03f */
[----:B------:R-:W-:Y:S01]  /*27000*/  IMAD R11, R28, 0x9000, R17 ;  /* 0x000090001c0b7824 */ /* 0x000fe200078e0211 */
        /* <DEDUP_REMOVED lines=8> */
.L_x_1908:
        /* <DEDUP_REMOVED lines=12> */
[----:B------:R-:W-:Y:S01]  /*27150*/  VIADD R13, R11, 0x21400 ;  /* 0x000214000b0d7836 */ /* 0x000fe20000000000 */
[----:B------:R-:W-:Y:S01]  /*27160*/  UMOV UR6, 0x0 ;  /* 0x0000000000067882 */ /* 0x000fe20000000000 */
[----:B------:R-:W-:Y:S01]  /*27170*/  UMOV UR7, 0x12f00000 ;  /* 0x12f0000000077882 */ /* 0x000fe20000000000 */
[----:B------:R-:W-:-:S15]  /*27180*/  R2UR UR10, R20 ;  /* 0x00000000140a72ca */ /* 0x000fde00000e0000 */
.L_x_1909:
        /* <DEDUP_REMOVED lines=16> */
.L_x_1910:
        /* <DEDUP_REMOVED lines=13> */
.L_x_2063:
[----:B------:R-:W-:Y:S05]  /*27360*/  BSYNC B2 ;  /* 0x0000000000027941 */ /* 0x000fea0003800000 */
.L_x_1911:
[----:B------:R-:W-:Y:S01]  /*27370*/  BSSY B2, `(.L_x_1913) ;  /* 0x000000b000027945 */ /* 0x000fe20003800000 */
[----:B------:R-:W-:Y:S01]  /*27380*/  IMAD.MOV.U32 R2, RZ, RZ, 0x0 ;  /* 0x00000000ff027424 */ /* 0x000fe200078e00ff */
[----:B01----:R-:W-:Y:S02]  /*27390*/  MOV R3, 0x12f00000 ;  /* 0x12f0000000037802 */ /* 0x003fe40000000f00 */
[----:B------:R-:W-:Y:S05]  /*273a0*/  @P2 BRA `(.L_x_1914) ;  /* 0x00000000001c2947 */ /* 0x000fea0003800000 */
[----:B------:R-:W0:Y:S01]  /*273b0*/  S2R R21, SR_TID.X ;  /* 0x0000000000157919 */ /* 0x000e220000002100 */
[----:B------:R-:W-:-:S04]  /*273c0*/  IMAD.MOV.U32 R13, RZ, RZ, 0x9000 ;  /* 0x00009000ff0d7424 */ /* 0x000fc800078e00ff */
[----:B------:R1:W-:Y:S01]  /*273d0*/  SYNCS.ARRIVE.TRANS64 RZ, [R7+URZ+0x308b0], R13 ;  /* 0x0308b00d07ff79a7 */ /* 0x0003e2000800003f */
[----:B0-----:R-:W-:-:S04]  /*273e0*/  LOP3.LUT R21, R21, 0x1f, RZ, 0xc0, !PT ;  /* 0x0000001f15157812 */ /* 0x001fc800078ec0ff */
[----:B------:R-:W-:-:S13]  /*273f0*/  ISETP.NE.AND P1, PT, R21, RZ, PT ;  /* 0x000000ff1500720c */ /* 0x000fda0003f25270 */
[----:B-1----:R-:W-:Y:S05]  /*27400*/  @!P1 BRA `(.L_x_1914) ;  /* 0x0000000000049947 */ /* 0x002fea0003800000 */
[----:B------:R-:W-:Y:S01]  /*27410*/  BPT.TRAP 0x1 ;  /* 0x000000040000795c */ /* 0x000fe20000300000 */
.L_x_1914:
[----:B------:R-:W-:Y:S05]  /*27420*/  BSYNC B2 ;  /* 0x0000000000027941 */ /* 0x000fea0003800000 */
.L_x_1913:
[----:B------:R-:W-:Y:S01]  /*27430*/  R2UR UR10, R14 ;  /* 0x000000000e0a72ca */ /* 0x000fe200000e0000 */
[----:B------:R-:W-:Y:S01]  /*27440*/  UIADD3 UR4, UP0, UR36, 0x670, URZ ;  /* 0x0000067024047890 */ /* 0x000fe2000ff1e03f */
[----:B------:R-:W-:Y:S01]  /*27450*/  R2UR UR6, R2 ;  /* 0x00000000020672ca */ /* 0x000fe200000e0000 */
[----:B------:R-:W-:Y:S01]  /*27460*/  VIADD R7, R7, 0x308b0 ;  /* 0x000308b007077836 */ /* 0x000fe20000000000 */
[----:B------:R-:W-:Y:S01]  /*27470*/  R2UR UR7, R3 ;  /* 0x00000000030772ca */ /* 0x000fe200000e0000 */
[----:B------:R-:W-:Y:S01]  /*27480*/  VIADD R13, R11, 0x400 ;  /* 0x000004000b0d7836 */ /* 0x000fe20000000000 */
[----:B------:R-:W-:Y:S01]  /*27490*/  PLOP3.LUT P1, PT, PT, PT, PT, 0x80, 0x0 ;  /* 0x000000000000781c */ /* 0x000fe20003f2f070 */
[----:B------:R-:W-:-:S12]  /*274a0*/  UIADD3.X UR5, URZ, UR37, URZ, UP0, !UPT ;  /* 0x000000253f057290 */ /* 0x000fd800087fe43f */
.L_x_1915:
        /* <DEDUP_REMOVED lines=15> */
.L_x_1916:
        /* <DEDUP_REMOVED lines=15> */
.L_x_1917:
        /* <DEDUP_REMOVED lines=10> */
.L_x_1903:
[----:B------:R-:W-:Y:S05]  /*27730*/  BSYNC B1 ;  /* 0x0000000000017941 */ /* 0x000fea0003800000 */
.L_x_1902:
[----:B------:R-:W-:Y:S01]  /*27740*/  ISETP.GT.AND P2, PT, R8, R4, PT ;  /* 0x000000040800720c */ /* 0x000fe20003f44270 */
[----:B------:R-:W-:Y:S02]  /*27750*/  VIADD R28, R28, 0x1 ;  /* 0x000000011c1c7836 */ /* 0x000fe40000000000 */
[----:B------:R-:W-:-:S03]  /*27760*/  VIADD R8, R8, 0xffffffff ;  /* 0xffffffff08087836 */ /* 0x000fc60000000000 */
[----:B------:R-:W-:-:S04]  /*27770*/  ISETP.NE.AND P1, PT, R28, 0x2, PT ;  /* 0x000000021c00780c */ /* 0x000fc80003f25270 */
[----:B------:R-:W-:Y:S02]  /*27780*/  SEL R3, RZ, 0x1, P1 ;  /* 0x00000001ff037807 */ /* 0x000fe40000800000 */
[----:B------:R-:W-:Y:S02]  /*27790*/  SEL R28, R28, RZ, P1 ;  /* 0x000000ff1c1c7207 */ /* 0x000fe40000800000 */
[----:B------:R-:W-:Y:S01]  /*277a0*/  LOP3.LUT R30, R30, R3, RZ, 0x3c, !PT ;  /* 0x000000031e1e7212 */ /* 0x000fe200078e3cff */
[----:B------:R-:W-:Y:S06]  /*277b0*/  @P2 BRA `(.L_x_1918) ;  /* 0xfffffff400b02947 */ /* 0x000fec000383ffff */
.L_x_1880:
[----:B------:R-:W-:Y:S05]  /*277c0*/  BSYNC B0 ;  /* 0x0000000000007941 */ /* 0x000fea0003800000 */
.L_x_1879:
[----:B------:R-:W1:Y:S01]  /*277d0*/  LDC R0, c[0x0][0x448] ;  /* 0x00011200ff007b82 */ /* 0x000e620000000800 */
[----:B------:R-:W-:Y:S01]  /*277e0*/  VIADD R5, R25, 0x7f ;  /* 0x0000007f19057836 */ /* 0x000fe20000000000 */
[----:B------:R-:W-:Y:S06]  /*277f0*/  @!P0 WARPSYNC.ALL ;  /* 0x0000000000008948 */ /* 0x000fec0003800000 */
[----:B------:R-:W2:Y:S08]  /*27800*/  LDC.64 R2, c[0x0][0x9e0] ;  /* 0x00027800ff027b82 */ /* 0x000eb00000000a00 */
[----:B------:R-:W-:Y:S01]  /*27810*/  @!P0 BAR.SYNC.DEFER_BLOCKING 0xc, 0x180 ;  /* 0x0306000000008b1d */ /* 0x000fe20000010000 */
[----:B-1----:R-:W-:-:S02]  /*27820*/  ISETP.NE.AND P1, PT, R0, 0x1, PT ;  /* 0x000000010000780c */ /* 0x002fc40003f25270 */
[----:B--2---:R-:W-:-:S11]  /*27830*/  ISETP.GE.AND P2, PT, R3, 0x1, PT ;  /* 0x000000010300780c */ /* 0x004fd60003f46270 */
[----:B------:R-:W1:Y:S08]  /*27840*/  @P1 LDC R4, c[0x0][0x44c] ;  /* 0x00011300ff041b82 */ /* 0x000e700000000800 */
[----:B------:R-:W2:Y:S01]  /*27850*/  @P1 LDC R0, c[0x0][0x450] ;  /* 0x00011400ff001b82 */ /* 0x000ea20000000800 */
[----:B-1----:R-:W-:-:S05]  /*27860*/  @P1 IMAD.HI.U32 R7, R5, R4, RZ ;  /* 0x0000000405071227 */ /* 0x002fca00078e00ff */
[----:B--2---:R-:W-:-:S04]  /*27870*/  @P1 SHF.R.U32.HI R5, RZ, R0, R7 ;  /* 0x00000000ff051219 */ /* 0x004fc80000011607 */
[----:B------:R-:W-:-:S05]  /*27880*/  IADD3 R7, R18, R5, RZ ;  /* 0x0000000512077210 */ /* 0x000fca0007ffe0ff */
        /* <DEDUP_REMOVED lines=13> */
.L_x_1921:
[----:B------:R-:W-:-:S13]  /*27960*/  ISETP.NE.AND P0, PT, R3, 0x1, PT ;  /* 0x000000010300780c */ /* 0x000fda0003f05270 */
[----:B------:R-:W1:Y:S02]  /*27970*/  @P0 LDC.64 R4, c[0x0][0x9e8] ;  /* 0x00027a00ff040b82 */ /* 0x000e640000000a00 */
[----:B-1----:R-:W-:-:S05]  /*27980*/  @P0 IMAD.HI.U32 R4, R0, R4, RZ ;  /* 0x0000000400040227 */ /* 0x002fca00078e00ff */
[----:B------:R-:W-:-:S07]  /*27990*/  @P0 SHF.R.U32.HI R0, RZ, R5, R4 ;  /* 0x00000005ff000219 */ /* 0x000fce0000011604 */
.L_x_1922:
[----:B------:R-:W-:Y:S05]  /*279a0*/  BSYNC B0 ;  /* 0x0000000000007941 */ /* 0x000fea0003800000 */
.L_x_1920:
[----:B------:R-:W-:-:S05]  /*279b0*/  IMAD R5, R0, R3, R3 ;  /* 0x0000000300057224 */ /* 0x000fca00078e0203 */
[----:B------:R-:W-:-:S07]  /*279c0*/  VIMNMX R2, R2, R5, PT ;  /* 0x0000000502027248 */ /* 0x000fce0003fe0100 */
.L_x_1919:
[----:B------:R-:W1:Y:S01]  /*279d0*/  @P1 LDC R0, c[0x0][0x44c] ;  /* 0x00011300ff001b82 */ /* 0x000e620000000800 */
[----:B------:R-:W-:Y:S01]  /*279e0*/  VIADD R2, R2, 0x5f ;  /* 0x0000005f02027836 */ /* 0x000fe20000000000 */
[----:B------:R-:W-:-:S03]  /*279f0*/  ULDC UR4, c[0x0][0x9dc] ;  /* 0x0002770000047ab9 */ /* 0x000fc60000000800 */
[----:B------:R-:W-:-:S03]  /*27a00*/  IMAD.HI R2, R2, 0x2aaaaaab, RZ ;  /* 0x2aaaaaab02027827 */ /* 0x000fc600078e02ff */
[----:B------:R-:W2:Y:S01]  /*27a10*/  @P1 LDC R5, c[0x0][0x450] ;  /* 0x00011400ff051b82 */ /* 0x000ea20000000800 */
[----:B-1----:R-:W-:-:S04]  /*27a20*/  @P1 IMAD.HI.U32 R4, R25, R0, RZ ;  /* 0x0000000019041227 */ /* 0x002fc800078e00ff */
[----:B------:R-:W-:Y:S01]  /*27a30*/  IMAD.MOV.U32 R0, RZ, RZ, R25 ;  /* 0x000000ffff007224 */ /* 0x000fe200078e0019 */
[----:B--2---:R-:W-:Y:S02]  /*27a40*/  @P1 SHF.R.U32.HI R0, RZ, R5, R4 ;  /* 0x00000005ff001219 */ /* 0x004fe40000011604 */
[----:B------:R-:W-:-:S03]  /*27a50*/  SHF.R.U32.HI R5, RZ, 0x1f, R2 ;  /* 0x0000001fff057819 */ /* 0x000fc60000011602 */
[----:B------:R-:W-:Y:S01]  /*27a60*/  IMAD.IADD R9, R9, 0x1, R0 ;  /* 0x0000000109097824 */ /* 0x000fe200078e0200 */
[----:B------:R-:W-:-:S03]  /*27a70*/  LEA.HI.SX32 R2, R2, R5, 0x1c ;  /* 0x0000000502027211 */ /* 0x000fc600078fe2ff */
[----:B------:R-:W-:Y:S01]  /*27a80*/  VIADD R0, R9, -UR4 ;  /* 0x8000000409007c36 */ /* 0x000fe20008000000 */
[----:B------:R-:W-:Y:S01]  /*27a90*/  VIMNMX R19, R19, R2, PT ;  /* 0x0000000213137248 */ /* 0x000fe20003fe0100 */
        /* <DEDUP_REMOVED lines=11> */
.L_x_1925:
[----:B------:R-:W-:-:S13]  /*27b50*/  ISETP.NE.AND P0, PT, R3, 0x1, PT ;  /* 0x000000010300780c */ /* 0x000fda0003f05270 */
[----:B------:R-:W1:Y:S02]  /*27b60*/  @P0 LDC.64 R4, c[0x0][0x9e8] ;  /* 0x00027a00ff040b82 */ /* 0x000e640000000a00 */
[----:B-1----:R-:W-:-:S05]  /*27b70*/  @P0 IMAD.HI.U32 R4, R9, R4, RZ ;  /* 0x0000000409040227 */ /* 0x002fca00078e00ff */
[----:B------:R-:W-:-:S07]  /*27b80*/  @P0 SHF.R.U32.HI R9, RZ, R5, R4 ;  /* 0x00000005ff090219 */ /* 0x000fce0000011604 */
.L_x_1926:
[----:B------:R-:W-:Y:S05]  /*27b90*/  BSYNC B0 ;  /* 0x0000000000007941 */ /* 0x000fea0003800000 */
.L_x_1924:
[----:B------:R-:W-:-:S05]  /*27ba0*/  IMAD R3, R9, R3, RZ ;  /* 0x0000000309037224 */ /* 0x000fca00078e02ff */
[----:B------:R-:W-:-:S07]  /*27bb0*/  VIMNMX R0, R0, R3, !PT ;  /* 0x0000000300007248 */ /* 0x000fce0007fe0100 */
.L_x_1923:
[----:B------:R-:W-:Y:S01]  /*27bc0*/  ISETP.NE.AND P1, PT, R6, RZ, PT ;  /* 0x000000ff0600720c */ /* 0x000fe20003f25270 */
[----:B------:R-:W-:Y:S01]  /*27bd0*/  IMAD.HI R0, R0, 0x2aaaaaab, RZ ;  /* 0x2aaaaaab00007827 */ /* 0x000fe200078e02ff */
[----:B------:R-:W-:Y:S04]  /*27be0*/  BSSY B0, `(.L_x_1927) ;  /* 0x0000023000007945 */ /* 0x000fe80003800000 */
[----:B------:R-:W-:-:S04]  /*27bf0*/  SHF.R.U32.HI R3, RZ, 0x1f, R0 ;  /* 0x0000001fff037819 */ /* 0x000fc80000011600 */
[----:B------:R-:W-:Y:S01]  /*27c00*/  LEA.HI.SX32 R0, R0, R3, 0x1c ;  /* 0x0000000300007211 */ /* 0x000fe200078fe2ff */
[----:B------:R-:W-:Y:S02]  /*27c10*/  IMAD.MOV.U32 R3, RZ, RZ, RZ ;  /* 0x000000ffff037224 */ /* 0x000fe400078e00ff */
[----:B------:R-:W1:Y:S01]  /*27c20*/  @!P1 LDC R6, c[0x0][0x9f0] ;  /* 0x00027c00ff069b82 */ /* 0x000e620000000800 */
[----:B------:R-:W-:-:S04]  /*27c30*/  VIMNMX R0, RZ, R0, !PT ;  /* 0x00000000ff007248 */ /* 0x000fc80007fe0100 */
[----:B------:R-:W-:-:S13]  /*27c40*/  ISETP.GT.AND P0, PT, R19, R0, PT ;  /* 0x000000001300720c */ /* 0x000fda0003f04270 */
[----:B------:R-:W-:Y:S05]  /*27c50*/  @!P0 BRA `(.L_x_1928) ;  /* 0x00000000006c8947 */ /* 0x000fea0003800000 */
[-C--:B-1----:R-:W-:Y:S01]  /*27c60*/  IABS R4, R6.reuse ;  /* 0x0000000600047213 */ /* 0x082fe20000000000 */
[----:B------:R-:W-:Y:S01]  /*27c70*/  IMAD.MOV.U32 R2, RZ, RZ, RZ ;  /* 0x000000ffff027224 */ /* 0x000fe200078e00ff */
[----:B------:R-:W-:Y:S02]  /*27c80*/  IABS R8, R6 ;  /* 0x0000000600087213 */ /* 0x000fe40000000000 */
[----:B------:R-:W1:Y:S08]  /*27c90*/  I2F.RP R5, R4 ;  /* 0x0000000400057306 */ /* 0x000e700000209400 */
[----:B-1----:R-:W1:Y:S02]  /*27ca0*/  MUFU.RCP R5, R5 ;  /* 0x0000000500057308 */ /* 0x002e640000001000 */
[----:B-1----:R-:W-:-:S06]  /*27cb0*/  IADD3 R7, R5, 0xffffffe, RZ ;  /* 0x0ffffffe05077810 */ /* 0x002fcc0007ffe0ff */
[----:B------:R1:W2:Y:S02]  /*27cc0*/  F2I.FTZ.U32.TRUNC.NTZ R3, R7 ;  /* 0x0000000700037305 */ /* 0x0002a4000021f000 */
[----:B-1----:R-:W-:Y:S02]  /*27cd0*/  IMAD.MOV R7, RZ, RZ, -R8 ;  /* 0x000000ffff077224 */ /* 0x002fe400078e0a08 */
[----:B--2---:R-:W-:-:S04]  /*27ce0*/  IMAD.MOV R9, RZ, RZ, -R3 ;  /* 0x000000ffff097224 */ /* 0x004fc800078e0a03 */
        /* <DEDUP_REMOVED lines=16> */
[----:B------:R-:W-:-:S04]  /*27df0*/  @!P1 LOP3.LUT R2, RZ, R6, RZ, 0x33, !PT ;  /* 0x00000006ff029212 */ /* 0x000fc800078e33ff */
[----:B------:R-:W-:-:S07]  /*27e00*/  MOV R3, R2 ;  /* 0x0000000200037202 */ /* 0x000fce0000000f00 */
.L_x_1928:
[----:B------:R-:W-:Y:S05]  /*27e10*/  BSYNC B0 ;  /* 0x0000000000007941 */ /* 0x000fea0003800000 */
.L_x_1927:
[-C--:B------:R-:W-:Y:S01]  /*27e20*/  IMAD R0, R10, R3.reuse, R0 ;  /* 0x000000030a007224 */ /* 0x080fe200078e0200 */
[----:B------:R-:W-:Y:S04]  /*27e30*/  BSSY B7, `(.L_x_1929) ;  /* 0x0000368000077945 */ /* 0x000fe80003800000 */
[----:B------:R-:W-:Y:S01]  /*27e40*/  VIADDMNMX R22, R0, R3, R19, PT ;  /* 0x0000000300167246 */ /* 0x000fe20003800113 */
[----:B------:R2:W-:Y:S03]  /*27e50*/  STL [R1+0x8], R0 ;  /* 0x0000080001007387 */ /* 0x0005e60000100800 */
[----:B------:R-:W-:Y:S01]  /*27e60*/  ISETP.GT.AND P0, PT, R22, R0, PT ;  /* 0x000000001600720c */ /* 0x000fe20003f04270 */
[----:B------:R2:W-:-:S12]  /*27e70*/  STL [R1+0x24], R22 ;  /* 0x0000241601007387 */ /* 0x0005d80000100800 */
[----:B--2---:R-:W-:Y:S05]  /*27e80*/  @P0 BRA `(.L_x_1930) ;  /* 0x0000000000440947 */ /* 0x004fea0003800000 */
[----:B------:R-:W2:Y:S02]  /*27e90*/  S2R R2, SR_TID.X ;  /* 0x0000000000027919 */ /* 0x000ea40000002100 */
[----:B--2---:R-:W-:-:S04]  /*27ea0*/  LOP3.LUT R2, R2, 0x7f, RZ, 0xc0, !PT ;  /* 0x0000007f02027812 */ /* 0x004fc800078ec0ff */
[----:B------:R-:W-:-:S13]  /*27eb0*/  ISETP.NE.AND P0, PT, R2, RZ, PT ;  /* 0x000000ff0200720c */ /* 0x000fda0003f05270 */
[----:B------:R-:W-:Y:S05]  /*27ec0*/  @P0 BRA `(.L_x_1931) ;  /* 0x0000003400780947 */ /* 0x000fea0003800000 */
[----:B------:R-:W2:Y:S01]  /*27ed0*/  S2R R5, SR_LANEID ;  /* 0x0000000000057919 */ /* 0x000ea20000000000 */
[----:B------:R-:W-:Y:S01]  /*27ee0*/  VOTEU.ANY UR4, UPT, PT ;  /* 0x0000000000047886 */ /* 0x000fe200038e0100 */
[----:B------:R-:W3:Y:S01]  /*27ef0*/  LDC.64 R2, c[0x0][0xc60] ;  /* 0x00031800ff027b82 */ /* 0x000ee20000000a00 */
[----:B------:R-:W2:Y:S02]  /*27f00*/  FLO.U32 R0, UR4 ;  /* 0x0000000400007d00 */ /* 0x000ea400080e0000 */
[----:B--2---:R-:W-:-:S06]  /*27f10*/  ISETP.EQ.U32.AND P0, PT, R0, R5, PT ;  /* 0x000000050000720c */ /* 0x004fcc0003f02070 */
[----:B------:R-:W3:Y:S07]  /*27f20*/  POPC R5, UR4 ;  /* 0x0000000400057d09 */ /* 0x000eee0008000000 */
[----:B---3--:R-:W2:Y:S01]  /*27f30*/  @P0 ATOMG.E.ADD.STRONG.GPU PT, R3, desc[UR60][R2.64], R5 ;  /* 0x00000005020309a8 */ /* 0x008ea200081ee1fc */
[----:B------:R-:W3:Y:S02]  /*27f40*/  S2R R4, SR_LTMASK ;  /* 0x0000000000047919 */ /* 0x000ee40000003900 */
[----:B---3--:R-:W-:-:S04]  /*27f50*/  LOP3.LUT R4, R4, UR4, RZ, 0xc0, !PT ;  /* 0x0000000404047c12 */ /* 0x008fc8000f8ec0ff */
[----:B------:R-:W3:Y:S01]  /*27f60*/  POPC R7, R4 ;  /* 0x0000000400077309 */ /* 0x000ee20000000000 */
[----:B--2---:R-:W3:Y:S02]  /*27f70*/  SHFL.IDX PT, R0, R3, R0, 0x1f ;  /* 0x00001f0003007589 */ /* 0x004ee400000e0000 */
[----:B---3--:R-:W-:Y:S01]  /*27f80*/  IADD3 R24, R0, UR38, R7 ;  /* 0x0000002600187c10 */ /* 0x008fe2000fffe007 */
[----:B------:R-:W-:Y:S06]  /*27f90*/  BRA `(.L_x_1931) ;  /* 0x0000003400447947 */ /* 0x000fec0003800000 */
.L_x_1930:
        /* <DEDUP_REMOVED lines=9> */
[----:B0-----:R-:W-:Y:S01]  /*28030*/  MOV R12, 0x1 ;  /* 0x00000001000c7802 */ /* 0x001fe20000000f00 */
[----:B------:R-:W0:Y:S01]  /*28040*/  LDC.64 R2, c[0x4][R2] ;  /* 0x0100000002027b82 */ /* 0x000e220000000a00 */
[----:B------:R-:W-:Y:S02]  /*28050*/  IMAD.U32 R5, RZ, RZ, UR7 ;  /* 0x00000007ff057e24 */ /* 0x000fe4000f8e00ff */
[----:B-1----:R-:W-:Y:S02]  /*28060*/  IMAD.U32 R6, RZ, RZ, UR8 ;  /* 0x00000008ff067e24 */ /* 0x002fe4000f8e00ff */
[----:B------:R-:W-:-:S02]  /*28070*/  IMAD.U32 R7, RZ, RZ, UR9 ;  /* 0x00000009ff077e24 */ /* 0x000fc4000f8e00ff */
[----:B------:R-:W-:Y:S02]  /*28080*/  IMAD.U32 R10, RZ, RZ, UR4 ;  /* 0x00000004ff0a7e24 */ /* 0x000fe4000f8e00ff */
[----:B------:R-:W-:Y:S02]  /*28090*/  IMAD.U32 R11, RZ, RZ, UR5 ;  /* 0x00000005ff0b7e24 */ /* 0x000fe4000f8e00ff */
[----:B------:R-:W-:Y:S02]  /*280a0*/  IMAD.MOV.U32 R8, RZ, RZ, 0x70 ;  /* 0x00000070ff087424 */ /* 0x000fe400078e00ff */
[----:B------:R-:W-:-:S07]  /*280b0*/  IMAD.MOV.U32 R13, RZ, RZ, RZ ;  /* 0x000000ffff0d7224 */ /* 0x000fce00078e00ff */
[----:B------:R-:W-:-:S07]  /*280c0*/  LEPC R20, `(.L_x_1933) ;  /* 0x000000001014794e */ /* 0x000fce0000000000 */
[----:B0-----:R-:W-:Y:S05]  /*280d0*/  CALL.ABS.NOINC R2 ;  /* 0x0000000002007343 */ /* 0x001fea0003c00000 */
.L_x_1933:
[----:B------:R-:W-:Y:S05]  /*280e0*/  BSYNC B6 ;  /* 0x0000000000067941 */ /* 0x000fea0003800000 */
.L_x_1932:
        /* <DEDUP_REMOVED lines=8> */
[----:B------:R2:W3:Y:S01]  /*28170*/  LDC.64 R2, c[0x4][R18] ;  /* 0x0100000012027b82 */ /* 0x0004e20000000a00 */
[----:B------:R-:W-:Y:S01]  /*28180*/  IMAD.U32 R4, RZ, RZ, UR6 ;  /* 0x00000006ff047e24 */ /* 0x000fe2000f8e00ff */
[----:B------:R-:W-:Y:S01]  /*28190*/  MOV R8, 0x70 ;  /* 0x0000007000087802 */ /* 0x000fe20000000f00 */
[----:B------:R-:W-:Y:S02]  /*281a0*/  IMAD.U32 R5, RZ, RZ, UR7 ;  /* 0x00000007ff057e24 */ /* 0x000fe4000f8e00ff */
[----:B-1----:R-:W-:Y:S02]  /*281b0*/  IMAD.U32 R6, RZ, RZ, UR8 ;  /* 0x00000008ff067e24 */ /* 0x002fe4000f8e00ff */
[----:B------:R-:W-:-:S02]  /*281c0*/  IMAD.U32 R7, RZ, RZ, UR9 ;  /* 0x00000009ff077e24 */ /* 0x000fc4000f8e00ff */
[----:B------:R-:W-:Y:S02]  /*281d0*/  IMAD.U32 R10, RZ, RZ, UR4 ;  /* 0x00000004ff0a7e24 */ /* 0x000fe4000f8e00ff */
[----:B------:R-:W-:Y:S02]  /*281e0*/  IMAD.U32 R11, RZ, RZ, UR5 ;  /* 0x00000005ff0b7e24 */ /* 0x000fe4000f8e00ff */
[----:B0-----:R-:W-:Y:S02]  /*281f0*/  IMAD.MOV.U32 R12, RZ, RZ, 0x1 ;  /* 0x00000001ff0c7424 */ /* 0x001fe400078e00ff */
[----:B--2---:R-:W-:-:S07]  /*28200*/  IMAD.MOV.U32 R13, RZ, RZ, RZ ;  /* 0x000000ffff0d7224 */ /* 0x004fce00078e00ff */
[----:B------:R-:W-:-:S07]  /*28210*/  LEPC R20, `(.L_x_1936) ;  /* 0x000000001014794e */ /* 0x000fce0000000000 */
[----:B---3--:R-:W-:Y:S05]  /*28220*/  CALL.ABS.NOINC R2 ;  /* 0x0000000002007343 */ /* 0x008fea0003c00000 */
.L_x_1936:
[----:B------:R0:W1:Y:S01]  /*28230*/  LDC.64 R2, c[0x4][R18] ;  /* 0x0100000012027b82 */ /* 0x0000620000000a00 */
[----:B------:R-:W-:Y:S01]  /*28240*/  ULDC.64 UR4, c[0x4][0x88] ;  /* 0x0100220000047ab9 */ /* 0x000fe20000000a00 */
[----:B------:R-:W-:Y:S01]  /*28250*/  ULDC.64 UR6, c[0x4][0x90] ;  /* 0x0100240000067ab9 */ /* 0x000fe20000000a00 */
[----:B------:R-:W-:Y:S01]  /*28260*/  ULDC.64 UR8, c[0x4][0x18] ;  /* 0x0100060000087ab9 */ /* 0x000fe20000000a00 */
[----:B------:R-:W-:Y:S01]  /*28270*/  IMAD.U32 R4, RZ, RZ, UR4 ;  /* 0x00000004ff047e24 */ /* 0x000fe2000f8e00ff */
[----:B------:R-:W-:Y:S01]  /*28280*/  MOV R8, 0x70 ;  /* 0x0000007000087802 */ /* 0x000fe20000000f00 */
[----:B------:R-:W-:Y:S02]  /*28290*/  IMAD.U32 R5, RZ, RZ, UR5 ;  /* 0x00000005ff057e24 */ /* 0x000fe4000f8e00ff */
[----:B------:R-:W-:Y:S02]  /*282a0*/  IMAD.U32 R6, RZ, RZ, UR6 ;  /* 0x00000006ff067e24 */ /* 0x000fe4000f8e00ff */
[----:B------:R-:W-:-:S02]  /*282b0*/  IMAD.U32 R7, RZ, RZ, UR7 ;  /* 0x00000007ff077e24 */ /* 0x000fc4000f8e00ff */
[----:B------:R-:W-:Y:S02]  /*282c0*/  IMAD.U32 R10, RZ, RZ, UR8 ;  /* 0x00000008ff0a7e24 */ /* 0x000fe4000f8e00ff */
[----:B------:R-:W-:Y:S02]  /*282d0*/  IMAD.U32 R11, RZ, RZ, UR9 ;  /* 0x00000009ff0b7e24 */ /* 0x000fe4000f8e00ff */
[----:B------:R-:W-:Y:S02]  /*282e0*/  IMAD.MOV.U32 R12, RZ, RZ, 0x1 ;  /* 0x00000001ff0c7424 */ /* 0x000fe400078e00ff */
[----:B0-----:R-:W-:-:S07]  /*282f0*/  IMAD.MOV.U32 R13, RZ, RZ, RZ ;  /* 0x000000ffff0d7224 */ /* 0x001fce00078e00ff */
[----:B------:R-:W-:-:S07]  /*28300*/  LEPC R20, `(.L_x_1935) ;  /* 0x000000001014794e */ /* 0x000fce0000000000 */
[----:B-1----:R-:W-:Y:S05]  /*28310*/  CALL.ABS.NOINC R2 ;  /* 0x0000000002007343 */ /* 0x002fea0003c00000 */
.L_x_1935:
[----:B------:R-:W-:Y:S05]  /*28320*/  BSYNC B6 ;  /* 0x0000000000067941 */ /* 0x000fea0003800000 */
.L_x_1934:
[----:B------:R-:W-:Y:S01]  /*28330*/  ULDC.64 UR4, c[0x0][0x9f8] ;  /* 0x00027e0000047ab9 */ /* 0x000fe20000000a00 */
[----:B------:R-:W2:Y:S01]  /*28340*/  LDL R20, [R1+0x4] ;  /* 0x0000040001147983 */ /* 0x000ea20000100800 */
[----:B------:R-:W-:-:S03]  /*28350*/  ISETP.NE.U32.AND P0, PT, RZ, UR4, PT ;  /* 0x00000004ff007c0c */ /* 0x000fc6000bf05070 */
[----:B------:R-:W3:Y:S01]  /*28360*/  LDL R19, [R1+0xc] ;  /* 0x00000c0001137983 */ /* 0x000ee20000100800 */
[----:B------:R-:W-:Y:S01]  /*28370*/  ISETP.NE.AND.EX P0, PT, RZ, UR5, PT, P0 ;  /* 0x00000005ff007c0c */ /* 0x000fe2000bf05300 */
[----:B------:R-:W-:Y:S01]  /*28380*/  IMAD.MOV.U32 R32, RZ, RZ, R27 ;  /* 0x000000ffff207224 */ /* 0x000fe200078e001b */
[----:B------:R-:W4:Y:S01]  /*28390*/  LDC R0, c[0x0][0x430] ;  /* 0x00010c00ff007b82 */ /* 0x000f220000000800 */
[----:B------:R-:W0:Y:S01]  /*283a0*/  S2R R18, SR_TID.X ;  /* 0x0000000000127919 */ /* 0x000e220000002100 */
[----:B------:R-:W-:Y:S01]  /*283b0*/  VIADD R22, R22, 0xffffffff ;  /* 0xffffffff16167836 */ /* 0x000fe20000000000 */
[----:B------:R-:W-:Y:S01]  /*283c0*/  LOP3.LUT R16, R16, 0xfffffff7, RZ, 0xc0, !PT ;  /* 0xfffffff710107812 */ /* 0x000fe200078ec0ff */
[----:B------:R-:W-:-:S07]  /*283d0*/  ULDC UR4, c[0x0][0x2f4] ;  /* 0x0000bd0000047ab9 */ /* 0x000fce0000000800 */
[----:B------:R-:W1:Y:S01]  /*283e0*/  @P0 LDC.64 R2, c[0x0][0x9f8] ;  /* 0x00027e00ff020b82 */ /* 0x000e620000000a00 */
[----:B0-----:R-:W-:Y:S01]  /*283f0*/  LOP3.LUT R18, R18, 0x7f, RZ, 0xc0, !PT ;  /* 0x0000007f12127812 */ /* 0x001fe200078ec0ff */
[----:B-1----:R-:W-:-:S05]  /*28400*/  @P0 IMAD.WIDE R2, R27, 0x4, R2 ;  /* 0x000000041b020825 */ /* 0x002fca00078e0202 */
[----:B------:R0:W3:Y:S01]  /*28410*/  @P0 LDG.E R32, desc[UR60][R2.64] ;  /* 0x0000003c02200981 */ /* 0x0000e2000c1e1900 */
[----:B------:R-:W-:Y:S02]  /*28420*/  SHF.R.U32.HI R21, RZ, 0x3, R18 ;  /* 0x00000003ff157819 */ /* 0x000fe40000011612 */
[----:B----4-:R-:W-:Y:S01]  /*28430*/  ISETP.NE.AND P1, PT, R0, 0x1, PT ;  /* 0x000000010000780c */ /* 0x010fe20003f25270 */
[----:B------:R-:W1:-:S12]  /*28440*/  S2R R18, SR_TID.X ;  /* 0x0000000000127919 */ /* 0x000e580000002100 */
[----:B------:R-:W4:Y:S08]  /*28450*/  @P1 LDC R6, c[0x0][0x434] ;  /* 0x00010d00ff061b82 */ /* 0x000f300000000800 */
[----:B------:R-:W0:Y:S01]  /*28460*/  @P1 LDC R7, c[0x0][0x438] ;  /* 0x00010e00ff071b82 */ /* 0x000e220000000800 */
[----:B-1----:R-:W-:-:S05]  /*28470*/  IMAD.SHL.U32 R18, R18, 0x10, RZ ;  /* 0x0000001012127824 */ /* 0x002fca00078e00ff */
[----:B------:R-:W-:-:S05]  /*28480*/  LOP3.LUT R18, R21, 0x70, R18, 0xf8, !PT ;  /* 0x0000007015127812 */ /* 0x000fca00078ef812 */
[----:B------:R-:W-:Y:S01]  /*28490*/  IMAD R5, R22, 0x60, R18 ;  /* 0x0000006016057824 */ /* 0x000fe200078e0212 */
[----:B------:R-:W-:Y:S01]  /*284a0*/  ISETP.GE.AND P3, PT, R33, UR4, PT ;  /* 0x0000000421007c0c */ /* 0x000fe2000bf66270 */
[----:B------:R-:W-:-:S03]  /*284b0*/  UMOV UR5, 0xffffffff ;  /* 0xffffffff00057882 */ /* 0x000fc60000000000 */
[----:B--2---:R-:W-:-:S04]  /*284c0*/  ISETP.GE.AND P0, PT, R5, R20, PT ;  /* 0x000000140500720c */ /* 0x004fc80003f06270 */
[----:B------:R-:W-:Y:S01]  /*284d0*/  ISETP.GT.U32.OR P0, PT, R18, 0x5f, P0 ;  /* 0x0000005f1200780c */ /* 0x000fe20000704470 */
[----:B---3--:R-:W-:-:S04]  /*284e0*/  IMAD.IADD R5, R5, 0x1, R19 ;  /* 0x0000000105057824 */ /* 0x008fc800078e0213 */
[----:B----4-:R-:W-:-:S04]  /*284f0*/  @P1 IMAD.HI.U32 R6, R5, R6, RZ ;  /* 0x0000000605061227 */ /* 0x010fc800078e00ff */
[----:B------:R-:W-:Y:S01]  /*28500*/  IMAD.MOV.U32 R4, RZ, RZ, R5 ;  /* 0x000000ffff047224 */ /* 0x000fe200078e0005 */
[----:B0-----:R-:W-:-:S03]  /*28510*/  @P1 SHF.R.U32.HI R4, RZ, R7, R6 ;  /* 0x00000007ff041219 */ /* 0x001fc60000011606 */
[----:B------:R-:W0:Y:S02]  /*28520*/  @!P0 LDC.64 R2, c[0x0][0x428] ;  /* 0x00010a00ff028b82 */ /* 0x000e240000000a00 */
[----:B------:R-:W-:-:S04]  /*28530*/  IMAD.MOV R6, RZ, RZ, -R4 ;  /* 0x000000ffff067224 */ /* 0x000fc800078e0a04 */
[----:B------:R-:W-:Y:S01]  /*28540*/  IMAD R0, R0, R6, R5 ;  /* 0x0000000600007224 */ /* 0x000fe200078e0205 */
[----:B------:R-:W-:Y:S02]  /*28550*/  @!P0 SHF.R.S32.HI R5, RZ, 0x1f, R4 ;  /* 0x0000001fff058819 */ /* 0x000fe40000011404 */
[----:B------:R-:W-:Y:S01]  /*28560*/  SHF.R.S32.HI R8, RZ, 0x1f, R32 ;  /* 0x0000001fff087819 */ /* 0x000fe20000011420 */
[----:B0-----:R-:W-:-:S04]  /*28570*/  @!P0 IMAD.WIDE.U32 R4, R32, R2, R4 ;  /* 0x0000000220048225 */ /* 0x001fc800078e0004 */
[----:B------:R-:W-:Y:S01]  /*28580*/  @!P0 IMAD R6, R8, R2, RZ ;  /* 0x0000000208068224 */ /* 0x000fe200078e02ff */
[----:B------:R0:W-:Y:S03]  /*28590*/  STL [R1+0x10], R8 ;  /* 0x0000100801007387 */ /* 0x0001e60000100800 */
[----:B------:R-:W-:Y:S02]  /*285a0*/  @!P0 IMAD R6, R32, R3, R6 ;  /* 0x0000000320068224 */ /* 0x000fe400078e0206 */
[----:B------:R-:W1:Y:S03]  /*285b0*/  @!P0 LDC.64 R2, c[0x0][0x418] ;  /* 0x00010600ff028b82 */ /* 0x000e660000000a00 */
[----:B------:R-:W-:Y:S01]  /*285c0*/  @!P0 IADD3 R6, R5, R6, RZ ;  /* 0x0000000605068210 */ /* 0x000fe20007ffe0ff */
[----:B------:R-:W-:Y:S01]  /*285d0*/  IMAD.U32 R5, RZ, RZ, UR39 ;  /* 0x00000027ff057e24 */ /* 0x000fe2000f8e00ff */
[----:B-1----:R-:W-:-:S04]  /*285e0*/  @!P0 LEA R2, P1, R4, R2, 0x2 ;  /* 0x0000000204028211 */ /* 0x002fc800078210ff */
[----:B------:R-:W-:Y:S01]  /*285f0*/  @!P0 LEA.HI.X R3, R4, R3, R6, 0x2, P1 ;  /* 0x0000000304038211 */ /* 0x000fe200008f1406 */
[----:B------:R-:W-:-:S06]  /*28600*/  IMAD.MOV.U32 R4, RZ, RZ, RZ ;  /* 0x000000ffff047224 */ /* 0x000fcc00078e00ff */
[----:B------:R0:W5:Y:S01]  /*28610*/  @!P0 LDG.E R4, desc[UR60][R2.64] ;  /* 0x0000003c02048981 */ /* 0x000162000c1e1900 */
[----:B------:R-:W-:Y:S02]  /*28620*/  ISETP.GT.U32.AND P0, PT, R18, 0x5f, PT ;  /* 0x0000005f1200780c */ /* 0x000fe40003f04070 */
[----:B------:R-:W-:Y:S02]  /*28630*/  ISETP.NE.AND P2, PT, R5, 0x3, PT ;  /* 0x000000030500780c */ /* 0x000fe40003f45270 */
[----:B------:R-:W-:-:S09]  /*28640*/  ISETP.GE.AND P1, PT, R36, UR4, PT ;  /* 0x0000000424007c0c */ /* 0x000fd2000bf26270 */
[----:B------:R-:W-:Y:S02]  /*28650*/  @P0 LOP3.LUT R16, R16, 0x8, RZ, 0xfc, !PT ;  /* 0x0000000810100812 */ /* 0x000fe400078efcff */
[----:B------:R-:W-:Y:S02]  /*28660*/  ISETP.GE.AND P0, PT, R34, UR4, PT ;  /* 0x0000000422007c0c */ /* 0x000fe4000bf06270 */
[----:B------:R-:W-:-:S04]  /*28670*/  LOP3.LUT R16, R16, 0xffffffef, RZ, 0xc0, !PT ;  /* 0xffffffef10107812 */ /* 0x000fc800078ec0ff */
[----:B------:R-:W-:-:S04]  /*28680*/  @P2 LOP3.LUT R16, R16, 0x10, RZ, 0xfc, !PT ;  /* 0x0000001010102812 */ /* 0x000fc800078efcff */
[----:B------:R-:W-:-:S04]  /*28690*/  LOP3.LUT R16, R16, 0xfffffffb, RZ, 0xc0, !PT ;  /* 0xfffffffb10107812 */ /* 0x000fc800078ec0ff */
[----:B------:R-:W-:-:S04]  /*286a0*/  @P3 LOP3.LUT R16, R16, 0x4, RZ, 0xfc, !PT ;  /* 0x0000000410103812 */ /* 0x000fc800078efcff */
[----:B------:R-:W-:-:S04]  /*286b0*/  LOP3.LUT R16, R16, 0xfffffffe, RZ, 0xc0, !PT ;  /* 0xfffffffe10107812 */ /* 0x000fc800078ec0ff */
[----:B------:R-:W-:-:S04]  /*286c0*/  LOP3.LUT R16, R16, 0xfffffffd, RZ, 0xc0, !PT ;  /* 0xfffffffd10107812 */ /* 0x000fc800078ec0ff */
[----:B------:R-:W-:-:S04]  /*286d0*/  @P1 LOP3.LUT R16, R16, 0x2, RZ, 0xfc, !PT ;  /* 0x0000000210101812 */ /* 0x000fc800078efcff */
[----:B------:R-:W-:Y:S01]  /*286e0*/  @P0 LOP3.LUT R16, R16, 0x1, RZ, 0xfc, !PT ;  /* 0x0000000110100812 */ /* 0x000fe200078efcff */
[----:B0-----:R-:W-:Y:S06]  /*286f0*/  BRA.DIV UR5, `(.L_x_1937) ;  /* 0x0000005605d47947 */ /* 0x001fec000b800000 */
.L_x_2066:
[----:B------:R-:W-:Y:S05]  /*28700*/  @!P2 BRA `(.L_x_1938) ;  /* 0x000000000004a947 */ /* 0x000fea0003800000 */
[----:B------:R-:W-:Y:S01]  /*28710*/  BPT.TRAP 0x1 ;  /* 0x000000040000795c */ /* 0x000fe20000300000 */
.L_x_1938:
        /* <DEDUP_REMOVED lines=23> */
.L_x_2067:
[----:B------:R-:W-:Y:S05]  /*28890*/  BSYNC B0 ;  /* 0x0000000000007941 */ /* 0x000fea0003800000 */
.L_x_1939:
[----:B------:R-:W2:Y:S01]  /*288a0*/  LDL R9, [R1+0x4] ;  /* 0x0000040001097983 */ /* 0x000ea20000100800 */
[----:B------:R-:W-:Y:S01]  /*288b0*/  ULDC.64 UR4, c[0x0][0x300] ;  /* 0x0000c00000047ab9 */ /* 0x000fe20000000a00 */
[----:B------:R-:W-:Y:S01]  /*288c0*/  ULDC.64 UR6, c[0x0][0x2e8] ;  /* 0x0000ba0000067ab9 */ /* 0x000fe20000000a00 */
[----:B------:R-:W-:Y:S01]  /*288d0*/  IMAD R5, R5, UR4, RZ ;  /* 0x0000000405057c24 */ /* 0x000fe2000f8e02ff */
[----:B------:R-:W1:Y:S01]  /*288e0*/  S2R R8, SR_TID.X ;  /* 0x0000000000087919 */ /* 0x000e620000002100 */
[----:B0-----:R-:W-:Y:S01]  /*288f0*/  IMAD.WIDE.U32 R2, R0, UR4, RZ ;  /* 0x0000000400027c25 */ /* 0x001fe2000f8e00ff */
[C---:B------:R-:W-:Y:S02]  /*28900*/  LOP3.LUT P4, RZ, R16.reuse, 0x4, RZ, 0xc0, !PT ;  /* 0x0000000410ff7812 */ /* 0x040fe4000788c0ff */
[----:B------:R-:W-:Y:S01]  /*28910*/  LOP3.LUT P3, RZ, R16, 0x2, RZ, 0xc0, !PT ;  /* 0x0000000210ff7812 */ /* 0x000fe2000786c0ff */
[----:B------:R-:W-:Y:S01]  /*28920*/  IMAD R5, R0, UR5, R5 ;  /* 0x0000000500057c24 */ /* 0x000fe2000f8e0205 */
[----:B------:R-:W-:Y:S01]  /*28930*/  ULDC.64 UR4, c[0x0][0x310] ;  /* 0x0000c40000047ab9 */ /* 0x000fe20000000a00 */
[----:B------:R-:W-:Y:S01]  /*28940*/  LOP3.LUT P2, RZ, R16, 0x1, RZ, 0xc0, !PT ;  /* 0x0000000110ff7812 */ /* 0x000fe2000784c0ff */
[----:B------:R-:W-:-:S02]  /*28950*/  IMAD R6, R6, UR4, RZ ;  /* 0x0000000406067c24 */ /* 0x000fc4000f8e02ff */
[----:B------:R-:W-:Y:S02]  /*28960*/  IMAD.IADD R3, R3, 0x1, R5 ;  /* 0x0000000103037824 */ /* 0x000fe400078e0205 */
[C---:B------:R-:W-:Y:S02]  /*28970*/  IMAD R5, R4.reuse, UR5, R6 ;  /* 0x0000000504057c24 */ /* 0x040fe4000f8e0206 */
[----:B------:R-:W-:Y:S01]  /*28980*/  IMAD.WIDE.U32 R2, R4, UR4, R2 ;  /* 0x0000000404027c25 */ /* 0x000fe2000f8e0002 */
[----:B------:R-:W-:-:S03]  /*28990*/  ULDC.64 UR4, c[0x0][0x308] ;  /* 0x0000c20000047ab9 */ /* 0x000fc60000000a00 */
[----:B------:R-:W-:Y:S02]  /*289a0*/  IMAD.IADD R3, R3, 0x1, R5 ;  /* 0x0000000103037824 */ /* 0x000fe400078e0205 */
[----:B------:R-:W-:Y:S02]  /*289b0*/  IMAD R5, R23, 0x4800, R37 ;  /* 0x0000480017057824 */ /* 0x000fe400078e0225 */
[----:B------:R-:W-:Y:S01]  /*289c0*/  IMAD.WIDE.U32 R2, R26, UR4, R2 ;  /* 0x000000041a027c25 */ /* 0x000fe2000f8e0002 */
[----:B------:R-:W-:-:S03]  /*289d0*/  UMOV UR4, 0xffffffff ;  /* 0xffffffff00047882 */ /* 0x000fc60000000000 */
[----:B------:R-:W-:Y:S01]  /*289e0*/  IMAD R0, R26, UR5, R3 ;  /* 0x000000051a007c24 */ /* 0x000fe2000f8e0203 */
[----:B------:R-:W-:-:S04]  /*289f0*/  LEA R4, P0, R2, UR6, 0x1 ;  /* 0x0000000602047c11 */ /* 0x000fc8000f8008ff */
[----:B------:R-:W-:Y:S02]  /*28a00*/  LEA.HI.X R0, R2, UR7, R0, 0x1, P0 ;  /* 0x0000000702007c11 */ /* 0x000fe400080f0c00 */
[----:B-1----:R-:W-:-:S04]  /*28a10*/  LOP3.LUT R8, R8, 0x7f, RZ, 0xc0, !PT ;  /* 0x0000007f08087812 */ /* 0x002fc800078ec0ff */
[----:B------:R-:W-:Y:S01]  /*28a20*/  SHF.R.U32.HI R8, RZ, 0x3, R8 ;  /* 0x00000003ff087819 */ /* 0x000fe20000011608 */
[----:B--2---:R-:W-:-:S04]  /*28a30*/  IMAD R6, R22, -0x60, R9 ;  /* 0xffffffa016067824 */ /* 0x004fc800078e0209 */
[----:B------:R-:W-:-:S05]  /*28a40*/  IMAD.IADD R6, R6, 0x1, -R8 ;  /* 0x0000000106067824 */ /* 0x000fca00078e0a08 */
        /* <DEDUP_REMOVED lines=64> */
.L_x_2081:
        /* <DEDUP_REMOVED lines=12> */
.L_x_1942:
        /* <DEDUP_REMOVED lines=10> */
.L_x_1943:
[----:B------:R2:W-:Y:S02]  /*28fb0*/  SYNCS.ARRIVE.TRANS64.A1T0 RZ, [R7+URZ+0x30830], RZ ;  /* 0x030830ff07ff79a7 */ /* 0x0005e4000810003f */
[----:B------:R-:W-:Y:S05]  /*28fc0*/  WARPSYNC.ALL ;  /* 0x0000000000007948 */ /* 0x000fea0003800000 */
[----:B------:R-:W-:Y:S01]  /*28fd0*/  ULDC.64 UR4, c[0x0][0xa00] ;  /* 0x0002800000047ab9 */ /* 0x000fe20000000a00 */
[----:B------:R-:W-:Y:S01]  /*28fe0*/  SHF.R.S32.HI R0, RZ, 0x1f, R27 ;  /* 0x0000001fff007819 */ /* 0x000fe2000001141b */
[----:B-1----:R-:W-:Y:S01]  /*28ff0*/  VIADD R2, R17, 0x12400 ;  /* 0x0001240011027836 */ /* 0x002fe20000000000 */
[----:B------:R-:W-:Y:S01]  /*29000*/  BAR.SYNC.DEFER_BLOCKING 0x8, 0x180 ;  /* 0x0206000000007b1d */ /* 0x000fe20000010000 */
[----:B------:R-:W-:-:S04]  /*29010*/  ISETP.NE.U32.AND P0, PT, RZ, UR4, PT ;  /* 0x00000004ff007c0c */ /* 0x000fc8000bf05070 */
[----:B------:R-:W-:Y:S01]  /*29020*/  ISETP.NE.AND.EX P0, PT, RZ, UR5, PT, P0 ;  /* 0x00000005ff007c0c */ /* 0x000fe2000bf05300 */
[----:B------:R-:W-:Y:S01]  /*29030*/  ULDC.64 UR4, c[0x0][0x298] ;  /* 0x0000a60000047ab9 */ /* 0x000fe20000000a00 */
[----:B------:R-:W-:Y:S01]  /*29040*/  BSSY B6, `(.L_x_1944) ;  /* 0x000001d000067945 */ /* 0x000fe20003800000 */
[----:B0-----:R-:W-:Y:S01]  /*29050*/  IMAD.WIDE.U32 R4, R35, UR4, RZ ;  /* 0x0000000423047c25 */ /* 0x001fe2000f8e00ff */
[----:B------:R-:W-:Y:S02]  /*29060*/  SEL R3, R0, RZ, !P0 ;  /* 0x000000ff00037207 */ /* 0x000fe40004000000 */
[----:B------:R-:W-:Y:S02]  /*29070*/  SEL R0, R27, RZ, !P0 ;  /* 0x000000ff1b007207 */ /* 0x000fe40004000000 */
[----:B------:R-:W-:Y:S01]  /*29080*/  LOP3.LUT P0, RZ, R2, 0x3ff, RZ, 0xc0, !PT ;  /* 0x000003ff02ff7812 */ /* 0x000fe2000780c0ff */
[----:B------:R-:W-:Y:S04]  /*29090*/  STL [R1+0x2c], R3 ;  /* 0x00002c0301007387 */ /* 0x000fe80000100800 */
[----:B------:R0:W-:Y:S04]  /*290a0*/  STL [R1+0x20], R0 ;  /* 0x0000200001007387 */ /* 0x0001e80000100800 */
[----:B------:R1:W-:Y:S01]  /*290b0*/  STL.64 [R1+0x18], R4 ;  /* 0x0000180401007387 */ /* 0x0003e20000100a00 */
[----:B0-----:R-:W-:-:S05]  /*290c0*/  SHF.R.S32.HI R0, RZ, 0x1f, R35 ;  /* 0x0000001fff007819 */ /* 0x001fca0000011423 */
[----:B------:R-:W-:-:S04]  /*290d0*/  IMAD R0, R0, UR4, RZ ;  /* 0x0000000400007c24 */ /* 0x000fc8000f8e02ff */
[----:B------:R-:W-:-:S04]  /*290e0*/  IMAD R0, R35, UR5, R0 ;  /* 0x0000000523007c24 */ /* 0x000fc8000f8e0200 */
[----:B------:R-:W-:Y:S01]  /*290f0*/  IMAD.IADD R35, R5, 0x1, R0 ;  /* 0x0000000105237824 */ /* 0x000fe200078e0200 */
[----:B-1----:R-:W-:Y:S06]  /*29100*/  @!P0 BRA `(.L_x_1945) ;  /* 0x0000000000408947 */ /* 0x002fec0003800000 */
        /* <DEDUP_REMOVED lines=9> */
[----:B--2---:R-:W-:-:S02]  /*291a0*/  IMAD.U32 R7, RZ, RZ, UR7 ;  /* 0x00000007ff077e24 */ /* 0x004fc4000f8e00ff */
[----:B------:R-:W-:Y:S02]  /*291b0*/  IMAD.U32 R11, RZ, RZ, UR9 ;  /* 0x00000009ff0b7e24 */ /* 0x000fe4000f8e00ff */
[----:B------:R-:W-:Y:S02]  /*291c0*/  IMAD.MOV.U32 R8, RZ, RZ, 0x70 ;  /* 0x00000070ff087424 */ /* 0x000fe400078e00ff */
[----:B------:R-:W-:Y:S02]  /*291d0*/  IMAD.MOV.U32 R12, RZ, RZ, 0x1 ;  /* 0x00000001ff0c7424 */ /* 0x000fe400078e00ff */
[----:B------:R-:W-:-:S07]  /*291e0*/  IMAD.MOV.U32 R13, RZ, RZ, RZ ;  /* 0x000000ffff0d7224 */ /* 0x000fce00078e00ff */
[----:B------:R-:W-:-:S07]  /*291f0*/  LEPC R20, `(.L_x_1945) ;  /* 0x000000001014794e */ /* 0x000fce0000000000 */
[----:B0-----:R-:W-:Y:S05]  /*29200*/  CALL.ABS.NOINC R2 ;  /* 0x0000000002007343 */ /* 0x001fea0003c00000 */
.L_x_1945:
[----:B------:R-:W-:Y:S05]  /*29210*/  BSYNC B6 ;  /* 0x0000000000067941 */ /* 0x000fea0003800000 */
.L_x_1944:
[----:B------:R-:W3:Y:S01]  /*29220*/  LDL.LU R20, [R1+0x2c] ;  /* 0x00002c0001147983 */ /* 0x000ee20000300800 */
[----:B------:R-:W-:Y:S01]  /*29230*/  ULDC.64 UR4, c[0x0][0x2d8] ;  /* 0x0000b60000047ab9 */ /* 0x000fe20000000a00 */
[----:B------:R-:W0:Y:S02]  /*29240*/  LDC R6, c[0x0][0x448] ;  /* 0x00011200ff067b82 */ /* 0x000e240000000800 */
[----:B------:R-:W4:Y:S04]  /*29250*/  LDL.LU R21, [R1+0x20] ;  /* 0x0000200001157983 */ /* 0x000f280000300800 */
[----:B------:R-:W3:Y:S04]  /*29260*/  LDL.LU.64 R2, [R1+0x18] ;  /* 0x0000180001027983 */ /* 0x000ee80000300a00 */
[----:B------:R1:W5:Y:S01]  /*29270*/  LDL R8, [R1] ;  /* 0x0000000001087983 */ /* 0x0003620000100800 */
[----:B0-----:R-:W-:-:S13]  /*29280*/  ISETP.NE.AND P0, PT, R6, 0x1, PT ;  /* 0x000000010600780c */ /* 0x001fda0003f05270 */
[----:B--2---:R-:W0:Y:S01]  /*29290*/  @P0 LDC R7, c[0x0][0x44c] ;  /* 0x00011300ff070b82 */ /* 0x004e220000000800 */
[----:B---3--:R-:W-:Y:S02]  /*292a0*/  IMAD.MOV.U32 R3, RZ, RZ, R35 ;  /* 0x000000ffff037224 */ /* 0x008fe400078e0023 */
[----:B------:R-:W-:-:S04]  /*292b0*/  IMAD.WIDE.U32 R2, R26, UR4, R2 ;  /* 0x000000041a027c25 */ /* 0x000fc8000f8e0002 */
[----:B------:R-:W-:Y:S01]  /*292c0*/  IMAD R3, R26, UR5, R3 ;  /* 0x000000051a037c24 */ /* 0x000fe2000f8e0203 */
[----:B------:R-:W-:Y:S02]  /*292d0*/  ULDC.64 UR4, c[0x0][0x2e0] ;  /* 0x0000b80000047ab9 */ /* 0x000fe40000000a00 */
[----:B------:R-:W-:Y:S02]  /*292e0*/  IMAD R0, R20, UR4, RZ ;  /* 0x0000000414007c24 */ /* 0x000fe4000f8e02ff */
[----:B------:R-:W2:Y:S01]  /*292f0*/  S2R R20, SR_TID.X ;  /* 0x0000000000147919 */ /* 0x000ea20000002100 */
[----:B----4-:R-:W-:-:S04]  /*29300*/  IMAD.WIDE.U32 R2, R21, UR4, R2 ;  /* 0x0000000415027c25 */ /* 0x010fc8000f8e0002 */
[----:B------:R-:W-:Y:S01]  /*29310*/  IMAD R0, R21, UR5, R0 ;  /* 0x0000000515007c24 */ /* 0x000fe2000f8e0200 */
[----:B------:R-:W-:-:S03]  /*29320*/  ULDC.64 UR4, c[0x0][0x2d0] ;  /* 0x0000b40000047ab9 */ /* 0x000fc60000000a00 */
[----:B------:R-:W-:Y:S02]  /*29330*/  IMAD.IADD R3, R3, 0x1, R0 ;  /* 0x0000000103037824 */ /* 0x000fe400078e0200 */
[----:B------:R-:W3:Y:S01]  /*29340*/  @P0 LDC R0, c[0x0][0x450] ;  /* 0x00011400ff000b82 */ /* 0x000ee20000000800 */
[----:B--2---:R-:W-:-:S04]  /*29350*/  LOP3.LUT R20, R20, 0x7f, RZ, 0xc0, !PT ;  /* 0x0000007f14147812 */ /* 0x004fc800078ec0ff */
[----:B------:R-:W-:Y:S02]  /*29360*/  SHF.R.U32.HI R21, RZ, 0x3, R20 ;  /* 0x00000003ff157819 */ /* 0x000fe40000011614 */
[----:B------:R-:W2:Y:S02]  /*29370*/  S2R R20, SR_TID.X ;  /* 0x0000000000147919 */ /* 0x000ea40000002100 */
[----:B--2---:R-:W-:-:S05]  /*29380*/  IMAD.SHL.U32 R20, R20, 0x10, RZ ;  /* 0x0000001014147824 */ /* 0x004fca00078e00ff */
[----:B------:R-:W-:-:S05]  /*29390*/  LOP3.LUT R20, R21, 0x70, R20, 0xf8, !PT ;  /* 0x0000007015147812 */ /* 0x000fca00078ef814 */
[----:B------:R-:W-:-:S04]  /*293a0*/  IMAD.IADD R5, R20, 0x1, R25 ;  /* 0x0000000114057824 */ /* 0x000fc800078e0219 */
[----:B0-----:R-:W-:Y:S01]  /*293b0*/  @P0 IMAD.HI.U32 R7, R5, R7, RZ ;  /* 0x0000000705070227 */ /* 0x001fe200078e00ff */
[----:B------:R-:W-:-:S04]  /*293c0*/  MOV R4, R5 ;  /* 0x0000000500047202 */ /* 0x000fc80000000f00 */
[----:B---3--:R-:W-:Y:S01]  /*293d0*/  @P0 SHF.R.U32.HI R4, RZ, R0, R7 ;  /* 0x00000000ff040219 */ /* 0x008fe20000011607 */
        /* <DEDUP_REMOVED lines=14> */
[----:B------:R-:W-:Y:S01]  /*294c0*/  LEA R0, P0, R2, UR4, 0x1 ;  /* 0x0000000402007c11 */ /* 0x000fe2000f8008ff */
[----:B------:R-:W-:Y:S01]  /*294d0*/  IMAD.IADD R3, R3, 0x1, R5 ;  /* 0x0000000103037824 */ /* 0x000fe200078e0205 */
[----:B------:R-:W-:Y:S01]  /*294e0*/  ULDC UR4, c[0x0][0x2b8] ;  /* 0x0000ae0000047ab9 */ /* 0x000fe20000000800 */
[----:B0-----:R-:W-:-:S03]  /*294f0*/  LOP3.LUT R20, R20, 0x7f, RZ, 0xc0, !PT ;  /* 0x0000007f14147812 */ /* 0x001fc600078ec0ff */
[----:B------:R-:W-:Y:S01]  /*29500*/  LEA.HI.X R4, R2, UR5, R3, 0x1, P0 ;  /* 0x0000000502047c11 */ /* 0x000fe200080f0c03 */
[----:B------:R-:W-:Y:S01]  /*29510*/  UMOV UR5, 0xffffffff ;  /* 0xffffffff00057882 */ /* 0x000fe20000000000 */
[----:B------:R-:W-:Y:S02]  /*29520*/  ISETP.GE.AND P3, PT, R33, UR4, PT ;  /* 0x0000000421007c0c */ /* 0x000fe4000bf66270 */
[----:B------:R-:W-:Y:S02]  /*29530*/  ISETP.GE.AND P2, PT, R36, UR4, PT ;  /* 0x0000000424007c0c */ /* 0x000fe4000bf46270 */
[----:B------:R-:W-:Y:S02]  /*29540*/  ISETP.GE.AND P0, PT, R34, UR4, PT ;  /* 0x0000000422007c0c */ /* 0x000fe4000bf06270 */
[----:B------:R-:W-:Y:S01]  /*29550*/  SHF.R.U32.HI R9, RZ, 0x3, R20 ;  /* 0x00000003ff097819 */ /* 0x000fe20000011614 */
[----:B-1----:R-:W-:Y:S10]  /*29560*/  BRA.DIV UR5, `(.L_x_1946) ;  /* 0x0000005205a87947 */ /* 0x002ff4000b800000 */
        /* <DEDUP_REMOVED lines=10> */
[----:B-----5:R-:W-:Y:S04]  /*29610*/  @!P1 LDGSTS.E.BYPASS.LTC128B.128 [R8+0x12400], desc[UR60][R2.64], !P3 ;  /* 0x1240000002089fae */ /* 0x020fe8000d901d7c */
[----:B------:R-:W-:Y:S04]  /*29620*/  @!P1 LDGSTS.E.BYPASS.LTC128B.128 [R8+0x16400], desc[UR60][R2.64+0x80], !P2 ;  /* 0x1640008002089fae */ /* 0x000fe8000d101d7c */
[----:B------:R1:W-:Y:S01]  /*29630*/  @!P1 LDGSTS.E.BYPASS.LTC128B.128 [R8+0x1a400], desc[UR60][R2.64+0x100], !P0 ;  /* 0x1a40010002089fae */ /* 0x0003e2000c101d7c */
[----:B------:R-:W-:Y:S01]  /*29640*/  ISETP.GE.AND P1, PT, R6, R31, PT ;  /* 0x0000001f0600720c */ /* 0x000fe20003f26270 */
[----:B------:R-:W-:-:S02]  /*29650*/  VIADD R6, R25, 0x20 ;  /* 0x0000002019067836 */ /* 0x000fc40000000000 */
[----:B-1----:R-:W1:Y:S10]  /*29660*/  SHFL.IDX PT, R2, R4, 0x1, 0x181f ;  /* 0x00381f0004027f89 */ /* 0x002e7400000e0000 */
[----:B0-----:R-:W-:-:S05]  /*29670*/  @!P1 LEA R14, P4, R33, R14, 0x1 ;  /* 0x0000000e210e9211 */ /* 0x001fca00078808ff */
[----:B-1----:R-:W-:Y:S01]  /*29680*/  @!P1 IMAD.X R5, RZ, RZ, R2, P4 ;  /* 0x000000ffff059224 */ /* 0x002fe200020e0602 */
[----:B------:R-:W-:Y:S02]  /*29690*/  @!P1 MOV R2, R14 ;  /* 0x0000000e00029202 */ /* 0x000fe40000000f00 */
[----:B------:R-:W0:Y:S01]  /*296a0*/  SHFL.IDX PT, R14, R0, 0x2, 0x181f ;  /* 0x00581f00000e7f89 */ /* 0x000e2200000e0000 */
[----:B------:R-:W-:-:S05]  /*296b0*/  @!P1 IMAD.MOV.U32 R3, RZ, RZ, R5 ;  /* 0x000000ffff039224 */ /* 0x000fca00078e0005 */
        /* <DEDUP_REMOVED lines=20> */
[----:B------:R-:W0:Y:S01]  /*29800*/  SHFL.IDX PT, R14, R0, 0x4, 0x181f ;  /* 0x00981f00000e7f89 */ /* 0x000e2200000e0000 */
[----:B------:R-:W-:-:S05]  /*29810*/  @!P1 MOV R3, R5 ;  /* 0x0000000500039202 */ /* 0x000fca0000000f00 */
        /* <DEDUP_REMOVED lines=14> */
[----:B------:R-:W-:-:S02]  /*29900*/  ISETP.GE.AND P1, PT, R6, R31, PT ;  /* 0x0000001f0600720c */ /* 0x000fc40003f26270 */
[----:B------:R-:W-:Y:S01]  /*29910*/  IADD3 R6, R25, 0x60, RZ ;  /* 0x0000006019067810 */ /* 0x000fe20007ffe0ff */
        /* <DEDUP_REMOVED lines=20> */
.L_x_2098:
        /* <DEDUP_REMOVED lines=12> */
.L_x_1948:
[----:B------:R-:W-:Y:S05]  /*29b20*/  BSYNC B0 ;  /* 0x0000000000007941 */ /* 0x000fea0003800000 */
.L_x_1947:
[----:B------:R-:W-:Y:S01]  /*29b30*/  NOP ;  /* 0x0000000000007918 */ /* 0x000fe20000000000 */
[----:B------:R-:W-:-:S13]  /*29b40*/  PLOP3.LUT P0, PT, PT, PT, PT, 0x80, 0x0 ;  /* 0x000000000000781c */ /* 0x000fda0003f0f070 */
.L_x_1949:
[----:B------:R-:W-:Y:S02]  /*29b50*/  PLOP3.LUT P1, PT, P1, P0, PT, 0xa2, 0x0 ;  /* 0x000000000000781c */ /* 0x000fe40000f21472 */
[----:B------:R-:W-:-:S08]  /*29b60*/  @P0 R2UR P1, UR4, R17 ;  /* 0x00000000110402ca */ /* 0x000fd00000020000 */
[----:B------:R-:W-:-:S05]  /*29b70*/  @P0 PLOP3.LUT P0, PT, P1, PT, PT, 0x80, 0x0 ;  /* 0x000000000000081c */ /* 0x000fca0000f0f070 */
[----:B------:R-:W-:Y:S01]  /*29b80*/  @!P1 SYNCS.ARRIVE.TRANS64.RED.A0T1 RZ, [UR4+0x30800], RZ ;  /* 0x030800ffffff99a7 */ /* 0x000fe20008200404 */
[----:B------:R-:W-:Y:S07]  /*29b90*/  @!P1 ARRIVES.LDGSTSBAR.64.TRANSCNT [UR4+0x30800] ;  /* 0x03080000ff0099b0 */ /* 0x000fee0008000a84 */
[----:B------:R-:W-:Y:S05]  /*29ba0*/  @P0 BRA.U.ANY `(.L_x_1949) ;  /* 0xfffffffd00e80947 */ /* 0x000fea000393ffff */
[----:B0-----:R-:W3:Y:S02]  /*29bb0*/  LDL.LU R2, [R1+0x28] ;  /* 0x0000280001027983 */ /* 0x001ee40000300800 */
[----:B---3--:R-:W-:-:S05]  /*29bc0*/  VIADD R2, R2, 0x1 ;  /* 0x0000000102027836 */ /* 0x008fca0000000000 */
[----:B------:R0:W-:Y:S01]  /*29bd0*/  STL [R1+0x28], R2 ;  /* 0x0000280201007387 */ /* 0x0001e20000100800 */
[----:B------:R-:W-:-:S04]  /*29be0*/  LEA.HI R0, R2, R2, RZ, 0x1 ;  /* 0x0000000202007211 */ /* 0x000fc800078f08ff */
        /* <DEDUP_REMOVED lines=10> */
.L_x_2099:
[----:B------:R-:W-:Y:S05]  /*29c90*/  BSYNC B0 ;  /* 0x0000000000007941 */ /* 0x000fea0003800000 */
.L_x_1950:
        /* <DEDUP_REMOVED lines=11> */
.L_x_1966:
[----:B------:R-:W3:Y:S01]  /*29d50*/  LDL R4, [R1+0xc] ;  /* 0x00000c0001047983 */ /* 0x000ee20000100800 */
[----:B------:R-:W1:Y:S03]  /*29d60*/  LDC R7, c[0x0][0x430] ;  /* 0x00010c00ff077b82 */ /* 0x000e660000000800 */
[----:B------:R-:W4:Y:S01]  /*29d70*/  LDL R8, [R1+0x10] ;  /* 0x0000100001087983 */ /* 0x000f220000100800 */
[----:B0-----:R-:W0:Y:S02]  /*29d80*/  S2R R0, SR_TID.X ;  /* 0x0000000000007919 */ /* 0x001e240000002100 */
[----:B0-----:R-:W-:-:S04]  /*29d90*/  LOP3.LUT R0, R0, 0x7f, RZ, 0xc0, !PT ;  /* 0x0000007f00007812 */ /* 0x001fc800078ec0ff */
[----:B------:R-:W-:Y:S02]  /*29da0*/  SHF.R.U32.HI R2, RZ, 0x3, R0 ;  /* 0x00000003ff027819 */ /* 0x000fe40000011600 */
[----:B------:R-:W0:Y:S01]  /*29db0*/  S2R R0, SR_TID.X ;  /* 0x0000000000007919 */ /* 0x000e220000002100 */
[----:B-1----:R-:W-:-:S13]  /*29dc0*/  ISETP.NE.AND P0, PT, R7, 0x1, PT ;  /* 0x000000010700780c */ /* 0x002fda0003f05270 */
[----:B------:R-:W1:Y:S01]  /*29dd0*/  @P0 LDC R3, c[0x0][0x438] ;  /* 0x00010e00ff030b82 */ /* 0x000e620000000800 */
[----:B0-----:R-:W-:-:S05]  /*29de0*/  IMAD.SHL.U32 R0, R0, 0x10, RZ ;  /* 0x0000001000007824 */ /* 0x001fca00078e00ff */
[----:B------:R-:W-:Y:S02]  /*29df0*/  LOP3.LUT R0, R2, 0x70, R0, 0xf8, !PT ;  /* 0x0000007002007812 */ /* 0x000fe400078ef800 */
[----:B------:R-:W0:Y:S02]  /*29e00*/  @P0 LDC R2, c[0x0][0x434] ;  /* 0x00010d00ff020b82 */ /* 0x000e240000000800 */
[----:B------:R-:W-:Y:S01]  /*29e10*/  ISETP.GT.U32.AND P5, PT, R0, 0x5f, PT ;  /* 0x0000005f0000780c */ /* 0x000fe20003fa4070 */
[----:B---3--:R-:W-:-:S12]  /*29e20*/  IMAD R9, R6, 0x60, R4 ;  /* 0x0000006006097824 */ /* 0x008fd800078e0204 */
[----:B------:R-:W4:Y:S01]  /*29e30*/  @!P5 LDC.64 R4, c[0x0][0x428] ;  /* 0x00010a00ff04db82 */ /* 0x000f220000000a00 */
[----:B------:R-:W-:-:S04]  /*29e40*/  IMAD.IADD R9, R0, 0x1, R9 ;  /* 0x0000000100097824 */ /* 0x000fc800078e0209 */
[----:B0-----:R-:W-:-:S04]  /*29e50*/  @P0 IMAD.HI.U32 R2, R9, R2, RZ ;  /* 0x0000000209020227 */ /* 0x001fc800078e00ff */
[----:B------:R-:W-:Y:S01]  /*29e60*/  IMAD.MOV.U32 R0, RZ, RZ, R9 ;  /* 0x000000ffff007224 */ /* 0x000fe200078e0009 */
[----:B-1----:R-:W-:-:S04]  /*29e70*/  @P0 SHF.R.U32.HI R0, RZ, R3, R2 ;  /* 0x00000003ff000219 */ /* 0x002fc80000011602 */
[--C-:B------:R-:W-:Y:S01]  /*29e80*/  @!P5 SHF.R.S32.HI R3, RZ, 0x1f, R0.reuse ;  /* 0x0000001fff03d819 */ /* 0x100fe20000011400 */
[----:B------:R-:W-:Y:S02]  /*29e90*/  @!P5 IMAD.MOV.U32 R2, RZ, RZ, R0 ;  /* 0x000000ffff02d224 */ /* 0x000fe400078e0000 */
[-C--:B----4-:R-:W-:Y:S02]  /*29ea0*/  @!P5 IMAD R8, R8, R4.reuse, RZ ;  /* 0x000000040808d224 */ /* 0x090fe400078e02ff */
        /* <DEDUP_REMOVED lines=10> */
[----:B------:R-:W-:Y:S02]  /*29f50*/  LOP3.LUT P4, RZ, R16, 0x10, RZ, 0xc0, !PT ;  /* 0x0000001010ff7812 */ /* 0x000fe4000788c0ff */
[----:B------:R-:W-:-:S04]  /*29f60*/  IADD3 R23, R10, 0x1, RZ ;  /* 0x000000010a177810 */ /* 0x000fc80007ffe0ff */
[C---:B------:R-:W-:Y:S01]  /*29f70*/  ISETP.NE.AND P0, PT, R23.reuse, 0x2, PT ;  /* 0x000000021700780c */ /* 0x040fe20003f05270 */
[----:B------:R-:W-:Y:S05]  /*29f80*/  YIELD ;  /* 0x0000000000007946 */ /* 0x000fea0003800000 */
[----:B------:R-:W-:Y:S01]  /*29f90*/  SEL R29, RZ, 0x1, P0 ;  /* 0x00000001ff1d7807 */ /* 0x000fe20000000000 */
[----:B------:R-:W-:Y:S01]  /*29fa0*/  IMAD.MOV.U32 R22, RZ, RZ, R6 ;  /* 0x000000ffff167224 */ /* 0x000fe200078e0006 */
[----:B------:R-:W-:Y:S02]  /*29fb0*/  SEL R23, R23, RZ, P0 ;  /* 0x000000ff17177207 */ /* 0x000fe40000000000 */
[----:B------:R-:W-:Y:S01]  /*29fc0*/  LOP3.LUT R29, R20, R29, RZ, 0x3c, !PT ;  /* 0x0000001d141d7212 */ /* 0x000fe200078e3cff */
[----:B0-----:R-:W-:Y:S06]  /*29fd0*/  @!P4 BRA `(.L_x_1954) ;  /* 0x000000000004c947 */ /* 0x001fec0003800000 */
[----:B------:R-:W-:Y:S01]  /*29fe0*/  BPT.TRAP 0x1 ;  /* 0x000000040000795c */ /* 0x000fe20000300000 */
.L_x_1954:
[----:B------:R-:W-:Y:S01]  /*29ff0*/  IMAD R7, R23, 0x8, R17 ;  /* 0x0000000817077824 */ /* 0x000fe200078e0211 */
[----:B------:R-:W-:Y:S01]  /*2a000*/  SHF.L.U32 R2, R29, 0x1f, RZ ;  /* 0x0000001f1d027819 */ /* 0x000fe200000006ff */
[----:B------:R-:W-:Y:S03]  /*2a010*/  BSSY B1, `(.L_x_1955) ;  /* 0x0000003000017945 */ /* 0x000fe60003800000 */
[----:B------:R-:W0:Y:S02]  /*2a020*/  SYNCS.PHASECHK.TRANS64.TRYWAIT P0, [R7+URZ+0x30840], R2 ;  /* 0x03084002070075a7 */ /* 0x000e24000800017f */
[----:B0-----:R-:W-:Y:S05]  /*2a030*/  @!P0 BRA `(.L_x_1956) ;  /* 0x0000005000a48947 */ /* 0x001fea0003800000 */
.L_x_2100:
[----:B------:R-:W-:Y:S05]  /*2a040*/  BSYNC B1 ;  /* 0x0000000000017941 */ /* 0x000fea0003800000 */
.L_x_1955:
        /* <DEDUP_REMOVED lines=63> */
.L_x_2114:
        /* <DEDUP_REMOVED lines=11> */
.L_x_1958:
        /* <DEDUP_REMOVED lines=10> */
.L_x_1959:
[----:B------:R3:W-:Y:S01]  /*2a590*/  SYNCS.ARRIVE.TRANS64.A1T0 RZ, [R7+URZ+0x30830], RZ ;  /* 0x030830ff07ff79a7 */ /* 0x0007e2000810003f */
[----:B------:R-:W-:Y:S05]  /*2a5a0*/  @!P5 BRA `(.L_x_1960) ;  /* 0x000000000004d947 */ /* 0x000fea0003800000 */
[----:B------:R-:W-:Y:S01]  /*2a5b0*/  BPT.TRAP 0x1 ;  /* 0x000000040000795c */ /* 0x000fe20000300000 */
.L_x_1960:
[----:B-1----:R-:W-:Y:S01]  /*2a5c0*/  SHF.L.U32 R2, R20, 0x1f, RZ ;  /* 0x0000001f14027819 */ /* 0x002fe200000006ff */
[----:B0-----:R-:W-:Y:S01]  /*2a5d0*/  IMAD R6, R10, 0x8, R17 ;  /* 0x000000080a067824 */ /* 0x001fe200078e0211 */
[----:B------:R-:W-:Y:S03]  /*2a5e0*/  BSSY B1, `(.L_x_1961) ;  /* 0x0000003000017945 */ /* 0x000fe60003800000 */
[----:B------:R-:W0:Y:S02]  /*2a5f0*/  SYNCS.PHASECHK.TRANS64.TRYWAIT P0, [R6+URZ+0x30860], R2 ;  /* 0x03086002060075a7 */ /* 0x000e24000800017f */
[----:B0-----:R-:W-:Y:S05]  /*2a600*/  @!P0 BRA `(.L_x_1962) ;  /* 0x0000005400248947 */ /* 0x001fea0003800000 */
.L_x_2115:
[----:B------:R-:W-:Y:S05]  /*2a610*/  BSYNC B1 ;  /* 0x0000000000017941 */ /* 0x000fea0003800000 */
.L_x_1961:
[----:B------:R-:W3:Y:S01]  /*2a620*/  LDL R5, [R1+0x4] ;  /* 0x0000040001057983 */ /* 0x000ee20000100800 */
[----:B------:R-:W1:Y:S01]  /*2a630*/  S2R R3, SR_TID.X ;  /* 0x0000000000037919 */ /* 0x000e620000002100 */
[----:B------:R-:W-:Y:S01]  /*2a640*/  UMOV UR4, 0xffffffff ;  /* 0xffffffff00047882 */ /* 0x000fe20000000000 */
[----:B-1----:R-:W-:-:S04]  /*2a650*/  LOP3.LUT R3, R3, 0x7f, RZ, 0xc0, !PT ;  /* 0x0000007f03037812 */ /* 0x002fc800078ec0ff */
[----:B------:R-:W-:Y:S01]  /*2a660*/  SHF.R.U32.HI R3, RZ, 0x3, R3 ;  /* 0x00000003ff037819 */ /* 0x000fe20000011603 */
[----:B---3--:R-:W-:Y:S02]  /*2a670*/  IMAD R7, R31, -0x60, R5 ;  /* 0xffffffa01f077824 */ /* 0x008fe400078e0205 */
[----:B------:R-:W-:Y:S02]  /*2a680*/  IMAD R5, R10, 0x4800, R37 ;  /* 0x000048000a057824 */ /* 0x000fe400078e0225 */
        /* <DEDUP_REMOVED lines=55> */
.L_x_2129:
        /* <DEDUP_REMOVED lines=29> */
.L_x_1964:
        /* <DEDUP_REMOVED lines=10> */
.L_x_1965:
        /* <DEDUP_REMOVED lines=8> */
.L_x_1953:
[----:B------:R-:W-:Y:S05]  /*2acf0*/  BSYNC B0 ;  /* 0x0000000000007941 */ /* 0x000fea0003800000 */
.L_x_1952:
        /* <DEDUP_REMOVED lines=17> */
.L_x_1968:
[----:B------:R-:W-:Y:S05]  /*2ae10*/  BSYNC B0 ;  /* 0x0000000000007941 */ /* 0x000fea0003800000 */
.L_x_1967:
[----:B------:R-:W-:-:S13]  /*2ae20*/  LOP3.LUT P0, RZ, R16, 0x10, RZ, 0xc0, !PT ;  /* 0x0000001010ff7812 */ /* 0x000fda000780c0ff */
[----:B------:R-:W-:Y:S05]  /*2ae30*/  @!P0 BRA `(.L_x_1969) ;  /* 0x0000000000048947 */ /* 0x000fea0003800000 */
[----:B------:R-:W-:Y:S01]  /*2ae40*/  BPT.TRAP 0x1 ;  /* 0x000000040000795c */ /* 0x000fe20000300000 */
.L_x_1969:
[----:B------:R-:W3:Y:S01]  /*2ae50*/  LDL.LU R2, [R1+0x4] ;  /* 0x0000040001027983 */ /* 0x000ee20000300800 */
[----:B------:R-:W-:Y:S01]  /*2ae60*/  IMAD R0, R23, 0x8, R17 ;  /* 0x0000000817007824 */ /* 0x000fe200078e0211 */
[----:B------:R-:W-:Y:S01]  /*2ae70*/  SHF.L.U32 R3, R29, 0x1f, RZ ;  /* 0x0000001f1d037819 */ /* 0x000fe200000006ff */
[----:B------:R-:W-:Y:S03]  /*2ae80*/  BSSY B0, `(.L_x_1970) ;  /* 0x0000004000007945 */ /* 0x000fe60003800000 */
[----:B------:R-:W0:Y:S01]  /*2ae90*/  SYNCS.PHASECHK.TRANS64.TRYWAIT P0, [R0+URZ+0x30860], R3 ;  /* 0x03086003000075a7 */ /* 0x000e22000800017f */
[----:B---3--:R-:W-:Y:S01]  /*2aea0*/  IMAD R6, R22, -0x60, R2 ;  /* 0xffffffa016067824 */ /* 0x008fe200078e0202 */
[----:B0-----:R-:W-:Y:S06]  /*2aeb0*/  @!P0 BRA `(.L_x_1971) ;  /* 0x00000054001c8947 */ /* 0x001fec0003800000 */
.L_x_2130:
[----:B------:R-:W-:Y:S05]  /*2aec0*/  BSYNC B0 ;  /* 0x0000000000007941 */ /* 0x000fea0003800000 */
.L_x_1970:
        /* <DEDUP_REMOVED lines=65> */
.L_x_2144:
        /* <DEDUP_REMOVED lines=13> */
.L_x_1973:
        /* <DEDUP_REMOVED lines=10> */
.L_x_1974:
[----:B------:R-:W-:Y:S01]  /*2b450*/  VIADD R23, R23, 0x1 ;  /* 0x0000000117177836 */ /* 0x000fe20000000000 */
[----:B------:R1:W-:Y:S04]  /*2b460*/  SYNCS.ARRIVE.TRANS64.A1T0 RZ, [R0+URZ+0x30850], RZ ;  /* 0x030850ff00ff79a7 */ /* 0x0003e8000810003f */
[----:B------:R-:W-:-:S04]  /*2b470*/  ISETP.NE.AND P0, PT, R23, 0x2, PT ;  /* 0x000000021700780c */ /* 0x000fc80003f05270 */
[----:B-1----:R-:W-:Y:S02]  /*2b480*/  SEL R0, RZ, 0x1, P0 ;  /* 0x00000001ff007807 */ /* 0x002fe40000000000 */
[----:B------:R-:W-:Y:S02]  /*2b490*/  SEL R23, R23, RZ, P0 ;  /* 0x000000ff17177207 */ /* 0x000fe40000000000 */
[----:B------:R-:W-:-:S07]  /*2b4a0*/  LOP3.LUT R29, R29, R0, RZ, 0x3c, !PT ;  /* 0x000000001d1d7212 */ /* 0x000fce00078e3cff */
.L_x_1931:
[----:B------:R-:W-:Y:S05]  /*2b4b0*/  BSYNC B7 ;  /* 0x0000000000077941 */ /* 0x000fea0003800000 */
.L_x_1929:
[----:B------:R-:W-:-:S13]  /*2b4c0*/  LOP3.LUT P0, RZ, R16, 0x20, RZ, 0xc0, !PT ;  /* 0x0000002010ff7812 */ /* 0x000fda000780c0ff */
[----:B------:R-:W-:Y:S05]  /*2b4d0*/  @!P0 BRA `(.L_x_1975) ;  /* 0x0000000000248947 */ /* 0x000fea0003800000 */
[----:B------:R-:W-:Y:S05]  /*2b4e0*/  WARPSYNC.ALL ;  /* 0x0000000000007948 */ /* 0x000fea0003800000 */
[----:B------:R-:W2:Y:S08]  /*2b4f0*/  S2UR UR5, SR_CgaCtaId ;  /* 0x00000000000579c3 */ /* 0x000eb00000008800 */
[----:B------:R-:W-:Y:S06]  /*2b500*/  BAR.SYNC.DEFER_BLOCKING 0x5, 0x180 ;  /* 0x0146000000007b1d */ /* 0x000fec0000010000 */
[----:B------:R-:W-:-:S02]  /*2b510*/  UMOV UR4, 0x400 ;  /* 0x0000040000047882 */ /* 0x000fc40000000000 */
[----:B--2---:R-:W-:-:S06]  /*2b520*/  ULEA UR4, UR5, UR4, 0x18 ;  /* 0x0000000405047291 */ /* 0x004fcc000f8ec03f */
[----:B------:R-:W-:-:S05]  /*2b530*/  IMAD.U32 R17, RZ, RZ, UR4 ;  /* 0x00000004ff117e24 */ /* 0x000fca000f8e00ff */
[----:B------:R2:W3:Y:S01]  /*2b540*/  LDS.128 R24, [R17+0x308d0] ;  /* 0x0308d00011187984 */ /* 0x0004e20000000c00 */
[----:B------:R-:W-:Y:S06]  /*2b550*/  BAR.ARV 0x4, 0x180 ;  /* 0x0106000000007b1d */ /* 0x000fec0000002000 */
[----:B------:R-:W-:Y:S05]  /*2b560*/  BRA `(.L_x_1976) ;  /* 0x0000000c00d47947 */ /* 0x000fea0003800000 */
.L_x_1975:
[----:B------:R-:W2:Y:S01]  /*2b570*/  S2R R8, SR_TID.X ;  /* 0x0000000000087919 */ /* 0x000ea20000002100 */
[----:B------:R-:W-:Y:S01]  /*2b580*/  UMOV UR4, 0xffffffff ;  /* 0xffffffff00047882 */ /* 0x000fe20000000000 */
[----:B--2---:R-:W-:-:S04]  /*2b590*/  LOP3.LUT R8, R8, 0x1f, RZ, 0xc0, !PT ;  /* 0x0000001f08087812 */ /* 0x004fc800078ec0ff */
[----:B------:R-:W-:Y:S01]  /*2b5a0*/  ISETP.NE.AND P0, PT, R8, 0x1f, PT ;  /* 0x0000001f0800780c */ /* 0x000fe20003f05270 */
[----:B------:R-:W-:-:S12]  /*2b5b0*/  BRA.DIV UR4, `(.L_x_1977) ;  /* 0x0000005604747947 */ /* 0x000fd8000b800000 */
[----:B------:R-:W-:Y:S01]  /*2b5c0*/  IMAD.IADD R7, R27, 0x1, R8 ;  /* 0x000000011b077824 */ /* 0x000fe200078e0208 */
[----:B------:R-:W-:-:S04]  /*2b5d0*/  ULDC UR4, c[0x0][0xc3c] ;  /* 0x00030f0000047ab9 */ /* 0x000fc80000000800 */
[----:B------:R-:W-:-:S13]  /*2b5e0*/  ISETP.GE.OR P1, PT, R7, UR4, !P0 ;  /* 0x0000000407007c0c */ /* 0x000fda000c726670 */
[----:B0-----:R-:W0:Y:S08]  /*2b5f0*/  @!P1 LDC.64 R2, c[0x0][0xc80] ;  /* 0x00032000ff029b82 */ /* 0x001e300000000a00 */
[----:B------:R-:W2:Y:S01]  /*2b600*/  @!P1 LDC.64 R4, c[0x0][0xc78] ;  /* 0x00031e00ff049b82 */ /* 0x000ea20000000a00 */
[----:B0-----:R-:W-:-:S05]  /*2b610*/  @!P1 IMAD.WIDE R2, R7, 0x4, R2 ;  /* 0x0000000407029825 */ /* 0x001fca00078e0202 */
[----:B-1----:R2:W3:Y:S02]  /*2b620*/  @!P1 LDG.E R6, desc[UR60][R2.64] ;  /* 0x0000003c02069981 */ /* 0x0024e4000c1e1900 */
[----:B--2---:R-:W-:-:S05]  /*2b630*/  @!P1 IMAD.WIDE R2, R7, 0x4, R4 ;  /* 0x0000000407029825 */ /* 0x004fca00078e0204 */
[----:B------:R-:W2:Y:S01]  /*2b640*/  @!P1 LDG.E R5, desc[UR60][R2.64] ;  /* 0x0000003c02059981 */ /* 0x000ea2000c1e1900 */
[----:B------:R-:W-:Y:S01]  /*2b650*/  IMAD.MOV.U32 R4, RZ, RZ, RZ ;  /* 0x000000ffff047224 */ /* 0x000fe200078e00ff */
[C---:B------:R-:W-:Y:S01]  /*2b660*/  ISETP.GE.U32.AND P2, PT, R8.reuse, 0x2, PT ;  /* 0x000000020800780c */ /* 0x040fe20003f46070 */
[----:B------:R-:W-:Y:S01]  /*2b670*/  IMAD.MOV.U32 R25, RZ, RZ, RZ ;  /* 0x000000ffff197224 */ /* 0x000fe200078e00ff */
[C---:B------:R-:W-:Y:S01]  /*2b680*/  ISETP.GE.U32.AND P3, PT, R8.reuse, 0x4, PT ;  /* 0x000000040800780c */ /* 0x040fe20003f66070 */
[----:B------:R-:W-:Y:S01]  /*2b690*/  SHFL.IDX PT, R0, R24, RZ, 0x1f ;  /* 0x00001fff18007589 */ /* 0x000fe200000e0000 */
[C---:B------:R-:W-:Y:S02]  /*2b6a0*/  ISETP.GE.U32.AND P4, PT, R8.reuse, 0x8, PT ;  /* 0x000000080800780c */ /* 0x040fe40003f86070 */
[----:B------:R-:W-:Y:S01]  /*2b6b0*/  ISETP.GE.U32.AND P5, PT, R8, 0x10, PT ;  /* 0x000000100800780c */ /* 0x000fe20003fa6070 */
[----:B------:R-:W-:Y:S01]  /*2b6c0*/  SHFL.IDX PT, R7, R24, 0x1, 0x1f ;  /* 0x00201f0018077f89 */ /* 0x000fe200000e0000 */
[----:B---3--:R-:W-:-:S02]  /*2b6d0*/  @!P1 IMAD.MOV.U32 R25, RZ, RZ, R6 ;  /* 0x000000ffff199224 */ /* 0x008fc400078e0006 */
[----:B------:R-:W-:Y:S01]  /*2b6e0*/  IMAD.MOV.U32 R6, RZ, RZ, RZ ;  /* 0x000000ffff067224 */ /* 0x000fe200078e00ff */
        /* <DEDUP_REMOVED lines=19> */
.L_x_2154:
[----:B------:R-:W-:Y:S02]  /*2b820*/  ULDC UR4, c[0x0][0xc38] ;  /* 0x00030e0000047ab9 */ /* 0x000fe40000000800 */
[----:B------:R-:W-:-:S04]  /*2b830*/  IMAD.U32 R5, RZ, RZ, UR4 ;  /* 0x00000004ff057e24 */ /* 0x000fc8000f8e00ff */
[----:B-1----:R-:W-:-:S04]  /*2b840*/  IMAD R14, R14, R5, RZ ;  /* 0x000000050e0e7224 */ /* 0x002fc800078e02ff */
[----:B------:R-:W-:-:S05]  /*2b850*/  IMAD.IADD R7, R7, 0x1, R14 ;  /* 0x0000000107077824 */ /* 0x000fca00078e020e */
[----:B------:R-:W-:-:S13]  /*2b860*/  ISETP.GT.AND P6, PT, R7, R0, PT ;  /* 0x000000000700720c */ /* 0x000fda0003fc4270 */
[----:B------:R-:W-:Y:S05]  /*2b870*/  @P6 BRA `(.L_x_1978) ;  /* 0x0000000000a46947 */ /* 0x000fea0003800000 */
.L_x_1981:
        /* <DEDUP_REMOVED lines=13> */
[----:B-1----:R-:W-:-:S04]  /*2b950*/  @!P6 IMAD.WIDE R2, R9, 0x4, R4 ;  /* 0x000000040902e825 */ /* 0x002fc800078e0204 */
[----:B------:R-:W-:-:S06]  /*2b960*/  IMAD.MOV.U32 R4, RZ, RZ, RZ ;  /* 0x000000ffff047224 */ /* 0x000fcc00078e00ff */
        /* <DEDUP_REMOVED lines=20> */
.L_x_2162:
[----:B------:R-:W-:Y:S02]  /*2bab0*/  ULDC UR4, c[0x0][0xc38] ;  /* 0x00030e0000047ab9 */ /* 0x000fe40000000800 */
[----:B------:R-:W-:-:S05]  /*2bac0*/  MOV R5, UR4 ;  /* 0x0000000400057c02 */ /* 0x000fca0008000f00 */
[----:B-1----:R-:W-:-:S04]  /*2bad0*/  IMAD R14, R14, R5, RZ ;  /* 0x000000050e0e7224 */ /* 0x002fc800078e02ff */
[----:B------:R-:W-:-:S05]  /*2bae0*/  IMAD.IADD R7, R14, 0x1, R7 ;  /* 0x000000010e077824 */ /* 0x000fca00078e0207 */
[----:B------:R-:W-:-:S13]  /*2baf0*/  ISETP.GT.AND P6, PT, R7, R0, PT ;  /* 0x000000000700720c */ /* 0x000fda0003fc4270 */
[----:B------:R-:W-:Y:S05]  /*2bb00*/  @!P6 BRA `(.L_x_1981) ;  /* 0xfffffffc005ce947 */ /* 0x000fea000383ffff */
.L_x_1978:
        /* <DEDUP_REMOVED lines=10> */
.L_x_2167:
[----:B------:R-:W-:-:S13]  /*2bbb0*/  ISETP.NE.AND P0, PT, R3, RZ, PT ;  /* 0x000000ff0300720c */ /* 0x000fda0003f05270 */
[----:B------:R-:W-:Y:S05]  /*2bbc0*/  @!P0 BRA `(.L_x_1983) ;  /* 0x0000000000108947 */ /* 0x000fea0003800000 */
[----:B------:R-:W-:Y:S01]  /*2bbd0*/  UMOV UR4, 0xffffffff ;  /* 0xffffffff00047882 */ /* 0x000fe20000000000 */
[----:B-1----:R-:W-:Y:S02]  /*2bbe0*/  VIADD R12, R12, 0xffffffff ;  /* 0xffffffff0c0c7836 */ /* 0x002fe40000000000 */
[----:B------:R-:W-:Y:S05]  /*2bbf0*/  BRA.DIV UR4, `(.L_x_1984) ;  /* 0x0000005a04347947 */ /* 0x000fea000b800000 */
[----:B------:R4:W1:Y:S02]  /*2bc00*/  SHFL.IDX PT, R6, R2, R12, 0x1f ;  /* 0x00001f0c02067589 */ /* 0x00086400000e0000 */
.L_x_1983:
        /* <DEDUP_REMOVED lines=17> */
[----:B------:R-:W-:Y:S02]  /*2bd20*/  IABS R2, R0 ;  /* 0x0000000000027213 */ /* 0x000fe40000000000 */
[----:B------:R-:W-:-:S03]  /*2bd30*/  IADD3 R9, RZ, -R7, RZ ;  /* 0x80000007ff097210 */ /* 0x000fc60007ffe0ff */
        /* <DEDUP_REMOVED lines=25> */
[----:B------:R-:W-:-:S11]  /*2bed0*/  ISETP.GE.AND P2, PT, R2, RZ, PT ;  /* 0x000000ff0200720c */ /* 0x000fd60003f46270 */
[-C--:B------:R-:W-:Y:S01]  /*2bee0*/  @!P1 IADD3 R3, R3, -R6.reuse, RZ ;  /* 0x8000000603039210 */ /* 0x080fe20007ffe0ff */
        /* <DEDUP_REMOVED lines=8> */
[--C-:B------:R-:W-:Y:S02]  /*2bf70*/  IMAD R4, R4, R2, R7.reuse ;  /* 0x0000000204047224 */ /* 0x100fe400078e0207 */
[----:B------:R-:W-:Y:S02]  /*2bf80*/  IMAD.MOV R2, RZ, RZ, -R7 ;  /* 0x000000ffff027224 */ /* 0x000fe400078e0a07 */
[----:B------:R-:W-:Y:S02]  /*2bf90*/  IMAD R26, R4, 0x10000, R5 ;  /* 0x00010000041a7824 */ /* 0x000fe400078e0205 */
[----:B------:R-:W-:Y:S01]  /*2bfa0*/  IMAD R2, R25, R2, R0 ;  /* 0x0000000219027224 */ /* 0x000fe200078e0200 */
[----:B------:R-:W-:Y:S06]  /*2bfb0*/  BRA `(.L_x_1986) ;  /* 0x0000000000f07947 */ /* 0x000fec0003800000 */
.L_x_1985:
        /* <DEDUP_REMOVED lines=10> */
[----:B0-----:R-:W-:-:S05]  /*2c060*/  IADD3 R11, RZ, -R3, RZ ;  /* 0x80000003ff0b7210 */ /* 0x001fca0007ffe0ff */
        /* <DEDUP_REMOVED lines=17> */
[----:B------:R-:W-:Y:S01]  /*2c180*/  IMAD R4, R6, R2, RZ ;  /* 0x0000000206047224 */ /* 0x000fe200078e02ff */
[----:B------:R-:W-:-:S03]  /*2c190*/  IADD3 R2, -R2, RZ, RZ ;  /* 0x000000ff02027210 */ /* 0x000fc60007ffe1ff */
        /* <DEDUP_REMOVED lines=30> */
.L_x_1986:
[----:B------:R-:W-:-:S04]  /*2c380*/  LOP3.LUT R2, RZ, R2, RZ, 0x33, !PT ;  /* 0x00000002ff027212 */ /* 0x000fc800078e33ff */
[----:B------:R-:W-:Y:S01]  /*2c390*/  IADD3 R25, R25, R2, RZ ;  /* 0x0000000219197210 */ /* 0x000fe20007ffe0ff */
[----:B------:R-:W-:Y:S06]  /*2c3a0*/  BRA `(.L_x_1987) ;  /* 0x00000000001c7947 */ /* 0x000fec0003800000 */
.L_x_1979:
[----:B------:R-:W-:Y:S01]  /*2c3b0*/  UMOV UR4, URZ ;  /* 0x0000003f00047c82 */ /* 0x000fe20008000000 */
[----:B------:R-:W-:Y:S01]  /*2c3c0*/  UMOV UR5, URZ ;  /* 0x0000003f00057c82 */ /* 0x000fe20008000000 */
[----:B------:R-:W-:Y:S01]  /*2c3d0*/  ULDC UR6, c[0x0][0xc3c] ;  /* 0x00030f0000067ab9 */ /* 0x000fe20000000800 */
[----:B------:R-:W-:Y:S02]  /*2c3e0*/  IMAD.MOV.U32 R24, RZ, RZ, R0 ;  /* 0x000000ffff187224 */ /* 0x000fe400078e0000 */
[----:B------:R-:W-:Y:S02]  /*2c3f0*/  IMAD.U32 R25, RZ, RZ, UR4 ;  /* 0x00000004ff197e24 */ /* 0x000fe4000f8e00ff */
[----:B------:R-:W-:Y:S02]  /*2c400*/  IMAD.U32 R26, RZ, RZ, UR5 ;  /* 0x00000005ff1a7e24 */ /* 0x000fe4000f8e00ff */
[----:B------:R-:W-:-:S07]  /*2c410*/  IMAD.U32 R27, RZ, RZ, UR6 ;  /* 0x00000006ff1b7e24 */ /* 0x000fce000f8e00ff */
.L_x_1987:
        /* <DEDUP_REMOVED lines=10> */
.L_x_1976:
[----:B------:R-:W-:Y:S02]  /*2c4c0*/  ULDC UR4, c[0x0][0xc3c] ;  /* 0x00030f0000047ab9 */ /* 0x000fe40000000800 */
[----:B---3--:R-:W-:-:S13]  /*2c4d0*/  ISETP.GE.AND P0, PT, R27, UR4, PT ;  /* 0x000000041b007c0c */ /* 0x008fda000bf06270 */
[----:B------:R-:W-:Y:S05]  /*2c4e0*/  @!P0 BRA `(.L_x_1988) ;  /* 0xffffff9000948947 */ /* 0x000fea000383ffff */
[----:B------:R-:W-:Y:S05]  /*2c4f0*/  BSYNC B8 ;  /* 0x0000000000087941 */ /* 0x000fea0003800000 */
.L_x_1865:
[----:B------:R-:W3:Y:S01]  /*2c500*/  LDL.LU R0, [R1+0x28] ;  /* 0x0000280001007983 */ /* 0x000ee20000300800 */
[----:B------:R-:W-:Y:S01]  /*2c510*/  BSSY B0, `(.L_x_1989) ;  /* 0x000000b000007945 */ /* 0x000fe20003800000 */
[----:B------:R-:W4:Y:S01]  /*2c520*/  S2R R5, SR_CgaCtaId ;  /* 0x0000000000057919 */ /* 0x000f220000008800 */
[----:B---3--:R-:W-:-:S05]  /*2c530*/  VIADD R0, R0, 0x1 ;  /* 0x0000000100007836 */ /* 0x008fca0000000000 */
[----:B0-----:R-:W-:-:S04]  /*2c540*/  LEA.HI R2, R0, R0, RZ, 0x1 ;  /* 0x0000000000027211 */ /* 0x001fc800078f08ff */
[----:B------:R-:W-:Y:S02]  /*2c550*/  LOP3.LUT R3, R2, 0xfffffffe, RZ, 0xc0, !PT ;  /* 0xfffffffe02037812 */ /* 0x000fe400078ec0ff */
[----:B------:R-:W-:-:S03]  /*2c560*/  MOV R2, 0x400 ;  /* 0x0000040000027802 */ /* 0x000fc60000000f00 */
[----:B------:R-:W-:Y:S01]  /*2c570*/  IMAD.IADD R0, R0, 0x1, -R3 ;  /* 0x0000000100007824 */ /* 0x000fe200078e0a03 */
[----:B----4-:R-:W-:-:S04]  /*2c580*/  LEA R5, R5, R2, 0x18 ;  /* 0x0000000205057211 */ /* 0x010fc800078ec0ff */
[----:B------:R-:W-:-:S04]  /*2c590*/  SHF.L.U32 R0, R0, 0x1f, RZ ;  /* 0x0000001f00007819 */ /* 0x000fc800000006ff */
[----:B------:R-:W0:Y:S02]  /*2c5a0*/  SYNCS.PHASECHK.TRANS64.TRYWAIT P0, [R5+URZ+0x30820], R0 ;  /* 0x03082000050075a7 */ /* 0x000e24000800017f */
[----:B0-----:R-:W-:Y:S05]  /*2c5b0*/  @!P0 BRA `(.L_x_1990) ;  /* 0x0000004c00ec8947 */ /* 0x001fea0003800000 */
.L_x_2170:
[----:B------:R-:W-:Y:S05]  /*2c5c0*/  BSYNC B0 ;  /* 0x0000000000007941 */ /* 0x000fea0003800000 */
.L_x_1989:
[----:B------:R-:W-:-:S03]  /*2c5d0*/  UMOV UR4, 0xffffffff ;  /* 0xffffffff00047882 */ /* 0x000fc60000000000 */
[----:B------:R-:W-:Y:S05]  /*2c5e0*/  BRA.DIV UR4, `(.L_x_1991) ;  /* 0x0000004e04f47947 */ /* 0x000fea000b800000 */
[----:B0-----:R-:W0:Y:S02]  /*2c5f0*/  S2R R0, SR_TID.X ;  /* 0x0000000000007919 */ /* 0x001e240000002100 */
[----:B0-----:R-:W-:-:S04]  /*2c600*/  SHF.R.U32.HI R0, RZ, 0x5, R0 ;  /* 0x00000005ff007819 */ /* 0x001fc80000011600 */
[----:B------:R-:W-:-:S05]  /*2c610*/  LOP3.LUT R0, R0, 0x3, RZ, 0xc0, !PT ;  /* 0x0000000300007812 */ /* 0x000fca00078ec0ff */
[----:B------:R0:W3:Y:S02]  /*2c620*/  SHFL.IDX PT, R14, R0, RZ, 0x1f ;  /* 0x00001fff000e7589 */ /* 0x0000e400000e0000 */
.L_x_2173:
[----:B---3--:R-:W-:-:S13]  /*2c630*/  ISETP.NE.AND P0, PT, R14, RZ, PT ;  /* 0x000000ff0e00720c */ /* 0x008fda0003f05270 */
[----:B------:R-:W-:Y:S05]  /*2c640*/  @P0 BRA `(.L_x_1548) ;  /* 0x0000000000900947 */ /* 0x000fea0003800000 */
[----:B------:R-:W-:-:S03]  /*2c650*/  UMOV UR4, 0xffffffff ;  /* 0xffffffff00047882 */ /* 0x000fc60000000000 */
[----:B------:R-:W-:Y:S05]  /*2c660*/  BRA.DIV UR4, `(.L_x_1992) ;  /* 0x0000005204087947 */ /* 0x000fea000b800000 */
[----:B------:R-:W-:-:S13]  /*2c670*/  ELECT P6, URZ, PT ;  /* 0x00000000003f782f */ /* 0x000fda00038c0000 */
.L_x_2176:
        /* <DEDUP_REMOVED lines=8> */
.L_x_1993:
[----:B------:R-:W-:Y:S01]  /*2c700*/  IMAD R3, R23, 0x8, R5 ;  /* 0x0000000817037824 */ /* 0x000fe200078e0205 */
[----:B------:R-:W-:Y:S02]  /*2c710*/  SHF.L.U32 R2, R29, 0x1f, RZ ;  /* 0x0000001f1d027819 */ /* 0x000fe400000006ff */
[----:B------:R-:W-:Y:S02]  /*2c720*/  IADD3 R23, R23, 0x1, RZ ;  /* 0x0000000117177810 */ /* 0x000fe40007ffe0ff */
[----:B------:R-:W0:Y:S02]  /*2c730*/  SYNCS.PHASECHK.TRANS64.TRYWAIT P1, [R3+URZ+0x30840], R2 ;  /* 0x03084002030075a7 */ /* 0x000e24000802017f */
[----:B------:R-:W-:-:S04]  /*2c740*/  ISETP.NE.AND P2, PT, R23, 0x2, PT ;  /* 0x000000021700780c */ /* 0x000fc80003f45270 */
[----:B------:R-:W-:Y:S01]  /*2c750*/  SEL R0, RZ, 0x1, P2 ;  /* 0x00000001ff007807 */ /* 0x000fe20001000000 */
[----:B0-----:R-:W-:Y:S08]  /*2c760*/  @!P1 BRA `(.L_x_1994) ;  /* 0x0000004c00e89947 */ /* 0x001ff00003800000 */
.L_x_2177:
[----:B------:R-:W-:Y:S02]  /*2c770*/  SEL R23, R23, RZ, P2 ;  /* 0x000000ff17177207 */ /* 0x000fe40001000000 */
[----:B------:R-:W-:Y:S01]  /*2c780*/  LOP3.LUT R0, R29, R0, RZ, 0x3c, !PT ;  /* 0x000000001d007212 */ /* 0x000fe200078e3cff */
[----:B------:R-:W-:Y:S06]  /*2c790*/  @!P0 BRA `(.L_x_1995) ;  /* 0x0000000000048947 */ /* 0x000fec0003800000 */
[----:B------:R-:W-:Y:S01]  /*2c7a0*/  BPT.TRAP 0x1 ;  /* 0x000000040000795c */ /* 0x000fe20000300000 */
.L_x_1995:
[----:B------:R-:W-:Y:S01]  /*2c7b0*/  IMAD R23, R23, 0x8, R5 ;  /* 0x0000000817177824 */ /* 0x000fe200078e0205 */
[----:B------:R-:W-:-:S04]  /*2c7c0*/  SHF.L.U32 R0, R0, 0x1f, RZ ;  /* 0x0000001f00007819 */ /* 0x000fc800000006ff */
[----:B------:R-:W3:Y:S02]  /*2c7d0*/  SYNCS.PHASECHK.TRANS64.TRYWAIT P1, [R23+URZ+0x30840], R0 ;  /* 0x03084000170075a7 */ /* 0x000ee4000802017f */
[----:B---3--:R-:W-:Y:S05]  /*2c7e0*/  @!P1 BRA `(.L_x_1996) ;  /* 0x0000004c00dc9947 */ /* 0x008fea0003800000 */
.L_x_2178:
[----:B------:R-:W-:Y:S05]  /*2c7f0*/  @!P0 BRA `(.L_x_1997) ;  /* 0x0000000000048947 */ /* 0x000fea0003800000 */
[----:B------:R-:W-:Y:S01]  /*2c800*/  BPT.TRAP 0x1 ;  /* 0x000000040000795c */ /* 0x000fe20000300000 */
.L_x_1997:
[----:B------:R-:W4:Y:S02]  /*2c810*/  SYNCS.PHASECHK.TRANS64.TRYWAIT P1, [R3+URZ+0x30860], R2 ;  /* 0x03086002030075a7 */ /* 0x000f24000802017f */
[----:B----4-:R-:W-:Y:S05]  /*2c820*/  @!P1 BRA `(.L_x_1998) ;  /* 0x0000004c00e09947 */ /* 0x010fea0003800000 */
.L_x_2179:
[----:B------:R-:W-:Y:S05]  /*2c830*/  @!P0 BRA `(.L_x_1999) ;  /* 0x0000000000048947 */ /* 0x000fea0003800000 */
[----:B------:R-:W-:Y:S01]  /*2c840*/  BPT.TRAP 0x1 ;  /* 0x000000040000795c */ /* 0x000fe20000300000 */
.L_x_1999:
[----:B------:R0:W0:Y:S02]  /*2c850*/  SYNCS.PHASECHK.TRANS64.TRYWAIT P0, [R23+URZ+0x30860], R0 ;  /* 0x03086000170075a7 */ /* 0x000024000800017f */
[----:B0-----:R-:W-:Y:S05]  /*2c860*/  @!P0 NANOSLEEP.SYNCS 0x989680 ;  /* 0x009896800000895d */ /* 0x001fea0003900000 */
[----:B------:R-:W0:Y:S02]  /*2c870*/  @!P0 SYNCS.PHASECHK.TRANS64 P0, [R23+URZ+0x30860], R0 ;  /* 0x03086000170085a7 */ /* 0x000e24000800007f */
[----:B0-----:R-:W-:Y:S05]  /*2c880*/  @!P0 BRA `(.L_x_1999) ;  /* 0xfffffffc00f08947 */ /* 0x001fea000383ffff */
.L_x_1548:
[----:B------:R-:W-:Y:S05]  /*2c890*/  BSYNC B9 ;  /* 0x0000000000097941 */ /* 0x000fea0003800000 */
.L_x_1545:
[----:B------:R-:W-:Y:S05]  /*2c8a0*/  EXIT ;  /* 0x000000000000794d */ /* 0x000fea0003800000 */
.L_x_1576:
[----:B0-----:R0:W1:Y:S02]  /*2c8b0*/  SYNCS.PHASECHK.TRANS64.TRYWAIT P5, [R86+URZ+0x30890], R87 ;  /* 0x03089057560075a7 */ /* 0x00106400080a017f */
[----:B-1----:R-:W-:Y:S05]  /*2c8c0*/  @!P5 NANOSLEEP.SYNCS 0x989680 ;  /* 0x009896800000d95d */ /* 0x002fea0003900000 */
[----:B------:R-:W1:Y:S02]  /*2c8d0*/  @!P5 SYNCS.PHASECHK.TRANS64 P5, [R86+URZ+0x30890], R87 ;  /* 0x030890575600d5a7 */ /* 0x000e6400080a007f */
[----:B-1----:R-:W-:Y:S05]  /*2c8e0*/  @!P5 BRA `(.L_x_1576) ;  /* 0xfffffffc00f0d947 */ /* 0x002fea000383ffff */
[----:B------:R-:W-:Y:S05]  /*2c8f0*/  BRA `(.L_x_2000) ;  /* 0xfffffd74002c7947 */ /* 0x000fea000383ffff */
.L_x_1577:
        /* <DEDUP_REMOVED lines=8> */
.L_x_2002:
[----:B------:R-:W-:Y:S05]  /*2c980*/  BSYNC B1 ;  /* 0x0000000000017941 */ /* 0x000fea0003800000 */
.L_x_2001:
[----:B------:R-:W-:Y:S01]  /*2c990*/  IMAD.MOV.U32 R13, RZ, RZ, R116 ;  /* 0x000000ffff0d7224 */ /* 0x000fe200078e0074 */
[----:B------:R-:W-:Y:S01]  /*2c9a0*/  MOV R11, 0x1c1f ;  /* 0x00001c1f000b7802 */ /* 0x000fe20000000f00 */
[----:B------:R-:W-:Y:S02]  /*2c9b0*/  IMAD.MOV.U32 R12, RZ, RZ, RZ ;  /* 0x000000ffff0c7224 */ /* 0x000fe400078e00ff */
[----:B------:R-:W-:Y:S02]  /*2c9c0*/  IMAD.MOV.U32 R15, RZ, RZ, -0x1 ;  /* 0xffffffffff0f7424 */ /* 0x000fe400078e00ff */
[----:B------:R-:W-:-:S07]  /*2c9d0*/  IMAD.MOV.U32 R80, RZ, RZ, R14 ;  /* 0x000000ffff507224 */ /* 0x000fce00078e000e */
[----:B------:R-:W-:Y:S05]  /*2c9e0*/  WARPSYNC.COLLECTIVE R15, `(.L_x_2003) ;  /* 0x000000000f087348 */ /* 0x000fea0003c00000 */
[----:B------:R0:W1:Y:S02]  /*2c9f0*/  SHFL.IDX P6, R14, R13, R12, R11 ;  /* 0x0000000c0d0e7389 */ /* 0x00006400000c000b */
[----:B01----:R-:W-:Y:S01]  /*2ca00*/  ENDCOLLECTIVE ;  /* 0x000000000000791b */ /* 0x003fe20003800000 */
.L_x_2003:
[----:B------:R-:W-:Y:S01]  /*2ca10*/  IMAD.MOV.U32 R11, RZ, RZ, R14 ;  /* 0x000000ffff0b7224 */ /* 0x000fe200078e000e */
[----:B------:R-:W-:Y:S06]  /*2ca20*/  BRA `(.L_x_2004) ;  /* 0xfffffd7000f47947 */ /* 0x000fec000383ffff */
.L_x_1602:
[----:B------:R-:W-:Y:S01]  /*2ca30*/  BSSY B1, `(.L_x_2005) ;  /* 0x0000008000017945 */ /* 0x000fe20003800000 */
[----:B0---4-:R-:W-:Y:S02]  /*2ca40*/  IMAD.MOV.U32 R13, RZ, RZ, R113 ;  /* 0x000000ffff0d7224 */ /* 0x011fe400078e0071 */
[----:B------:R-:W-:Y:S02]  /*2ca50*/  IMAD.MOV.U32 R12, RZ, RZ, 0x1 ;  /* 0x00000001ff0c7424 */ /* 0x000fe400078e00ff */
[----:B---3--:R-:W-:Y:S02]  /*2ca60*/  IMAD.MOV.U32 R11, RZ, RZ, 0x1c1f ;  /* 0x00001c1fff0b7424 */ /* 0x008fe400078e00ff */
[----:B------:R-:W-:-:S07]  /*2ca70*/  IMAD.MOV.U32 R15, RZ, RZ, -0x1 ;  /* 0xffffffffff0f7424 */ /* 0x000fce00078e00ff */
[----:B-12---:R-:W-:Y:S05]  /*2ca80*/  WARPSYNC.COLLECTIVE R15, `(.L_x_2006) ;  /* 0x000000000f087348 */ /* 0x006fea0003c00000 */
[----:B------:R0:W3:Y:S02]  /*2ca90*/  SHFL.IDX P6, R14, R13, R12, R11 ;  /* 0x0000000c0d0e7389 */ /* 0x0000e400000c000b */
[----:B0123--:R-:W-:Y:S01]  /*2caa0*/  ENDCOLLECTIVE ;  /* 0x000000000000791b */ /* 0x00ffe20003800000 */
.L_x_2006:
[----:B------:R-:W-:Y:S05]  /*2cab0*/  BSYNC B1 ;  /* 0x0000000000017941 */ /* 0x000fea0003800000 */
.L_x_2005:
        /* <DEDUP_REMOVED lines=8> */
.L_x_2007:
[----:B------:R-:W-:Y:S01]  /*2cb40*/  IMAD.MOV.U32 R116, RZ, RZ, R14 ;  /* 0x000000ffff747224 */ /* 0x000fe200078e000e */
[----:B------:R-:W-:Y:S06]  /*2cb50*/  BRA `(.L_x_2008) ;  /* 0xfffffd8800087947 */ /* 0x000fec000383ffff */
.L_x_1632:
[----:B0-----:R0:W1:Y:S02]  /*2cb60*/  SYNCS.PHASECHK.TRANS64.TRYWAIT P5, [R86+URZ+0x30890], R87 ;  /* 0x03089057560075a7 */ /* 0x00106400080a017f */
[----:B-1----:R-:W-:Y:S05]  /*2cb70*/  @!P5 NANOSLEEP.SYNCS 0x989680 ;  /* 0x009896800000d95d */ /* 0x002fea0003900000 */
[----:B------:R-:W1:Y:S02]  /*2cb80*/  @!P5 SYNCS.PHASECHK.TRANS64 P5, [R86+URZ+0x30890], R87 ;  /* 0x030890575600d5a7 */ /* 0x000e6400080a007f */
[----:B-1----:R-:W-:Y:S05]  /*2cb90*/  @!P5 BRA `(.L_x_1632) ;  /* 0xfffffffc00f0d947 */ /* 0x002fea000383ffff */
[----:B------:R-:W-:Y:S05]  /*2cba0*/  BRA `(.L_x_2009) ;  /* 0xfffffda400ec7947 */ /* 0x000fea000383ffff */
.L_x_1633:
        /* <DEDUP_REMOVED lines=8> */
.L_x_2011:
[----:B------:R-:W-:Y:S05]  /*2cc30*/  BSYNC B1 ;  /* 0x0000000000017941 */ /* 0x000fea0003800000 */
.L_x_2010:
[----:B------:R-:W-:Y:S01]  /*2cc40*/  MOV R13, R116 ;  /* 0x00000074000d7202 */ /* 0x000fe20000000f00 */
[----:B------:R-:W-:Y:S02]  /*2cc50*/  IMAD.MOV.U32 R12, RZ, RZ, RZ ;  /* 0x000000ffff0c7224 */ /* 0x000fe400078e00ff */
[----:B------:R-:W-:Y:S02]  /*2cc60*/  IMAD.MOV.U32 R11, RZ, RZ, 0x1c1f ;  /* 0x00001c1fff0b7424 */ /* 0x000fe400078e00ff */
[----:B------:R-:W-:Y:S02]  /*2cc70*/  IMAD.MOV.U32 R15, RZ, RZ, -0x1 ;  /* 0xffffffffff0f7424 */ /* 0x000fe400078e00ff */
[----:B------:R-:W-:-:S07]  /*2cc80*/  IMAD.MOV.U32 R115, RZ, RZ, R14 ;  /* 0x000000ffff737224 */ /* 0x000fce00078e000e */
[----:B------:R-:W-:Y:S05]  /*2cc90*/  WARPSYNC.COLLECTIVE R15, `(.L_x_2012) ;  /* 0x000000000f087348 */ /* 0x000fea0003c00000 */
[----:B------:R0:W1:Y:S02]  /*2cca0*/  SHFL.IDX P6, R14, R13, R12, R11 ;  /* 0x0000000c0d0e7389 */ /* 0x00006400000c000b */
[----:B01----:R-:W-:Y:S01]  /*2ccb0*/  ENDCOLLECTIVE ;  /* 0x000000000000791b */ /* 0x003fe20003800000 */
.L_x_2012:
[----:B------:R-:W-:Y:S01]  /*2ccc0*/  IMAD.MOV.U32 R11, RZ, RZ, R14 ;  /* 0x000000ffff0b7224 */ /* 0x000fe200078e000e */
[----:B------:R-:W-:Y:S06]  /*2ccd0*/  BRA `(.L_x_2013) ;  /* 0xfffffda400bc7947 */ /* 0x000fec000383ffff */
.L_x_1646:
[----:B------:R-:W-:Y:S01]  /*2cce0*/  BSSY B1, `(.L_x_2014) ;  /* 0x0000008000017945 */ /* 0x000fe20003800000 */
[----:B---34-:R-:W-:Y:S02]  /*2ccf0*/  IMAD.MOV.U32 R13, RZ, RZ, R113 ;  /* 0x000000ffff0d7224 */ /* 0x018fe400078e0071 */
[----:B------:R-:W-:Y:S02]  /*2cd00*/  IMAD.MOV.U32 R12, RZ, RZ, 0x1 ;  /* 0x00000001ff0c7424 */ /* 0x000fe400078e00ff */
[----:B------:R-:W-:Y:S02]  /*2cd10*/  IMAD.MOV.U32 R11, RZ, RZ, 0x1c1f ;  /* 0x00001c1fff0b7424 */ /* 0x000fe400078e00ff */
[----:B------:R-:W-:-:S07]  /*2cd20*/  IMAD.MOV.U32 R15, RZ, RZ, -0x1 ;  /* 0xffffffffff0f7424 */ /* 0x000fce00078e00ff */
[----:B012---:R-:W-:Y:S05]  /*2cd30*/  WARPSYNC.COLLECTIVE R15, `(.L_x_2015) ;  /* 0x000000000f087348 */ /* 0x007fea0003c00000 */
[----:B------:R3:W4:Y:S02]  /*2cd40*/  SHFL.IDX P6, R14, R13, R12, R11 ;  /* 0x0000000c0d0e7389 */ /* 0x00072400000c000b */
[----:B01234-:R-:W-:Y:S01]  /*2cd50*/  ENDCOLLECTIVE ;  /* 0x000000000000791b */ /* 0x01ffe20003800000 */
.L_x_2015:
[----:B------:R-:W-:Y:S05]  /*2cd60*/  BSYNC B1 ;  /* 0x0000000000017941 */ /* 0x000fea0003800000 */
.L_x_2014:
[----:B------:R-:W-:Y:S01]  /*2cd70*/  IMAD.MOV.U32 R13, RZ, RZ, R116 ;  /* 0x000000ffff0d7224 */ /* 0x000fe200078e0074 */
[----:B------:R-:W-:Y:S01]  /*2cd80*/  MOV R113, R14 ;  /* 0x0000000e00717202 */ /* 0x000fe20000000f00 */
[----:B------:R-:W-:Y:S02]  /*2cd90*/  IMAD.MOV.U32 R12, RZ, RZ, 0x1 ;  /* 0x00000001ff0c7424 */ /* 0x000fe400078e00ff */
[----:B------:R-:W-:Y:S02]  /*2cda0*/  IMAD.MOV.U32 R11, RZ, RZ, 0x1c1f ;  /* 0x00001c1fff0b7424 */ /* 0x000fe400078e00ff */
[----:B------:R-:W-:-:S07]  /*2cdb0*/  IMAD.MOV.U32 R15, RZ, RZ, -0x1 ;  /* 0xffffffffff0f7424 */ /* 0x000fce00078e00ff */
[----:B------:R-:W-:Y:S05]  /*2cdc0*/  WARPSYNC.COLLECTIVE R15, `(.L_x_2016) ;  /* 0x000000000f087348 */ /* 0x000fea0003c00000 */
[----:B------:R0:W1:Y:S02]  /*2cdd0*/  SHFL.IDX P6, R14, R13, R12, R11 ;  /* 0x0000000c0d0e7389 */ /* 0x00006400000c000b */
[----:B01----:R-:W-:Y:S01]  /*2cde0*/  ENDCOLLECTIVE ;  /* 0x000000000000791b */ /* 0x003fe20003800000 */
.L_x_2016:
[----:B------:R-:W-:Y:S01]  /*2cdf0*/  IMAD.MOV.U32 R116, RZ, RZ, R14 ;  /* 0x000000ffff747224 */ /* 0x000fe200078e000e */
[----:B------:R-:W-:Y:S06]  /*2ce00*/  BRA `(.L_x_2017) ;  /* 0xfffffdbc00507947 */ /* 0x000fec000383ffff */
.L_x_1659:
[----:B0-----:R0:W1:Y:S02]  /*2ce10*/  SYNCS.PHASECHK.TRANS64.TRYWAIT P3, [R86+URZ+0x30890], R87 ;  /* 0x03089057560075a7 */ /* 0x001064000806017f */
[----:B-1----:R-:W-:Y:S05]  /*2ce20*/  @!P3 NANOSLEEP.SYNCS 0x989680 ;  /* 0x009896800000b95d */ /* 0x002fea0003900000 */
[----:B------:R-:W1:Y:S02]  /*2ce30*/  @!P3 SYNCS.PHASECHK.TRANS64 P3, [R86+URZ+0x30890], R87 ;  /* 0x030890575600b5a7 */ /* 0x000e64000806007f */
[----:B-1----:R-:W-:Y:S05]  /*2ce40*/  @!P3 BRA `(.L_x_1659) ;  /* 0xfffffffc00f0b947 */ /* 0x002fea000383ffff */
[----:B------:R-:W-:Y:S05]  /*2ce50*/  BRA `(.L_x_2018) ;  /* 0xfffffdd400187947 */ /* 0x000fea000383ffff */
.L_x_1660:
[----:B------:R-:W-:Y:S01]  /*2ce60*/  BSSY B1, `(.L_x_2019) ;  /* 0x0000008000017945 */ /* 0x000fe20003800000 */
[----:B------:R-:W-:Y:S01]  /*2ce70*/  IMAD.MOV.U32 R13, RZ, RZ, R37 ;  /* 0x000000ffff0d7224 */ /* 0x000fe200078e0025 */
[----:B------:R-:W-:Y:S01]  /*2ce80*/  MOV R15, 0xffffffff ;  /* 0xffffffff000f7802 */ /* 0x000fe20000000f00 */
[----:B------:R-:W-:Y:S02]  /*2ce90*/  IMAD.MOV.U32 R12, RZ, RZ, RZ ;  /* 0x000000ffff0c7224 */ /* 0x000fe400078e00ff */
[----:B------:R-:W-:-:S07]  /*2cea0*/  IMAD.MOV.U32 R11, RZ, RZ, 0x1c1f ;  /* 0x00001c1fff0b7424 */ /* 0x000fce00078e00ff */
[----:B0-----:R-:W-:Y:S05]  /*2ceb0*/  WARPSYNC.COLLECTIVE R15, `(.L_x_2020) ;  /* 0x000000000f087348 */ /* 0x001fea0003c00000 */
[----:B------:R1:W2:Y:S02]  /*2cec0*/  SHFL.IDX P6, R14, R13, R12, R11 ;  /* 0x0000000c0d0e7389 */ /* 0x0002a400000c000b */
[----:B012---:R-:W-:Y:S01]  /*2ced0*/  ENDCOLLECTIVE ;  /* 0x000000000000791b */ /* 0x007fe20003800000 */
.L_x_2020:
[----:B------:R-:W-:Y:S05]  /*2cee0*/  BSYNC B1 ;  /* 0x0000000000017941 */ /* 0x000fea0003800000 */
.L_x_2019:
[----:B------:R-:W-:Y:S02]  /*2cef0*/  IMAD.MOV.U32 R13, RZ, RZ, R34 ;  /* 0x000000ffff0d7224 */ /* 0x000fe400078e0022 */
[----:B------:R-:W-:Y:S02]  /*2cf00*/  IMAD.MOV.U32 R12, RZ, RZ, RZ ;  /* 0x000000ffff0c7224 */ /* 0x000fe400078e00ff */
[----:B------:R-:W-:Y:S02]  /*2cf10*/  IMAD.MOV.U32 R11, RZ, RZ, 0x1c1f ;  /* 0x00001c1fff0b7424 */ /* 0x000fe400078e00ff */
[----:B------:R-:W-:Y:S02]  /*2cf20*/  IMAD.MOV.U32 R15, RZ, RZ, -0x1 ;  /* 0xffffffffff0f7424 */ /* 0x000fe400078e00ff */
[----:B------:R-:W-:-:S07]  /*2cf30*/  IMAD.MOV.U32 R35, RZ, RZ, R14 ;  /* 0x000000ffff237224 */ /* 0x000fce00078e000e */
[----:B------:R-:W-:Y:S05]  /*2cf40*/  WARPSYNC.COLLECTIVE R15, `(.L_x_2021) ;  /* 0x000000000f087348 */ /* 0x000fea0003c00000 */
[----:B------:R0:W1:Y:S02]  /*2cf50*/  SHFL.IDX P6, R14, R13, R12, R11 ;  /* 0x0000000c0d0e7389 */ /* 0x00006400000c000b */
[----:B01----:R-:W-:Y:S01]  /*2cf60*/  ENDCOLLECTIVE ;  /* 0x000000000000791b */ /* 0x003fe20003800000 */
.L_x_2021:
[----:B------:R-:W-:Y:S01]  /*2cf70*/  IMAD.MOV.U32 R36, RZ, RZ, R14 ;  /* 0x000000ffff247224 */ /* 0x000fe200078e000e */
[----:B------:R-:W-:Y:S06]  /*2cf80*/  BRA `(.L_x_2022) ;  /* 0xfffffdd400347947 */ /* 0x000fec000383ffff */
.L_x_1663:
        /* <DEDUP_REMOVED lines=8> */
.L_x_2024:
[----:B------:R-:W-:Y:S05]  /*2d010*/  BSYNC B1 ;  /* 0x0000000000017941 */ /* 0x000fea0003800000 */
.L_x_2023:
[----:B------:R-:W-:Y:S02]  /*2d020*/  IMAD.MOV.U32 R13, RZ, RZ, R34 ;  /* 0x000000ffff0d7224 */ /* 0x000fe400078e0022 */
[----:B------:R-:W-:Y:S02]  /*2d030*/  IMAD.MOV.U32 R12, RZ, RZ, 0x1 ;  /* 0x00000001ff0c7424 */ /* 0x000fe400078e00ff */
[----:B------:R-:W-:Y:S02]  /*2d040*/  IMAD.MOV.U32 R11, RZ, RZ, 0x1c1f ;  /* 0x00001c1fff0b7424 */ /* 0x000fe400078e00ff */
[----:B------:R-:W-:Y:S02]  /*2d050*/  IMAD.MOV.U32 R15, RZ, RZ, -0x1 ;  /* 0xffffffffff0f7424 */ /* 0x000fe400078e00ff */
[----:B------:R-:W-:-:S07]  /*2d060*/  IMAD.MOV.U32 R35, RZ, RZ, R14 ;  /* 0x000000ffff237224 */ /* 0x000fce00078e000e */
[----:B------:R-:W-:Y:S05]  /*2d070*/  WARPSYNC.COLLECTIVE R15, `(.L_x_2025) ;  /* 0x000000000f087348 */ /* 0x000fea0003c00000 */
[----:B------:R0:W1:Y:S02]  /*2d080*/  SHFL.IDX P6, R14, R13, R12, R11 ;  /* 0x0000000c0d0e7389 */ /* 0x00006400000c000b */
[----:B01----:R-:W-:Y:S01]  /*2d090*/  ENDCOLLECTIVE ;  /* 0x000000000000791b */ /* 0x003fe20003800000 */
.L_x_2025:
[----:B------:R-:W-:Y:S01]  /*2d0a0*/  IMAD.MOV.U32 R34, RZ, RZ, R14 ;  /* 0x000000ffff227224 */ /* 0x000fe200078e000e */
[----:B------:R-:W-:Y:S06]  /*2d0b0*/  BRA `(.L_x_2026) ;  /* 0xfffffdd400907947 */ /* 0x000fec000383ffff */
.L_x_1667:
[----:B------:R0:W0:Y:S02]  /*2d0c0*/  SYNCS.PHASECHK.TRANS64.TRYWAIT P2, [R86+URZ+0x308b0], R87 ;  /* 0x0308b057560075a7 */ /* 0x000024000804017f */
[----:B0-----:R-:W-:Y:S05]  /*2d0d0*/  @!P2 NANOSLEEP.SYNCS 0x989680 ;  /* 0x009896800000a95d */ /* 0x001fea0003900000 */
[----:B------:R-:W0:Y:S02]  /*2d0e0*/  @!P2 SYNCS.PHASECHK.TRANS64 P2, [R86+URZ+0x308b0], R87 ;  /* 0x0308b0575600a5a7 */ /* 0x000e24000804007f */
[----:B0-----:R-:W-:Y:S05]  /*2d0f0*/  @!P2 BRA `(.L_x_1667) ;  /* 0xfffffffc00f0a947 */ /* 0x001fea000383ffff */
[----:B------:R-:W-:Y:S05]  /*2d100*/  BRA `(.L_x_2027) ;  /* 0xfffffdd800687947 */ /* 0x000fea000383ffff */
.L_x_1695:
        /* <DEDUP_REMOVED lines=8> */
.L_x_2029:
[----:B------:R-:W-:Y:S05]  /*2d190*/  BSYNC B1 ;  /* 0x0000000000017941 */ /* 0x000fea0003800000 */
.L_x_2028:
        /* <DEDUP_REMOVED lines=8> */
.L_x_2030:
[----:B------:R-:W-:Y:S01]  /*2d220*/  MOV R13, R0 ;  /* 0x00000000000d7202 */ /* 0x000fe20000000f00 */
[----:B------:R-:W-:-:S07]  /*2d230*/  IMAD.MOV.U32 R6, RZ, RZ, R14 ;  /* 0x000000ffff067224 */ /* 0x000fce00078e000e */
[----:B------:R-:W-:Y:S05]  /*2d240*/  WARPSYNC.COLLECTIVE R15, `(.L_x_2031) ;  /* 0x000000000f087348 */ /* 0x000fea0003c00000 */
[----:B------:R0:W1:Y:S02]  /*2d250*/  SHFL.IDX P6, R14, R13, R12, R11 ;  /* 0x0000000c0d0e7389 */ /* 0x00006400000c000b */
[----:B01----:R-:W-:Y:S01]  /*2d260*/  ENDCOLLECTIVE ;  /* 0x000000000000791b */ /* 0x003fe20003800000 */
.L_x_2031:
[----:B------:R-:W-:Y:S02]  /*2d270*/  IMAD.MOV.U32 R13, RZ, RZ, R65 ;  /* 0x000000ffff0d7224 */ /* 0x000fe400078e0041 */
[----:B------:R-:W-:-:S07]  /*2d280*/  IMAD.MOV.U32 R9, RZ, RZ, R14 ;  /* 0x000000ffff097224 */ /* 0x000fce00078e000e */
[----:B------:R-:W-:Y:S05]  /*2d290*/  WARPSYNC.COLLECTIVE R15, `(.L_x_2032) ;  /* 0x000000000f087348 */ /* 0x000fea0003c00000 */
[----:B------:R0:W1:Y:S02]  /*2d2a0*/  SHFL.IDX P6, R14, R13, R12, R11 ;  /* 0x0000000c0d0e7389 */ /* 0x00006400000c000b */
[----:B01----:R-:W-:Y:S01]  /*2d2b0*/  ENDCOLLECTIVE ;  /* 0x000000000000791b */ /* 0x003fe20003800000 */
.L_x_2032:
[----:B------:R-:W-:Y:S01]  /*2d2c0*/  IMAD.MOV.U32 R8, RZ, RZ, R14 ;  /* 0x000000ffff087224 */ /* 0x000fe200078e000e */
[----:B------:R-:W-:Y:S06]  /*2d2d0*/  BRA `(.L_x_2033) ;  /* 0xfffffdf0004c7947 */ /* 0x000fec000383ffff */
.L_x_1698:
[----:B------:R-:W-:Y:S01]  /*2d2e0*/  BSSY B1, `(.L_x_2034) ;  /* 0x0000008000017945 */ /* 0x000fe20003800000 */
[----:B------:R-:W-:Y:S02]  /*2d2f0*/  IMAD.MOV.U32 R13, RZ, RZ, R62 ;  /* 0x000000ffff0d7224 */ /* 0x000fe400078e003e */
[----:B------:R-:W-:Y:S02]  /*2d300*/  IMAD.MOV.U32 R12, RZ, RZ, 0x1 ;  /* 0x00000001ff0c7424 */ /* 0x000fe400078e00ff */
[----:B------:R-:W-:Y:S02]  /*2d310*/  IMAD.MOV.U32 R11, RZ, RZ, 0x1c1f ;  /* 0x00001c1fff0b7424 */ /* 0x000fe400078e00ff */
[----:B------:R-:W-:-:S07]  /*2d320*/  IMAD.MOV.U32 R15, RZ, RZ, -0x1 ;  /* 0xffffffffff0f7424 */ /* 0x000fce00078e00ff */
[----:B0--34-:R-:W-:Y:S05]  /*2d330*/  WARPSYNC.COLLECTIVE R15, `(.L_x_2035) ;  /* 0x000000000f087348 */ /* 0x019fea0003c00000 */
[----:B------:R1:W2:Y:S02]  /*2d340*/  SHFL.IDX P6, R14, R13, R12, R11 ;  /* 0x0000000c0d0e7389 */ /* 0x0002a400000c000b */
[----:B01234-:R-:W-:Y:S01]  /*2d350*/  ENDCOLLECTIVE ;  /* 0x000000000000791b */ /* 0x01ffe20003800000 */
.L_x_2035:
[----:B------:R-:W-:Y:S05]  /*2d360*/  BSYNC B1 ;  /* 0x0000000000017941 */ /* 0x000fea0003800000 */
.L_x_2034:
[----:B------:R-:W-:Y:S01]  /*2d370*/  MOV R13, R63 ;  /* 0x0000003f000d7202 */ /* 0x000fe20000000f00 */
[----:B------:R-:W-:Y:S02]  /*2d380*/  IMAD.MOV.U32 R12, RZ, RZ, 0x1 ;  /* 0x00000001ff0c7424 */ /* 0x000fe400078e00ff */
[----:B------:R-:W-:Y:S02]  /*2d390*/  IMAD.MOV.U32 R11, RZ, RZ, 0x1c1f ;  /* 0x00001c1fff0b7424 */ /* 0x000fe400078e00ff */
[----:B------:R-:W-:Y:S02]  /*2d3a0*/  IMAD.MOV.U32 R15, RZ, RZ, -0x1 ;  /* 0xffffffffff0f7424 */ /* 0x000fe400078e00ff */
[----:B------:R-:W-:-:S07]  /*2d3b0*/  IMAD.MOV.U32 R62, RZ, RZ, R14 ;  /* 0x000000ffff3e7224 */ /* 0x000fce00078e000e */
[----:B------:R-:W-:Y:S05]  /*2d3c0*/  WARPSYNC.COLLECTIVE R15, `(.L_x_2036) ;  /* 0x000000000f087348 */ /* 0x000fea0003c00000 */
[----:B------:R0:W1:Y:S02]  /*2d3d0*/  SHFL.IDX P6, R14, R13, R12, R11 ;  /* 0x0000000c0d0e7389 */ /* 0x00006400000c000b */
[----:B01----:R-:W-:Y:S01]  /*2d3e0*/  ENDCOLLECTIVE ;  /* 0x000000000000791b */ /* 0x003fe20003800000 */
.L_x_2036:
[----:B------:R-:W-:Y:S02]  /*2d3f0*/  IMAD.MOV.U32 R13, RZ, RZ, R0 ;  /* 0x000000ffff0d7224 */ /* 0x000fe400078e0000 */
[----:B------:R-:W-:-:S07]  /*2d400*/  IMAD.MOV.U32 R63, RZ, RZ, R14 ;  /* 0x000000ffff3f7224 */ /* 0x000fce00078e000e */
[----:B------:R-:W-:Y:S05]  /*2d410*/  WARPSYNC.COLLECTIVE R15, `(.L_x_2037) ;  /* 0x000000000f087348 */ /* 0x000fea0003c00000 */
[----:B------:R0:W1:Y:S02]  /*2d420*/  SHFL.IDX P6, R14, R13, R12, R11 ;  /* 0x0000000c0d0e7389 */ /* 0x00006400000c000b */
[----:B01----:R-:W-:Y:S01]  /*2d430*/  ENDCOLLECTIVE ;  /* 0x000000000000791b */ /* 0x003fe20003800000 */
.L_x_2037:
[----:B------:R-:W-:Y:S02]  /*2d440*/  IMAD.MOV.U32 R13, RZ, RZ, R65 ;  /* 0x000000ffff0d7224 */ /* 0x000fe400078e0041 */
[----:B------:R-:W-:-:S07]  /*2d450*/  IMAD.MOV.U32 R0, RZ, RZ, R14 ;  /* 0x000000ffff007224 */ /* 0x000fce00078e000e */
[----:B------:R-:W-:Y:S05]  /*2d460*/  WARPSYNC.COLLECTIVE R15, `(.L_x_2038) ;  /* 0x000000000f087348 */ /* 0x000fea0003c00000 */
[----:B------:R0:W1:Y:S02]  /*2d470*/  SHFL.IDX P6, R14, R13, R12, R11 ;  /* 0x0000000c0d0e7389 */ /* 0x00006400000c000b */
[----:B01----:R-:W-:Y:S01]  /*2d480*/  ENDCOLLECTIVE ;  /* 0x000000000000791b */ /* 0x003fe20003800000 */
.L_x_2038:
[----:B------:R-:W-:Y:S01]  /*2d490*/  IMAD.MOV.U32 R65, RZ, RZ, R14 ;  /* 0x000000ffff417224 */ /* 0x000fe200078e000e */
[----:B------:R-:W-:Y:S06]  /*2d4a0*/  BRA `(.L_x_2039) ;  /* 0xfffffdf400f47947 */ /* 0x000fec000383ffff */
.L_x_1702:
[----:B0-----:R0:W1:Y:S02]  /*2d4b0*/  SYNCS.PHASECHK.TRANS64.TRYWAIT P0, [R17+URZ+0x30800], R4 ;  /* 0x03080004110075a7 */ /* 0x001064000800017f */
[----:B-1----:R-:W-:Y:S05]  /*2d4c0*/  @!P0 NANOSLEEP.SYNCS 0x989680 ;  /* 0x009896800000895d */ /* 0x002fea0003900000 */
[----:B------:R-:W1:Y:S02]  /*2d4d0*/  @!P0 SYNCS.PHASECHK.TRANS64 P0, [R17+URZ+0x30800], R4 ;  /* 0x03080004110085a7 */ /* 0x000e64000800007f */
[----:B-1----:R-:W-:Y:S05]  /*2d4e0*/  @!P0 BRA `(.L_x_1702) ;  /* 0xfffffffc00f08947 */ /* 0x002fea000383ffff */
[----:B------:R-:W-:Y:S05]  /*2d4f0*/  BRA `(.L_x_2040) ;  /* 0xfffffe0000387947 */ /* 0x000fea000383ffff */
.L_x_1726:
[----:B------:R-:W-:Y:S01]  /*2d500*/  BSSY B1, `(.L_x_2041) ;  /* 0x0000008000017945 */ /* 0x000fe20003800000 */
[----:B------:R-:W-:Y:S01]  /*2d510*/  MOV R13, R21 ;  /* 0x00000015000d7202 */ /* 0x000fe20000000f00 */
[----:B------:R-:W-:Y:S02]  /*2d520*/  IMAD.MOV.U32 R12, RZ, RZ, RZ ;  /* 0x000000ffff0c7224 */ /* 0x000fe400078e00ff */
[----:B------:R-:W-:Y:S02]  /*2d530*/  IMAD.MOV.U32 R11, RZ, RZ, 0x1c1f ;  /* 0x00001c1fff0b7424 */ /* 0x000fe400078e00ff */
[----:B------:R-:W-:-:S07]  /*2d540*/  IMAD.MOV.U32 R15, RZ, RZ, -0x1 ;  /* 0xffffffffff0f7424 */ /* 0x000fce00078e00ff */
[----:B------:R-:W-:Y:S05]  /*2d550*/  WARPSYNC.COLLECTIVE R15, `(.L_x_2042) ;  /* 0x000000000f087348 */ /* 0x000fea0003c00000 */
[----:B------:R0:W1:Y:S02]  /*2d560*/  SHFL.IDX P6, R14, R13, R12, R11 ;  /* 0x0000000c0d0e7389 */ /* 0x00006400000c000b */
[----:B01----:R-:W-:Y:S01]  /*2d570*/  ENDCOLLECTIVE ;  /* 0x000000000000791b */ /* 0x003fe20003800000 */
.L_x_2042:
[----:B------:R-:W-:Y:S05]  /*2d580*/  BSYNC B1 ;  /* 0x0000000000017941 */ /* 0x000fea0003800000 */
.L_x_2041:
        /* <DEDUP_REMOVED lines=8> */
.L_x_2043:
[----:B------:R-:W-:Y:S01]  /*2d610*/  IMAD.MOV.U32 R13, RZ, RZ, R61 ;  /* 0x000000ffff0d7224 */ /* 0x000fe200078e003d */
[----:B------:R-:W-:-:S07]  /*2d620*/  MOV R4, R14 ;  /* 0x0000000e00047202 */ /* 0x000fce0000000f00 */
[----:B------:R-:W-:Y:S05]  /*2d630*/  WARPSYNC.COLLECTIVE R15, `(.L_x_2044) ;  /* 0x000000000f087348 */ /* 0x000fea0003c00000 */
[----:B------:R0:W1:Y:S02]  /*2d640*/  SHFL.IDX P6, R14, R13, R12, R11 ;  /* 0x0000000c0d0e7389 */ /* 0x00006400000c000b */
[----:B01----:R-:W-:Y:S01]  /*2d650*/  ENDCOLLECTIVE ;  /* 0x000000000000791b */ /* 0x003fe20003800000 */
.L_x_2044:
[----:B------:R-:W-:Y:S02]  /*2d660*/  IMAD.MOV.U32 R13, RZ, RZ, R3 ;  /* 0x000000ffff0d7224 */ /* 0x000fe400078e0003 */
[----:B------:R-:W-:-:S07]  /*2d670*/  IMAD.MOV.U32 R7, RZ, RZ, R14 ;  /* 0x000000ffff077224 */ /* 0x000fce00078e000e */
[----:B------:R-:W-:Y:S05]  /*2d680*/  WARPSYNC.COLLECTIVE R15, `(.L_x_2045) ;  /* 0x000000000f087348 */ /* 0x000fea0003c00000 */
[----:B------:R0:W1:Y:S02]  /*2d690*/  SHFL.IDX P6, R14, R13, R12, R11 ;  /* 0x0000000c0d0e7389 */ /* 0x00006400000c000b */
[----:B01----:R-:W-:Y:S01]  /*2d6a0*/  ENDCOLLECTIVE ;  /* 0x000000000000791b */ /* 0x003fe20003800000 */
.L_x_2045:
[----:B------:R-:W-:Y:S01]  /*2d6b0*/  IMAD.MOV.U32 R8, RZ, RZ, R14 ;  /* 0x000000ffff087224 */ /* 0x000fe200078e000e */
[----:B------:R-:W-:Y:S06]  /*2d6c0*/  BRA `(.L_x_2046) ;  /* 0xfffffe2400147947 */ /* 0x000fec000383ffff */
.L_x_1729:
[----:B------:R-:W-:Y:S01]  /*2d6d0*/  BSSY B1, `(.L_x_2047) ;  /* 0x0000008000017945 */ /* 0x000fe20003800000 */
[----:B------:R-:W-:Y:S02]  /*2d6e0*/  IMAD.MOV.U32 R13, RZ, RZ, R21 ;  /* 0x000000ffff0d7224 */ /* 0x000fe400078e0015 */
[----:B------:R-:W-:Y:S02]  /*2d6f0*/  IMAD.MOV.U32 R12, RZ, RZ, 0x1 ;  /* 0x00000001ff0c7424 */ /* 0x000fe400078e00ff */
[----:B------:R-:W-:Y:S02]  /*2d700*/  IMAD.MOV.U32 R11, RZ, RZ, 0x1c1f ;  /* 0x00001c1fff0b7424 */ /* 0x000fe400078e00ff */
[----:B------:R-:W-:-:S07]  /*2d710*/  IMAD.MOV.U32 R15, RZ, RZ, -0x1 ;  /* 0xffffffffff0f7424 */ /* 0x000fce00078e00ff */
[----:B0---4-:R-:W-:Y:S05]  /*2d720*/  WARPSYNC.COLLECTIVE R15, `(.L_x_2048) ;  /* 0x000000000f087348 */ /* 0x011fea0003c00000 */
[----:B------:R1:W2:Y:S02]  /*2d730*/  SHFL.IDX P6, R14, R13, R12, R11 ;  /* 0x0000000c0d0e7389 */ /* 0x0002a400000c000b */
[----:B012-4-:R-:W-:Y:S01]  /*2d740*/  ENDCOLLECTIVE ;  /* 0x000000000000791b */ /* 0x017fe20003800000 */
.L_x_2048:
[----:B------:R-:W-:Y:S05]  /*2d750*/  BSYNC B1 ;  /* 0x0000000000017941 */ /* 0x000fea0003800000 */
.L_x_2047:
        /* <DEDUP_REMOVED lines=8> */
.L_x_2049:
[----:B------:R-:W-:Y:S02]  /*2d7e0*/  IMAD.MOV.U32 R13, RZ, RZ, R61 ;  /* 0x000000ffff0d7224 */ /* 0x000fe400078e003d */
[----:B------:R-:W-:-:S07]  /*2d7f0*/  IMAD.MOV.U32 R20, RZ, RZ, R14 ;  /* 0x000000ffff147224 */ /* 0x000fce00078e000e */
[----:B------:R-:W-:Y:S05]  /*2d800*/  WARPSYNC.COLLECTIVE R15, `(.L_x_2050) ;  /* 0x000000000f087348 */ /* 0x000fea0003c00000 */
[----:B------:R0:W1:Y:S02]  /*2d810*/  SHFL.IDX P6, R14, R13, R12, R11 ;  /* 0x0000000c0d0e7389 */ /* 0x00006400000c000b */
[----:B01----:R-:W-:Y:S01]  /*2d820*/  ENDCOLLECTIVE ;  /* 0x000000000000791b */ /* 0x003fe20003800000 */
.L_x_2050:
[----:B------:R-:W-:Y:S02]  /*2d830*/  IMAD.MOV.U32 R13, RZ, RZ, R3 ;  /* 0x000000ffff0d7224 */ /* 0x000fe400078e0003 */
[----:B------:R-:W-:-:S07]  /*2d840*/  IMAD.MOV.U32 R61, RZ, RZ, R14 ;  /* 0x000000ffff3d7224 */ /* 0x000fce00078e000e */
[----:B------:R-:W-:Y:S05]  /*2d850*/  WARPSYNC.COLLECTIVE R15, `(.L_x_2051) ;  /* 0x000000000f087348 */ /* 0x000fea0003c00000 */
[----:B------:R0:W1:Y:S02]  /*2d860*/  SHFL.IDX P6, R14, R13, R12, R11 ;  /* 0x0000000c0d0e7389 */ /* 0x00006400000c000b */
[----:B01----:R-:W-:Y:S01]  /*2d870*/  ENDCOLLECTIVE ;  /* 0x000000000000791b */ /* 0x003fe20003800000 */
.L_x_2051:
[----:B------:R-:W-:Y:S01]  /*2d880*/  MOV R62, R14 ;  /* 0x0000000e003e7202 */ /* 0x000fe20000000f00 */
[----:B------:R-:W-:Y:S06]  /*2d890*/  BRA `(.L_x_2052) ;  /* 0xfffffe2800347947 */ /* 0x000fec000383ffff */
.L_x_1733:
[----:B0-----:R0:W1:Y:S02]  /*2d8a0*/  SYNCS.PHASECHK.TRANS64.TRYWAIT P0, [R17+URZ+0x30800], R60 ;  /* 0x0308003c110075a7 */ /* 0x001064000800017f */
[----:B-1----:R-:W-:Y:S05]  /*2d8b0*/  @!P0 NANOSLEEP.SYNCS 0x989680 ;  /* 0x009896800000895d */ /* 0x002fea0003900000 */
[----:B------:R-:W1:Y:S02]  /*2d8c0*/  @!P0 SYNCS.PHASECHK.TRANS64 P0, [R17+URZ+0x30800], R60 ;  /* 0x0308003c110085a7 */ /* 0x000e64000800007f */
[----:B-1----:R-:W-:Y:S05]  /*2d8d0*/  @!P0 BRA `(.L_x_1733) ;  /* 0xfffffffc00f08947 */ /* 0x002fea000383ffff */
[----:B------:R-:W-:Y:S05]  /*2d8e0*/  BRA `(.L_x_2053) ;  /* 0xfffffe2c00bc7947 */ /* 0x000fea000383ffff */
.L_x_1747:
[----:B-1----:R1:W2:Y:S02]  /*2d8f0*/  SYNCS.PHASECHK.TRANS64.TRYWAIT P1, [R3+URZ+0x30830], R0 ;  /* 0x03083000030075a7 */ /* 0x0022a4000802017f */
[----:B--2---:R-:W-:Y:S05]  /*2d900*/  @!P1 NANOSLEEP.SYNCS 0x989680 ;  /* 0x009896800000995d */ /* 0x004fea0003900000 */
[----:B------:R-:W2:Y:S02]  /*2d910*/  @!P1 SYNCS.PHASECHK.TRANS64 P1, [R3+URZ+0x30830], R0 ;  /* 0x03083000030095a7 */ /* 0x000ea4000802007f */
[----:B--2---:R-:W-:Y:S05]  /*2d920*/  @!P1 BRA `(.L_x_1747) ;  /* 0xfffffffc00f09947 */ /* 0x004fea000383ffff */
[----:B------:R-:W-:Y:S05]  /*2d930*/  BRA `(.L_x_1746) ;  /* 0xfffffe5800287947 */ /* 0x000fea000383ffff */
.L_x_1768:
[----:B-1----:R1:W2:Y:S02]  /*2d940*/  SYNCS.PHASECHK.TRANS64.TRYWAIT P1, [R0+URZ+0x30830], R9 ;  /* 0x03083009000075a7 */ /* 0x0022a4000802017f */
[----:B--2---:R-:W-:Y:S05]  /*2d950*/  @!P1 NANOSLEEP.SYNCS 0x989680 ;  /* 0x009896800000995d */ /* 0x004fea0003900000 */
[----:B------:R-:W2:Y:S02]  /*2d960*/  @!P1 SYNCS.PHASECHK.TRANS64 P1, [R0+URZ+0x30830], R9 ;  /* 0x03083009000095a7 */ /* 0x000ea4000802007f */
[----:B--2---:R-:W-:Y:S05]  /*2d970*/  @!P1 BRA `(.L_x_1768) ;  /* 0xfffffffc00f09947 */ /* 0x004fea000383ffff */
[----:B------:R-:W-:Y:S05]  /*2d980*/  BRA `(.L_x_1767) ;  /* 0xfffffe88001c7947 */ /* 0x000fea000383ffff */
.L_x_1773:
[----:B-1----:R1:W2:Y:S02]  /*2d990*/  SYNCS.PHASECHK.TRANS64.TRYWAIT P1, [R20+URZ+0x30850], R2 ;  /* 0x03085002140075a7 */ /* 0x0022a4000802017f */
[----:B--2---:R-:W-:Y:S05]  /*2d9a0*/  @!P1 NANOSLEEP.SYNCS 0x989680 ;  /* 0x009896800000995d */ /* 0x004fea0003900000 */
[----:B------:R-:W2:Y:S02]  /*2d9b0*/  @!P1 SYNCS.PHASECHK.TRANS64 P1, [R20+URZ+0x30850], R2 ;  /* 0x03085002140095a7 */ /* 0x000ea4000802007f */
[----:B--2---:R-:W-:Y:S05]  /*2d9c0*/  @!P1 BRA `(.L_x_1773) ;  /* 0xfffffffc00f09947 */ /* 0x004fea000383ffff */
[----:B------:R-:W-:Y:S05]  /*2d9d0*/  BRA `(.L_x_1772) ;  /* 0xfffffe9400d47947 */ /* 0x000fea000383ffff */
.L_x_1795:
[----:B-1----:R1:W2:Y:S02]  /*2d9e0*/  SYNCS.PHASECHK.TRANS64.TRYWAIT P1, [R0+URZ+0x30830], R3 ;  /* 0x03083003000075a7 */ /* 0x0022a4000802017f */
[----:B--2---:R-:W-:Y:S05]  /*2d9f0*/  @!P1 NANOSLEEP.SYNCS 0x989680 ;  /* 0x009896800000995d */ /* 0x004fea0003900000 */
[----:B------:R-:W2:Y:S02]  /*2da00*/  @!P1 SYNCS.PHASECHK.TRANS64 P1, [R0+URZ+0x30830], R3 ;  /* 0x03083003000095a7 */ /* 0x000ea4000802007f */
[----:B--2---:R-:W-:Y:S05]  /*2da10*/  @!P1 BRA `(.L_x_1795) ;  /* 0xfffffffc00f09947 */ /* 0x004fea000383ffff */
[----:B------:R-:W-:Y:S05]  /*2da20*/  BRA `(.L_x_1794) ;  /* 0xfffffec0008c7947 */ /* 0x000fea000383ffff */
.L_x_1800:
[----:B-1----:R1:W2:Y:S02]  /*2da30*/  SYNCS.PHASECHK.TRANS64.TRYWAIT P1, [R11+URZ+0x30850], R2 ;  /* 0x030850020b0075a7 */ /* 0x0022a4000802017f */
[----:B--2---:R-:W-:Y:S05]  /*2da40*/  @!P1 NANOSLEEP.SYNCS 0x989680 ;  /* 0x009896800000995d */ /* 0x004fea0003900000 */
[----:B------:R-:W2:Y:S02]  /*2da50*/  @!P1 SYNCS.PHASECHK.TRANS64 P1, [R11+URZ+0x30850], R2 ;  /* 0x030850020b0095a7 */ /* 0x000ea4000802007f */
[----:B--2---:R-:W-:Y:S05]  /*2da60*/  @!P1 BRA `(.L_x_1800) ;  /* 0xfffffffc00f09947 */ /* 0x004fea000383ffff */
[----:B------:R-:W-:Y:S05]  /*2da70*/  BRA `(.L_x_1799) ;  /* 0xfffffed000447947 */ /* 0x000fea000383ffff */
.L_x_1810:
[----:B-1----:R1:W2:Y:S02]  /*2da80*/  SYNCS.PHASECHK.TRANS64.TRYWAIT P1, [R0+URZ+0x30830], R3 ;  /* 0x03083003000075a7 */ /* 0x0022a4000802017f */
[----:B--2---:R-:W-:Y:S05]  /*2da90*/  @!P1 NANOSLEEP.SYNCS 0x989680 ;  /* 0x009896800000995d */ /* 0x004fea0003900000 */
[----:B------:R-:W2:Y:S02]  /*2daa0*/  @!P1 SYNCS.PHASECHK.TRANS64 P1, [R0+URZ+0x30830], R3 ;  /* 0x03083003000095a7 */ /* 0x000ea4000802007f */
[----:B--2---:R-:W-:Y:S05]  /*2dab0*/  @!P1 BRA `(.L_x_1810) ;  /* 0xfffffffc00f09947 */ /* 0x004fea000383ffff */
[----:B------:R-:W-:Y:S05]  /*2dac0*/  BRA `(.L_x_1809) ;  /* 0xfffffee4004c7947 */ /* 0x000fea000383ffff */
.L_x_1815:
[----:B-1----:R1:W2:Y:S02]  /*2dad0*/  SYNCS.PHASECHK.TRANS64.TRYWAIT P1, [R11+URZ+0x30850], R2 ;  /* 0x030850020b0075a7 */ /* 0x0022a4000802017f */
[----:B--2---:R-:W-:Y:S05]  /*2dae0*/  @!P1 NANOSLEEP.SYNCS 0x989680 ;  /* 0x009896800000995d */ /* 0x004fea0003900000 */
[----:B------:R-:W2:Y:S02]  /*2daf0*/  @!P1 SYNCS.PHASECHK.TRANS64 P1, [R11+URZ+0x30850], R2 ;  /* 0x030850020b0095a7 */ /* 0x000ea4000802007f */
[----:B--2---:R-:W-:Y:S05]  /*2db00*/  @!P1 BRA `(.L_x_1815) ;  /* 0xfffffffc00f09947 */ /* 0x004fea000383ffff */
[----:B------:R-:W-:Y:S05]  /*2db10*/  BRA `(.L_x_1814) ;  /* 0xfffffef400047947 */ /* 0x000fea000383ffff */
.L_x_1831:
[----:B-1----:R1:W2:Y:S02]  /*2db20*/  SYNCS.PHASECHK.TRANS64.TRYWAIT P1, [R6+URZ+0x30850], R5 ;  /* 0x03085005060075a7 */ /* 0x0022a4000802017f */
[----:B--2---:R-:W-:Y:S05]  /*2db30*/  @!P1 NANOSLEEP.SYNCS 0x989680 ;  /* 0x009896800000995d */ /* 0x004fea0003900000 */
[----:B------:R-:W2:Y:S02]  /*2db40*/  @!P1 SYNCS.PHASECHK.TRANS64 P1, [R6+URZ+0x30850], R5 ;  /* 0x03085005060095a7 */ /* 0x000ea4000802007f */
[----:B--2---:R-:W-:Y:S05]  /*2db50*/  @!P1 BRA `(.L_x_1831) ;  /* 0xfffffffc00f09947 */ /* 0x004fea000383ffff */
[----:B------:R-:W-:Y:S05]  /*2db60*/  BRA `(.L_x_1830) ;  /* 0xffffff2000587947 */ /* 0x000fea000383ffff */
.L_x_1881:
[----:B0-----:R-:W0:Y:S01]  /*2db70*/  S2R R12, SR_TID.X ;  /* 0x00000000000c7919 */ /* 0x001e220000002100 */
[----:B------:R-:W-:Y:S01]  /*2db80*/  BSSY B1, `(.L_x_2054) ;  /* 0x000000a000017945 */ /* 0x000fe20003800000 */
[----:B------:R-:W-:Y:S02]  /*2db90*/  IMAD.MOV.U32 R11, RZ, RZ, 0x1f ;  /* 0x0000001fff0b7424 */ /* 0x000fe400078e00ff */
[----:B------:R-:W-:Y:S01]  /*2dba0*/  IMAD.MOV.U32 R15, RZ, RZ, -0x1 ;  /* 0xffffffffff0f7424 */ /* 0x000fe200078e00ff */
[----:B0-----:R-:W-:-:S04]  /*2dbb0*/  SHF.R.U32.HI R12, RZ, 0x5, R12 ;  /* 0x00000005ff0c7819 */ /* 0x001fc8000001160c */
[----:B------:R-:W-:-:S05]  /*2dbc0*/  LOP3.LUT R12, R12, 0x3, RZ, 0xc0, !PT ;  /* 0x000000030c0c7812 */ /* 0x000fca00078ec0ff */
[----:B------:R-:W-:Y:S02]  /*2dbd0*/  IMAD.MOV.U32 R13, RZ, RZ, R12 ;  /* 0x000000ffff0d7224 */ /* 0x000fe400078e000c */
[----:B------:R-:W-:-:S07]  /*2dbe0*/  IMAD.MOV.U32 R12, RZ, RZ, RZ ;  /* 0x000000ffff0c7224 */ /* 0x000fce00078e00ff */
[----:B------:R-:W-:Y:S05]  /*2dbf0*/  WARPSYNC.COLLECTIVE R15, `(.L_x_2055) ;  /* 0x000000000f087348 */ /* 0x000fea0003c00000 */
[----:B------:R0:W1:Y:S02]  /*2dc00*/  SHFL.IDX P6, R14, R13, R12, R11 ;  /* 0x0000000c0d0e7389 */ /* 0x00006400000c000b */
[----:B01----:R-:W-:Y:S01]  /*2dc10*/  ENDCOLLECTIVE ;  /* 0x000000000000791b */ /* 0x003fe20003800000 */
.L_x_2055:
[----:B------:R-:W-:Y:S05]  /*2dc20*/  BSYNC B1 ;  /* 0x0000000000017941 */ /* 0x000fea0003800000 */
.L_x_2054:
[----:B------:R-:W-:Y:S05]  /*2dc30*/  BRA `(.L_x_2056) ;  /* 0xffffff8400fc7947 */ /* 0x000fea000383ffff */
.L_x_1883:
[----:B------:R-:W-:Y:S01]  /*2dc40*/  BSSY B1, `(.L_x_2057) ;  /* 0x0000006000017945 */ /* 0x000fe20003800000 */
[----:B------:R-:W-:-:S07]  /*2dc50*/  IMAD.MOV.U32 R15, RZ, RZ, -0x1 ;  /* 0xffffffffff0f7424 */ /* 0x000fce00078e00ff */
[----:B01----:R-:W-:Y:S05]  /*2dc60*/  WARPSYNC.COLLECTIVE R15, `(.L_x_2058) ;  /* 0x000000000f0c7348 */ /* 0x003fea0003c00000 */
[----:B------:R-:W-:Y:S02]  /*2dc70*/  ELECT P6, UR62, PT ;  /* 0x00000000003e782f */ /* 0x000fe400038c0000 */
[----:B------:R-:W-:Y:S01]  /*2dc80*/  MOV R14, UR62 ;  /* 0x0000003e000e7c02 */ /* 0x000fe20008000f00 */
[----:B01----:R-:W-:Y:S10]  /*2dc90*/  ENDCOLLECTIVE ;  /* 0x000000000000791b */ /* 0x003ff40003800000 */
.L_x_2058:
[----:B------:R-:W-:Y:S05]  /*2dca0*/  BSYNC B1 ;  /* 0x0000000000017941 */ /* 0x000fea0003800000 */
.L_x_2057:
[----:B------:R-:W-:Y:S05]  /*2dcb0*/  BRA `(.L_x_1882) ;  /* 0xffffff8400f47947 */ /* 0x000fea000383ffff */
.L_x_1885:
[----:B-1----:R1:W2:Y:S02]  /*2dcc0*/  SYNCS.PHASECHK.TRANS64.TRYWAIT P0, [R17+URZ+0x30820], R8 ;  /* 0x03082008110075a7 */ /* 0x0022a4000800017f */
[----:B--2---:R-:W-:Y:S05]  /*2dcd0*/  @!P0 NANOSLEEP.SYNCS 0x989680 ;  /* 0x009896800000895d */ /* 0x004fea0003900000 */
[----:B------:R-:W2:Y:S02]  /*2dce0*/  @!P0 SYNCS.PHASECHK.TRANS64 P0, [R17+URZ+0x30820], R8 ;  /* 0x03082008110085a7 */ /* 0x000ea4000800007f */
[----:B--2---:R-:W-:Y:S05]  /*2dcf0*/  @!P0 BRA `(.L_x_1885) ;  /* 0xfffffffc00f08947 */ /* 0x004fea000383ffff */
[----:B------:R-:W-:Y:S05]  /*2dd00*/  BRA `(.L_x_2059) ;  /* 0xffffff8800047947 */ /* 0x000fea000383ffff */
.L_x_1889:
[----:B0-----:R0:W2:Y:S02]  /*2dd10*/  SYNCS.PHASECHK.TRANS64.TRYWAIT P0, [R12+URZ+0x308a0], R11 ;  /* 0x0308a00b0c0075a7 */ /* 0x0010a4000800017f */
[----:B--2---:R-:W-:Y:S05]  /*2dd20*/  @!P0 NANOSLEEP.SYNCS 0x989680 ;  /* 0x009896800000895d */ /* 0x004fea0003900000 */
[----:B------:R-:W2:Y:S02]  /*2dd30*/  @!P0 SYNCS.PHASECHK.TRANS64 P0, [R12+URZ+0x308a0], R11 ;  /* 0x0308a00b0c0085a7 */ /* 0x000ea4000800007f */
[----:B--2---:R-:W-:Y:S05]  /*2dd40*/  @!P0 BRA `(.L_x_1889) ;  /* 0xfffffffc00f08947 */ /* 0x004fea000383ffff */
[----:B------:R-:W-:Y:S05]  /*2dd50*/  BRA `(.L_x_2060) ;  /* 0xffffff88001c7947 */ /* 0x000fea000383ffff */
.L_x_1896:
[----:B-1----:R1:W2:Y:S02]  /*2dd60*/  SYNCS.PHASECHK.TRANS64.TRYWAIT P0, [R12+URZ+0x308c0], R11 ;  /* 0x0308c00b0c0075a7 */ /* 0x0022a4000800017f */
[----:B--2---:R-:W-:Y:S05]  /*2dd70*/  @!P0 NANOSLEEP.SYNCS 0x989680 ;  /* 0x009896800000895d */ /* 0x004fea0003900000 */
[----:B------:R-:W2:Y:S02]  /*2dd80*/  @!P0 SYNCS.PHASECHK.TRANS64 P0, [R12+URZ+0x308c0], R11 ;  /* 0x0308c00b0c0085a7 */ /* 0x000ea4000800007f */
[----:B--2---:R-:W-:Y:S05]  /*2dd90*/  @!P0 BRA `(.L_x_1896) ;  /* 0xfffffffc00f08947 */ /* 0x004fea000383ffff */
[----:B------:R-:W-:Y:S05]  /*2dda0*/  BRA `(.L_x_2061) ;  /* 0xffffff8c00187947 */ /* 0x000fea000383ffff */
.L_x_1905:
[----:B-1----:R1:W2:Y:S02]  /*2ddb0*/  SYNCS.PHASECHK.TRANS64.TRYWAIT P1, [R7+URZ+0x308a0], R3 ;  /* 0x0308a003070075a7 */ /* 0x0022a4000802017f */
[----:B--2---:R-:W-:Y:S05]  /*2ddc0*/  @!P1 NANOSLEEP.SYNCS 0x989680 ;  /* 0x009896800000995d */ /* 0x004fea0003900000 */
[----:B------:R-:W2:Y:S02]  /*2ddd0*/  @!P1 SYNCS.PHASECHK.TRANS64 P1, [R7+URZ+0x308a0], R3 ;  /* 0x0308a003070095a7 */ /* 0x000ea4000802007f */
[----:B--2---:R-:W-:Y:S05]  /*2dde0*/  @!P1 BRA `(.L_x_1905) ;  /* 0xfffffffc00f09947 */ /* 0x004fea000383ffff */
[----:B------:R-:W-:Y:S05]  /*2ddf0*/  BRA `(.L_x_2062) ;  /* 0xffffff90004c7947 */ /* 0x000fea000383ffff */
.L_x_1912:
[----:B0-----:R0:W2:Y:S02]  /*2de00*/  SYNCS.PHASECHK.TRANS64.TRYWAIT P1, [R7+URZ+0x308c0], R3 ;  /* 0x0308c003070075a7 */ /* 0x0010a4000802017f */
[----:B--2---:R-:W-:Y:S05]  /*2de10*/  @!P1 NANOSLEEP.SYNCS 0x989680 ;  /* 0x009896800000995d */ /* 0x004fea0003900000 */
[----:B------:R-:W2:Y:S02]  /*2de20*/  @!P1 SYNCS.PHASECHK.TRANS64 P1, [R7+URZ+0x308c0], R3 ;  /* 0x0308c003070095a7 */ /* 0x000ea4000802007f */
[----:B--2---:R-:W-:Y:S05]  /*2de30*/  @!P1 BRA `(.L_x_1912) ;  /* 0xfffffffc00f09947 */ /* 0x004fea000383ffff */
[----:B------:R-:W-:Y:S05]  /*2de40*/  BRA `(.L_x_2063) ;  /* 0xffffff9400447947 */ /* 0x000fea000383ffff */
.L_x_1937:
[----:B------:R-:W0:Y:S01]  /*2de50*/  S2R R8, SR_TID.X ;  /* 0x0000000000087919 */ /* 0x000e220000002100 */
[----:B------:R-:W-:Y:S01]  /*2de60*/  BSSY B0, `(.L_x_2064) ;  /* 0x000000a000007945 */ /* 0x000fe20003800000 */
[----:B------:R-:W-:Y:S01]  /*2de70*/  IMAD.MOV.U32 R12, RZ, RZ, RZ ;  /* 0x000000ffff0c7224 */ /* 0x000fe200078e00ff */
[----:B------:R-:W-:Y:S01]  /*2de80*/  MOV R15, 0xffffffff ;  /* 0xffffffff000f7802 */ /* 0x000fe20000000f00 */
[----:B------:R-:W-:Y:S01]  /*2de90*/  IMAD.MOV.U32 R11, RZ, RZ, 0x1f ;  /* 0x0000001fff0b7424 */ /* 0x000fe200078e00ff */
[----:B0-----:R-:W-:-:S04]  /*2dea0*/  SHF.R.U32.HI R8, RZ, 0x5, R8 ;  /* 0x00000005ff087819 */ /* 0x001fc80000011608 */
[----:B------:R-:W-:-:S05]  /*2deb0*/  LOP3.LUT R8, R8, 0x3, RZ, 0xc0, !PT ;  /* 0x0000000308087812 */ /* 0x000fca00078ec0ff */
[----:B------:R-:W-:-:S07]  /*2dec0*/  IMAD.MOV.U32 R13, RZ, RZ, R8 ;  /* 0x000000ffff0d7224 */ /* 0x000fce00078e0008 */
[----:B-----5:R-:W-:Y:S05]  /*2ded0*/  WARPSYNC.COLLECTIVE R15, `(.L_x_2065) ;  /* 0x000000000f087348 */ /* 0x020fea0003c00000 */
[----:B------:R0:W1:Y:S02]  /*2dee0*/  SHFL.IDX P6, R14, R13, R12, R11 ;  /* 0x0000000c0d0e7389 */ /* 0x00006400000c000b */
[----:B01---5:R-:W-:Y:S01]  /*2def0*/  ENDCOLLECTIVE ;  /* 0x000000000000791b */ /* 0x023fe20003800000 */
.L_x_2065:
[----:B------:R-:W-:Y:S05]  /*2df00*/  BSYNC B0 ;  /* 0x0000000000007941 */ /* 0x000fea0003800000 */
.L_x_2064:
[----:B------:R-:W-:Y:S05]  /*2df10*/  BRA `(.L_x_2066) ;  /* 0xffffffa400f87947 */ /* 0x000fea000383ffff */
.L_x_1940:
[----:B0-----:R0:W1:Y:S02]  /*2df20*/  SYNCS.PHASECHK.TRANS64.TRYWAIT P0, [R7+URZ+0x30840], R2 ;  /* 0x03084002070075a7 */ /* 0x001064000800017f */
[----:B-1----:R-:W-:Y:S05]  /*2df30*/  @!P0 NANOSLEEP.SYNCS 0x989680 ;  /* 0x009896800000895d */ /* 0x002fea0003900000 */
[----:B------:R-:W1:Y:S02]  /*2df40*/  @!P0 SYNCS.PHASECHK.TRANS64 P0, [R7+URZ+0x30840], R2 ;  /* 0x03084002070085a7 */ /* 0x000e64000800007f */
[----:B-1----:R-:W-:Y:S05]  /*2df50*/  @!P0 BRA `(.L_x_1940) ;  /* 0xfffffffc00f08947 */ /* 0x002fea000383ffff */
[----:B------:R-:W-:Y:S05]  /*2df60*/  BRA `(.L_x_2067) ;  /* 0xffffffa800487947 */ /* 0x000fea000383ffff */
.L_x_1941:
        /* <DEDUP_REMOVED lines=8> */
.L_x_2069:
[----:B------:R-:W-:Y:S05]  /*2dff0*/  BSYNC B0 ;  /* 0x0000000000007941 */ /* 0x000fea0003800000 */
.L_x_2068:
[----:B------:R-:W-:Y:S01]  /*2e000*/  IMAD.MOV.U32 R13, RZ, RZ, R4 ;  /* 0x000000ffff0d7224 */ /* 0x000fe200078e0004 */
[----:B------:R-:W-:Y:S01]  /*2e010*/  MOV R15, 0xffffffff ;  /* 0xffffffff000f7802 */ /* 0x000fe20000000f00 */
[----:B------:R-:W-:Y:S02]  /*2e020*/  IMAD.MOV.U32 R12, RZ, RZ, RZ ;  /* 0x000000ffff0c7224 */ /* 0x000fe400078e00ff */
[----:B------:R-:W-:Y:S02]  /*2e030*/  IMAD.MOV.U32 R11, RZ, RZ, 0x181f ;  /* 0x0000181fff0b7424 */ /* 0x000fe400078e00ff */
[----:B------:R-:W-:Y:S02]  /*2e040*/  IMAD.MOV.U32 R2, RZ, RZ, R14 ;  /* 0x000000ffff027224 */ /* 0x000fe400078e000e */
[----:B------:R-:W-:-:S07]  /*2e050*/  @P0 IMAD R8, R5, 0x2, R17 ;  /* 0x0000000205080824 */ /* 0x000fce00078e0211 */
[----:B------:R-:W-:Y:S05]  /*2e060*/  WARPSYNC.COLLECTIVE R15, `(.L_x_2070) ;  /* 0x000000000f087348 */ /* 0x000fea0003c00000 */
[----:B------:R0:W1:Y:S02]  /*2e070*/  SHFL.IDX P6, R14, R13, R12, R11 ;  /* 0x0000000c0d0e7389 */ /* 0x00006400000c000b */
[----:B01----:R-:W-:Y:S01]  /*2e080*/  ENDCOLLECTIVE ;  /* 0x000000000000791b */ /* 0x003fe20003800000 */
.L_x_2070:
[----:B------:R-:W-:Y:S02]  /*2e090*/  IMAD.MOV.U32 R13, RZ, RZ, R0 ;  /* 0x000000ffff0d7224 */ /* 0x000fe400078e0000 */
[----:B------:R-:W-:Y:S02]  /*2e0a0*/  IMAD.MOV.U32 R12, RZ, RZ, 0x1 ;  /* 0x00000001ff0c7424 */ /* 0x000fe400078e00ff */
[----:B------:R-:W-:-:S07]  /*2e0b0*/  IMAD.MOV.U32 R3, RZ, RZ, R14 ;  /* 0x000000ffff037224 */ /* 0x000fce00078e000e */
[----:B------:R-:W-:Y:S05]  /*2e0c0*/  WARPSYNC.COLLECTIVE R15, `(.L_x_2071) ;  /* 0x000000000f087348 */ /* 0x000fea0003c00000 */
[----:B------:R0:W1:Y:S02]  /*2e0d0*/  SHFL.IDX P6, R14, R13, R12, R11 ;  /* 0x0000000c0d0e7389 */ /* 0x00006400000c000b */
[----:B01----:R-:W-:Y:S01]  /*2e0e0*/  ENDCOLLECTIVE ;  /* 0x000000000000791b */ /* 0x003fe20003800000 */
.L_x_2071:
        /* <DEDUP_REMOVED lines=17> */
.L_x_2072:
[----:B------:R-:W-:Y:S02]  /*2e200*/  @P1 IMAD R8, R5, 0x2, R17 ;  /* 0x0000000205081824 */ /* 0x000fe400078e0211 */
[----:B------:R-:W-:Y:S02]  /*2e210*/  IMAD.MOV.U32 R13, RZ, RZ, R0 ;  /* 0x000000ffff0d7224 */ /* 0x000fe400078e0000 */
[----:B------:R-:W-:Y:S02]  /*2e220*/  IMAD.MOV.U32 R12, RZ, RZ, 0x2 ;  /* 0x00000002ff0c7424 */ /* 0x000fe400078e00ff */
[----:B------:R-:W-:-:S07]  /*2e230*/  IMAD.MOV.U32 R3, RZ, RZ, R14 ;  /* 0x000000ffff037224 */ /* 0x000fce00078e000e */
[----:B------:R-:W-:Y:S05]  /*2e240*/  WARPSYNC.COLLECTIVE R15, `(.L_x_2073) ;  /* 0x000000000f087348 */ /* 0x000fea0003c00000 */
[----:B------:R0:W1:Y:S02]  /*2e250*/  SHFL.IDX P6, R14, R13, R12, R11 ;  /* 0x0000000c0d0e7389 */ /* 0x00006400000c000b */
[----:B01----:R-:W-:Y:S01]  /*2e260*/  ENDCOLLECTIVE ;  /* 0x000000000000791b */ /* 0x003fe20003800000 */
.L_x_2073:
        /* <DEDUP_REMOVED lines=17> */
.L_x_2074:
[----:B------:R-:W-:Y:S01]  /*2e380*/  @P1 IMAD R8, R5, 0x2, R17 ;  /* 0x0000000205081824 */ /* 0x000fe200078e0211 */
[----:B------:R-:W-:Y:S01]  /*2e390*/  MOV R13, R0 ;  /* 0x00000000000d7202 */ /* 0x000fe20000000f00 */
[----:B------:R-:W-:Y:S02]  /*2e3a0*/  IMAD.MOV.U32 R12, RZ, RZ, 0x3 ;  /* 0x00000003ff0c7424 */ /* 0x000fe400078e00ff */
[----:B------:R-:W-:-:S07]  /*2e3b0*/  IMAD.MOV.U32 R3, RZ, RZ, R14 ;  /* 0x000000ffff037224 */ /* 0x000fce00078e000e */
[----:B------:R-:W-:Y:S05]  /*2e3c0*/  WARPSYNC.COLLECTIVE R15, `(.L_x_2075) ;  /* 0x000000000f087348 */ /* 0x000fea0003c00000 */
[----:B------:R0:W1:Y:S02]  /*2e3d0*/  SHFL.IDX P6, R14, R13, R12, R11 ;  /* 0x0000000c0d0e7389 */ /* 0x00006400000c000b */
[----:B01----:R-:W-:Y:S01]  /*2e3e0*/  ENDCOLLECTIVE ;  /* 0x000000000000791b */ /* 0x003fe20003800000 */
.L_x_2075:
        /* <DEDUP_REMOVED lines=17> */
.L_x_2076:
[----:B------:R-:W-:Y:S02]  /*2e500*/  @P1 IMAD R8, R5, 0x2, R17 ;  /* 0x0000000205081824 */ /* 0x000fe400078e0211 */
[----:B------:R-:W-:Y:S02]  /*2e510*/  IMAD.MOV.U32 R13, RZ, RZ, R0 ;  /* 0x000000ffff0d7224 */ /* 0x000fe400078e0000 */
[----:B------:R-:W-:Y:S02]  /*2e520*/  IMAD.MOV.U32 R12, RZ, RZ, 0x4 ;  /* 0x00000004ff0c7424 */ /* 0x000fe400078e00ff */
[----:B------:R-:W-:-:S07]  /*2e530*/  IMAD.MOV.U32 R3, RZ, RZ, R14 ;  /* 0x000000ffff037224 */ /* 0x000fce00078e000e */
[----:B------:R-:W-:Y:S05]  /*2e540*/  WARPSYNC.COLLECTIVE R15, `(.L_x_2077) ;  /* 0x000000000f087348 */ /* 0x000fea0003c00000 */
[----:B------:R0:W1:Y:S02]  /*2e550*/  SHFL.IDX P6, R14, R13, R12, R11 ;  /* 0x0000000c0d0e7389 */ /* 0x00006400000c000b */
[----:B01----:R-:W-:Y:S01]  /*2e560*/  ENDCOLLECTIVE ;  /* 0x000000000000791b */ /* 0x003fe20003800000 */
.L_x_2077:
        /* <DEDUP_REMOVED lines=17> */
.L_x_2078:
[----:B------:R-:W-:Y:S02]  /*2e680*/  @P1 IMAD R8, R5, 0x2, R17 ;  /* 0x0000000205081824 */ /* 0x000fe400078e0211 */
[----:B------:R-:W-:Y:S02]  /*2e690*/  IMAD.MOV.U32 R13, RZ, RZ, R0 ;  /* 0x000000ffff0d7224 */ /* 0x000fe400078e0000 */
[----:B------:R-:W-:Y:S02]  /*2e6a0*/  IMAD.MOV.U32 R12, RZ, RZ, 0x5 ;  /* 0x00000005ff0c7424 */ /* 0x000fe400078e00ff */
[----:B------:R-:W-:-:S07]  /*2e6b0*/  IMAD.MOV.U32 R3, RZ, RZ, R14 ;  /* 0x000000ffff037224 */ /* 0x000fce00078e000e */
[----:B------:R-:W-:Y:S05]  /*2e6c0*/  WARPSYNC.COLLECTIVE R15, `(.L_x_2079) ;  /* 0x000000000f087348 */ /* 0x000fea0003c00000 */
[----:B------:R0:W1:Y:S02]  /*2e6d0*/  SHFL.IDX P6, R14, R13, R12, R11 ;  /* 0x0000000c0d0e7389 */ /* 0x00006400000c000b */
[----:B01----:R-:W-:Y:S01]  /*2e6e0*/  ENDCOLLECTIVE ;  /* 0x000000000000791b */ /* 0x003fe20003800000 */
.L_x_2079:
        /* <DEDUP_REMOVED lines=10> */
.L_x_2080:
[----:B------:R-:W-:Y:S01]  /*2e790*/  @!PT LDS RZ, [RZ] ;  /* 0x00000000fffff984 */ /* 0x000fe20000000800 */
[----:B------:R-:W-:Y:S01]  /*2e7a0*/  @!PT LDS RZ, [RZ] ;  /* 0x00000000fffff984 */ /* 0x000fe20000000800 */
[----:B------:R-:W-:Y:S01]  /*2e7b0*/  @!PT LDS RZ, [RZ] ;  /* 0x00000000fffff984 */ /* 0x000fe20000000800 */
[----:B------:R-:W-:Y:S04]  /*2e7c0*/  @P1 LDGSTS.E.BYPASS.LTC128B.128 [R8+0x20400], desc[UR60][R2.64], !P4 ;  /* 0x2040000002081fae */ /* 0x000fe8000e101d7c */
[----:B------:R-:W-:Y:S04]  /*2e7d0*/  @P1 LDGSTS.E.BYPASS.LTC128B.128 [R8+0x23400], desc[UR60][R2.64+0x80], !P3 ;  /* 0x2340008002081fae */ /* 0x000fe8000d901d7c */
[----:B------:R0:W-:Y:S02]  /*2e7e0*/  @P1 LDGSTS.E.BYPASS.LTC128B.128 [R8+0x26400], desc[UR60][R2.64+0x100], !P2 ;  /* 0x2640010002081fae */ /* 0x0001e4000d101d7c */
[----:B0-----:R-:W-:Y:S01]  /*2e7f0*/  MOV R2, R14 ;  /* 0x0000000e00027202 */ /* 0x001fe20000000f00 */
[----:B------:R-:W-:Y:S06]  /*2e800*/  BRA `(.L_x_2081) ;  /* 0xffffffa400907947 */ /* 0x000fec000383ffff */
.L_x_1946:
[----:B------:R-:W-:Y:S02]  /*2e810*/  IMAD.MOV.U32 R13, RZ, RZ, R4 ;  /* 0x000000ffff0d7224 */ /* 0x000fe400078e0004 */
[----:B------:R-:W-:Y:S02]  /*2e820*/  IMAD.MOV.U32 R12, RZ, RZ, RZ ;  /* 0x000000ffff0c7224 */ /* 0x000fe400078e00ff */
[----:B------:R-:W-:Y:S02]  /*2e830*/  IMAD.MOV.U32 R11, RZ, RZ, 0x181f ;  /* 0x0000181fff0b7424 */ /* 0x000fe400078e00ff */
[----:B------:R-:W-:Y:S02]  /*2e840*/  IMAD.MOV.U32 R15, RZ, RZ, -0x1 ;  /* 0xffffffffff0f7424 */ /* 0x000fe400078e00ff */
[----:B------:R-:W-:Y:S02]  /*2e850*/  IMAD R31, R31, R6, RZ ;  /* 0x000000061f1f7224 */ /* 0x000fe400078e02ff */
[----:B------:R-:W-:-:S07]  /*2e860*/  IMAD.IADD R25, R9, 0x1, R25 ;  /* 0x0000000109197824 */ /* 0x000fce00078e0219 */
[----:B-----5:R-:W-:Y:S05]  /*2e870*/  WARPSYNC.COLLECTIVE R15, `(.L_x_2082) ;  /* 0x000000000f087348 */ /* 0x020fea0003c00000 */
[----:B------:R0:W1:Y:S02]  /*2e880*/  SHFL.IDX P6, R14, R13, R12, R11 ;  /* 0x0000000c0d0e7389 */ /* 0x00006400000c000b */
[----:B01---5:R-:W-:Y:S01]  /*2e890*/  ENDCOLLECTIVE ;  /* 0x000000000000791b */ /* 0x023fe20003800000 */
.L_x_2082:
[C---:B------:R-:W-:Y:S01]  /*2e8a0*/  VIADD R6, R25.reuse, 0x10 ;  /* 0x0000001019067836 */ /* 0x040fe20000000000 */
[----:B------:R-:W-:Y:S01]  /*2e8b0*/  ISETP.GE.AND P1, PT, R25, R31, PT ;  /* 0x0000001f1900720c */ /* 0x000fe20003f26270 */
[----:B------:R-:W-:Y:S02]  /*2e8c0*/  IMAD.MOV.U32 R13, RZ, RZ, R0 ;  /* 0x000000ffff0d7224 */ /* 0x000fe400078e0000 */
[----:B------:R-:W-:-:S10]  /*2e8d0*/  IMAD.MOV.U32 R2, RZ, RZ, R14 ;  /* 0x000000ffff027224 */ /* 0x000fd400078e000e */
[----:B------:R-:W-:Y:S05]  /*2e8e0*/  WARPSYNC.COLLECTIVE R15, `(.L_x_2083) ;  /* 0x000000000f087348 */ /* 0x000fea0003c00000 */
[----:B------:R0:W1:Y:S02]  /*2e8f0*/  SHFL.IDX P6, R14, R13, R12, R11 ;  /* 0x0000000c0d0e7389 */ /* 0x00006400000c000b */
[----:B01----:R-:W-:Y:S01]  /*2e900*/  ENDCOLLECTIVE ;  /* 0x000000000000791b */ /* 0x003fe20003800000 */
.L_x_2083:
        /* <DEDUP_REMOVED lines=8> */
.L_x_2084:
[----:B------:R-:W-:Y:S01]  /*2e990*/  @!PT LDS RZ, [RZ] ;  /* 0x00000000fffff984 */ /* 0x000fe20000000800 */
[----:B------:R-:W-:Y:S01]  /*2e9a0*/  @!PT LDS RZ, [RZ] ;  /* 0x00000000fffff984 */ /* 0x000fe20000000800 */
[----:B------:R-:W-:Y:S01]  /*2e9b0*/  @!PT LDS RZ, [RZ] ;  /* 0x00000000fffff984 */ /* 0x000fe20000000800 */
[----:B------:R-:W-:Y:S04]  /*2e9c0*/  @!P1 LDGSTS.E.BYPASS.LTC128B.128 [R8+0x12400], desc[UR60][R2.64], !P3 ;  /* 0x1240000002089fae */ /* 0x000fe8000d901d7c */
[----:B------:R-:W-:Y:S04]  /*2e9d0*/  @!P1 LDGSTS.E.BYPASS.LTC128B.128 [R8+0x16400], desc[UR60][R2.64+0x80], !P2 ;  /* 0x1640008002089fae */ /* 0x000fe8000d101d7c */
[----:B------:R0:W-:Y:S01]  /*2e9e0*/  @!P1 LDGSTS.E.BYPASS.LTC128B.128 [R8+0x1a400], desc[UR60][R2.64+0x100], !P0 ;  /* 0x1a40010002089fae */ /* 0x0001e2000c101d7c */
[----:B------:R-:W-:Y:S01]  /*2e9f0*/  ISETP.GE.AND P1, PT, R6, R31, PT ;  /* 0x0000001f0600720c */ /* 0x000fe20003f26270 */
[----:B------:R-:W-:Y:S01]  /*2ea00*/  IMAD.MOV.U32 R13, RZ, RZ, R0 ;  /* 0x000000ffff0d7224 */ /* 0x000fe200078e0000 */
[----:B------:R-:W-:Y:S01]  /*2ea10*/  IADD3 R6, R25, 0x20, RZ ;  /* 0x0000002019067810 */ /* 0x000fe20007ffe0ff */
[----:B0-----:R-:W-:-:S10]  /*2ea20*/  IMAD.MOV.U32 R2, RZ, RZ, R14 ;  /* 0x000000ffff027224 */ /* 0x001fd400078e000e */
[----:B------:R-:W-:Y:S05]  /*2ea30*/  WARPSYNC.COLLECTIVE R15, `(.L_x_2085) ;  /* 0x000000000f087348 */ /* 0x000fea0003c00000 */
[----:B------:R0:W1:Y:S02]  /*2ea40*/  SHFL.IDX P6, R14, R13, R12, R11 ;  /* 0x0000000c0d0e7389 */ /* 0x00006400000c000b */
[----:B01----:R-:W-:Y:S01]  /*2ea50*/  ENDCOLLECTIVE ;  /* 0x000000000000791b */ /* 0x003fe20003800000 */
.L_x_2085:
        /* <DEDUP_REMOVED lines=8> */
.L_x_2086:
        /* <DEDUP_REMOVED lines=14> */
.L_x_2087:
[----:B------:R-:W-:Y:S01]  /*2ebc0*/  MOV R13, R4 ;  /* 0x00000004000d7202 */ /* 0x000fe20000000f00 */
[----:B------:R-:W-:Y:S01]  /*2ebd0*/  IMAD.MOV.U32 R12, RZ, RZ, 0x3 ;  /* 0x00000003ff0c7424 */ /* 0x000fe200078e00ff */
[----:B------:R-:W-:-:S05]  /*2ebe0*/  @!P1 LEA R14, P4, R33, R14, 0x1 ;  /* 0x0000000e210e9211 */ /* 0x000fca00078808ff */
[----:B------:R-:W-:Y:S02]  /*2ebf0*/  @!P1 IMAD.X R5, RZ, RZ, R2, P4 ;  /* 0x000000ffff059224 */ /* 0x000fe400020e0602 */
[----:B------:R-:W-:-:S07]  /*2ec00*/  @!P1 IMAD.MOV.U32 R2, RZ, RZ, R14 ;  /* 0x000000ffff029224 */ /* 0x000fce00078e000e */
[----:B------:R-:W-:Y:S05]  /*2ec10*/  WARPSYNC.COLLECTIVE R15, `(.L_x_2088) ;  /* 0x000000000f087348 */ /* 0x000fea0003c00000 */
[----:B------:R0:W1:Y:S02]  /*2ec20*/  SHFL.IDX P6, R14, R13, R12, R11 ;  /* 0x0000000c0d0e7389 */ /* 0x00006400000c000b */
[----:B01----:R-:W-:Y:S01]  /*2ec30*/  ENDCOLLECTIVE ;  /* 0x000000000000791b */ /* 0x003fe20003800000 */
.L_x_2088:
        /* <DEDUP_REMOVED lines=14> */
.L_x_2089:
        /* <DEDUP_REMOVED lines=8> */
.L_x_2090:
        /* <DEDUP_REMOVED lines=14> */
.L_x_2091:
        /* <DEDUP_REMOVED lines=8> */
.L_x_2092:
        /* <DEDUP_REMOVED lines=9> */
[----:B------:R-:W-:Y:S01]  /*2ef90*/  VIADD R6, R25, 0x60 ;  /* 0x0000006019067836 */ /* 0x000fe20000000000 */
[----:B0-----:R-:W-:-:S11]  /*2efa0*/  MOV R2, R14 ;  /* 0x0000000e00027202 */ /* 0x001fd60000000f00 */
[----:B------:R-:W-:Y:S05]  /*2efb0*/  WARPSYNC.COLLECTIVE R15, `(.L_x_2093) ;  /* 0x000000000f087348 */ /* 0x000fea0003c00000 */
[----:B------:R0:W1:Y:S02]  /*2efc0*/  SHFL.IDX P6, R14, R13, R12, R11 ;  /* 0x0000000c0d0e7389 */ /* 0x00006400000c000b */
[----:B01----:R-:W-:Y:S01]  /*2efd0*/  ENDCOLLECTIVE ;  /* 0x000000000000791b */ /* 0x003fe20003800000 */
.L_x_2093:
        /* <DEDUP_REMOVED lines=8> */
.L_x_2094:
[----:B------:R-:W-:-:S05]  /*2f060*/  @!P1 IMAD.MOV.U32 R3, RZ, RZ, R5 ;  /* 0x000000ffff039224 */ /* 0x000fca00078e0005 */
        /* <DEDUP_REMOVED lines=12> */
.L_x_2095:
        /* <DEDUP_REMOVED lines=8> */
.L_x_2096:
        /* <DEDUP_REMOVED lines=12> */
.L_x_2097:
[----:B------:R-:W-:Y:S05]  /*2f270*/  BRA `(.L_x_2098) ;  /* 0xffffffa400f87947 */ /* 0x000fea000383ffff */
.L_x_1951:
[----:B0-----:R0:W1:Y:S02]  /*2f280*/  SYNCS.PHASECHK.TRANS64.TRYWAIT P0, [R17+URZ+0x30820], R0 ;  /* 0x03082000110075a7 */ /* 0x001064000800017f */
[----:B-1----:R-:W-:Y:S05]  /*2f290*/  @!P0 NANOSLEEP.SYNCS 0x989680 ;  /* 0x009896800000895d */ /* 0x002fea0003900000 */
[----:B------:R-:W1:Y:S02]  /*2f2a0*/  @!P0 SYNCS.PHASECHK.TRANS64 P0, [R17+URZ+0x30820], R0 ;  /* 0x03082000110085a7 */ /* 0x000e64000800007f */
[----:B-1----:R-:W-:Y:S05]  /*2f2b0*/  @!P0 BRA `(.L_x_1951) ;  /* 0xfffffffc00f08947 */ /* 0x002fea000383ffff */
[----:B------:R-:W-:Y:S05]  /*2f2c0*/  BRA `(.L_x_2099) ;  /* 0xffffffa800707947 */ /* 0x000fea000383ffff */
.L_x_1956:
[----:B0-----:R0:W1:Y:S02]  /*2f2d0*/  SYNCS.PHASECHK.TRANS64.TRYWAIT P0, [R7+URZ+0x30840], R2 ;  /* 0x03084002070075a7 */ /* 0x001064000800017f */
[----:B-1----:R-:W-:Y:S05]  /*2f2e0*/  @!P0 NANOSLEEP.SYNCS 0x989680 ;  /* 0x009896800000895d */ /* 0x002fea0003900000 */
[----:B------:R-:W1:Y:S02]  /*2f2f0*/  @!P0 SYNCS.PHASECHK.TRANS64 P0, [R7+URZ+0x30840], R2 ;  /* 0x03084002070085a7 */ /* 0x000e64000800007f */
[----:B-1----:R-:W-:Y:S05]  /*2f300*/  @!P0 BRA `(.L_x_1956) ;  /* 0xfffffffc00f08947 */ /* 0x002fea000383ffff */
[----:B------:R-:W-:Y:S05]  /*2f310*/  BRA `(.L_x_2100) ;  /* 0xffffffac00487947 */ /* 0x000fea000383ffff */
.L_x_1957:
[----:B------:R-:W-:Y:S01]  /*2f320*/  BSSY B1, `(.L_x_2101) ;  /* 0x0000008000017945 */ /* 0x000fe20003800000 */
[----:B------:R-:W-:Y:S01]  /*2f330*/  IMAD.MOV.U32 R13, RZ, RZ, R6 ;  /* 0x000000ffff0d7224 */ /* 0x000fe200078e0006 */
[----:B------:R-:W-:Y:S01]  /*2f340*/  MOV R12, RZ ;  /* 0x000000ff000c7202 */ /* 0x000fe20000000f00 */
[----:B------:R-:W-:Y:S02]  /*2f350*/  IMAD.MOV.U32 R11, RZ, RZ, 0x181f ;  /* 0x0000181fff0b7424 */ /* 0x000fe400078e00ff */
[----:B------:R-:W-:-:S07]  /*2f360*/  IMAD.MOV.U32 R15, RZ, RZ, -0x1 ;  /* 0xffffffffff0f7424 */ /* 0x000fce00078e00ff */
[----:B--2---:R-:W-:Y:S05]  /*2f370*/  WARPSYNC.COLLECTIVE R15, `(.L_x_2102) ;  /* 0x000000000f087348 */ /* 0x004fea0003c00000 */
[----:B--2---:R0:W1:Y:S02]  /*2f380*/  SHFL.IDX P6, R14, R13, R12, R11 ;  /* 0x0000000c0d0e7389 */ /* 0x00406400000c000b */
[----:B01----:R-:W-:Y:S01]  /*2f390*/  ENDCOLLECTIVE ;  /* 0x000000000000791b */ /* 0x003fe20003800000 */
.L_x_2102:
[----:B------:R-:W-:Y:S05]  /*2f3a0*/  BSYNC B1 ;  /* 0x0000000000017941 */ /* 0x000fea0003800000 */
.L_x_2101:
[----:B------:R-:W-:Y:S01]  /*2f3b0*/  IMAD.MOV.U32 R13, RZ, RZ, R8 ;  /* 0x000000ffff0d7224 */ /* 0x000fe200078e0008 */
[----:B------:R-:W-:Y:S01]  /*2f3c0*/  LOP3.LUT R16, R16, 0xffdfffff, RZ, 0xc0, !PT ;  /* 0xffdfffff10107812 */ /* 0x000fe200078ec0ff */
[----:B------:R-:W-:Y:S01]  /*2f3d0*/  IMAD.MOV.U32 R12, RZ, RZ, RZ ;  /* 0x000000ffff0c7224 */ /* 0x000fe200078e00ff */
[----:B------:R-:W-:Y:S01]  /*2f3e0*/  SHF.L.U32 R4, R33, 0x1, RZ ;  /* 0x0000000121047819 */ /* 0x000fe200000006ff */
[----:B------:R-:W-:Y:S01]  /*2f3f0*/  IMAD.MOV.U32 R11, RZ, RZ, 0x181f ;  /* 0x0000181fff0b7424 */ /* 0x000fe200078e00ff */
[----:B------:R-:W-:Y:S01]  /*2f400*/  @P1 LOP3.LUT R16, R16, 0x200000, RZ, 0xfc, !PT ;  /* 0x0020000010101812 */ /* 0x000fe200078efcff */
[----:B------:R-:W-:Y:S02]  /*2f410*/  IMAD.MOV.U32 R15, RZ, RZ, -0x1 ;  /* 0xffffffffff0f7424 */ /* 0x000fe400078e00ff */
[----:B------:R-:W-:Y:S01]  /*2f420*/  IMAD.MOV.U32 R3, RZ, RZ, R14 ;  /* 0x000000ffff037224 */ /* 0x000fe200078e000e */
[----:B------:R-:W-:Y:S01]  /*2f430*/  LOP3.LUT P1, RZ, R16, 0x4, RZ, 0xc0, !PT ;  /* 0x0000000410ff7812 */ /* 0x000fe2000782c0ff */
[----:B------:R-:W-:-:S12]  /*2f440*/  IMAD R5, R5, 0x2, R17 ;  /* 0x0000000205057824 */ /* 0x000fd800078e0211 */
[----:B------:R-:W-:Y:S05]  /*2f450*/  WARPSYNC.COLLECTIVE R15, `(.L_x_2103) ;  /* 0x000000000f087348 */ /* 0x000fea0003c00000 */
[----:B------:R0:W1:Y:S02]  /*2f460*/  SHFL.IDX P6, R14, R13, R12, R11 ;  /* 0x0000000c0d0e7389 */ /* 0x00006400000c000b */
[----:B01----:R-:W-:Y:S01]  /*2f470*/  ENDCOLLECTIVE ;  /* 0x000000000000791b */ /* 0x003fe20003800000 */
.L_x_2103:
[----:B------:R-:W-:Y:S02]  /*2f480*/  IMAD.MOV.U32 R13, RZ, RZ, R6 ;  /* 0x000000ffff0d7224 */ /* 0x000fe400078e0006 */
[----:B------:R-:W-:Y:S02]  /*2f490*/  IMAD.MOV.U32 R12, RZ, RZ, 0x1 ;  /* 0x00000001ff0c7424 */ /* 0x000fe400078e00ff */
[----:B------:R-:W-:-:S07]  /*2f4a0*/  IMAD.MOV.U32 R2, RZ, RZ, R14 ;  /* 0x000000ffff027224 */ /* 0x000fce00078e000e */
[----:B------:R-:W-:Y:S05]  /*2f4b0*/  WARPSYNC.COLLECTIVE R15, `(.L_x_2104) ;  /* 0x000000000f087348 */ /* 0x000fea0003c00000 */
[----:B------:R0:W1:Y:S02]  /*2f4c0*/  SHFL.IDX P6, R14, R13, R12, R11 ;  /* 0x0000000c0d0e7389 */ /* 0x00006400000c000b */
[----:B01----:R-:W-:Y:S01]  /*2f4d0*/  ENDCOLLECTIVE ;  /* 0x000000000000791b */ /* 0x003fe20003800000 */
.L_x_2104:
        /* <DEDUP_REMOVED lines=13> */
.L_x_2105:
[----:B------:R-:W-:Y:S01]  /*2f5b0*/  MOV R13, R6 ;  /* 0x00000006000d7202 */ /* 0x000fe20000000f00 */
[----:B------:R-:W-:Y:S02]  /*2f5c0*/  IMAD.MOV.U32 R12, RZ, RZ, 0x2 ;  /* 0x00000002ff0c7424 */ /* 0x000fe400078e00ff */
[----:B------:R-:W-:-:S07]  /*2f5d0*/  IMAD.MOV.U32 R2, RZ, RZ, R14 ;  /* 0x000000ffff027224 */ /* 0x000fce00078e000e */
[----:B------:R-:W-:Y:S05]  /*2f5e0*/  WARPSYNC.COLLECTIVE R15, `(.L_x_2106) ;  /* 0x000000000f087348 */ /* 0x000fea0003c00000 */
[----:B------:R0:W1:Y:S02]  /*2f5f0*/  SHFL.IDX P6, R14, R13, R12, R11 ;  /* 0x0000000c0d0e7389 */ /* 0x00006400000c000b */
[----:B01----:R-:W-:Y:S01]  /*2f600*/  ENDCOLLECTIVE ;  /* 0x000000000000791b */ /* 0x003fe20003800000 */
.L_x_2106:
        /* <DEDUP_REMOVED lines=13> */
.L_x_2107:
[----:B------:R-:W-:Y:S02]  /*2f6e0*/  IMAD.MOV.U32 R13, RZ, RZ, R6 ;  /* 0x000000ffff0d7224 */ /* 0x000fe400078e0006 */
[----:B------:R-:W-:Y:S02]  /*2f6f0*/  IMAD.MOV.U32 R12, RZ, RZ, 0x3 ;  /* 0x00000003ff0c7424 */ /* 0x000fe400078e00ff */
[----:B------:R-:W-:-:S07]  /*2f700*/  IMAD.MOV.U32 R2, RZ, RZ, R14 ;  /* 0x000000ffff027224 */ /* 0x000fce00078e000e */
[----:B------:R-:W-:Y:S05]  /*2f710*/  WARPSYNC.COLLECTIVE R15, `(.L_x_2108) ;  /* 0x000000000f087348 */ /* 0x000fea0003c00000 */
[----:B------:R0:W1:Y:S02]  /*2f720*/  SHFL.IDX P6, R14, R13, R12, R11 ;  /* 0x0000000c0d0e7389 */ /* 0x00006400000c000b */
[----:B01----:R-:W-:Y:S01]  /*2f730*/  ENDCOLLECTIVE ;  /* 0x000000000000791b */ /* 0x003fe20003800000 */
.L_x_2108:
        /* <DEDUP_REMOVED lines=13> */
.L_x_2109:
[----:B------:R-:W-:Y:S02]  /*2f810*/  IMAD.MOV.U32 R13, RZ, RZ, R6 ;  /* 0x000000ffff0d7224 */ /* 0x000fe400078e0006 */
[----:B------:R-:W-:Y:S02]  /*2f820*/  IMAD.MOV.U32 R12, RZ, RZ, 0x4 ;  /* 0x00000004ff0c7424 */ /* 0x000fe400078e00ff */
[----:B------:R-:W-:-:S07]  /*2f830*/  IMAD.MOV.U32 R2, RZ, RZ, R14 ;  /* 0x000000ffff027224 */ /* 0x000fce00078e000e */
[----:B------:R-:W-:Y:S05]  /*2f840*/  WARPSYNC.COLLECTIVE R15, `(.L_x_2110) ;  /* 0x000000000f087348 */ /* 0x000fea0003c00000 */
[----:B------:R0:W1:Y:S02]  /*2f850*/  SHFL.IDX P6, R14, R13, R12, R11 ;  /* 0x0000000c0d0e7389 */ /* 0x00006400000c000b */
[----:B01----:R-:W-:Y:S01]  /*2f860*/  ENDCOLLECTIVE ;  /* 0x000000000000791b */ /* 0x003fe20003800000 */
.L_x_2110:
        /* <DEDUP_REMOVED lines=13> */
.L_x_2111:
[----:B------:R-:W-:Y:S01]  /*2f940*/  MOV R13, R6 ;  /* 0x00000006000d7202 */ /* 0x000fe20000000f00 */
[----:B------:R-:W-:Y:S02]  /*2f950*/  IMAD.MOV.U32 R12, RZ, RZ, 0x5 ;  /* 0x00000005ff0c7424 */ /* 0x000fe400078e00ff */
[----:B------:R-:W-:-:S07]  /*2f960*/  IMAD.MOV.U32 R2, RZ, RZ, R14 ;  /* 0x000000ffff027224 */ /* 0x000fce00078e000e */
[----:B------:R-:W-:Y:S05]  /*2f970*/  WARPSYNC.COLLECTIVE R15, `(.L_x_2112) ;  /* 0x000000000f087348 */ /* 0x000fea0003c00000 */
[----:B------:R0:W1:Y:S02]  /*2f980*/  SHFL.IDX P6, R14, R13, R12, R11 ;  /* 0x0000000c0d0e7389 */ /* 0x00006400000c000b */
[----:B01----:R-:W-:Y:S01]  /*2f990*/  ENDCOLLECTIVE ;  /* 0x000000000000791b */ /* 0x003fe20003800000 */
.L_x_2112:
        /* <DEDUP_REMOVED lines=14> */
.L_x_2113:
[----:B------:R-:W-:Y:S01]  /*2fa80*/  IMAD.MOV.U32 R2, RZ, RZ, R14 ;  /* 0x000000ffff027224 */ /* 0x000fe200078e000e */
[----:B------:R-:W-:Y:S06]  /*2fa90*/  BRA `(.L_x_2114) ;  /* 0xffffffa800687947 */ /* 0x000fec000383ffff */
.L_x_1962:
[----:B0-----:R0:W1:Y:S02]  /*2faa0*/  SYNCS.PHASECHK.TRANS64.TRYWAIT P0, [R6+URZ+0x30860], R2 ;  /* 0x03086002060075a7 */ /* 0x001064000800017f */
[----:B-1----:R-:W-:Y:S05]  /*2fab0*/  @!P0 NANOSLEEP.SYNCS 0x989680 ;  /* 0x009896800000895d */ /* 0x002fea0003900000 */
[----:B------:R-:W1:Y:S02]  /*2fac0*/  @!P0 SYNCS.PHASECHK.TRANS64 P0, [R6+URZ+0x30860], R2 ;  /* 0x03086002060085a7 */ /* 0x000e64000800007f */
[----:B-1----:R-:W-:Y:S05]  /*2fad0*/  @!P0 BRA `(.L_x_1962) ;  /* 0xfffffffc00f08947 */ /* 0x002fea000383ffff */
[----:B------:R-:W-:Y:S05]  /*2fae0*/  BRA `(.L_x_2115) ;  /* 0xffffffa800c87947 */ /* 0x000fea000383ffff */
.L_x_1963:
        /* <DEDUP_REMOVED lines=8> */
.L_x_2117:
[----:B------:R-:W-:Y:S05]  /*2fb70*/  BSYNC B1 ;  /* 0x0000000000017941 */ /* 0x000fea0003800000 */
.L_x_2116:
[----:B------:R-:W-:Y:S01]  /*2fb80*/  IMAD.MOV.U32 R13, RZ, RZ, R18 ;  /* 0x000000ffff0d7224 */ /* 0x000fe200078e0012 */
[----:B------:R-:W-:Y:S01]  /*2fb90*/  MOV R3, R14 ;  /* 0x0000000e00037202 */ /* 0x000fe20000000f00 */
[----:B------:R-:W-:Y:S02]  /*2fba0*/  IMAD.MOV.U32 R12, RZ, RZ, RZ ;  /* 0x000000ffff0c7224 */ /* 0x000fe400078e00ff */
[----:B------:R-:W-:Y:S02]  /*2fbb0*/  IMAD.MOV.U32 R11, RZ, RZ, 0x181f ;  /* 0x0000181fff0b7424 */ /* 0x000fe400078e00ff */
[----:B------:R-:W-:Y:S02]  /*2fbc0*/  IMAD.MOV.U32 R15, RZ, RZ, -0x1 ;  /* 0xffffffffff0f7424 */ /* 0x000fe400078e00ff */
[----:B------:R-:W-:-:S07]  /*2fbd0*/  IMAD R5, R5, 0x2, R17 ;  /* 0x0000000205057824 */ /* 0x000fce00078e0211 */
[----:B------:R-:W-:Y:S05]  /*2fbe0*/  WARPSYNC.COLLECTIVE R15, `(.L_x_2118) ;  /* 0x000000000f087348 */ /* 0x000fea0003c00000 */
[----:B------:R0:W1:Y:S02]  /*2fbf0*/  SHFL.IDX P6, R14, R13, R12, R11 ;  /* 0x0000000c0d0e7389 */ /* 0x00006400000c000b */
[----:B01----:R-:W-:Y:S01]  /*2fc00*/  ENDCOLLECTIVE ;  /* 0x000000000000791b */ /* 0x003fe20003800000 */
.L_x_2118:
[----:B------:R-:W-:Y:S01]  /*2fc10*/  IMAD.MOV.U32 R13, RZ, RZ, R19 ;  /* 0x000000ffff0d7224 */ /* 0x000fe200078e0013 */
[----:B------:R-:W-:Y:S01]  /*2fc20*/  MOV R12, 0x1 ;  /* 0x00000001000c7802 */ /* 0x000fe20000000f00 */
[----:B------:R-:W-:-:S07]  /*2fc30*/  IMAD.MOV.U32 R2, RZ, RZ, R14 ;  /* 0x000000ffff027224 */ /* 0x000fce00078e000e */
[----:B------:R-:W-:Y:S05]  /*2fc40*/  WARPSYNC.COLLECTIVE R15, `(.L_x_2119) ;  /* 0x000000000f087348 */ /* 0x000fea0003c00000 */
[----:B------:R0:W1:Y:S02]  /*2fc50*/  SHFL.IDX P6, R14, R13, R12, R11 ;  /* 0x0000000c0d0e7389 */ /* 0x00006400000c000b */
[----:B01----:R-:W-:Y:S01]  /*2fc60*/  ENDCOLLECTIVE ;  /* 0x000000000000791b */ /* 0x003fe20003800000 */
.L_x_2119:
        /* <DEDUP_REMOVED lines=16> */
.L_x_2120:
[----:B------:R-:W-:Y:S02]  /*2fd70*/  IMAD.MOV.U32 R13, RZ, RZ, R19 ;  /* 0x000000ffff0d7224 */ /* 0x000fe400078e0013 */
[----:B------:R-:W-:Y:S02]  /*2fd80*/  IMAD.MOV.U32 R12, RZ, RZ, 0x2 ;  /* 0x00000002ff0c7424 */ /* 0x000fe400078e00ff */
[----:B------:R-:W-:-:S07]  /*2fd90*/  IMAD.MOV.U32 R2, RZ, RZ, R14 ;  /* 0x000000ffff027224 */ /* 0x000fce00078e000e */
[----:B------:R-:W-:Y:S05]  /*2fda0*/  WARPSYNC.COLLECTIVE R15, `(.L_x_2121) ;  /* 0x000000000f087348 */ /* 0x000fea0003c00000 */
[----:B------:R0:W1:Y:S02]  /*2fdb0*/  SHFL.IDX P6, R14, R13, R12, R11 ;  /* 0x0000000c0d0e7389 */ /* 0x00006400000c000b */
[----:B01----:R-:W-:Y:S01]  /*2fdc0*/  ENDCOLLECTIVE ;  /* 0x000000000000791b */ /* 0x003fe20003800000 */
.L_x_2121:
        /* <DEDUP_REMOVED lines=16> */
.L_x_2122:
[----:B------:R-:W-:Y:S02]  /*2fed0*/  IMAD.MOV.U32 R13, RZ, RZ, R19 ;  /* 0x000000ffff0d7224 */ /* 0x000fe400078e0013 */
[----:B------:R-:W-:Y:S01]  /*2fee0*/  IMAD.MOV.U32 R12, RZ, RZ, 0x3 ;  /* 0x00000003ff0c7424 */ /* 0x000fe200078e00ff */
[----:B------:R-:W-:-:S07]  /*2fef0*/  MOV R2, R14 ;  /* 0x0000000e00027202 */ /* 0x000fce0000000f00 */
[----:B------:R-:W-:Y:S05]  /*2ff00*/  WARPSYNC.COLLECTIVE R15, `(.L_x_2123) ;  /* 0x000000000f087348 */ /* 0x000fea0003c00000 */
[----:B------:R0:W1:Y:S02]  /*2ff10*/  SHFL.IDX P6, R14, R13, R12, R11 ;  /* 0x0000000c0d0e7389 */ /* 0x00006400000c000b */
[----:B01----:R-:W-:Y:S01]  /*2ff20*/  ENDCOLLECTIVE ;  /* 0x000000000000791b */ /* 0x003fe20003800000 */
.L_x_2123:
        /* <DEDUP_REMOVED lines=16> */
.L_x_2124:
[----:B------:R-:W-:Y:S01]  /*30030*/  IMAD.MOV.U32 R13, RZ, RZ, R19 ;  /* 0x000000ffff0d7224 */ /* 0x000fe200078e0013 */
[----:B------:R-:W-:Y:S01]  /*30040*/  MOV R12, 0x4 ;  /* 0x00000004000c7802 */ /* 0x000fe20000000f00 */
[----:B------:R-:W-:-:S07]  /*30050*/  IMAD.MOV.U32 R2, RZ, RZ, R14 ;  /* 0x000000ffff027224 */ /* 0x000fce00078e000e */
[----:B------:R-:W-:Y:S05]  /*30060*/  WARPSYNC.COLLECTIVE R15, `(.L_x_2125) ;  /* 0x000000000f087348 */ /* 0x000fea0003c00000 */
[----:B------:R0:W1:Y:S02]  /*30070*/  SHFL.IDX P6, R14, R13, R12, R11 ;  /* 0x0000000c0d0e7389 */ /* 0x00006400000c000b */
[----:B01----:R-:W-:Y:S01]  /*30080*/  ENDCOLLECTIVE ;  /* 0x000000000000791b */ /* 0x003fe20003800000 */
.L_x_2125:
        /* <DEDUP_REMOVED lines=16> */
.L_x_2126:
[----:B------:R-:W-:Y:S02]  /*30190*/  IMAD.MOV.U32 R13, RZ, RZ, R19 ;  /* 0x000000ffff0d7224 */ /* 0x000fe400078e0013 */
[----:B------:R-:W-:Y:S02]  /*301a0*/  IMAD.MOV.U32 R12, RZ, RZ, 0x5 ;  /* 0x00000005ff0c7424 */ /* 0x000fe400078e00ff */
[----:B------:R-:W-:-:S07]  /*301b0*/  IMAD.MOV.U32 R2, RZ, RZ, R14 ;  /* 0x000000ffff027224 */ /* 0x000fce00078e000e */
[----:B------:R-:W-:Y:S05]  /*301c0*/  WARPSYNC.COLLECTIVE R15, `(.L_x_2127) ;  /* 0x000000000f087348 */ /* 0x000fea0003c00000 */
[----:B------:R0:W1:Y:S02]  /*301d0*/  SHFL.IDX P6, R14, R13, R12, R11 ;  /* 0x0000000c0d0e7389 */ /* 0x00006400000c000b */
[----:B01----:R-:W-:Y:S01]  /*301e0*/  ENDCOLLECTIVE ;  /* 0x000000000000791b */ /* 0x003fe20003800000 */
.L_x_2127:
        /* <DEDUP_REMOVED lines=13> */
.L_x_2128:
[----:B------:R-:W-:Y:S01]  /*302c0*/  @!PT LDS RZ, [RZ] ;  /* 0x00000000fffff984 */ /* 0x000fe20000000800 */
[----:B------:R-:W-:Y:S01]  /*302d0*/  @!PT LDS RZ, [RZ] ;  /* 0x00000000fffff984 */ /* 0x000fe20000000800 */
[----:B------:R-:W-:Y:S01]  /*302e0*/  @!PT LDS RZ, [RZ] ;  /* 0x00000000fffff984 */ /* 0x000fe20000000800 */
[----:B------:R0:W-:Y:S01]  /*302f0*/  LDGSTS.E.BYPASS.LTC128B.128 [R5+0x5400], desc[UR60][R2.64+0x80], !P0 ;  /* 0x0540008002057fae */ /* 0x0001e2000c101d7c */
[----:B------:R-:W-:-:S13]  /*30300*/  ISETP.LT.OR P0, PT, R7, 0x41, P1 ;  /* 0x000000410700780c */ /* 0x000fda0000f01670 */
[----:B------:R0:W-:Y:S01]  /*30310*/  LDGSTS.E.BYPASS.LTC128B.128 [R5+0x8400], desc[UR60][R2.64+0x100], !P0 ;  /* 0x0840010002057fae */ /* 0x0001e2000c101d7c */
[----:B------:R-:W-:Y:S05]  /*30320*/  BRA `(.L_x_2129) ;  /* 0xffffffa400b47947 */ /* 0x000fea000383ffff */
.L_x_1971:
[----:B0-----:R0:W1:Y:S02]  /*30330*/  SYNCS.PHASECHK.TRANS64.TRYWAIT P0, [R0+URZ+0x30860], R3 ;  /* 0x03086003000075a7 */ /* 0x001064000800017f */
[----:B-1----:R-:W-:Y:S05]  /*30340*/  @!P0 NANOSLEEP.SYNCS 0x989680 ;  /* 0x009896800000895d */ /* 0x002fea0003900000 */
[----:B------:R-:W1:Y:S02]  /*30350*/  @!P0 SYNCS.PHASECHK.TRANS64 P0, [R0+URZ+0x30860], R3 ;  /* 0x03086003000085a7 */ /* 0x000e64000800007f */
[----:B-1----:R-:W-:Y:S05]  /*30360*/  @!P0 BRA `(.L_x_1971) ;  /* 0xfffffffc00f08947 */ /* 0x002fea000383ffff */
[----:B------:R-:W-:Y:S05]  /*30370*/  BRA `(.L_x_2130) ;  /* 0xffffffa800d07947 */ /* 0x000fea000383ffff */
.L_x_1972:
[----:B------:R-:W-:Y:S01]  /*30380*/  BSSY B0, `(.L_x_2131) ;  /* 0x0000008000007945 */ /* 0x000fe20003800000 */
[----:B------:R-:W-:Y:S01]  /*30390*/  MOV R13, R19 ;  /* 0x00000013000d7202 */ /* 0x000fe20000000f00 */
[----:B------:R-:W-:Y:S02]  /*303a0*/  IMAD.MOV.U32 R12, RZ, RZ, RZ ;  /* 0x000000ffff0c7224 */ /* 0x000fe400078e00ff */
[----:B------:R-:W-:Y:S02]  /*303b0*/  IMAD.MOV.U32 R11, RZ, RZ, 0x181f ;  /* 0x0000181fff0b7424 */ /* 0x000fe400078e00ff */
[----:B------:R-:W-:-:S07]  /*303c0*/  IMAD.MOV.U32 R15, RZ, RZ, -0x1 ;  /* 0xffffffffff0f7424 */ /* 0x000fce00078e00ff */
[----:B0-2---:R-:W-:Y:S05]  /*303d0*/  WARPSYNC.COLLECTIVE R15, `(.L_x_2132) ;  /* 0x000000000f087348 */ /* 0x005fea0003c00000 */
[----:B--2---:R1:W2:Y:S02]  /*303e0*/  SHFL.IDX P6, R14, R13, R12, R11 ;  /* 0x0000000c0d0e7389 */ /* 0x0042a400000c000b */
[----:B012---:R-:W-:Y:S01]  /*303f0*/  ENDCOLLECTIVE ;  /* 0x000000000000791b */ /* 0x007fe20003800000 */
.L_x_2132:
[----:B------:R-:W-:Y:S05]  /*30400*/  BSYNC B0 ;  /* 0x0000000000007941 */ /* 0x000fea0003800000 */
.L_x_2131:
[----:B------:R-:W-:Y:S01]  /*30410*/  IMAD.MOV.U32 R13, RZ, RZ, R18 ;  /* 0x000000ffff0d7224 */ /* 0x000fe200078e0012 */
[----:B------:R-:W-:Y:S01]  /*30420*/  SHF.L.U32 R5, R33, 0x1, RZ ;  /* 0x0000000121057819 */ /* 0x000fe200000006ff */
        /* <DEDUP_REMOVED lines=8> */
.L_x_2133:
[----:B------:R-:W-:Y:S02]  /*304b0*/  ULDC UR4, c[0x0][0x2f4] ;  /* 0x0000bd0000047ab9 */ /* 0x000fe40000000800 */
        /* <DEDUP_REMOVED lines=12> */
.L_x_2134:
        /* <DEDUP_REMOVED lines=13> */
.L_x_2135:
[----:B------:R-:W-:Y:S01]  /*30650*/  IMAD.MOV.U32 R13, RZ, RZ, R19 ;  /* 0x000000ffff0d7224 */ /* 0x000fe200078e0013 */
[----:B------:R-:W-:Y:S02]  /*30660*/  MOV R12, 0x2 ;  /* 0x00000002000c7802 */ /* 0x000fe40000000f00 */
[----:B------:R-:W-:-:S13]  /*30670*/  IADD3 R2, P4, R14, R5, RZ ;  /* 0x000000050e027210 */ /* 0x000fda0007f9e0ff */
[----:B------:R-:W-:Y:S05]  /*30680*/  WARPSYNC.COLLECTIVE R15, `(.L_x_2136) ;  /* 0x000000000f087348 */ /* 0x000fea0003c00000 */
[----:B------:R0:W1:Y:S02]  /*30690*/  SHFL.IDX P6, R14, R13, R12, R11 ;  /* 0x0000000c0d0e7389 */ /* 0x00006400000c000b */
[----:B01----:R-:W-:Y:S01]  /*306a0*/  ENDCOLLECTIVE ;  /* 0x000000000000791b */ /* 0x003fe20003800000 */
.L_x_2136:
        /* <DEDUP_REMOVED lines=15> */
.L_x_2137:
[----:B------:R-:W-:Y:S02]  /*307a0*/  IMAD.MOV.U32 R13, RZ, RZ, R19 ;  /* 0x000000ffff0d7224 */ /* 0x000fe400078e0013 */
[----:B------:R-:W-:Y:S01]  /*307b0*/  IMAD.MOV.U32 R12, RZ, RZ, 0x3 ;  /* 0x00000003ff0c7424 */ /* 0x000fe200078e00ff */
[----:B------:R-:W-:-:S13]  /*307c0*/  IADD3 R2, P4, R14, R5, RZ ;  /* 0x000000050e027210 */ /* 0x000fda0007f9e0ff */
[----:B------:R-:W-:Y:S05]  /*307d0*/  WARPSYNC.COLLECTIVE R15, `(.L_x_2138) ;  /* 0x000000000f087348 */ /* 0x000fea0003c00000 */
[----:B------:R0:W1:Y:S02]  /*307e0*/  SHFL.IDX P6, R14, R13, R12, R11 ;  /* 0x0000000c0d0e7389 */ /* 0x00006400000c000b */
[----:B01----:R-:W-:Y:S01]  /*307f0*/  ENDCOLLECTIVE ;  /* 0x000000000000791b */ /* 0x003fe20003800000 */
.L_x_2138:
        /* <DEDUP_REMOVED lines=15> */
.L_x_2139:
[----:B------:R-:W-:Y:S01]  /*308f0*/  MOV R13, R19 ;  /* 0x00000013000d7202 */ /* 0x000fe20000000f00 */
[----:B------:R-:W-:Y:S01]  /*30900*/  IMAD.MOV.U32 R12, RZ, RZ, 0x4 ;  /* 0x00000004ff0c7424 */ /* 0x000fe200078e00ff */
[----:B------:R-:W-:-:S13]  /*30910*/  IADD3 R2, P4, R14, R5, RZ ;  /* 0x000000050e027210 */ /* 0x000fda0007f9e0ff */
[----:B------:R-:W-:Y:S05]  /*30920*/  WARPSYNC.COLLECTIVE R15, `(.L_x_2140) ;  /* 0x000000000f087348 */ /* 0x000fea0003c00000 */
[----:B------:R0:W1:Y:S02]  /*30930*/  SHFL.IDX P6, R14, R13, R12, R11 ;  /* 0x0000000c0d0e7389 */ /* 0x00006400000c000b */
[----:B01----:R-:W-:Y:S01]  /*30940*/  ENDCOLLECTIVE ;  /* 0x000000000000791b */ /* 0x003fe20003800000 */
.L_x_2140:
        /* <DEDUP_REMOVED lines=15> */
.L_x_2141:
[----:B------:R-:W-:Y:S02]  /*30a40*/  IMAD.MOV.U32 R13, RZ, RZ, R19 ;  /* 0x000000ffff0d7224 */ /* 0x000fe400078e0013 */
[----:B------:R-:W-:Y:S01]  /*30a50*/  IMAD.MOV.U32 R12, RZ, RZ, 0x5 ;  /* 0x00000005ff0c7424 */ /* 0x000fe200078e00ff */
[----:B------:R-:W-:-:S13]  /*30a60*/  IADD3 R2, P4, R14, R5, RZ ;  /* 0x000000050e027210 */ /* 0x000fda0007f9e0ff */
[----:B------:R-:W-:Y:S05]  /*30a70*/  WARPSYNC.COLLECTIVE R15, `(.L_x_2142) ;  /* 0x000000000f087348 */ /* 0x000fea0003c00000 */
[----:B------:R0:W1:Y:S02]  /*30a80*/  SHFL.IDX P6, R14, R13, R12, R11 ;  /* 0x0000000c0d0e7389 */ /* 0x00006400000c000b */
[----:B01----:R-:W-:Y:S01]  /*30a90*/  ENDCOLLECTIVE ;  /* 0x000000000000791b */ /* 0x003fe20003800000 */
.L_x_2142:
        /* <DEDUP_REMOVED lines=14> */
.L_x_2143:
[----:B------:R-:W-:Y:S05]  /*30b80*/  BRA `(.L_x_2144) ;  /* 0xffffffa400d47947 */ /* 0x000fea000383ffff */
.L_x_1977:
[----:B------:R-:W-:Y:S01]  /*30b90*/  BSSY B0, `(.L_x_2145) ;  /* 0x0000008000007945 */ /* 0x000fe20003800000 */
[----:B------:R-:W-:Y:S01]  /*30ba0*/  MOV R13, R24 ;  /* 0x00000018000d7202 */ /* 0x000fe20000000f00 */
[----:B0-----:R-:W-:Y:S02]  /*30bb0*/  IMAD.MOV.U32 R12, RZ, RZ, RZ ;  /* 0x000000ffff0c7224 */ /* 0x001fe400078e00ff */
[----:B------:R-:W-:Y:S02]  /*30bc0*/  IMAD.MOV.U32 R11, RZ, RZ, 0x1f ;  /* 0x0000001fff0b7424 */ /* 0x000fe400078e00ff */
[----:B------:R-:W-:-:S07]  /*30bd0*/  IMAD.MOV.U32 R15, RZ, RZ, -0x1 ;  /* 0xffffffffff0f7424 */ /* 0x000fce00078e00ff */
[----:B-1----:R-:W-:Y:S05]  /*30be0*/  WARPSYNC.COLLECTIVE R15, `(.L_x_2146) ;  /* 0x000000000f087348 */ /* 0x002fea0003c00000 */
[----:B------:R0:W2:Y:S02]  /*30bf0*/  SHFL.IDX P6, R14, R13, R12, R11 ;  /* 0x0000000c0d0e7389 */ /* 0x0000a400000c000b */
[----:B012---:R-:W-:Y:S01]  /*30c00*/  ENDCOLLECTIVE ;  /* 0x000000000000791b */ /* 0x007fe20003800000 */
.L_x_2146:
[----:B------:R-:W-:Y:S05]  /*30c10*/  BSYNC B0 ;  /* 0x0000000000007941 */ /* 0x000fea0003800000 */
.L_x_2145:
        /* <DEDUP_REMOVED lines=9> */
.L_x_2147:
[----:B------:R-:W-:Y:S02]  /*30cb0*/  ULDC UR4, c[0x0][0xc3c] ;  /* 0x00030f0000047ab9 */ /* 0x000fe40000000800 */
[----:B------:R-:W-:-:S13]  /*30cc0*/  ISETP.GE.OR P1, PT, R9, UR4, !P0 ;  /* 0x0000000409007c0c */ /* 0x000fda000c726670 */
[----:B------:R-:W0:Y:S08]  /*30cd0*/  @!P1 LDC.64 R2, c[0x0][0xc80] ;  /* 0x00032000ff029b82 */ /* 0x000e300000000a00 */
[----:B------:R-:W1:Y:S01]  /*30ce0*/  @!P1 LDC.64 R4, c[0x0][0xc78] ;  /* 0x00031e00ff049b82 */ /* 0x000e620000000a00 */
[----:B------:R-:W-:Y:S01]  /*30cf0*/  IMAD.MOV.U32 R25, RZ, RZ, RZ ;  /* 0x000000ffff197224 */ /* 0x000fe200078e00ff */
        /* <DEDUP_REMOVED lines=10> */
[----:B------:R-:W-:Y:S01]  /*30da0*/  ISETP.GE.U32.AND P5, PT, R8, 0x10, PT ;  /* 0x000000100800780c */ /* 0x000fe20003fa6070 */
[----:B--2---:R-:W-:Y:S02]  /*30db0*/  @!P1 IMAD.MOV.U32 R25, RZ, RZ, R6 ;  /* 0x000000ffff199224 */ /* 0x004fe400078e0006 */
[----:B------:R-:W-:-:S02]  /*30dc0*/  IMAD.MOV.U32 R6, RZ, RZ, RZ ;  /* 0x000000ffff067224 */ /* 0x000fc400078e00ff */
[----:B---3--:R-:W-:Y:S01]  /*30dd0*/  @!P1 IMAD.MOV.U32 R4, RZ, RZ, R5 ;  /* 0x000000ffff049224 */ /* 0x008fe200078e0005 */
[----:B------:R-:W-:-:S03]  /*30de0*/  ISETP.NE.AND P1, PT, R8, RZ, PT ;  /* 0x000000ff0800720c */ /* 0x000fc60003f25270 */
[----:B------:R-:W-:-:S10]  /*30df0*/  IMAD R13, R4, R25, RZ ;  /* 0x00000019040d7224 */ /* 0x000fd400078e02ff */
[----:B------:R-:W-:Y:S05]  /*30e00*/  WARPSYNC.COLLECTIVE R15, `(.L_x_2148) ;  /* 0x000000000f087348 */ /* 0x000fea0003c00000 */
[----:B------:R0:W1:Y:S02]  /*30e10*/  SHFL.UP P6, R14, R13, R12, R11 ;  /* 0x0400000c0d0e7389 */ /* 0x00006400000c000b */
[----:B01----:R-:W-:Y:S01]  /*30e20*/  ENDCOLLECTIVE ;  /* 0x000000000000791b */ /* 0x003fe20003800000 */
.L_x_2148:
[----:B------:R-:W-:Y:S02]  /*30e30*/  MOV R12, 0x2 ;  /* 0x00000002000c7802 */ /* 0x000fe40000000f00 */
[----:B------:R-:W-:-:S05]  /*30e40*/  SEL R14, R14, RZ, P1 ;  /* 0x000000ff0e0e7207 */ /* 0x000fca0000800000 */
[----:B------:R-:W-:-:S04]  /*30e50*/  IMAD.IADD R5, R13, 0x1, R14 ;  /* 0x000000010d057824 */ /* 0x000fc800078e020e */
[----:B------:R-:W-:-:S07]  /*30e60*/  IMAD.MOV.U32 R13, RZ, RZ, R5 ;  /* 0x000000ffff0d7224 */ /* 0x000fce00078e0005 */
[----:B------:R-:W-:Y:S05]  /*30e70*/  WARPSYNC.COLLECTIVE R15, `(.L_x_2149) ;  /* 0x000000000f087348 */ /* 0x000fea0003c00000 */
[----:B------:R0:W1:Y:S02]  /*30e80*/  SHFL.UP P6, R14, R13, R12, R11 ;  /* 0x0400000c0d0e7389 */ /* 0x00006400000c000b */
[----:B01----:R-:W-:Y:S01]  /*30e90*/  ENDCOLLECTIVE ;  /* 0x000000000000791b */ /* 0x003fe20003800000 */
.L_x_2149:
[----:B------:R-:W-:Y:S01]  /*30ea0*/  IMAD.MOV.U32 R12, RZ, RZ, 0x4 ;  /* 0x00000004ff0c7424 */ /* 0x000fe200078e00ff */
[----:B------:R-:W-:-:S05]  /*30eb0*/  SEL R2, R14, RZ, P2 ;  /* 0x000000ff0e027207 */ /* 0x000fca0001000000 */
[----:B------:R-:W-:-:S04]  /*30ec0*/  IMAD.IADD R2, R5, 0x1, R2 ;  /* 0x0000000105027824 */ /* 0x000fc800078e0202 */
[----:B------:R-:W-:-:S07]  /*30ed0*/  IMAD.MOV.U32 R13, RZ, RZ, R2 ;  /* 0x000000ffff0d7224 */ /* 0x000fce00078e0002 */
[----:B------:R-:W-:Y:S05]  /*30ee0*/  WARPSYNC.COLLECTIVE R15, `(.L_x_2150) ;  /* 0x000000000f087348 */ /* 0x000fea0003c00000 */
[----:B------:R0:W1:Y:S02]  /*30ef0*/  SHFL.UP P6, R14, R13, R12, R11 ;  /* 0x0400000c0d0e7389 */ /* 0x00006400000c000b */
[----:B01----:R-:W-:Y:S01]  /*30f00*/  ENDCOLLECTIVE ;  /* 0x000000000000791b */ /* 0x003fe20003800000 */
.L_x_2150:
[----:B------:R-:W-:Y:S01]  /*30f10*/  IMAD.MOV.U32 R12, RZ, RZ, 0x8 ;  /* 0x00000008ff0c7424 */ /* 0x000fe200078e00ff */
[----:B------:R-:W-:-:S05]  /*30f20*/  SEL R3, R14, RZ, P3 ;  /* 0x000000ff0e037207 */ /* 0x000fca0001800000 */
[----:B------:R-:W-:-:S04]  /*30f30*/  IMAD.IADD R3, R2, 0x1, R3 ;  /* 0x0000000102037824 */ /* 0x000fc800078e0203 */
[----:B------:R-:W-:-:S07]  /*30f40*/  IMAD.MOV.U32 R13, RZ, RZ, R3 ;  /* 0x000000ffff0d7224 */ /* 0x000fce00078e0003 */
[----:B------:R-:W-:Y:S05]  /*30f50*/  WARPSYNC.COLLECTIVE R15, `(.L_x_2151) ;  /* 0x000000000f087348 */ /* 0x000fea0003c00000 */
[----:B------:R0:W1:Y:S02]  /*30f60*/  SHFL.UP P6, R14, R13, R12, R11 ;  /* 0x0400000c0d0e7389 */ /* 0x00006400000c000b */
[----:B01----:R-:W-:Y:S01]  /*30f70*/  ENDCOLLECTIVE ;  /* 0x000000000000791b */ /* 0x003fe20003800000 */
.L_x_2151:
[----:B------:R-:W-:Y:S02]  /*30f80*/  MOV R12, 0x10 ;  /* 0x00000010000c7802 */ /* 0x000fe40000000f00 */
[----:B------:R-:W-:-:S05]  /*30f90*/  SEL R14, R14, RZ, P4 ;  /* 0x000000ff0e0e7207 */ /* 0x000fca0002000000 */
[----:B------:R-:W-:-:S04]  /*30fa0*/  IMAD.IADD R5, R3, 0x1, R14 ;  /* 0x0000000103057824 */ /* 0x000fc800078e020e */
[----:B------:R-:W-:-:S07]  /*30fb0*/  IMAD.MOV.U32 R13, RZ, RZ, R5 ;  /* 0x000000ffff0d7224 */ /* 0x000fce00078e0005 */
[----:B------:R-:W-:Y:S05]  /*30fc0*/  WARPSYNC.COLLECTIVE R15, `(.L_x_2152) ;  /* 0x000000000f087348 */ /* 0x000fea0003c00000 */
[----:B------:R0:W1:Y:S02]  /*30fd0*/  SHFL.UP P6, R14, R13, R12, R11 ;  /* 0x0400000c0d0e7389 */ /* 0x00006400000c000b */
[----:B01----:R-:W-:Y:S01]  /*30fe0*/  ENDCOLLECTIVE ;  /* 0x000000000000791b */ /* 0x003fe20003800000 */
.L_x_2152:
        /* <DEDUP_REMOVED lines=8> */
.L_x_2153:
[----:B------:R-:W-:Y:S05]  /*31070*/  BRA `(.L_x_2154) ;  /* 0xffffffa400e87947 */ /* 0x000fea000383ffff */
.L_x_1980:
[----:B------:R-:W-:Y:S01]  /*31080*/  BSSY B0, `(.L_x_2155) ;  /* 0x0000007000007945 */ /* 0x000fe20003800000 */
[----:B------:R-:W-:Y:S02]  /*31090*/  IMAD.MOV.U32 R12, RZ, RZ, 0x1 ;  /* 0x00000001ff0c7424 */ /* 0x000fe400078e00ff */
[----:B------:R-:W-:Y:S02]  /*310a0*/  IMAD.MOV.U32 R11, RZ, RZ, RZ ;  /* 0x000000ffff0b7224 */ /* 0x000fe400078e00ff */
[----:B------:R-:W-:-:S07]  /*310b0*/  IMAD.MOV.U32 R15, RZ, RZ, -0x1 ;  /* 0xffffffffff0f7424 */ /* 0x000fce00078e00ff */
[----:B------:R-:W-:Y:S05]  /*310c0*/  WARPSYNC.COLLECTIVE R15, `(.L_x_2156) ;  /* 0x000000000f087348 */ /* 0x000fea0003c00000 */
[----:B------:R0:W1:Y:S02]  /*310d0*/  SHFL.UP P6, R14, R13, R12, R11 ;  /* 0x0400000c0d0e7389 */ /* 0x00006400000c000b */
[----:B01----:R-:W-:Y:S01]  /*310e0*/  ENDCOLLECTIVE ;  /* 0x000000000000791b */ /* 0x003fe20003800000 */
.L_x_2156:
[----:B------:R-:W-:Y:S05]  /*310f0*/  BSYNC B0 ;  /* 0x0000000000007941 */ /* 0x000fea0003800000 */
.L_x_2155:
[----:B------:R-:W-:Y:S01]  /*31100*/  SEL R14, R14, RZ, P1 ;  /* 0x000000ff0e0e7207 */ /* 0x000fe20000800000 */
[----:B------:R-:W-:Y:S02]  /*31110*/  IMAD.MOV.U32 R12, RZ, RZ, 0x2 ;  /* 0x00000002ff0c7424 */ /* 0x000fe400078e00ff */
[----:B------:R-:W-:Y:S01]  /*31120*/  IMAD.MOV.U32 R11, RZ, RZ, RZ ;  /* 0x000000ffff0b7224 */ /* 0x000fe200078e00ff */
[----:B------:R-:W-:Y:S01]  /*31130*/  IADD3 R13, R13, R14, RZ ;  /* 0x0000000e0d0d7210 */ /* 0x000fe20007ffe0ff */
[----:B------:R-:W-:-:S07]  /*31140*/  IMAD.MOV.U32 R15, RZ, RZ, -0x1 ;  /* 0xffffffffff0f7424 */ /* 0x000fce00078e00ff */
[----:B------:R-:W-:Y:S05]  /*31150*/  WARPSYNC.COLLECTIVE R15, `(.L_x_2157) ;  /* 0x000000000f087348 */ /* 0x000fea0003c00000 */
[----:B------:R0:W1:Y:S02]  /*31160*/  SHFL.UP P6, R14, R13, R12, R11 ;  /* 0x0400000c0d0e7389 */ /* 0x00006400000c000b */
[----:B01----:R-:W-:Y:S01]  /*31170*/  ENDCOLLECTIVE ;  /* 0x000000000000791b */ /* 0x003fe20003800000 */
.L_x_2157:
[----:B------:R-:W-:Y:S01]  /*31180*/  IMAD.MOV.U32 R12, RZ, RZ, 0x4 ;  /* 0x00000004ff0c7424 */ /* 0x000fe200078e00ff */
[----:B------:R-:W-:-:S05]  /*31190*/  SEL R2, R14, RZ, P2 ;  /* 0x000000ff0e027207 */ /* 0x000fca0001000000 */
[----:B------:R-:W-:-:S04]  /*311a0*/  IMAD.IADD R2, R13, 0x1, R2 ;  /* 0x000000010d027824 */ /* 0x000fc800078e0202 */
[----:B------:R-:W-:-:S07]  /*311b0*/  IMAD.MOV.U32 R13, RZ, RZ, R2 ;  /* 0x000000ffff0d7224 */ /* 0x000fce00078e0002 */
[----:B------:R-:W-:Y:S05]  /*311c0*/  WARPSYNC.COLLECTIVE R15, `(.L_x_2158) ;  /* 0x000000000f087348 */ /* 0x000fea0003c00000 */
[----:B------:R0:W1:Y:S02]  /*311d0*/  SHFL.UP P6, R14, R13, R12, R11 ;  /* 0x0400000c0d0e7389 */ /* 0x00006400000c000b */
[----:B01----:R-:W-:Y:S01]  /*311e0*/  ENDCOLLECTIVE ;  /* 0x000000000000791b */ /* 0x003fe20003800000 */
.L_x_2158:
[----:B------:R-:W-:Y:S02]  /*311f0*/  MOV R12, 0x8 ;  /* 0x00000008000c7802 */ /* 0x000fe40000000f00 */
[----:B------:R-:W-:-:S05]  /*31200*/  SEL R3, R14, RZ, P3 ;  /* 0x000000ff0e037207 */ /* 0x000fca0001800000 */
[----:B------:R-:W-:-:S04]  /*31210*/  IMAD.IADD R3, R2, 0x1, R3 ;  /* 0x0000000102037824 */ /* 0x000fc800078e0203 */
[----:B------:R-:W-:-:S07]  /*31220*/  IMAD.MOV.U32 R13, RZ, RZ, R3 ;  /* 0x000000ffff0d7224 */ /* 0x000fce00078e0003 */
[----:B------:R-:W-:Y:S05]  /*31230*/  WARPSYNC.COLLECTIVE R15, `(.L_x_2159) ;  /* 0x000000000f087348 */ /* 0x000fea0003c00000 */
[----:B------:R0:W1:Y:S02]  /*31240*/  SHFL.UP P6, R14, R13, R12, R11 ;  /* 0x0400000c0d0e7389 */ /* 0x00006400000c000b */
[----:B01----:R-:W-:Y:S01]  /*31250*/  ENDCOLLECTIVE ;  /* 0x000000000000791b */ /* 0x003fe20003800000 */
.L_x_2159:
[----:B------:R-:W-:Y:S01]  /*31260*/  IMAD.MOV.U32 R12, RZ, RZ, 0x10 ;  /* 0x00000010ff0c7424 */ /* 0x000fe200078e00ff */
[----:B------:R-:W-:-:S05]  /*31270*/  SEL R14, R14, RZ, P4 ;  /* 0x000000ff0e0e7207 */ /* 0x000fca0002000000 */
[----:B------:R-:W-:-:S04]  /*31280*/  IMAD.IADD R5, R3, 0x1, R14 ;  /* 0x0000000103057824 */ /* 0x000fc800078e020e */
[----:B------:R-:W-:-:S07]  /*31290*/  IMAD.MOV.U32 R13, RZ, RZ, R5 ;  /* 0x000000ffff0d7224 */ /* 0x000fce00078e0005 */
[----:B------:R-:W-:Y:S05]  /*312a0*/  WARPSYNC.COLLECTIVE R15, `(.L_x_2160) ;  /* 0x000000000f087348 */ /* 0x000fea0003c00000 */
[----:B------:R0:W1:Y:S02]  /*312b0*/  SHFL.UP P6, R14, R13, R12, R11 ;  /* 0x0400000c0d0e7389 */ /* 0x00006400000c000b */
[----:B01----:R-:W-:Y:S01]  /*312c0*/  ENDCOLLECTIVE ;  /* 0x000000000000791b */ /* 0x003fe20003800000 */
.L_x_2160:
        /* <DEDUP_REMOVED lines=8> */
.L_x_2161:
[----:B------:R-:W-:Y:S05]  /*31350*/  BRA `(.L_x_2162) ;  /* 0xffffffa400d47947 */ /* 0x000fea000383ffff */
.L_x_1982:
[----:B------:R-:W-:Y:S01]  /*31360*/  BSSY B0, `(.L_x_2163) ;  /* 0x0000006000007945 */ /* 0x000fe20003800000 */
[----:B------:R-:W-:Y:S01]  /*31370*/  PLOP3.LUT P6, PT, P6, PT, PT, 0x8, 0x0 ;  /* 0x000000000000781c */ /* 0x000fe200037ce170 */
[----:B------:R-:W-:-:S12]  /*31380*/  IMAD.MOV.U32 R15, RZ, RZ, -0x1 ;  /* 0xffffffffff0f7424 */ /* 0x000fd800078e00ff */
[----:B0-----:R-:W-:Y:S05]  /*31390*/  WARPSYNC.COLLECTIVE R15, `(.L_x_2164) ;  /* 0x000000000f087348 */ /* 0x001fea0003c00000 */
[----:B------:R-:W-:Y:S01]  /*313a0*/  VOTE.ANY R14, PT, P6 ;  /* 0x00000000000e7806 */ /* 0x000fe200030e0100 */
[----:B0-----:R-:W-:Y:S06]  /*313b0*/  ENDCOLLECTIVE ;  /* 0x000000000000791b */ /* 0x001fec0003800000 */
.L_x_2164:
[----:B------:R-:W-:Y:S05]  /*313c0*/  BSYNC B0 ;  /* 0x0000000000007941 */ /* 0x000fea0003800000 */
.L_x_2163:
[----:B------:R-:W-:Y:S01]  /*313d0*/  MOV R3, R14 ;  /* 0x0000000e00037202 */ /* 0x000fe20000000f00 */
[----:B------:R-:W-:Y:S02]  /*313e0*/  IMAD.MOV.U32 R13, RZ, RZ, R25 ;  /* 0x000000ffff0d7224 */ /* 0x000fe400078e0019 */
[----:B------:R-:W-:Y:S01]  /*313f0*/  IMAD.MOV.U32 R11, RZ, RZ, 0x1f ;  /* 0x0000001fff0b7424 */ /* 0x000fe200078e00ff */
[----:B------:R0:W1:Y:S01]  /*31400*/  POPC R12, R3 ;  /* 0x00000003000c7309 */ /* 0x0000620000000000 */
[----:B------:R-:W-:-:S07]  /*31410*/  IMAD.MOV.U32 R15, RZ, RZ, -0x1 ;  /* 0xffffffffff0f7424 */ /* 0x000fce00078e00ff */
[----:B01----:R-:W-:Y:S05]  /*31420*/  WARPSYNC.COLLECTIVE R15, `(.L_x_2165) ;  /* 0x000000000f087348 */ /* 0x003fea0003c00000 */
[----:B-1----:R1:W2:Y:S02]  /*31430*/  SHFL.IDX P6, R14, R13, R12, R11 ;  /* 0x0000000c0d0e7389 */ /* 0x0022a400000c000b */
[----:B012---:R-:W-:Y:S01]  /*31440*/  ENDCOLLECTIVE ;  /* 0x000000000000791b */ /* 0x007fe20003800000 */
.L_x_2165:
[----:B------:R-:W-:Y:S02]  /*31450*/  IMAD.IADD R27, R12, 0x1, R27 ;  /* 0x000000010c1b7824 */ /* 0x000fe400078e021b */
[----:B------:R-:W-:Y:S02]  /*31460*/  IMAD.MOV.U32 R13, RZ, RZ, R4 ;  /* 0x000000ffff0d7224 */ /* 0x000fe400078e0004 */
[----:B------:R-:W-:-:S07]  /*31470*/  IMAD.MOV.U32 R25, RZ, RZ, R14 ;  /* 0x000000ffff197224 */ /* 0x000fce00078e000e */
[----:B------:R-:W-:Y:S05]  /*31480*/  WARPSYNC.COLLECTIVE R15, `(.L_x_2166) ;  /* 0x000000000f087348 */ /* 0x000fea0003c00000 */
[----:B------:R0:W1:Y:S02]  /*31490*/  SHFL.IDX P6, R14, R13, R12, R11 ;  /* 0x0000000c0d0e7389 */ /* 0x00006400000c000b */
[----:B01----:R-:W-:Y:S01]  /*314a0*/  ENDCOLLECTIVE ;  /* 0x000000000000791b */ /* 0x003fe20003800000 */
.L_x_2166:
[----:B------:R-:W-:Y:S01]  /*314b0*/  IMAD.MOV.U32 R4, RZ, RZ, R14 ;  /* 0x000000ffff047224 */ /* 0x000fe200078e000e */
[----:B------:R-:W-:Y:S06]  /*314c0*/  BRA `(.L_x_2167) ;  /* 0xffffffa400b87947 */ /* 0x000fec000383ffff */
.L_x_1984:
[----:B------:R-:W-:Y:S01]  /*314d0*/  BSSY B0, `(.L_x_2168) ;  /* 0x0000007000007945 */ /* 0x000fe20003800000 */
[----:B------:R-:W-:Y:S01]  /*314e0*/  IMAD.MOV.U32 R13, RZ, RZ, R2 ;  /* 0x000000ffff0d7224 */ /* 0x000fe200078e0002 */
[----:B------:R-:W-:Y:S01]  /*314f0*/  MOV R11, 0x1f ;  /* 0x0000001f000b7802 */ /* 0x000fe20000000f00 */
[----:B------:R-:W-:-:S07]  /*31500*/  IMAD.MOV.U32 R15, RZ, RZ, -0x1 ;  /* 0xffffffffff0f7424 */ /* 0x000fce00078e00ff */
[----:B0-23--:R-:W-:Y:S05]  /*31510*/  WARPSYNC.COLLECTIVE R15, `(.L_x_2169) ;  /* 0x000000000f087348 */ /* 0x00dfea0003c00000 */
[----:B------:R1:W4:Y:S02]  /*31520*/  SHFL.IDX P6, R14, R13, R12, R11 ;  /* 0x0000000c0d0e7389 */ /* 0x00032400000c000b */
[----:B01234-:R-:W-:Y:S01]  /*31530*/  ENDCOLLECTIVE ;  /* 0x000000000000791b */ /* 0x01ffe20003800000 */
.L_x_2169:
[----:B------:R-:W-:Y:S05]  /*31540*/  BSYNC B0 ;  /* 0x0000000000007941 */ /* 0x000fea0003800000 */
.L_x_2168:
[----:B------:R-:W-:Y:S01]  /*31550*/  IMAD.MOV.U32 R6, RZ, RZ, R14 ;  /* 0x000000ffff067224 */ /* 0x000fe200078e000e */
[----:B------:R-:W-:Y:S06]  /*31560*/  BRA `(.L_x_1983) ;  /* 0xffffffa400a87947 */ /* 0x000fec000383ffff */
.L_x_1990:
[----:B0-----:R0:W3:Y:S02]  /*31570*/  SYNCS.PHASECHK.TRANS64.TRYWAIT P0, [R5+URZ+0x30820], R0 ;  /* 0x03082000050075a7 */ /* 0x0010e4000800017f */
[----:B---3--:R-:W-:Y:S05]  /*31580*/  @!P0 NANOSLEEP.SYNCS 0x989680 ;  /* 0x009896800000895d */ /* 0x008fea0003900000 */
[----:B------:R-:W3:Y:S02]  /*31590*/  @!P0 SYNCS.PHASECHK.TRANS64 P0, [R5+URZ+0x30820], R0 ;  /* 0x03082000050085a7 */ /* 0x000ee4000800007f */
[----:B---3--:R-:W-:Y:S05]  /*315a0*/  @!P0 BRA `(.L_x_1990) ;  /* 0xfffffffc00f08947 */ /* 0x008fea000383ffff */
[----:B------:R-:W-:Y:S05]  /*315b0*/  BRA `(.L_x_2170) ;  /* 0xffffffb000007947 */ /* 0x000fea000383ffff */
.L_x_1991:
        /* <DEDUP_REMOVED lines=11> */
.L_x_2172:
[----:B------:R-:W-:Y:S05]  /*31670*/  BSYNC B0 ;  /* 0x0000000000007941 */ /* 0x000fea0003800000 */
.L_x_2171:
[----:B------:R-:W-:Y:S05]  /*31680*/  BRA `(.L_x_2173) ;  /* 0xffffffac00e87947 */ /* 0x000fea000383ffff */
.L_x_1992:
[----:B------:R-:W-:Y:S01]  /*31690*/  BSSY B0, `(.L_x_2174) ;  /* 0x0000006000007945 */ /* 0x000fe20003800000 */
[----:B------:R-:W-:-:S07]  /*316a0*/  IMAD.MOV.U32 R15, RZ, RZ, -0x1 ;  /* 0xffffffffff0f7424 */ /* 0x000fce00078e00ff */
[----:B012---:R-:W-:Y:S05]  /*316b0*/  WARPSYNC.COLLECTIVE R15, `(.L_x_2175) ;  /* 0x000000000f0c7348 */ /* 0x007fea0003c00000 */
[----:B------:R-:W-:Y:S02]  /*316c0*/  ELECT P6, UR62, PT ;  /* 0x00000000003e782f */ /* 0x000fe400038c0000 */
[----:B------:R-:W-:Y:S01]  /*316d0*/  MOV R14, UR62 ;  /* 0x0000003e000e7c02 */ /* 0x000fe20008000f00 */
[----:B012---:R-:W-:Y:S10]  /*316e0*/  ENDCOLLECTIVE ;  /* 0x000000000000791b */ /* 0x007ff40003800000 */
.L_x_2175:
[----:B------:R-:W-:Y:S05]  /*316f0*/  BSYNC B0 ;  /* 0x0000000000007941 */ /* 0x000fea0003800000 */
.L_x_2174:
[----:B------:R-:W-:Y:S05]  /*31700*/  BRA `(.L_x_2176) ;  /* 0xffffffac00dc7947 */ /* 0x000fea000383ffff */
.L_x_1994:
[----:B0-----:R0:W3:Y:S02]  /*31710*/  SYNCS.PHASECHK.TRANS64.TRYWAIT P1, [R3+URZ+0x30840], R2 ;  /* 0x03084002030075a7 */ /* 0x0010e4000802017f */
[----:B---3--:R-:W-:Y:S05]  /*31720*/  @!P1 NANOSLEEP.SYNCS 0x989680 ;  /* 0x009896800000995d */ /* 0x008fea0003900000 */
[----:B------:R-:W3:Y:S02]  /*31730*/  @!P1 SYNCS.PHASECHK.TRANS64 P1, [R3+URZ+0x30840], R2 ;  /* 0x03084002030095a7 */ /* 0x000ee4000802007f */
[----:B---3--:R-:W-:Y:S05]  /*31740*/  @!P1 BRA `(.L_x_1994) ;  /* 0xfffffffc00f09947 */ /* 0x008fea000383ffff */
[----:B------:R-:W-:Y:S05]  /*31750*/  BRA `(.L_x_2177) ;  /* 0xffffffb000047947 */ /* 0x000fea000383ffff */
.L_x_1996:
[----:B---3--:R3:W4:Y:S02]  /*31760*/  SYNCS.PHASECHK.TRANS64.TRYWAIT P1, [R23+URZ+0x30840], R0 ;  /* 0x03084000170075a7 */ /* 0x008724000802017f */
[----:B----4-:R-:W-:Y:S05]  /*31770*/  @!P1 NANOSLEEP.SYNCS 0x989680 ;  /* 0x009896800000995d */ /* 0x010fea0003900000 */
[----:B------:R-:W4:Y:S02]  /*31780*/  @!P1 SYNCS.PHASECHK.TRANS64 P1, [R23+URZ+0x30840], R0 ;  /* 0x03084000170095a7 */ /* 0x000f24000802007f */
[----:B----4-:R-:W-:Y:S05]  /*31790*/  @!P1 BRA `(.L_x_1996) ;  /* 0xfffffffc00f09947 */ /* 0x010fea000383ffff */
[----:B------:R-:W-:Y:S05]  /*317a0*/  BRA `(.L_x_2178) ;  /* 0xffffffb000107947 */ /* 0x000fea000383ffff */
.L_x_1998:
[----:B----4-:R4:W0:Y:S02]  /*317b0*/  SYNCS.PHASECHK.TRANS64.TRYWAIT P1, [R3+URZ+0x30860], R2 ;  /* 0x03086002030075a7 */ /* 0x010824000802017f */
[----:B0-----:R-:W-:Y:S05]  /*317c0*/  @!P1 NANOSLEEP.SYNCS 0x989680 ;  /* 0x009896800000995d */ /* 0x001fea0003900000 */
[----:B------:R-:W0:Y:S02]  /*317d0*/  @!P1 SYNCS.PHASECHK.TRANS64 P1, [R3+URZ+0x30860], R2 ;  /* 0x03086002030095a7 */ /* 0x000e24000802007f */
[----:B0-----:R-:W-:Y:S05]  /*317e0*/  @!P1 BRA `(.L_x_1998) ;  /* 0xfffffffc00f09947 */ /* 0x001fea000383ffff */
[----:B------:R-:W-:Y:S05]  /*317f0*/  BRA `(.L_x_2179) ;  /* 0xffffffb0000c7947 */ /* 0x000fea000383ffff */
.L_x_2180:
        /* <DEDUP_REMOVED lines=16> */
.L_x_3215:


//--------------------- .text._ZN7cutlass13device_kernelIN5flash11enable_sm90INS1_16FlashAttnFwdSm90INS1_25CollectiveMainloopFwdSm90ILi2EN4cute5tupleIJNS5_1CILi1EEES8_S8_EEENS6_IJNS7_ILi128EEENS7_ILi96EEENS7_ILi192EEEEEELi192ENS_6half_tEfNS_4arch4Sm90ELb1ELb0ELb0ELb0ELb1ELb0ELb0ELb1ELb1ELb1ELb1ELb0EEENS1_21CollectiveEpilogueFwdINS6_IJSA_SC_SB_EEES9_SE_SG_Li256ELb0ELb1ELb1ELb0EEENS1_19SingleTileSchedulerILb0ELb1ELb1ELi128EEEEEEEEEvNT_6ParamsE --------------------------
	.section	.text._ZN7cutlass13device_kernelIN5flash11enable_sm90INS1_16FlashAttnFwdSm90INS1_25CollectiveMainloopFwdSm90ILi2EN4cute5tupleIJNS5_1CILi1EEES8_S8_EEENS6_IJNS7_ILi128EEENS7_ILi96EEENS7_ILi192EEEEEELi192ENS_6half_tEfNS_4arch4Sm90ELb1ELb0ELb0ELb0ELb1ELb0ELb0ELb1ELb1ELb1ELb1ELb0EEENS1_21CollectiveEpilogueFwdINS6_IJSA_SC_SB_EEES9_SE_SG_Li256ELb0ELb1ELb1ELb0EEENS1_19SingleTileSchedulerILb0ELb1ELb1ELi128EEEEEEEEEvNT_6ParamsE,"ax",@progbits
	.align	128
.text._ZN7cutlass13device_kernelIN5flash11enable_sm90INS1_16FlashAttnFwdSm90INS1_25CollectiveMainloopFwdSm90ILi2EN4cute5tupleIJNS5_1CILi1EEES8_S8_EEENS6_IJNS7_ILi128EEENS7_ILi96EEENS7_ILi192EEEEEELi192ENS_6half_tEfNS_4arch4Sm90ELb1ELb0ELb0ELb0ELb1ELb0ELb0ELb1ELb1ELb1ELb1ELb0EEENS1_21CollectiveEpilogueFwdINS6_IJSA_SC_SB_EEES9_SE_SG_Li256ELb0ELb1ELb1ELb0EEENS1_19SingleTileSchedulerILb0ELb1ELb1ELi128EEEEEEEEEvNT_6ParamsE:
        .type           _ZN7cutlass13device_kernelIN5flash11enable_sm90INS1_16FlashAttnFwdSm90INS1_25CollectiveMainloopFwdSm90ILi2EN4cute5tupleIJNS5_1CILi1EEES8_S8_EEENS6_IJNS7_ILi128EEENS7_ILi96EEENS7_ILi192EEEEEELi192ENS_6half_tEfNS_4arch4Sm90ELb1ELb0ELb0ELb0ELb1ELb0ELb0ELb1ELb1ELb1ELb1ELb0EEENS1_21CollectiveEpilogueFwdINS6_IJSA_SC_SB_EEES9_SE_SG_Li256ELb0ELb1ELb1ELb0EEENS1_19SingleTileSchedulerILb0ELb1ELb1ELi128EEEEEEEEEvNT_6ParamsE,@function
        .size           _ZN7cutlass13device_kernelIN5flash11enable_sm90INS1_16FlashAttnFwdSm90INS1_25CollectiveMainloopFwdSm90ILi2EN4cute5tupleIJNS5_1CILi1EEES8_S8_EEENS6_IJNS7_ILi128EEENS7_ILi96EEENS7_ILi192EEEEEELi192ENS_6half_tEfNS_4arch4Sm90ELb1ELb0ELb0ELb0ELb1ELb0ELb0ELb1ELb1ELb1ELb1ELb0EEENS1_21CollectiveEpilogueFwdINS6_IJSA_SC_SB_EEES9_SE_SG_Li256ELb0ELb1ELb1ELb0EEENS1_19SingleTileSchedulerILb0ELb1ELb1ELi128EEEEEEEEEvNT_6ParamsE,(.L_x_3216 - _ZN7cutlass13device_kernelIN5flash11enable_sm90INS1_16FlashAttnFwdSm90INS1_25CollectiveMainloopFwdSm90ILi2EN4cute5tupleIJNS5_1CILi1EEES8_S8_EEENS6_IJNS7_ILi128EEENS7_ILi96EEENS7_ILi192EEEEEELi192ENS_6half_tEfNS_4arch4Sm90ELb1ELb0ELb0ELb0ELb1ELb0ELb0ELb1ELb1ELb1ELb1ELb0EEENS1_21CollectiveEpilogueFwdINS6_IJSA_SC_SB_EEES9_SE_SG_Li256ELb0ELb1ELb1ELb0EEENS1_19SingleTileSchedulerILb0ELb1ELb1ELi128EEEEEEEEEvNT_6ParamsE)
        .other          _ZN7cutlass13device_kernelIN5flash11enable_sm90INS1_16FlashAttnFwdSm90INS1_25CollectiveMainloopFwdSm90ILi2EN4cute5tupleIJNS5_1CILi1EEES8_S8_EEENS6_IJNS7_ILi128EEENS7_ILi96EEENS7_ILi192EEEEEELi192ENS_6half_tEfNS_4arch4Sm90ELb1ELb0ELb0ELb0ELb1ELb0ELb0ELb1ELb1ELb1ELb1ELb0EEENS1_21CollectiveEpilogueFwdINS6_IJSA_SC_SB_EEES9_SE_SG_Li256ELb0ELb1ELb1ELb0EEENS1_19SingleTileSchedulerILb0ELb1ELb1ELi128EEEEEEEEEvNT_6ParamsE,@"STO_CUDA_ENTRY STV_DEFAULT"
_ZN7cutlass13device_kernelIN5flash11enable_sm90INS1_16FlashAttnFwdSm90INS1_25CollectiveMainloopFwdSm90ILi2EN4cute5tupleIJNS5_1CILi1EEES8_S8_EEENS6_IJNS7_ILi128EEENS7_ILi96EEENS7_ILi192EEEEEELi192ENS_6half_tEfNS_4arch4Sm90ELb1ELb0ELb0ELb0ELb1ELb0ELb0ELb1ELb1ELb1ELb1ELb0EEENS1_21CollectiveEpilogueFwdINS6_IJSA_SC_SB_EEES9_SE_SG_Li256ELb0ELb1ELb1ELb0EEENS1_19SingleTileSchedulerILb0ELb1ELb1ELi128EEEEEEEEEvNT_6ParamsE:
        /* <DEDUP_REMOVED lines=45> */
.L_x_2181:
        /* <DEDUP_REMOVED lines=22> */
.L_x_2182:
        /* <DEDUP_REMOVED lines=18> */
.L_x_2183:
        /* <DEDUP_REMOVED lines=22> */
.L_x_2184:
        /* <DEDUP_REMOVED lines=23> */
.L_x_2185:
        /* <DEDUP_REMOVED lines=11> */
.L_x_2188:
        /* <DEDUP_REMOVED lines=19> */
[----:B------:R-:W1:Y:S01]  /*0a00*/  S2UR UR38, SR_CTAID.X ;  /* 0x00000000002679c3 */ /* 0x000e620000002500 */
[----:B------:R-:W-:Y:S01]  /*0a10*/  ULDC UR4, c[0x0][0x448] ;  /* 0x0001120000047ab9 */ /* 0x000fe20000000800 */
[----:B------:R-:W-:Y:S01]  /*0a20*/  ULDC UR6, c[0x0][0x424] ;  /* 0x0001090000067ab9 */ /* 0x000fe20000000800 */
[----:B------:R-:W-:Y:S01]  /*0a30*/  UISETP.NE.AND UP1, UPT, UR4, 0x1, UPT ;  /* 0x000000010400788c */ /* 0x000fe2000bf25270 */
[----:B------:R-:W-:Y:S02]  /*0a40*/  ULDC UR7, c[0x0][0x288] ;  /* 0x0000a20000077ab9 */ /* 0x000fe40000000800 */
[----:B------:R-:W-:Y:S01]  /*0a50*/  ULDC.64 UR4, c[0x0][0x418] ;  /* 0x0001060000047ab9 */ /* 0x000fe20000000a00 */
[----:B------:R-:W-:Y:S02]  /*0a60*/  UIADD3 UR7, -UR7, 0x60, URZ ;  /* 0x0000006007077890 */ /* 0x000fe4000fffe13f */
[----:B------:R-:W-:Y:S02]  /*0a70*/  UISETP.NE.U32.AND UP0, UPT, UR4, URZ, UPT ;  /* 0x0000003f0400728c */ /* 0x000fe4000bf05070 */
[----:B------:R-:W-:-:S02]  /*0a80*/  UP2UR UR4, UPR, URZ, 0x2 ;  /* 0x000000023f047883 */ /* 0x000fc40008000000 */
[----:B------:R-:W-:Y:S01]  /*0a90*/  UISETP.NE.AND.EX UP0, UPT, UR5, URZ, UPT, UP0 ;  /* 0x0000003f0500728c */ /* 0x000fe2000bf05300 */
[----:B------:R-:W-:Y:S02]  /*0aa0*/  ULDC UR42, c[0x0][0x2f0] ;  /* 0x0000bc00002a7ab9 */ /* 0x000fe40000000800 */
[----:B------:R-:W-:Y:S01]  /*0ab0*/  @UP1 ULDC UR5, c[0x0][0x44c] ;  /* 0x0001130000051ab9 */ /* 0x000fe20000000800 */
[----:B------:R-:W-:Y:S01]  /*0ac0*/  MOV R17, UR4 ;  /* 0x0000000400117c02 */ /* 0x000fe20008000f00 */
[----:B------:R-:W-:Y:S01]  /*0ad0*/  USEL UR10, UR6, 0x1, UP0 ;  /* 0x00000001060a7887 */ /* 0x000fe20008000000 */
[----:B------:R-:W-:Y:S01]  /*0ae0*/  @UP1 ULDC UR9, c[0x0][0x450] ;  /* 0x0001140000091ab9 */ /* 0x000fe20000000800 */
[----:B------:R-:W-:Y:S02]  /*0af0*/  USHF.R.U32.HI UR11, URZ, 0x10, UR8 ;  /* 0x000000103f0b7899 */ /* 0x000fe40008011608 */
[----:B------:R-:W-:Y:S02]  /*0b00*/  UIMAD UR7, UR10, UR42, UR7 ;  /* 0x0000002a0a0772a4 */ /* 0x000fe4000f8e0207 */
[----:B------:R-:W-:Y:S01]  /*0b10*/  IMAD.U32 R16, RZ, RZ, UR10 ;  /* 0x0000000aff107e24 */ /* 0x000fe2000f8e00ff */
[----:B-1----:R-:W-:-:S04]  /*0b20*/  USHF.L.U32 UR38, UR38, 0x7, URZ ;  /* 0x0000000726267899 */ /* 0x002fc8000800063f */
[----:B------:R-:W-:Y:S02]  /*0b30*/  @UP1 UIADD3 UR4, UR38, 0x7f, URZ ;  /* 0x0000007f26041890 */ /* 0x000fe4000fffe03f */
[----:B------:R-:W-:Y:S02]  /*0b40*/  UIADD3 UR6, UR38, 0x7f, URZ ;  /* 0x0000007f26067890 */ /* 0x000fe4000fffe03f */
[----:B------:R-:W-:Y:S02]  /*0b50*/  UIMAD.WIDE.U32 UR4, UR4, UR5, URZ ;  /* 0x00000005040472a5 */ /* 0x000fe4000f8e003f */
[----:B------:R-:W-:Y:S02]  /*0b60*/  UIMAD UR4, UR10, UR42, 0x5f ;  /* 0x0000005f0a0474a4 */ /* 0x000fe4000f8e022a */
[----:B------:R-:W-:Y:S02]  /*0b70*/  @UP1 USHF.R.U32.HI UR6, URZ, UR9, UR5 ;  /* 0x000000093f061299 */ /* 0x000fe40008011605 */
[----:B------:R-:W-:-:S02]  /*0b80*/  UIMAD.WIDE UR4, UR4, 0x2aaaaaab, URZ ;  /* 0x2aaaaaab040478a5 */ /* 0x000fc4000f8e023f */
[----:B------:R-:W-:Y:S02]  /*0b90*/  UIADD3 UR6, UR7, UR6, URZ ;  /* 0x0000000607067290 */ /* 0x000fe4000fffe03f */
[----:B------:R-:W-:Y:S02]  /*0ba0*/  USHF.R.U32.HI UR4, URZ, 0x1f, UR5 ;  /* 0x0000001f3f047899 */ /* 0x000fe40008011605 */
[----:B------:R-:W-:Y:S02]  /*0bb0*/  UIMAD.WIDE UR6, UR6, 0x2aaaaaab, URZ ;  /* 0x2aaaaaab060678a5 */ /* 0x000fe4000f8e023f */
[----:B------:R-:W-:Y:S02]  /*0bc0*/  ULEA.HI.SX32 UR4, UR5, UR4, 0x1c ;  /* 0x0000000405047291 */ /* 0x000fe4000f8fe23f */
[----:B------:R-:W-:-:S04]  /*0bd0*/  USHF.R.U32.HI UR6, URZ, 0x1f, UR7 ;  /* 0x0000001f3f067899 */ /* 0x000fc80008011607 */
[----:B------:R-:W-:Y:S02]  /*0be0*/  ULEA.HI.SX32 UR6, UR7, UR6, 0x1c ;  /* 0x0000000607067291 */ /* 0x000fe4000f8fe23f */
[----:B------:R-:W-:Y:S02]  /*0bf0*/  ULOP3.LUT UR7, UR8, 0xffff, URZ, 0xc0, !UPT ;  /* 0x0000ffff08077892 */ /* 0x000fe4000f8ec03f */
[----:B------:R-:W-:-:S04]  /*0c00*/  UISETP.LT.AND UP0, UPT, UR4, UR6, UPT ;  /* 0x000000060400728c */ /* 0x000fc8000bf01270 */
[----:B------:R-:W-:Y:S02]  /*0c10*/  USEL UR10, UR4, UR6, UP0 ;  /* 0x00000006040a7287 */ /* 0x000fe40008000000 */
[----:B------:R-:W-:Y:S02]  /*0c20*/  UISETP.NE.AND UP0, UPT, UR11, URZ, UPT ;  /* 0x0000003f0b00728c */ /* 0x000fe4000bf05270 */
[----:B------:R-:W-:Y:S01]  /*0c30*/  UISETP.GE.AND UP1, UPT, UR10, 0x1, UPT ;  /* 0x000000010a00788c */ /* 0x000fe2000bf26270 */
[----:B------:R-:W-:-:S05]  /*0c40*/  UMOV UR4, URZ ;  /* 0x0000003f00047c82 */ /* 0x000fca0008000000 */
[----:B------:R-:W-:-:S03]  /*0c50*/  PLOP3.LUT P0, PT, PT, PT, UP1, 0x80, 0x0 ;  /* 0x000000000000781c */ /* 0x000fc60003f0f018 */
[----:B------:R-:W-:-:S10]  /*0c60*/  @!UP0 ULDC UR11, c[0x0][0x9f0] ;  /* 0x00027c00000b8ab9 */ /* 0x000fd40000000800 */
[----:B------:R-:W-:Y:S05]  /*0c70*/  @!P0 BRA `(.L_x_2190) ;  /* 0x0000000000848947 */ /* 0x000fea0003800000 */
[----:B------:R-:W-:Y:S01]  /*0c80*/  IMAD.U32 R3, RZ, RZ, UR11 ;  /* 0x0000000bff037e24 */ /* 0x000fe2000f8e00ff */
[----:B------:R-:W-:Y:S01]  /*0c90*/  UIADD3 UR6, UR11, -0x1, UR10 ;  /* 0xffffffff0b067890 */ /* 0x000fe2000fffe00a */
[----:B------:R-:W-:-:S03]  /*0ca0*/  UMOV UR4, URZ ;  /* 0x0000003f00047c82 */ /* 0x000fc60008000000 */
[-C--:B------:R-:W-:Y:S02]  /*0cb0*/  IABS R0, R3.reuse ;  /* 0x0000000300007213 */ /* 0x080fe40000000000 */
[----:B------:R-:W-:Y:S01]  /*0cc0*/  MOV R4, UR6 ;  /* 0x0000000600047c02 */ /* 0x000fe20008000f00 */
[----:B------:R-:W-:Y:S01]  /*0cd0*/  ULOP3.LUT UR6, UR6, UR11, URZ, 0x3c, !UPT ;  /* 0x0000000b06067292 */ /* 0x000fe2000f8e3c3f */
[----:B------:R-:W-:Y:S02]  /*0ce0*/  R2UR UR12, R0 ;  /* 0x00000000000c72ca */ /* 0x000fe400000e0000 */
[----:B------:R-:W-:Y:S02]  /*0cf0*/  IABS R4, R4 ;  /* 0x0000000400047213 */ /* 0x000fe40000000000 */
[----:B------:R-:W-:-:S03]  /*0d00*/  IABS R5, R3 ;  /* 0x0000000300057213 */ /* 0x000fc60000000000 */
[----:B------:R-:W-:-:S05]  /*0d10*/  IMAD.MOV.U32 R3, RZ, RZ, R4 ;  /* 0x000000ffff037224 */ /* 0x000fca00078e0004 */
[----:B------:R-:W-:Y:S01]  /*0d20*/  R2UR UR9, R3 ;  /* 0x00000000030972ca */ /* 0x000fe200000e0000 */
[----:B------:R-:W1:Y:S08]  /*0d30*/  I2F.RP R0, UR12 ;  /* 0x0000000c00007d06 */ /* 0x000e700008209400 */
[----:B-1----:R-:W0:Y:S02]  /*0d40*/  MUFU.RCP R0, R0 ;  /* 0x0000000000007308 */ /* 0x002e240000001000 */
        /* <DEDUP_REMOVED lines=20> */
.L_x_2190:
[----:B------:R-:W-:Y:S01]  /*0e90*/  UIMAD UR6, UR7, UR4, URZ ;  /* 0x00000004070672a4 */ /* 0x000fe2000f8e023f */
[----:B------:R-:W-:Y:S01]  /*0ea0*/  IMAD.U32 R0, RZ, RZ, UR10 ;  /* 0x0000000aff007e24 */ /* 0x000fe2000f8e00ff */
[----:B------:R-:W-:Y:S01]  /*0eb0*/  MOV R3, UR4 ;  /* 0x0000000400037c02 */ /* 0x000fe20008000f00 */
[----:B------:R-:W-:Y:S01]  /*0ec0*/  VIADD R22, R25, 0xffffff80 ;  /* 0xffffff8019167836 */ /* 0x000fe20000000000 */
[----:B------:R-:W-:Y:S02]  /*0ed0*/  R2UR UR5, R16 ;  /* 0x00000000100572ca */ /* 0x000fe400000e0000 */
[----:B------:R-:W-:Y:S02]  /*0ee0*/  CS2R R118, SRZ ;  /* 0x0000000000767805 */ /* 0x000fe4000001ff00 */
[----:B------:R-:W-:Y:S01]  /*0ef0*/  VIADDMNMX R0, R3, UR6, R0, PT ;  /* 0x0000000603007c46 */ /* 0x000fe2000b800100 */
[----:B------:R-:W-:Y:S01]  /*0f00*/  IMAD.U32 R18, RZ, RZ, UR6 ;  /* 0x00000006ff127e24 */ /* 0x000fe2000f8e00ff */
[----:B------:R-:W-:-:S02]  /*0f10*/  PLOP3.LUT P0, PT, PT, PT, PT, 0x80, 0x0 ;  /* 0x000000000000781c */ /* 0x000fc40003f0f070 */
[----:B------:R-:W-:Y:S02]  /*0f20*/  CS2R R116, SRZ ;  /* 0x0000000000747805 */ /* 0x000fe4000001ff00 */
[----:B------:R-:W-:Y:S01]  /*0f30*/  R2UR UR60, R0 ;  /* 0x00000000003c72ca */ /* 0x000fe200000e0000 */
[----:B------:R-:W-:Y:S01]  /*0f40*/  IMAD.MOV.U32 R0, RZ, RZ, RZ ;  /* 0x000000ffff007224 */ /* 0x000fe200078e00ff */
[----:B------:R-:W-:Y:S02]  /*0f50*/  MOV R3, RZ ;  /* 0x000000ff00037202 */ /* 0x000fe40000000f00 */
[----:B------:R-:W-:Y:S02]  /*0f60*/  CS2R R114, SRZ ;  /* 0x0000000000727805 */ /* 0x000fe4000001ff00 */
[----:B------:R-:W-:Y:S02]  /*0f70*/  CS2R R112, SRZ ;  /* 0x0000000000707805 */ /* 0x000fe4000001ff00 */
[----:B------:R-:W-:-:S02]  /*0f80*/  CS2R R110, SRZ ;  /* 0x00000000006e7805 */ /* 0x000fc4000001ff00 */
[----:B------:R-:W-:Y:S01]  /*0f90*/  CS2R R108, SRZ ;  /* 0x00000000006c7805 */ /* 0x000fe2000001ff00 */
[----:B------:R-:W-:Y:S01]  /*0fa0*/  UIMAD UR42, UR5, UR42, URZ ;  /* 0x0000002a052a72a4 */ /* 0x000fe2000f8e023f */
[----:B------:R-:W-:Y:S02]  /*0fb0*/  CS2R R106, SRZ ;  /* 0x00000000006a7805 */ /* 0x000fe4000001ff00 */
[----:B------:R-:W-:Y:S02]  /*0fc0*/  CS2R R104, SRZ ;  /* 0x0000000000687805 */ /* 0x000fe4000001ff00 */
[----:B------:R-:W-:Y:S02]  /*0fd0*/  CS2R R102, SRZ ;  /* 0x0000000000667805 */ /* 0x000fe4000001ff00 */
[----:B------:R-:W-:Y:S02]  /*0fe0*/  CS2R R100, SRZ ;  /* 0x0000000000647805 */ /* 0x000fe4000001ff00 */
[----:B------:R-:W-:Y:S01]  /*0ff0*/  CS2R R98, SRZ ;  /* 0x0000000000627805 */ /* 0x000fe2000001ff00 */
[----:B------:R-:W-:Y:S01]  /*1000*/  UISETP.GT.AND UP0, UPT, UR60, UR6, UPT ;  /* 0x000000063c00728c */ /* 0x000fe2000bf04270 */
[----:B------:R-:W-:-:S02]  /*1010*/  CS2R R96, SRZ ;  /* 0x0000000000607805 */ /* 0x000fc4000001ff00 */
[----:B------:R-:W-:Y:S02]  /*1020*/  CS2R R94, SRZ ;  /* 0x00000000005e7805 */ /* 0x000fe4000001ff00 */
[----:B------:R-:W-:Y:S02]  /*1030*/  CS2R R92, SRZ ;  /* 0x00000000005c7805 */ /* 0x000fe4000001ff00 */
[----:B------:R-:W-:Y:S02]  /*1040*/  CS2R R90, SRZ ;  /* 0x00000000005a7805 */ /* 0x000fe4000001ff00 */
[----:B------:R-:W-:Y:S02]  /*1050*/  CS2R R88, SRZ ;  /* 0x0000000000587805 */ /* 0x000fe4000001ff00 */
[----:B------:R-:W-:Y:S02]  /*1060*/  PLOP3.LUT P1, PT, PT, PT, UP0, 0x80, 0x0 ;  /* 0x000000000000781c */ /* 0x000fe40003f2f008 */
        /* <DEDUP_REMOVED lines=32> */
[----:B------:R-:W-:Y:S06]  /*1270*/  @!P1 BRA `(.L_x_2191) ;  /* 0x0000007800c89947 */ /* 0x000fec0003800000 */
[----:B------:R-:W-:Y:S01]  /*1280*/  SHF.R.S32.HI R23, RZ, 0x1f, R22 ;  /* 0x0000001fff177819 */ /* 0x000fe20000011416 */
[----:B------:R-:W1:Y:S01]  /*1290*/  S2UR UR6, SR_CgaCtaId ;  /* 0x00000000000679c3 */ /* 0x000e620000008800 */
[----:B------:R-:W-:Y:S02]  /*12a0*/  UMOV UR39, 0x400 ;  /* 0x0000040000277882 */ /* 0x000fe40000000000 */
[----:B------:R-:W-:-:S04]  /*12b0*/  LEA.HI R72, R23, R22, RZ, 0x7 ;  /* 0x0000001617487211 */ /* 0x000fc800078f38ff */
[----:B------:R-:W-:-:S05]  /*12c0*/  SHF.R.S32.HI R73, RZ, 0x7, R72 ;  /* 0x00000007ff497819 */ /* 0x000fca0000011448 */
[----:B------:R-:W2:Y:S01]  /*12d0*/  SHFL.IDX PT, R0, R73, RZ, 0x1f ;  /* 0x00001fff49007589 */ /* 0x000ea200000e0000 */
[----:B-1----:R-:W-:-:S04]  /*12e0*/  ULEA UR39, UR6, UR39, 0x18 ;  /* 0x0000002706277291 */ /* 0x002fc8000f8ec03f */
[----:B------:R-:W-:-:S04]  /*12f0*/  UIADD3 UR6, UR39, 0x12400, URZ ;  /* 0x0001240027067890 */ /* 0x000fc8000fffe03f */
[----:B------:R-:W-:Y:S01]  /*1300*/  ULOP3.LUT UP0, URZ, UR6, 0x1bf, URZ, 0xc0, !UPT ;  /* 0x000001bf063f7892 */ /* 0x000fe2000f80c03f */
[----:B--2---:R-:W-:-:S05]  /*1310*/  R2UR UR4, R0 ;  /* 0x00000000000472ca */ /* 0x004fca00000e0000 */
        /* <DEDUP_REMOVED lines=12> */
[----:B0-----:R0:W1:Y:S01]  /*13e0*/  LDC.64 R2, c[0x4][R0] ;  /* 0x0100000000027b82 */ /* 0x0010620000000a00 */
        /* <DEDUP_REMOVED lines=11> */
.L_x_2192:
[----:B------:R-:W-:-:S04]  /*14a0*/  SHF.L.U32 R0, RZ, 0x1f, RZ ;  /* 0x0000001fff007819 */ /* 0x000fc800000006ff */
[----:B------:R-:W1:Y:S02]  /*14b0*/  SYNCS.PHASECHK.TRANS64.TRYWAIT P0, [UR39+0x30800], R0 ;  /* 0x03080000ff0075a7 */ /* 0x000e640008000167 */
[----:B-1----:R-:W-:Y:S05]  /*14c0*/  @!P0 BRA `(.L_x_2193) ;  /* 0x000000d400248947 */ /* 0x002fea0003800000 */
.L_x_2278:
[----:B0-----:R-:W2:Y:S02]  /*14d0*/  LDL R2, [R1+0x4] ;  /* 0x0000040001027983 */ /* 0x001ea40000100800 */
[----:B--2---:R-:W-:-:S13]  /*14e0*/  R2UR UR4, R2 ;  /* 0x00000000020472ca */ /* 0x004fda00000e0000 */
[----:B------:R-:W-:-:S06]  /*14f0*/  ULOP3.LUT UR4, UR4, 0x1, URZ, 0xfc, !UPT ;  /* 0x0000000104047892 */ /* 0x000fcc000f8efc3f */
[----:B------:R-:W-:-:S05]  /*1500*/  IMAD.U32 R2, RZ, RZ, UR4 ;  /* 0x00000004ff027e24 */ /* 0x000fca000f8e00ff */
[----:B------:R-:W-:-:S13]  /*1510*/  ISETP.NE.AND P0, PT, R2, 0x3, PT ;  /* 0x000000030200780c */ /* 0x000fda0003f05270 */
[----:B------:R-:W-:Y:S05]  /*1520*/  @!P0 BRA `(.L_x_2194) ;  /* 0x0000000000048947 */ /* 0x000fea0003800000 */
[----:B------:R-:W-:Y:S01]  /*1530*/  BPT.TRAP 0x1 ;  /* 0x000000040000795c */ /* 0x000fe20000300000 */
.L_x_2194:
[----:B------:R0:W2:Y:S01]  /*1540*/  SYNCS.PHASECHK.TRANS64.TRYWAIT P1, [UR39+0x30830], R0 ;  /* 0x03083000ff0075a7 */ /* 0x0000a20008020167 */
[----:B------:R-:W-:Y:S05]  /*1550*/  @!P0 BRA `(.L_x_2195) ;  /* 0x0000000000048947 */ /* 0x000fea0003800000 */
[----:B------:R-:W-:Y:S01]  /*1560*/  BPT.TRAP 0x1 ;  /* 0x000000040000795c */ /* 0x000fe20000300000 */
.L_x_2195:
[----:B------:R-:W-:-:S05]  /*1570*/  IMAD.U32 R6, RZ, RZ, UR40 ;  /* 0x00000028ff067e24 */ /* 0x000fca000f8e00ff */
[----:B------:R-:W-:Y:S01]  /*1580*/  LOP3.LUT R6, R6, 0x10000, RZ, 0xfc, !PT ;  /* 0x0001000006067812 */ /* 0x000fe200078efcff */
[----:B--2---:R-:W-:Y:S06]  /*1590*/  @P1 BRA `(.L_x_2196) ;  /* 0x0000000000081947 */ /* 0x004fec0003800000 */
[----:B------:R-:W2:Y:S02]  /*15a0*/  SYNCS.PHASECHK.TRANS64.TRYWAIT P1, [UR39+0x30830], R0 ;  /* 0x03083000ff0075a7 */ /* 0x000ea40008020167 */
[----:B--2---:R-:W-:Y:S05]  /*15b0*/  @!P1 BRA `(.L_x_2197) ;  /* 0x000000d400009947 */ /* 0x004fea0003800000 */
.L_x_2196:
[----:B------:R-:W-:Y:S05]  /*15c0*/  WARPSYNC.ALL ;  /* 0x0000000000007948 */ /* 0x000fea0003800000 */
[----:B------:R-:W-:Y:S01]  /*15d0*/  MOV R7, 0x40000040 ;  /* 0x4000004000077802 */ /* 0x000fe20000000f00 */
[----:B------:R-:W-:Y:S01]  /*15e0*/  UIADD3 UR4, UR39, 0x1e400, URZ ;  /* 0x0001e40027047890 */ /* 0x000fe2000fffe03f */
        /* <DEDUP_REMOVED lines=14> */
[----:B------:R-:W-:Y:S01]  /*16d0*/  IMAD.U32 R10, RZ, RZ, UR18 ;  /* 0x00000012ff0a7e24 */ /* 0x000fe2000f8e00ff */
[----:B------:R-:W-:Y:S01]  /*16e0*/  UMOV UR10, UR18 ;  /* 0x00000012000a7c82 */ /* 0x000fe20008000000 */
[----:B------:R-:W-:Y:S01]  /*16f0*/  UMOV UR25, 0x40000040 ;  /* 0x4000004000197882 */ /* 0x000fe20000000000 */
[----:B------:R-:W-:Y:S01]  /*1700*/  HGMMA.64x96x16.F32 R24, gdesc[UR8], RZ, !UPT, gsb0 ;  /* 0x01600000081879f0 */ /* 0x000fe2000c0008ff */
[----:B------:R-:W-:Y:S01]  /*1710*/  R2UR UR10, R6 ;  /* 0x00000000060a72ca */ /* 0x000fe200000e0000 */
[----:B------:R-:W-:Y:S01]  /*1720*/  UMOV UR9, 0x40000040 ;  /* 0x4000004000097882 */ /* 0x000fe20000000000 */
[----:B------:R-:W-:Y:S01]  /*1730*/  UMOV UR29, 0x40000040 ;  /* 0x40000040001d7882 */ /* 0x000fe20000000000 */
[----:B------:R-:W-:Y:S01]  /*1740*/  UMOV UR5, UR9 ;  /* 0x0000000900057c82 */ /* 0x000fe20008000000 */
[----:B------:R-:W-:Y:S01]  /*1750*/  UMOV UR33, 0x40000040 ;  /* 0x4000004000217882 */ /* 0x000fe20000000000 */
[----:B------:R-:W-:Y:S01]  /*1760*/  UMOV UR41, 0x40000040 ;  /* 0x4000004000297882 */ /* 0x000fe20000000000 */
[----:B------:R-:W-:Y:S01]  /*1770*/  UMOV UR45, 0x40000040 ;  /* 0x40000040002d7882 */ /* 0x000fe20000000000 */
[----:B------:R-:W-:Y:S01]  /*1780*/  UMOV UR49, 0x40000040 ;  /* 0x4000004000317882 */ /* 0x000fe20000000000 */
[----:B------:R-:W-:-:S05]  /*1790*/  UMOV UR53, 0x40000040 ;  /* 0x4000004000357882 */ /* 0x000fca0000000000 */
        /* <DEDUP_REMOVED lines=8> */
[----:B------:R-:W-:Y:S02]  /*1820*/  UIADD3 UR40, UR10, 0x800, URZ ;  /* 0x000008000a287890 */ /* 0x000fe4000fffe03f */
[----:B------:R-:W-:Y:S02]  /*1830*/  UIADD3 UR44, UR10, 0x802, URZ ;  /* 0x000008020a2c7890 */ /* 0x000fe4000fffe03f */
[----:B------:R-:W-:Y:S02]  /*1840*/  UIADD3 UR48, UR10, 0x804, URZ ;  /* 0x000008040a307890 */ /* 0x000fe4000fffe03f */
[----:B------:R-:W-:Y:S01]  /*1850*/  UIADD3 UR52, UR10, 0x806, URZ ;  /* 0x000008060a347890 */ /* 0x000fe2000fffe03f */
        /* <DEDUP_REMOVED lines=72> */
.L_x_2198:
[----:B-1----:R-:W-:Y:S01]  /*1ce0*/  LOP3.LUT R3, R72, 0xffffff80, RZ, 0xc0, !PT ;  /* 0xffffff8048037812 */ /* 0x002fe200078ec0ff */
[----:B------:R-:W-:Y:S01]  /*1cf0*/  UMOV UR5, 0xffffffa0 ;  /* 0xffffffa000057882 */ /* 0x000fe20000000000 */
[----:B------:R-:W-:Y:S01]  /*1d00*/  R2UR UR4, R17 ;  /* 0x00000000110472ca */ /* 0x000fe200000e0000 */
[----:B------:R-:W-:Y:S01]  /*1d10*/  UIMAD UR5, UR60, UR5, 0x61 ;  /* 0x000000613c0574a4 */ /* 0x000fe2000f8e0205 */
[----:B------:R-:W-:Y:S01]  /*1d20*/  LEA.HI R23, R23, R22, RZ, 0x2 ;  /* 0x0000001617177211 */ /* 0x000fe200078f10ff */
[----:B------:R-:W-:Y:S01]  /*1d30*/  IMAD.IADD R3, R22, 0x1, -R3 ;  /* 0x0000000116037824 */ /* 0x000fe200078e0a03 */
[----:B------:R-:W-:Y:S01]  /*1d40*/  LEA.HI R8, R73, R73, RZ, 0x1 ;  /* 0x0000004949087211 */ /* 0x000fe200078f08ff */
[----:B------:R-:W-:Y:S01]  /*1d50*/  ULDC UR7, c[0x0][0x288] ;  /* 0x0000a20000077ab9 */ /* 0x000fe20000000800 */
[----:B------:R-:W-:Y:S01]  /*1d60*/  LOP3.LUT R23, R23, 0xfffffffc, RZ, 0xc0, !PT ;  /* 0xfffffffc17177812 */ /* 0x000fe200078ec0ff */
[----:B------:R-:W1:Y:S01]  /*1d70*/  S2UR UR14, SR_CgaCtaId ;  /* 0x00000000000e79c3 */ /* 0x000e620000008800 */
[----:B0-----:R-:W-:Y:S01]  /*1d80*/  SHF.R.S32.HI R0, RZ, 0x1f, R3 ;  /* 0x0000001fff007819 */ /* 0x001fe20000011403 */
[----:B------:R-:W-:Y:S01]  /*1d90*/  UIADD3 UR6, UR39, 0x30840, URZ ;  /* 0x0003084027067890 */ /* 0x000fe2000fffe03f */
[----:B------:R-:W-:Y:S01]  /*1da0*/  LOP3.LUT R8, R8, 0x3fffffe, RZ, 0xc0, !PT ;  /* 0x03fffffe08087812 */ /* 0x000fe200078ec0ff */
[----:B------:R-:W-:Y:S01]  /*1db0*/  IMAD.IADD R23, R22, 0x1, -R23 ;  /* 0x0000000116177824 */ /* 0x000fe200078e0a17 */
[CC--:B------:R-:W-:Y:S01]  /*1dc0*/  LEA.HI R2, R0.reuse, R3.reuse, RZ, 0x2 ;  /* 0x0000000300027211 */ /* 0x0c0fe200078f10ff */
[----:B------:R-:W-:Y:S01]  /*1dd0*/  UISETP.NE.AND UP0, UPT, UR4, URZ, UPT ;  /* 0x0000003f0400728c */ /* 0x000fe2000bf05270 */
[----:B------:R-:W-:-:S02]  /*1de0*/  LEA.HI R4, R0, R3, RZ, 0x5 ;  /* 0x0000000300047211 */ /* 0x000fc400078f28ff */
[----:B------:R-:W-:Y:S02]  /*1df0*/  CS2R R118, SRZ ;  /* 0x0000000000767805 */ /* 0x000fe4000001ff00 */
[--C-:B------:R-:W-:Y:S02]  /*1e00*/  SHF.R.S32.HI R0, RZ, 0x2, R2.reuse ;  /* 0x00000002ff007819 */ /* 0x100fe40000011402 */
[----:B------:R-:W-:Y:S02]  /*1e10*/  CS2R R116, SRZ ;  /* 0x0000000000747805 */ /* 0x000fe4000001ff00 */
[----:B------:R-:W-:Y:S02]  /*1e20*/  SHF.R.S32.HI R5, RZ, 0x1f, R2 ;  /* 0x0000001fff057819 */ /* 0x000fe40000011402 */
[----:B------:R-:W-:Y:S02]  /*1e30*/  CS2R R114, SRZ ;  /* 0x0000000000727805 */ /* 0x000fe4000001ff00 */
[----:B------:R-:W-:-:S02]  /*1e40*/  SHF.R.S32.HI R4, RZ, 0x5, R4 ;  /* 0x00000005ff047819 */ /* 0x000fc40000011404 */
[----:B------:R-:W-:Y:S02]  /*1e50*/  CS2R R112, SRZ ;  /* 0x0000000000707805 */ /* 0x000fe4000001ff00 */
[----:B------:R-:W-:Y:S02]  /*1e60*/  LEA.HI R5, R5, R0, RZ, 0x3 ;  /* 0x0000000005057211 */ /* 0x000fe400078f18ff */
[----:B------:R-:W-:Y:S02]  /*1e70*/  CS2R R110, SRZ ;  /* 0x00000000006e7805 */ /* 0x000fe4000001ff00 */
[----:B------:R-:W-:Y:S01]  /*1e80*/  LEA.HI R9, R23, R23, RZ, 0x1 ;  /* 0x0000001717097211 */ /* 0x000fe200078f08ff */
[----:B------:R-:W-:Y:S01]  /*1e90*/  @UP0 ULDC UR4, c[0x0][0x44c] ;  /* 0x0001130000040ab9 */ /* 0x000fe20000000800 */
[----:B------:R-:W-:Y:S01]  /*1ea0*/  LEA R11, R4, UR38, 0x4 ;  /* 0x00000026040b7c11 */ /* 0x000fe2000f8e20ff */
[----:B------:R-:W-:Y:S01]  /*1eb0*/  @UP0 ULDC UR10, c[0x0][0x450] ;  /* 0x00011400000a0ab9 */ /* 0x000fe20000000800 */
[----:B------:R-:W-:-:S02]  /*1ec0*/  LOP3.LUT R5, R5, 0xfffffff8, RZ, 0xc0, !PT ;  /* 0xfffffff805057812 */ /* 0x000fc400078ec0ff */
[----:B------:R-:W-:Y:S02]  /*1ed0*/  CS2R R108, SRZ ;  /* 0x00000000006c7805 */ /* 0x000fe4000001ff00 */
[----:B------:R-:W-:Y:S01]  /*1ee0*/  IADD3 R8, R73, -R8, RZ ;  /* 0x8000000849087210 */ /* 0x000fe20007ffe0ff */
[----:B-1----:R-:W-:Y:S01]  /*1ef0*/  UPRMT UR6, UR14, 0x654, UR6 ;  /* 0x000006540e067896 */ /* 0x002fe20008000006 */
[----:B------:R-:W-:Y:S02]  /*1f00*/  LOP3.LUT R4, R9, 0x1ffffffe, RZ, 0xc0, !PT ;  /* 0x1ffffffe09047812 */ /* 0x000fe400078ec0ff */
[----:B------:R-:W-:Y:S02]  /*1f10*/  CS2R R106, SRZ ;  /* 0x00000000006a7805 */ /* 0x000fe4000001ff00 */
[----:B------:R-:W-:Y:S02]  /*1f20*/  IADD3 R5, R11, R0, -R5 ;  /* 0x000000000b057210 */ /* 0x000fe40007ffe805 */
[----:B------:R-:W-:-:S02]  /*1f30*/  CS2R R104, SRZ ;  /* 0x0000000000687805 */ /* 0x000fc4000001ff00 */
[----:B------:R-:W-:Y:S01]  /*1f40*/  PLOP3.LUT P1, PT, PT, PT, UP0, 0x80, 0x0 ;  /* 0x000000000000781c */ /* 0x000fe20003f2f008 */
[----:B------:R-:W-:Y:S01]  /*1f50*/  IMAD.IADD R4, R23, 0x1, -R4 ;  /* 0x0000000117047824 */ /* 0x000fe200078e0a04 */
[----:B------:R-:W-:Y:S01]  /*1f60*/  PLOP3.LUT P2, PT, PT, PT, UP0, 0x80, 0x0 ;  /* 0x000000000000781c */ /* 0x000fe20003f4f008 */
[----:B------:R-:W-:Y:S01]  /*1f70*/  IMAD R5, R8, 0x40, R5 ;  /* 0x0000004008057824 */ /* 0x000fe200078e0205 */
[----:B------:R-:W-:Y:S01]  /*1f80*/  LOP3.LUT R12, R2, 0x7ffffffc, RZ, 0xc0, !PT ;  /* 0x7ffffffc020c7812 */ /* 0x000fe200078ec0ff */
[----:B------:R-:W-:Y:S01]  /*1f90*/  SYNCS.ARRIVE.TRANS64.RED.A1T0 RZ, [UR6], RZ ;  /* 0x000000ffffff79a7 */ /* 0x000fe20008100406 */
[----:B------:R-:W-:Y:S01]  /*1fa0*/  MOV R8, UR42 ;  /* 0x0000002a00087c02 */ /* 0x000fe20008000f00 */
[----:B------:R-:W-:Y:S01]  /*1fb0*/  IMAD R11, R4, 0x8, R5 ;  /* 0x00000008040b7824 */ /* 0x000fe200078e0205 */
[----:B------:R-:W-:Y:S01]  /*1fc0*/  R2UR UR11, R18 ;  /* 0x00000000120b72ca */ /* 0x000fe200000e0000 */
[----:B------:R-:W-:Y:S01]  /*1fd0*/  IMAD.IADD R12, R3, 0x1, -R12 ;  /* 0x00000001030c7824 */ /* 0x000fe200078e0a0c */
[----:B------:R-:W-:Y:S01]  /*1fe0*/  UMOV UR6, URZ ;  /* 0x0000003f00067c82 */ /* 0x000fe20008000000 */
[----:B------:R-:W-:Y:S01]  /*1ff0*/  IMAD.U32 R3, RZ, RZ, UR5 ;  /* 0x00000005ff037e24 */ /* 0x000fe2000f8e00ff */
[----:B------:R-:W-:Y:S01]  /*2000*/  MOV R0, R11 ;  /* 0x0000000b00007202 */ /* 0x000fe20000000f00 */
[----:B------:R-:W-:Y:S01]  /*2010*/  @P1 IMAD.HI.U32 R4, R11, UR4, RZ ;  /* 0x000000040b041c27 */ /* 0x000fe2000f8e00ff */
[----:B------:R-:W-:-:S03]  /*2020*/  @UP0 ULDC UR4, c[0x0][0x450] ;  /* 0x0001140000040ab9 */ /* 0x000fc60000000800 */
[----:B------:R-:W-:Y:S01]  /*2030*/  IMAD R3, R12, -0x2, R3 ;  /* 0xfffffffe0c037824 */ /* 0x000fe200078e0203 */
[----:B------:R-:W-:Y:S01]  /*2040*/  @P2 SHF.R.U32.HI R0, RZ, UR4, R4 ;  /* 0x00000004ff002c19 */ /* 0x000fe20008011604 */
[----:B------:R-:W-:Y:S02]  /*2050*/  UIMAD UR4, UR60, -0x60, UR42 ;  /* 0xffffffa03c0478a4 */ /* 0x000fe4000f8e022a */
[----:B------:R-:W-:Y:S01]  /*2060*/  UIADD3 UR60, UR60, -0x2, URZ ;  /* 0xfffffffe3c3c7890 */ /* 0x000fe2000fffe03f */
[----:B------:R-:W-:Y:S01]  /*2070*/  IADD3 R3, R3, -UR7, R8 ;  /* 0x8000000703037c10 */ /* 0x000fe2000fffe008 */
[----:B------:R-:W0:Y:S01]  /*2080*/  SHFL.IDX PT, R4, R0, 0x1, 0x1c1f ;  /* 0x003c1f0000047f89 */ /* 0x000e2200000e0000 */
[----:B------:R-:W-:-:S03]  /*2090*/  UIADD3 UR4, UR4, 0x60, URZ ;  /* 0x0000006004047890 */ /* 0x000fc6000fffe03f */
[----:B------:R-:W1:Y:S03]  /*20a0*/  SHFL.IDX PT, R0, R0, RZ, 0x1c1f ;  /* 0x001c1fff00007589 */ /* 0x000e6600000e0000 */
[----:B------:R-:W-:Y:S01]  /*20b0*/  IMAD.U32 R5, RZ, RZ, UR4 ;  /* 0x00000004ff057e24 */ /* 0x000fe2000f8e00ff */
[----:B------:R-:W-:-:S03]  /*20c0*/  ULDC UR4, c[0x0][0x988] ;  /* 0x0002620000047ab9 */ /* 0x000fc60000000800 */
[----:B------:R-:W-:-:S05]  /*20d0*/  IMAD R2, R12, -0x2, R5 ;  /* 0xfffffffe0c027824 */ /* 0x000fca00078e0205 */
[----:B0-----:R-:W-:-:S04]  /*20e0*/  VIADDMNMX R4, R4, R3, R2, PT ;  /* 0x0000000304047246 */ /* 0x001fc80003800102 */
        /* <DEDUP_REMOVED lines=8> */
[C---:B------:R-:W-:Y:S02]  /*2170*/  ISETP.GT.AND P2, PT, R4.reuse, 0x10, PT ;  /* 0x000000100400780c */ /* 0x040fe40003f44270 */
[----:B------:R-:W-:Y:S02]  /*2180*/  FSEL R75, R31, -INF , P1 ;  /* 0xff8000001f4b7808 */ /* 0x000fe40000800000 */
[----:B------:R-:W-:Y:S02]  /*2190*/  FMNMX.FTZ R8, R73, R8, !PT ;  /* 0x0000000849087209 */ /* 0x000fe40007810000 */
        /* <DEDUP_REMOVED lines=57> */
[----:B------:R-:W-:Y:S02]  /*2530*/  FSEL R71, R71, -INF , P1 ;  /* 0xff80000047477808 */ /* 0x000fe40000800000 */
[----:B------:R-:W-:Y:S02]  /*2540*/  FMNMX.FTZ R8, R103, R8, !PT ;  /* 0x0000000867087209 */ /* 0x000fe40007810000 */
[----:B-1----:R-:W-:Y:S01]  /*2550*/  VIADDMNMX R3, R0, R3, R2, PT ;  /* 0x0000000300037246 */ /* 0x002fe20003800102 */
[----:B------:R-:W-:Y:S01]  /*2560*/  IMAD.U32 R2, RZ, RZ, UR4 ;  /* 0x00000004ff027e24 */ /* 0x000fe2000f8e00ff */
[----:B------:R-:W-:Y:S01]  /*2570*/  FMNMX.FTZ R8, R71, R8, !PT ;  /* 0x0000000847087209 */ /* 0x000fe20007810000 */
[----:B------:R-:W-:Y:S01]  /*2580*/  @UP0 ULDC UR4, c[0x0][0x44c] ;  /* 0x0001130000040ab9 */ /* 0x000fe20000000800 */
[C---:B------:R-:W-:Y:S01]  /*2590*/  ISETP.GT.AND P1, PT, R3.reuse, RZ, PT ;  /* 0x000000ff0300720c */ /* 0x040fe20003f24270 */
[----:B------:R-:W-:Y:S01]  /*25a0*/  UIMAD.WIDE.U32 UR4, UR38, UR4, URZ ;  /* 0x00000004260472a5 */ /* 0x000fe2000f8e003f */
[C---:B------:R-:W-:Y:S01]  /*25b0*/  ISETP.GT.AND P2, PT, R3.reuse, 0x1, PT ;  /* 0x000000010300780c */ /* 0x040fe20003f44270 */
[----:B------:R-:W0:Y:S01]  /*25c0*/  SHFL.BFLY PT, R9, R8, 0x2, 0x1f ;  /* 0x0c401f0008097f89 */ /* 0x000e2200000e0000 */
[----:B------:R-:W-:Y:S01]  /*25d0*/  ISETP.GT.AND P3, PT, R3, 0x8, PT ;  /* 0x000000080300780c */ /* 0x000fe20003f64270 */
[----:B------:R-:W-:Y:S01]  /*25e0*/  @UP0 USHF.R.U32.HI UR38, URZ, UR10, UR5 ;  /* 0x0000000a3f260299 */ /* 0x000fe20008011605 */
[----:B------:R-:W-:-:S02]  /*25f0*/  FSEL R25, R25, -INF , P2 ;  /* 0xff80000019197808 */ /* 0x000fc40001000000 */
[----:B------:R-:W-:Y:S01]  /*2600*/  FSEL R13, R28, -INF , P3 ;  /* 0xff8000001c0d7808 */ /* 0x000fe20001800000 */
[----:B------:R-:W-:Y:S01]  /*2610*/  UIADD3 UR4, UR38, -UR7, UR42 ;  /* 0x8000000726047290 */ /* 0x000fe2000fffe02a */
[C---:B------:R-:W-:Y:S02]  /*2620*/  ISETP.GT.AND P2, PT, R3.reuse, 0x10, PT ;  /* 0x000000100300780c */ /* 0x040fe40003f44270 */
[----:B------:R-:W-:Y:S01]  /*2630*/  ISETP.GT.AND P3, PT, R3, 0x18, PT ;  /* 0x000000180300780c */ /* 0x000fe20003f64270 */
[----:B------:R-:W-:Y:S01]  /*2640*/  UIMAD.WIDE UR4, UR4, 0x2aaaaaab, URZ ;  /* 0x2aaaaaab040478a5 */ /* 0x000fe2000f8e023f */
[----:B------:R-:W-:Y:S02]  /*2650*/  FSEL R15, R32, -INF , P2 ;  /* 0xff800000200f7808 */ /* 0x000fe40001000000 */
[----:B------:R-:W-:Y:S01]  /*2660*/  FSEL R21, R36, -INF , P3 ;  /* 0xff80000024157808 */ /* 0x000fe20001800000 */
[----:B------:R-:W-:-:S04]  /*2670*/  USHF.R.U32.HI UR4, URZ, 0x1f, UR5 ;  /* 0x0000001f3f047899 */ /* 0x000fc80008011605 */
[----:B------:R-:W-:-:S04]  /*2680*/  ULEA.HI.SX32 UR4, UR5, UR4, 0x1c ;  /* 0x0000000405047291 */ /* 0x000fc8000f8fe23f */
[----:B------:R-:W-:Y:S01]  /*2690*/  UISETP.LT.AND UP0, UPT, UR11, UR4, UPT ;  /* 0x000000040b00728c */ /* 0x000fe2000bf01270 */
[----:B0-----:R-:W-:-:S03]  /*26a0*/  FMNMX.FTZ R14, R8, R9, !PT ;  /* 0x00000009080e7209 */ /* 0x001fc60007810000 */
[----:B------:R-:W-:Y:S02]  /*26b0*/  USEL UR61, UR11, UR4, !UP0 ;  /* 0x000000040b3d7287 */ /* 0x000fe4000c000000 */
[----:B------:R-:W0:Y:S02]  /*26c0*/  SHFL.BFLY PT, R9, R14, 0x1, 0x1f ;  /* 0x0c201f000e097f89 */ /* 0x000e2400000e0000 */
[----:B------:R-:W-:Y:S01]  /*26d0*/  UISETP.GE.AND UP0, UPT, UR60, UR61, UPT ;  /* 0x0000003d3c00728c */ /* 0x000fe2000bf06270 */
[----:B------:R-:W-:Y:S01]  /*26e0*/  UMOV UR4, URZ ;  /* 0x0000003f00047c82 */ /* 0x000fe20008000000 */
[----:B0-----:R-:W-:Y:S02]  /*26f0*/  FMNMX.FTZ R4, R14, R9, !PT ;  /* 0x000000090e047209 */ /* 0x001fe40007810000 */
[----:B------:R-:W-:Y:S02]  /*2700*/  FSEL R9, R24, -INF , P1 ;  /* 0xff80000018097808 */ /* 0x000fe40000800000 */
[----:B------:R-:W-:Y:S01]  /*2710*/  ISETP.GT.AND P1, PT, R3, 0x9, PT ;  /* 0x000000090300780c */ /* 0x000fe20003f24270 */
[----:B------:R-:W-:Y:S01]  /*2720*/  FMUL.FTZ R8, R4, R2 ;  /* 0x0000000204087220 */ /* 0x000fe20000410000 */
[----:B------:R-:W-:-:S02]  /*2730*/  FMNMX.FTZ R0, R9, R25, !PT ;  /* 0x0000001909007209 */ /* 0x000fc40007810000 */
[----:B------:R-:W-:Y:S02]  /*2740*/  FSEL R29, R29, -INF , P1 ;  /* 0xff8000001d1d7808 */ /* 0x000fe40000800000 */
[----:B------:R-:W-:Y:S02]  /*2750*/  FMNMX.FTZ R0, R13, R0, !PT ;  /* 0x000000000d007209 */ /* 0x000fe40007810000 */
[----:B------:R-:W-:Y:S02]  /*2760*/  ISETP.GT.AND P1, PT, R3, 0x11, PT ;  /* 0x000000110300780c */ /* 0x000fe40003f24270 */
[----:B------:R-:W-:Y:S02]  /*2770*/  FMNMX.FTZ R0, R29, R0, !PT ;  /* 0x000000001d007209 */ /* 0x000fe40007810000 */
[----:B------:R-:W-:Y:S02]  /*2780*/  FSEL R33, R33, -INF , P1 ;  /* 0xff80000021217808 */ /* 0x000fe40000800000 */
[----:B------:R-:W-:-:S02]  /*2790*/  FMNMX.FTZ R0, R15, R0, !PT ;  /* 0x000000000f007209 */ /* 0x000fc40007810000 */
[----:B------:R-:W-:Y:S02]  /*27a0*/  FSETP.NEU.FTZ.AND P2, PT, R4, -INF , PT ;  /* 0xff8000000400780b */ /* 0x000fe40003f5d000 */
[----:B------:R-:W-:Y:S02]  /*27b0*/  ISETP.GT.AND P1, PT, R3, 0x19, PT ;  /* 0x000000190300780c */ /* 0x000fe40003f24270 */
[----:B------:R-:W-:Y:S02]  /*27c0*/  FMNMX.FTZ R0, R33, R0, !PT ;  /* 0x0000000021007209 */ /* 0x000fe40007810000 */
[----:B------:R-:W-:Y:S02]  /*27d0*/  FSEL R14, R8, RZ, P2 ;  /* 0x000000ff080e7208 */ /* 0x000fe40001000000 */
[----:B------:R-:W-:Y:S02]  /*27e0*/  ISETP.GT.AND P2, PT, R3, 0x20, PT ;  /* 0x000000200300780c */ /* 0x000fe40003f44270 */
[----:B------:R-:W-:Y:S01]  /*27f0*/  FSEL R37, R37, -INF , P1 ;  /* 0xff80000025257808 */ /* 0x000fe20000800000 */
[--C-:B------:R-:W-:Y:S01]  /*2800*/  FFMA.FTZ R8, R27, R2, -R14.reuse ;  /* 0x000000021b087223 */ /* 0x100fe2000001080e */
[----:B------:R-:W-:Y:S01]  /*2810*/  FMNMX.FTZ R0, R21, R0, !PT ;  /* 0x0000000015007209 */ /* 0x000fe20007810000 */
[-CC-:B------:R-:W-:Y:S01]  /*2820*/  FFMA.FTZ R5, R5, R2.reuse, -R14.reuse ;  /* 0x0000000205057223 */ /* 0x180fe2000001080e */
[----:B------:R-:W-:Y:S01]  /*2830*/  ISETP.GT.AND P1, PT, R3, 0x21, PT ;  /* 0x000000210300780c */ /* 0x000fe20003f24270 */
[----:B------:R-:W-:Y:S01]  /*2840*/  MUFU.EX2 R20, R8 ;  /* 0x0000000800147308 */ /* 0x000fe20000000800 */
[----:B------:R-:W-:Y:S01]  /*2850*/  FSEL R23, R40, -INF , P2 ;  /* 0xff80000028177808 */ /* 0x000fe20001000000 */
[--C-:B------:R-:W-:Y:S01]  /*2860*/  FFMA.FTZ R73, R73, R2, -R14.reuse ;  /* 0x0000000249497223 */ /* 0x100fe2000001080e */
[----:B------:R-:W-:Y:S01]  /*2870*/  FMNMX.FTZ R0, R37, R0, !PT ;  /* 0x0000000025007209 */ /* 0x000fe20007810000 */
[-CC-:B------:R-:W-:Y:S01]  /*2880*/  FFMA.FTZ R75, R75, R2.reuse, -R14.reuse ;  /* 0x000000024b4b7223 */ /* 0x180fe2000001080e */
[----:B------:R-:W-:Y:S01]  /*2890*/  ISETP.GT.AND P2, PT, R3, 0x28, PT ;  /* 0x000000280300780c */ /* 0x000fe20003f44270 */
[--C-:B------:R-:W-:Y:S01]  /*28a0*/  FFMA.FTZ R77, R77, R2, -R14.reuse ;  /* 0x000000024d4d7223 */ /* 0x100fe2000001080e */
[----:B------:R-:W-:Y:S01]  /*28b0*/  FSEL R41, R41, -INF , P1 ;  /* 0xff80000029297808 */ /* 0x000fe20000800000 */
[----:B------:R-:W-:Y:S01]  /*28c0*/  MUFU.EX2 R189, R5 ;  /* 0x0000000500bd7308 */ /* 0x000fe20000000800 */
[----:B------:R-:W-:Y:S01]  /*28d0*/  FMNMX.FTZ R0, R23, R0, !PT ;  /* 0x0000000017007209 */ /* 0x000fe20007810000 */
[-CC-:B------:R-:W-:Y:S01]  /*28e0*/  FFMA.FTZ R79, R79, R2.reuse, -R14.reuse ;  /* 0x000000024f4f7223 */ /* 0x180fe2000001080e */
[----:B------:R-:W-:Y:S01]  /*28f0*/  ISETP.GT.AND P1, PT, R3, 0x29, PT ;  /* 0x000000290300780c */ /* 0x000fe20003f24270 */
[-CC-:B------:R-:W-:Y:S01]  /*2900*/  FFMA.FTZ R81, R81, R2.reuse, -R14.reuse ;  /* 0x0000000251517223 */ /* 0x180fe2000001080e */
[----:B------:R-:W-:Y:S01]  /*2910*/  FSEL R27, R44, -INF , P2 ;  /* 0xff8000002c1b7808 */ /* 0x000fe20001000000 */
[--C-:B------:R-:W-:Y:S01]  /*2920*/  FFMA.FTZ R83, R83, R2, -R14.reuse ;  /* 0x0000000253537223 */ /* 0x100fe2000001080e */
[----:B------:R-:W-:Y:S01]  /*2930*/  FMNMX.FTZ R0, R41, R0, !PT ;  /* 0x0000000029007209 */ /* 0x000fe20007810000 */
[----:B------:R-:W-:Y:S01]  /*2940*/  MUFU.EX2 R73, R73 ;  /* 0x0000004900497308 */ /* 0x000fe20000000800 */
[----:B------:R-:W-:Y:S01]  /*2950*/  ISETP.GT.AND P2, PT, R3, 0x30, PT ;  /* 0x000000300300780c */ /* 0x000fe20003f44270 */
[-CC-:B------:R-:W-:Y:S01]  /*2960*/  FFMA.FTZ R85, R85, R2.reuse, -R14.reuse ;  /* 0x0000000255557223 */ /* 0x180fe2000001080e */
[----:B------:R-:W-:Y:S01]  /*2970*/  FSEL R45, R45, -INF , P1 ;  /* 0xff8000002d2d7808 */ /* 0x000fe20000800000 */
[--C-:B------:R-:W-:Y:S01]  /*2980*/  FFMA.FTZ R87, R87, R2, -R14.reuse ;  /* 0x0000000257577223 */ /* 0x100fe2000001080e */
[----:B------:R-:W-:Y:S01]  /*2990*/  FMNMX.FTZ R0, R27, R0, !PT ;  /* 0x000000001b007209 */ /* 0x000fe20007810000 */
[-CC-:B------:R-:W-:Y:S01]  /*29a0*/  FFMA.FTZ R89, R89, R2.reuse, -R14.reuse ;  /* 0x0000000259597223 */ /* 0x180fe2000001080e */
[----:B------:R-:W-:Y:S01]  /*29b0*/  ISETP.GT.AND P1, PT, R3, 0x31, PT ;  /* 0x000000310300780c */ /* 0x000fe20003f24270 */
[----:B------:R-:W0:Y:S01]  /*29c0*/  MUFU.EX2 R22, R75 ;  /* 0x0000004b00167308 */ /* 0x000e220000000800 */
        /* <DEDUP_REMOVED lines=15> */
[----:B------:R1:W2:Y:S01]  /*2ac0*/  MUFU.EX2 R24, R79 ;  /* 0x0000004f00187308 */ /* 0x0002a20000000800 */
[----:B------:R-:W-:Y:S01]  /*2ad0*/  ISETP.GT.AND P2, PT, R3, 0x40, PT ;  /* 0x000000400300780c */ /* 0x000fe20003f44270 */
[-CC-:B------:R-:W-:Y:S01]  /*2ae0*/  FFMA.FTZ R59, R59, R2.reuse, -R14.reuse ;  /* 0x000000023b3b7223 */ /* 0x180fe2000001080e */
        /* <DEDUP_REMOVED lines=13> */
[----:B------:R3:W4:Y:S01]  /*2bc0*/  MUFU.EX2 R26, R83 ;  /* 0x00000053001a7308 */ /* 0x0007220000000800 */
[----:B------:R-:W-:Y:S01]  /*2bd0*/  FMNMX.FTZ R0, R39, R0, !PT ;  /* 0x0000000027007209 */ /* 0x000fe20007810000 */
[----:B------:R-:W-:Y:S01]  /*2be0*/  FFMA.FTZ R14, R71, R2, -R14 ;  /* 0x00000002470e7223 */ /* 0x000fe2000001080e */
[----:B------:R-:W-:-:S02]  /*2bf0*/  ISETP.GT.AND P1, PT, R3, 0x49, PT ;  /* 0x000000490300780c */ /* 0x000fc40003f24270 */
[----:B-1----:R-:W-:Y:S02]  /*2c00*/  CS2R R78, SRZ ;  /* 0x00000000004e7805 */ /* 0x002fe4000001ff00 */
[----:B------:R-:W-:Y:S02]  /*2c10*/  FSEL R43, R60, -INF , P2 ;  /* 0xff8000003c2b7808 */ /* 0x000fe40001000000 */
[----:B------:R-:W-:Y:S02]  /*2c20*/  CS2R R74, SRZ ;  /* 0x00000000004a7805 */ /* 0x000fe4000001ff00 */
[----:B------:R-:W-:Y:S01]  /*2c30*/  FMNMX.FTZ R0, R57, R0, !PT ;  /* 0x0000000039007209 */ /* 0x000fe20007810000 */
[----:B------:R-:W-:Y:S01]  /*2c40*/  MUFU.EX2 R85, R85 ;  /* 0x0000005500557308 */ /* 0x000fe20000000800 */
[----:B------:R-:W-:Y:S02]  /*2c50*/  ISETP.GT.AND P2, PT, R3, 0x50, PT ;  /* 0x000000500300780c */ /* 0x000fe40003f44270 */
[----:B---3--:R-:W-:-:S02]  /*2c60*/  CS2R R82, SRZ ;  /* 0x0000000000527805 */ /* 0x008fc4000001ff00 */
[----:B------:R-:W-:Y:S02]  /*2c70*/  FSEL R61, R61, -INF , P1 ;  /* 0xff8000003d3d7808 */ /* 0x000fe40000800000 */
[----:B------:R-:W-:Y:S02]  /*2c80*/  CS2R R70, SRZ ;  /* 0x0000000000467805 */ /* 0x000fe4000001ff00 */
[----:B------:R-:W-:Y:S02]  /*2c90*/  FMNMX.FTZ R0, R43, R0, !PT ;  /* 0x000000002b007209 */ /* 0x000fe40007810000 */
[----:B------:R-:W-:Y:S01]  /*2ca0*/  ISETP.GT.AND P1, PT, R3, 0x51, PT ;  /* 0x000000510300780c */ /* 0x000fe20003f24270 */
[----:B------:R1:W3:Y:S01]  /*2cb0*/  MUFU.EX2 R28, R87 ;  /* 0x00000057001c7308 */ /* 0x0002e20000000800 */
[----:B------:R-:W-:Y:S02]  /*2cc0*/  FSEL R47, R64, -INF , P2 ;  /* 0xff800000402f7808 */ /* 0x000fe40001000000 */
[----:B------:R-:W-:-:S02]  /*2cd0*/  FMNMX.FTZ R0, R61, R0, !PT ;  /* 0x000000003d007209 */ /* 0x000fc40007810000 */
[----:B------:R-:W-:Y:S02]  /*2ce0*/  ISETP.GT.AND P2, PT, R3, 0x58, PT ;  /* 0x000000580300780c */ /* 0x000fe40003f44270 */
[----:B------:R-:W-:Y:S01]  /*2cf0*/  FSEL R65, R65, -INF , P1 ;  /* 0xff80000041417808 */ /* 0x000fe20000800000 */
[----:B------:R-:W-:Y:S01]  /*2d00*/  MUFU.EX2 R89, R89 ;  /* 0x0000005900597308 */ /* 0x000fe20000000800 */
[----:B------:R-:W-:Y:S02]  /*2d10*/  FMNMX.FTZ R0, R47, R0, !PT ;  /* 0x000000002f007209 */ /* 0x000fe40007810000 */
[----:B-1----:R-:W-:Y:S02]  /*2d20*/  CS2R R86, SRZ ;  /* 0x0000000000567805 */ /* 0x002fe4000001ff00 */
[----:B------:R-:W-:Y:S02]  /*2d30*/  ISETP.GT.AND P1, PT, R3, 0x59, PT ;  /* 0x000000590300780c */ /* 0x000fe40003f24270 */
[----:B------:R-:W-:-:S02]  /*2d40*/  FSEL R3, R68, -INF , P2 ;  /* 0xff80000044037808 */ /* 0x000fc40001000000 */
[----:B------:R-:W-:Y:S01]  /*2d50*/  FMNMX.FTZ R0, R65, R0, !PT ;  /* 0x0000000041007209 */ /* 0x000fe20007810000 */
[----:B------:R1:W5:Y:S01]  /*2d60*/  MUFU.EX2 R30, R91 ;  /* 0x0000005b001e7308 */ /* 0x0003620000000800 */
[----:B------:R-:W-:Y:S02]  /*2d70*/  FSEL R69, R69, -INF , P1 ;  /* 0xff80000045457808 */ /* 0x000fe40000800000 */
[----:B------:R-:W-:Y:S02]  /*2d80*/  FMNMX.FTZ R0, R3, R0, !PT ;  /* 0x0000000003007209 */ /* 0x000fe40007810000 */
[----:B0-----:R-:W-:Y:S02]  /*2d90*/  F2FP.F16.F32.PACK_AB R191, R22, R73 ;  /* 0x0000004916bf723e */ /* 0x001fe400000000ff */
[----:B------:R-:W-:Y:S01]  /*2da0*/  FMNMX.FTZ R0, R69, R0, !PT ;  /* 0x0000000045007209 */ /* 0x000fe20007810000 */
[----:B------:R-:W-:Y:S01]  /*2db0*/  MUFU.EX2 R93, R93 ;  /* 0x0000005d005d7308 */ /* 0x000fe20000000800 */
[----:B--2---:R-:W-:-:S02]  /*2dc0*/  F2FP.F16.F32.PACK_AB R185, R24, R77 ;  /* 0x0000004d18b9723e */ /* 0x004fc400000000ff */
[----:B-1----:R-:W-:Y:S02]  /*2dd0*/  CS2R R90, SRZ ;  /* 0x00000000005a7805 */ /* 0x002fe4000001ff00 */
[----:B----4-:R-:W-:Y:S01]  /*2de0*/  F2FP.F16.F32.PACK_AB R187, R26, R81 ;  /* 0x000000511abb723e */ /* 0x010fe200000000ff */
[----:B------:R-:W0:Y:S01]  /*2df0*/  SHFL.BFLY PT, R5, R0, 0x2, 0x1f ;  /* 0x0c401f0000057f89 */ /* 0x000e2200000e0000 */
[----:B---3--:R-:W-:Y:S01]  /*2e00*/  F2FP.F16.F32.PACK_AB R181, R28, R85 ;  /* 0x000000551cb5723e */ /* 0x008fe200000000ff */
[----:B------:R1:W2:Y:S01]  /*2e10*/  MUFU.EX2 R32, R51 ;  /* 0x0000003300207308 */ /* 0x0002a20000000800 */
[----:B-----5:R-:W-:-:S07]  /*2e20*/  F2FP.F16.F32.PACK_AB R183, R30, R89 ;  /* 0x000000591eb7723e */ /* 0x020fce00000000ff */
[----:B------:R-:W-:Y:S01]  /*2e30*/  MUFU.EX2 R95, R95 ;  /* 0x0000005f005f7308 */ /* 0x000fe20000000800 */
[----:B-1----:R-:W-:-:S07]  /*2e40*/  CS2R R50, SRZ ;  /* 0x0000000000327805 */ /* 0x002fce000001ff00 */
[----:B------:R1:W3:Y:S01]  /*2e50*/  MUFU.EX2 R34, R55 ;  /* 0x0000003700227308 */ /* 0x0002e20000000800 */
[----:B--2---:R-:W-:Y:S02]  /*2e60*/  F2FP.F16.F32.PACK_AB R177, R32, R93 ;  /* 0x0000005d20b1723e */ /* 0x004fe400000000ff */
[----:B0-----:R-:W-:-:S05]  /*2e70*/  FMNMX.FTZ R8, R0, R5, !PT ;  /* 0x0000000500087209 */ /* 0x001fca0007810000 */
[----:B------:R-:W-:Y:S01]  /*2e80*/  MUFU.EX2 R97, R97 ;  /* 0x0000006100617308 */ /* 0x000fe20000000800 */
[----:B------:R-:W0:Y:S01]  /*2e90*/  SHFL.BFLY PT, R5, R8, 0x1, 0x1f ;  /* 0x0c201f0008057f89 */ /* 0x000e2200000e0000 */
[----:B-1----:R-:W-:-:S06]  /*2ea0*/  CS2R R54, SRZ ;  /* 0x0000000000367805 */ /* 0x002fcc000001ff00 */
[----:B------:R1:W2:Y:S01]  /*2eb0*/  MUFU.EX2 R36, R59 ;  /* 0x0000003b00247308 */ /* 0x0002a20000000800 */
[----:B---3--:R-:W-:-:S07]  /*2ec0*/  F2FP.F16.F32.PACK_AB R179, R34, R95 ;  /* 0x0000005f22b3723e */ /* 0x008fce00000000ff */
[----:B------:R-:W-:Y:S01]  /*2ed0*/  MUFU.EX2 R99, R99 ;  /* 0x0000006300637308 */ /* 0x000fe20000000800 */
[----:B-1----:R-:W-:-:S07]  /*2ee0*/  CS2R R58, SRZ ;  /* 0x00000000003a7805 */ /* 0x002fce000001ff00 */
[----:B------:R1:W3:Y:S01]  /*2ef0*/  MUFU.EX2 R38, R63 ;  /* 0x0000003f00267308 */ /* 0x0002e20000000800 */
[----:B0-----:R-:W-:Y:S02]  /*2f00*/  FMNMX.FTZ R5, R8, R5, !PT ;  /* 0x0000000508057209 */ /* 0x001fe40007810000 */
[----:B--2---:R-:W-:Y:S02]  /*2f10*/  F2FP.F16.F32.PACK_AB R173, R36, R97 ;  /* 0x0000006124ad723e */ /* 0x004fe400000000ff */
[C---:B------:R-:W-:Y:S01]  /*2f20*/  FSETP.NEU.FTZ.AND P1, PT, R5.reuse, -INF , PT ;  /* 0xff8000000500780b */ /* 0x040fe20003f3d000 */
[----:B------:R-:W-:Y:S02]  /*2f30*/  FMUL.FTZ R0, R5, R2 ;  /* 0x0000000205007220 */ /* 0x000fe40000410000 */
[----:B------:R-:W-:Y:S01]  /*2f40*/  MUFU.EX2 R101, R101 ;  /* 0x0000006500657308 */ /* 0x000fe20000000800 */
[----:B-1----:R-:W-:Y:S02]  /*2f50*/  CS2R R62, SRZ ;  /* 0x00000000003e7805 */ /* 0x002fe4000001ff00 */
[----:B------:R-:W-:-:S02]  /*2f60*/  FSEL R0, R0, RZ, P1 ;  /* 0x000000ff00007208 */ /* 0x000fc40000800000 */
[----:B------:R-:W-:-:S03]  /*2f70*/  PLOP3.LUT P1, PT, PT, PT, UP0, 0x80, 0x0 ;  /* 0x000000000000781c */ /* 0x000fc60003f2f008 */
        /* <DEDUP_REMOVED lines=26> */
[----:B------:R-:W-:Y:S01]  /*3120*/  FFMA.FTZ R0, R69, R2, -R0 ;  /* 0x0000000245007223 */ /* 0x000fe20000010800 */
[----:B---3--:R-:W-:-:S02]  /*3130*/  F2FP.F16.F32.PACK_AB R175, R38, R99 ;  /* 0x0000006326af723e */ /* 0x008fc400000000ff */
[----:B------:R-:W-:Y:S01]  /*3140*/  CS2R R68, SRZ ;  /* 0x0000000000447805 */ /* 0x000fe2000001ff00 */
[----:B------:R-:W2:Y:S01]  /*3150*/  MUFU.EX2 R190, R29 ;  /* 0x0000001d00be7308 */ /* 0x000ea20000000800 */
[----:B0-----:R-:W-:Y:S01]  /*3160*/  FADD.FTZ R40, R9, R188 ;  /* 0x000000bc09287221 */ /* 0x001fe20000010000 */
[----:B------:R-:W-:-:S06]  /*3170*/  F2FP.F16.F32.PACK_AB R188, R188, R9 ;  /* 0x00000009bcbc723e */ /* 0x000fcc00000000ff */
[----:B------:R-:W0:Y:S01]  /*3180*/  MUFU.EX2 R15, R15 ;  /* 0x0000000f000f7308 */ /* 0x000e220000000800 */
[----:B-1----:R-:W-:Y:S01]  /*3190*/  FADD.FTZ R25, R13, R40 ;  /* 0x000000280d197221 */ /* 0x002fe20000010000 */
[----:B------:R-:W-:Y:S01]  /*31a0*/  FADD.FTZ R40, R189, R20 ;  /* 0x00000014bd287221 */ /* 0x000fe20000010000 */
[----:B------:R-:W-:-:S05]  /*31b0*/  F2FP.F16.F32.PACK_AB R189, R20, R189 ;  /* 0x000000bd14bd723e */ /* 0x000fca00000000ff */
[----:B------:R-:W1:Y:S01]  /*31c0*/  MUFU.EX2 R184, R33 ;  /* 0x0000002100b87308 */ /* 0x000e620000000800 */
[C---:B--2---:R-:W-:Y:S01]  /*31d0*/  FADD.FTZ R42, R190.reuse, R25 ;  /* 0x00000019be2a7221 */ /* 0x044fe20000010000 */
[----:B------:R-:W-:Y:S01]  /*31e0*/  FADD.FTZ R25, R73, R40 ;  /* 0x0000002849197221 */ /* 0x000fe20000010000 */
[----:B------:R-:W-:Y:S02]  /*31f0*/  F2FP.F16.F32.PACK_AB R190, R190, R13 ;  /* 0x0000000dbebe723e */ /* 0x000fe400000000ff */
[----:B------:R-:W-:Y:S01]  /*3200*/  CS2R R72, SRZ ;  /* 0x0000000000487805 */ /* 0x000fe2000001ff00 */
[----:B------:R-:W-:Y:S02]  /*3210*/  FADD.FTZ R40, R22, R25 ;  /* 0x0000001916287221 */ /* 0x000fe40000010000 */
[----:B------:R-:W2:Y:S01]  /*3220*/  MUFU.EX2 R21, R21 ;  /* 0x0000001500157308 */ /* 0x000ea20000000800 */
[----:B0-----:R-:W-:Y:S01]  /*3230*/  FADD.FTZ R29, R15, R42 ;  /* 0x0000002a0f1d7221 */ /* 0x001fe20000010000 */
[----:B------:R-:W-:Y:S01]  /*3240*/  FADD.FTZ R25, R77, R40 ;  /* 0x000000284d197221 */ /* 0x000fe20000010000 */
[----:B------:R-:W-:-:S03]  /*3250*/  CS2R R76, SRZ ;  /* 0x00000000004c7805 */ /* 0x000fc6000001ff00 */
[----:B------:R-:W-:Y:S02]  /*3260*/  FADD.FTZ R40, R24, R25 ;  /* 0x0000001918287221 */ /* 0x000fe40000010000 */
[----:B------:R-:W0:Y:S01]  /*3270*/  MUFU.EX2 R186, R37 ;  /* 0x0000002500ba7308 */ /* 0x000e220000000800 */
[C---:B-1----:R-:W-:Y:S01]  /*3280*/  FADD.FTZ R42, R184.reuse, R29 ;  /* 0x0000001db82a7221 */ /* 0x042fe20000010000 */
[----:B------:R-:W-:Y:S01]  /*3290*/  FADD.FTZ R25, R81, R40 ;  /* 0x0000002851197221 */ /* 0x000fe20000010000 */
[----:B------:R-:W-:Y:S02]  /*32a0*/  F2FP.F16.F32.PACK_AB R184, R184, R15 ;  /* 0x0000000fb8b8723e */ /* 0x000fe400000000ff */
[----:B------:R-:W-:Y:S01]  /*32b0*/  CS2R R80, SRZ ;  /* 0x0000000000507805 */ /* 0x000fe2000001ff00 */
[----:B------:R-:W-:Y:S02]  /*32c0*/  FADD.FTZ R40, R26, R25 ;  /* 0x000000191a287221 */ /* 0x000fe40000010000 */
[----:B------:R-:W1:Y:S01]  /*32d0*/  MUFU.EX2 R23, R23 ;  /* 0x0000001700177308 */ /* 0x000e620000000800 */
[----:B--2---:R-:W-:Y:S01]  /*32e0*/  FADD.FTZ R29, R21, R42 ;  /* 0x0000002a151d7221 */ /* 0x004fe20000010000 */
[----:B------:R-:W-:Y:S01]  /*32f0*/  FADD.FTZ R25, R85, R40 ;  /* 0x0000002855197221 */ /* 0x000fe20000010000 */
[----:B------:R-:W-:-:S03]  /*3300*/  CS2R R84, SRZ ;  /* 0x0000000000547805 */ /* 0x000fc6000001ff00 */
[----:B------:R-:W-:Y:S02]  /*3310*/  FADD.FTZ R20, R28, R25 ;  /* 0x000000191c147221 */ /* 0x000fe40000010000 */
[----:B------:R2:W3:Y:S01]  /*3320*/  MUFU.EX2 R180, R41 ;  /* 0x0000002900b47308 */ /* 0x0004e20000000800 */
[C---:B0-----:R-:W-:Y:S01]  /*3330*/  FADD.FTZ R42, R186.reuse, R29 ;  /* 0x0000001dba2a7221 */ /* 0x041fe20000010000 */
[----:B------:R-:W-:Y:S01]  /*3340*/  FADD.FTZ R25, R89, R20 ;  /* 0x0000001459197221 */ /* 0x000fe20000010000 */
[----:B------:R-:W-:Y:S02]  /*3350*/  F2FP.F16.F32.PACK_AB R186, R186, R21 ;  /* 0x00000015baba723e */ /* 0x000fe400000000ff */
[----:B------:R-:W-:Y:S01]  /*3360*/  CS2R R88, SRZ ;  /* 0x0000000000587805 */ /* 0x000fe2000001ff00 */
[----:B------:R-:W-:Y:S01]  /*3370*/  FADD.FTZ R20, R30, R25 ;  /* 0x000000191e147221 */ /* 0x000fe20000010000 */
[----:B------:R-:W-:Y:S01]  /*3380*/  CS2R R24, SRZ ;  /* 0x0000000000187805 */ /* 0x000fe2000001ff00 */
[----:B------:R-:W0:Y:S01]  /*3390*/  MUFU.EX2 R27, R27 ;  /* 0x0000001b001b7308 */ /* 0x000e220000000800 */
[----:B-1----:R-:W-:Y:S01]  /*33a0*/  FADD.FTZ R29, R23, R42 ;  /* 0x0000002a171d7221 */ /* 0x002fe20000010000 */
[----:B------:R-:W-:Y:S01]  /*33b0*/  FADD.FTZ R9, R93, R20 ;  /* 0x000000145d097221 */ /* 0x000fe20000010000 */
[----:B------:R-:W-:-:S02]  /*33c0*/  CS2R R92, SRZ ;  /* 0x00000000005c7805 */ /* 0x000fc4000001ff00 */
[----:B--2---:R-:W-:Y:S01]  /*33d0*/  CS2R R40, SRZ ;  /* 0x0000000000287805 */ /* 0x004fe2000001ff00 */
[----:B------:R-:W-:Y:S01]  /*33e0*/  FADD.FTZ R20, R32, R9 ;  /* 0x0000000920147221 */ /* 0x000fe20000010000 */
[----:B------:R-:W-:Y:S01]  /*33f0*/  CS2R R32, SRZ ;  /* 0x0000000000207805 */ /* 0x000fe2000001ff00 */
[----:B------:R1:W2:Y:S01]  /*3400*/  MUFU.EX2 R182, R45 ;  /* 0x0000002d00b67308 */ /* 0x0002a20000000800 */
[C---:B---3--:R-:W-:Y:S01]  /*3410*/  FADD.FTZ R42, R180.reuse, R29 ;  /* 0x0000001db42a7221 */ /* 0x048fe20000010000 */
[----:B------:R-:W-:Y:S01]  /*3420*/  FADD.FTZ R9, R95, R20 ;  /* 0x000000145f097221 */ /* 0x000fe20000010000 */
[----:B------:R-:W-:Y:S02]  /*3430*/  F2FP.F16.F32.PACK_AB R180, R180, R23 ;  /* 0x00000017b4b4723e */ /* 0x000fe400000000ff */
[----:B------:R-:W-:Y:S01]  /*3440*/  CS2R R94, SRZ ;  /* 0x00000000005e7805 */ /* 0x000fe2000001ff00 */
[----:B------:R-:W-:Y:S02]  /*3450*/  FADD.FTZ R20, R34, R9 ;  /* 0x0000000922147221 */ /* 0x000fe40000010000 */
[----:B------:R-:W3:Y:S01]  /*3460*/  MUFU.EX2 R31, R31 ;  /* 0x0000001f001f7308 */ /* 0x000ee20000000800 */
[----:B0-----:R-:W-:Y:S01]  /*3470*/  FADD.FTZ R29, R27, R42 ;  /* 0x0000002a1b1d7221 */ /* 0x001fe20000010000 */
[----:B------:R-:W-:Y:S01]  /*3480*/  FADD.FTZ R9, R97, R20 ;  /* 0x0000001461097221 */ /* 0x000fe20000010000 */
[----:B------:R-:W-:-:S02]  /*3490*/  CS2R R96, SRZ ;  /* 0x0000000000607805 */ /* 0x000fc4000001ff00 */
[----:B-1----:R-:W-:Y:S01]  /*34a0*/  CS2R R44, SRZ ;  /* 0x00000000002c7805 */ /* 0x002fe2000001ff00 */
[----:B------:R-:W-:Y:S01]  /*34b0*/  FADD.FTZ R20, R36, R9 ;  /* 0x0000000924147221 */ /* 0x000fe20000010000 */
[----:B------:R-:W-:Y:S01]  /*34c0*/  CS2R R36, SRZ ;  /* 0x0000000000247805 */ /* 0x000fe2000001ff00 */
[----:B------:R0:W1:Y:S01]  /*34d0*/  MUFU.EX2 R176, R49 ;  /* 0x0000003100b07308 */ /* 0x0000620000000800 */
[C---:B--2---:R-:W-:Y:S01]  /*34e0*/  FADD.FTZ R22, R182.reuse, R29 ;  /* 0x0000001db6167221 */ /* 0x044fe20000010000 */
[----:B------:R-:W-:Y:S01]  /*34f0*/  FADD.FTZ R9, R99, R20 ;  /* 0x0000001463097221 */ /* 0x000fe20000010000 */
[----:B------:R-:W-:Y:S02]  /*3500*/  F2FP.F16.F32.PACK_AB R182, R182, R27 ;  /* 0x0000001bb6b6723e */ /* 0x000fe400000000ff */
[----:B------:R-:W-:Y:S02]  /*3510*/  CS2R R98, SRZ ;  /* 0x0000000000627805 */ /* 0x000fe4000001ff00 */
[----:B------:R-:W-:Y:S01]  /*3520*/  CS2R R26, SRZ ;  /* 0x00000000001a7805 */ /* 0x000fe2000001ff00 */
[----:B------:R-:W-:Y:S01]  /*3530*/  FADD.FTZ R20, R38, R9 ;  /* 0x0000000926147221 */ /* 0x000fe20000010000 */
[----:B------:R-:W2:Y:S01]  /*3540*/  MUFU.EX2 R35, R35 ;  /* 0x0000002300237308 */ /* 0x000ea20000000800 */
[----:B---3--:R-:W-:-:S02]  /*3550*/  FADD.FTZ R29, R31, R22 ;  /* 0x000000161f1d7221 */ /* 0x008fc40000010000 */
[----:B------:R-:W-:Y:S01]  /*3560*/  FADD.FTZ R9, R101, R20 ;  /* 0x0000001465097221 */ /* 0x000fe20000010000 */
[----:B0-----:R-:W-:-:S04]  /*3570*/  CS2R R48, SRZ ;  /* 0x0000000000307805 */ /* 0x001fc8000001ff00 */
[----:B------:R0:W3:Y:S01]  /*3580*/  MUFU.EX2 R178, R53 ;  /* 0x0000003500b27308 */ /* 0x0000e20000000800 */
[C---:B-1----:R-:W-:Y:S01]  /*3590*/  FADD.FTZ R22, R176.reuse, R29 ;  /* 0x0000001db0167221 */ /* 0x042fe20000010000 */
[----:B------:R-:W-:Y:S02]  /*35a0*/  F2FP.F16.F32.PACK_AB R176, R176, R31 ;  /* 0x0000001fb0b0723e */ /* 0x000fe400000000ff */
[----:B------:R-:W-:Y:S02]  /*35b0*/  CS2R R30, SRZ ;  /* 0x00000000001e7805 */ /* 0x000fe4000001ff00 */
[----:B------:R-:W-:Y:S02]  /*35c0*/  CS2R R28, SRZ ;  /* 0x00000000001c7805 */ /* 0x000fe4000001ff00 */
[----:B------:R-:W1:Y:S01]  /*35d0*/  MUFU.EX2 R39, R39 ;  /* 0x0000002700277308 */ /* 0x000e620000000800 */
[----:B--2---:R-:W-:Y:S01]  /*35e0*/  FADD.FTZ R13, R35, R22 ;  /* 0x00000016230d7221 */ /* 0x004fe20000010000 */
[----:B0-----:R-:W-:-:S06]  /*35f0*/  CS2R R52, SRZ ;  /* 0x0000000000347805 */ /* 0x001fcc000001ff00 */
[----:B------:R0:W2:Y:S01]  /*3600*/  MUFU.EX2 R172, R57 ;  /* 0x0000003900ac7308 */ /* 0x0000a20000000800 */
[C---:B---3--:R-:W-:Y:S01]  /*3610*/  FADD.FTZ R22, R178.reuse, R13 ;  /* 0x0000000db2167221 */ /* 0x048fe20000010000 */
[----:B------:R-:W-:Y:S02]  /*3620*/  F2FP.F16.F32.PACK_AB R178, R178, R35 ;  /* 0x00000023b2b2723e */ /* 0x000fe400000000ff */
[----:B------:R-:W-:-:S04]  /*3630*/  CS2R R34, SRZ ;  /* 0x0000000000227805 */ /* 0x000fc8000001ff00 */
[----:B------:R-:W3:Y:S01]  /*3640*/  MUFU.EX2 R43, R43 ;  /* 0x0000002b002b7308 */ /* 0x000ee20000000800 */
[----:B-1----:R-:W-:Y:S01]  /*3650*/  FADD.FTZ R13, R39, R22 ;  /* 0x00000016270d7221 */ /* 0x002fe20000010000 */
[----:B0-----:R-:W-:-:S06]  /*3660*/  CS2R R56, SRZ ;  /* 0x0000000000387805 */ /* 0x001fcc000001ff00 */
[----:B------:R0:W1:Y:S01]  /*3670*/  MUFU.EX2 R174, R61 ;  /* 0x0000003d00ae7308 */ /* 0x0000620000000800 */
[C---:B--2---:R-:W-:Y:S01]  /*3680*/  FADD.FTZ R22, R172.reuse, R13 ;  /* 0x0000000dac167221 */ /* 0x044fe20000010000 */
[----:B------:R-:W-:Y:S02]  /*3690*/  F2FP.F16.F32.PACK_AB R172, R172, R39 ;  /* 0x00000027acac723e */ /* 0x000fe400000000ff */
[----:B------:R-:W-:-:S04]  /*36a0*/  CS2R R38, SRZ ;  /* 0x0000000000267805 */ /* 0x000fc8000001ff00 */
[----:B------:R-:W2:Y:S01]  /*36b0*/  MUFU.EX2 R47, R47 ;  /* 0x0000002f002f7308 */ /* 0x000ea20000000800 */
[----:B---3--:R-:W-:Y:S01]  /*36c0*/  FADD.FTZ R13, R43, R22 ;  /* 0x000000162b0d7221 */ /* 0x008fe20000010000 */
[----:B0-----:R-:W-:-:S06]  /*36d0*/  CS2R R60, SRZ ;  /* 0x00000000003c7805 */ /* 0x001fcc000001ff00 */
[----:B------:R0:W3:Y:S01]  /*36e0*/  MUFU.EX2 R168, R65 ;  /* 0x0000004100a87308 */ /* 0x0000e20000000800 */
[C---:B-1----:R-:W-:Y:S01]  /*36f0*/  FADD.FTZ R22, R174.reuse, R13 ;  /* 0x0000000dae167221 */ /* 0x042fe20000010000 */
[----:B------:R-:W-:Y:S02]  /*3700*/  F2FP.F16.F32.PACK_AB R174, R174, R43 ;  /* 0x0000002baeae723e */ /* 0x000fe400000000ff */
[----:B------:R-:W-:-:S04]  /*3710*/  CS2R R42, SRZ ;  /* 0x00000000002a7805 */ /* 0x000fc8000001ff00 */
[----:B------:R1:W4:Y:S01]  /*3720*/  MUFU.EX2 R8, R67 ;  /* 0x0000004300087308 */ /* 0x0003220000000800 */
[----:B--2---:R-:W-:Y:S01]  /*3730*/  FADD.FTZ R13, R47, R22 ;  /* 0x000000162f0d7221 */ /* 0x004fe20000010000 */
[----:B0-----:R-:W-:-:S06]  /*3740*/  CS2R R64, SRZ ;  /* 0x0000000000407805 */ /* 0x001fcc000001ff00 */
[----:B------:R-:W0:Y:S01]  /*3750*/  MUFU.EX2 R3, R3 ;  /* 0x0000000300037308 */ /* 0x000e220000000800 */
[C---:B---3--:R-:W-:Y:S01]  /*3760*/  FADD.FTZ R22, R168.reuse, R13 ;  /* 0x0000000da8167221 */ /* 0x048fe20000010000 */
[----:B------:R-:W-:Y:S02]  /*3770*/  F2FP.F16.F32.PACK_AB R168, R168, R47 ;  /* 0x0000002fa8a8723e */ /* 0x000fe400000000ff */
[----:B-1----:R-:W-:Y:S02]  /*3780*/  CS2R R66, SRZ ;  /* 0x0000000000427805 */ /* 0x002fe4000001ff00 */
[----:B------:R-:W-:Y:S02]  /*3790*/  CS2R R46, SRZ ;  /* 0x00000000002e7805 */ /* 0x000fe4000001ff00 */
[----:B------:R-:W1:Y:S01]  /*37a0*/  MUFU.EX2 R0, R0 ;  /* 0x0000000000007308 */ /* 0x000e620000000800 */
[C---:B----4-:R-:W-:Y:S01]  /*37b0*/  FADD.FTZ R20, R8.reuse, R9 ;  /* 0x0000000908147221 */ /* 0x050fe20000010000 */
[----:B------:R-:W-:-:S02]  /*37c0*/  F2FP.F16.F32.PACK_AB R169, R8, R101 ;  /* 0x0000006508a9723e */ /* 0x000fc400000000ff */
[----:B------:R-:W-:-:S04]  /*37d0*/  CS2R R100, SRZ ;  /* 0x0000000000647805 */ /* 0x000fc8000001ff00 */
[----:B------:R-:W2:Y:S01]  /*37e0*/  MUFU.EX2 R103, R103 ;  /* 0x0000006700677308 */ /* 0x000ea20000000800 */
[----:B0-----:R-:W-:-:S07]  /*37f0*/  FADD.FTZ R13, R3, R22 ;  /* 0x00000016030d7221 */ /* 0x001fce0000010000 */
[----:B------:R-:W0:Y:S01]  /*3800*/  MUFU.EX2 R14, R14 ;  /* 0x0000000e000e7308 */ /* 0x000e220000000800 */
[C---:B-1----:R-:W-:Y:S01]  /*3810*/  F2FP.F16.F32.PACK_AB R170, R0.reuse, R3 ;  /* 0x0000000300aa723e */ /* 0x042fe200000000ff */
[----:B------:R-:W-:Y:S01]  /*3820*/  FADD.FTZ R9, R0, R13 ;  /* 0x0000000d00097221 */ /* 0x000fe20000010000 */
[----:B------:R-:W-:Y:S02]  /*3830*/  IMAD.MOV.U32 R0, RZ, RZ, 0x3f800000 ;  /* 0x3f800000ff007424 */ /* 0x000fe400078e00ff */
[----:B--2---:R-:W-:-:S04]  /*3840*/  FADD.FTZ R3, R103, R20 ;  /* 0x0000001467037221 */ /* 0x004fc80000010000 */
[C---:B0-----:R-:W-:Y:S01]  /*3850*/  FADD.FTZ R8, R14.reuse, R3 ;  /* 0x000000030e087221 */ /* 0x041fe20000010000 */
[----:B------:R-:W-:Y:S01]  /*3860*/  F2FP.F16.F32.PACK_AB R171, R14, R103 ;  /* 0x000000670eab723e */ /* 0x000fe200000000ff */
[----:B------:R-:W-:Y:S01]  /*3870*/  IMAD.MOV.U32 R3, RZ, RZ, 0x3f800000 ;  /* 0x3f800000ff037424 */ /* 0x000fe200078e00ff */
[----:B------:R-:W-:Y:S01]  /*3880*/  CS2R R102, SRZ ;  /* 0x0000000000667805 */ /* 0x000fe2000001ff00 */
[----:B------:R-:W-:Y:S06]  /*3890*/  @!P1 BRA `(.L_x_2199) ;  /* 0x0000002400789947 */ /* 0x000fec0003800000 */
[----:B------:R-:W-:Y:S01]  /*38a0*/  MOV R13, R4 ;  /* 0x00000004000d7202 */ /* 0x000fe20000000f00 */
[----:B------:R-:W-:Y:S01]  /*38b0*/  IMAD.MOV.U32 R14, RZ, RZ, R5 ;  /* 0x000000ffff0e7224 */ /* 0x000fe200078e0005 */
[----:B------:R-:W-:Y:S01]  /*38c0*/  UMOV UR5, URZ ;  /* 0x0000003f00057c82 */ /* 0x000fe20008000000 */
[----:B------:R-:W-:Y:S01]  /*38d0*/  IMAD.MOV.U32 R3, RZ, RZ, 0x3f800000 ;  /* 0x3f800000ff037424 */ /* 0x000fe200078e00ff */
[----:B------:R-:W-:Y:S01]  /*38e0*/  UMOV UR7, URZ ;  /* 0x0000003f00077c82 */ /* 0x000fe20008000000 */
[----:B------:R-:W-:-:S07]  /*38f0*/  IMAD.MOV.U32 R119, RZ, RZ, RZ ;  /* 0x000000ffff777224 */ /* 0x000fce00078e00ff */
.L_x_2210:
[----:B------:R-:W-:-:S04]  /*3900*/  UISETP.NE.AND UP0, UPT, UR7, 0x1, UPT ;  /* 0x000000010700788c */ /* 0x000fc8000bf05270 */
[----:B------:R-:W-:-:S04]  /*3910*/  USEL UR6, URZ, 0x1, UP0 ;  /* 0x000000013f067887 */ /* 0x000fc80008000000 */
[----:B------:R-:W-:Y:S01]  /*3920*/  ULOP3.LUT UR6, UR5, UR6, URZ, 0x3c, !UPT ;  /* 0x0000000605067292 */ /* 0x000fe2000f8e3c3f */
[----:B------:R-:W-:Y:S11]  /*3930*/  @!P0 BRA `(.L_x_2200) ;  /* 0x0000000000048947 */ /* 0x000ff60003800000 */
[----:B------:R-:W-:Y:S01]  /*3940*/  BPT.TRAP 0x1 ;  /* 0x000000040000795c */ /* 0x000fe20000300000 */
.L_x_2200:
[----:B------:R-:W-:Y:S01]  /*3950*/  UIADD3 UR4, UR7, 0x1, URZ ;  /* 0x0000000107047890 */ /* 0x000fe2000fffe03f */
[----:B------:R-:W-:-:S03]  /*3960*/  MOV R2, UR6 ;  /* 0x0000000600027c02 */ /* 0x000fc60008000f00 */
[----:B------:R-:W-:Y:S01]  /*3970*/  UISETP.NE.AND UP0, UPT, UR4, 0x2, UPT ;  /* 0x000000020400788c */ /* 0x000fe2000bf05270 */
[----:B------:R-:W-:-:S03]  /*3980*/  SHF.L.U32 R2, R2, 0x1f, RZ ;  /* 0x0000001f02027819 */ /* 0x000fc600000006ff */
[----:B------:R-:W-:-:S04]  /*3990*/  USEL UR4, UR4, URZ, UP0 ;  /* 0x0000003f04047287 */ /* 0x000fc80008000000 */
[----:B------:R-:W-:-:S09]  /*39a0*/  ULEA UR38, UR4, UR39, 0x3 ;  /* 0x0000002704267291 */ /* 0x000fd2000f8e183f */
[----:B------:R0:W1:Y:S01]  /*39b0*/  SYNCS.PHASECHK.TRANS64.TRYWAIT P1, [UR38+0x30830], R2 ;  /* 0x03083002ff0075a7 */ /* 0x0000620008020166 */
[----:B------:R-:W-:Y:S05]  /*39c0*/  @!P0 BRA `(.L_x_2201) ;  /* 0x0000000000048947 */ /* 0x000fea0003800000 */
[----:B------:R-:W-:Y:S01]  /*39d0*/  BPT.TRAP 0x1 ;  /* 0x000000040000795c */ /* 0x000fe20000300000 */
.L_x_2201:
[----:B-1----:R-:W-:Y:S05]  /*39e0*/  @P1 BRA `(.L_x_2202) ;  /* 0x0000000000081947 */ /* 0x002fea0003800000 */
[----:B------:R-:W1:Y:S02]  /*39f0*/  SYNCS.PHASECHK.TRANS64.TRYWAIT P1, [UR38+0x30830], R2 ;  /* 0x03083002ff0075a7 */ /* 0x000e640008020166 */
[----:B-1----:R-:W-:Y:S05]  /*3a00*/  @!P1 BRA `(.L_x_2203) ;  /* 0x000000b000049947 */ /* 0x002fea0003800000 */
.L_x_2202:
        /* <DEDUP_REMOVED lines=162> */
.L_x_2204:
[----:B------:R-:W-:Y:S01]  /*4430*/  ULEA UR14, UR7, UR39, 0x3 ;  /* 0x00000027070e7291 */ /* 0x000fe2000f8e183f */
[----:B------:R-:W-:-:S05]  /*4440*/  IMAD.U32 R0, RZ, RZ, UR5 ;  /* 0x00000005ff007e24 */ /* 0x000fca000f8e00ff */
[----:B------:R-:W-:-:S04]  /*4450*/  SHF.L.U32 R0, R0, 0x1f, RZ ;  /* 0x0000001f00007819 */ /* 0x000fc800000006ff */
[----:B------:R2:W3:Y:S01]  /*4460*/  SYNCS.PHASECHK.TRANS64.TRYWAIT P1, [UR14+0x30850], R0 ;  /* 0x03085000ff0075a7 */ /* 0x0004e2000802014e */
[----:B------:R-:W-:Y:S05]  /*4470*/  @!P0 BRA `(.L_x_2205) ;  /* 0x0000000000048947 */ /* 0x000fea0003800000 */
[----:B------:R-:W-:Y:S01]  /*4480*/  BPT.TRAP 0x1 ;  /* 0x000000040000795c */ /* 0x000fe20000300000 */
.L_x_2205:
[----:B---3--:R-:W-:Y:S05]  /*4490*/  @P1 BRA `(.L_x_2206) ;  /* 0x0000000000081947 */ /* 0x008fea0003800000 */
[----:B------:R-:W3:Y:S02]  /*44a0*/  SYNCS.PHASECHK.TRANS64.TRYWAIT P1, [UR14+0x30850], R0 ;  /* 0x03085000ff0075a7 */ /* 0x000ee4000802014e */
[----:B---3--:R-:W-:Y:S05]  /*44b0*/  @!P1 BRA `(.L_x_2207) ;  /* 0x000000a400709947 */ /* 0x008fea0003800000 */
.L_x_2206:
        /* <DEDUP_REMOVED lines=37> */
.L_x_2208:
[----:B------:R-:W-:Y:S01]  /*4710*/  R2UR UR5, R17 ;  /* 0x00000000110572ca */ /* 0x000fe200000e0000 */
[----:B--23--:R-:W-:Y:S01]  /*4720*/  IMAD.MOV.U32 R0, RZ, RZ, R11 ;  /* 0x000000ffff007224 */ /* 0x00cfe200078e000b */
[----:B------:R-:W-:Y:S01]  /*4730*/  R2UR UR10, R16 ;  /* 0x00000000100a72ca */ /* 0x000fe200000e0000 */
[----:B------:R-:W-:Y:S01]  /*4740*/  ULDC UR11, c[0x0][0x2f0] ;  /* 0x0000bc00000b7ab9 */ /* 0x000fe20000000800 */
[----:B------:R-:W-:Y:S01]  /*4750*/  ULDC UR7, c[0x0][0x288] ;  /* 0x0000a20000077ab9 */ /* 0x000fe20000000800 */
[----:B------:R-:W-:Y:S01]  /*4760*/  MOV R15, UR11 ;  /* 0x0000000b000f7c02 */ /* 0x000fe20008000f00 */
[----:B------:R-:W-:-:S07]  /*4770*/  UIADD3 UR38, UR38, 0x30840, URZ ;  /* 0x0003084026267890 */ /* 0x000fce000fffe03f */
[----:B------:R-:W-:-:S06]  /*4780*/  UISETP.NE.AND UP0, UPT, UR5, URZ, UPT ;  /* 0x0000003f0500728c */ /* 0x000fcc000bf05270 */
[----:B------:R-:W-:Y:S02]  /*4790*/  PLOP3.LUT P1, PT, PT, PT, UP0, 0x80, 0x0 ;  /* 0x000000000000781c */ /* 0x000fe40003f2f008 */
[----:B------:R-:W-:-:S03]  /*47a0*/  PLOP3.LUT P2, PT, PT, PT, UP0, 0x80, 0x0 ;  /* 0x000000000000781c */ /* 0x000fc60003f4f008 */
[----:B------:R-:W-:-:S08]  /*47b0*/  @UP0 ULDC UR5, c[0x0][0x44c] ;  /* 0x0001130000050ab9 */ /* 0x000fd00000000800 */
[----:B01----:R-:W-:Y:S01]  /*47c0*/  @P1 IMAD.HI.U32 R2, R11, UR5, RZ ;  /* 0x000000050b021c27 */ /* 0x003fe2000f8e00ff */
[----:B------:R-:W-:-:S04]  /*47d0*/  @UP0 ULDC UR5, c[0x0][0x450] ;  /* 0x0001140000050ab9 */ /* 0x000fc80000000800 */
[----:B------:R-:W-:Y:S01]  /*47e0*/  @P2 SHF.R.U32.HI R0, RZ, UR5, R2 ;  /* 0x00000005ff002c19 */ /* 0x000fe20008011602 */
[----:B------:R-:W-:Y:S02]  /*47f0*/  UMOV UR5, 0x1 ;  /* 0x0000000100057882 */ /* 0x000fe40000000000 */
[----:B------:R-:W-:Y:S02]  /*4800*/  UIMAD UR5, UR60, -0x60, UR5 ;  /* 0xffffffa03c0578a4 */ /* 0x000fe4000f8e0205 */
[----:B------:R-:W0:Y:S04]  /*4810*/  SHFL.IDX PT, R3, R0, RZ, 0x1c1f ;  /* 0x001c1fff00037589 */ /* 0x000e2800000e0000 */
[----:B------:R-:W-:-:S04]  /*4820*/  IMAD.U32 R5, RZ, RZ, UR5 ;  /* 0x00000005ff057e24 */ /* 0x000fc8000f8e00ff */
[----:B------:R-:W-:Y:S01]  /*4830*/  IMAD R2, R12, -0x2, R5 ;  /* 0xfffffffe0c027824 */ /* 0x000fe200078e0205 */
[----:B------:R-:W1:Y:S01]  /*4840*/  S2UR UR5, SR_CgaCtaId ;  /* 0x00000000000579c3 */ /* 0x000e620000008800 */
[----:B------:R-:W2:Y:S02]  /*4850*/  SHFL.IDX PT, R5, R0, 0x1, 0x1c1f ;  /* 0x003c1f0000057f89 */ /* 0x000ea400000e0000 */
[----:B------:R-:W-:-:S05]  /*4860*/  IMAD R4, R15, UR10, R2 ;  /* 0x0000000a0f047c24 */ /* 0x000fca000f8e0202 */
[----:B0-----:R-:W-:-:S04]  /*4870*/  IADD3 R2, R3, -UR7, R4 ;  /* 0x8000000703027c10 */ /* 0x001fc8000fffe004 */
[C---:B------:R-:W-:Y:S02]  /*4880*/  ISETP.GT.AND P1, PT, R2.reuse, RZ, PT ;  /* 0x000000ff0200720c */ /* 0x040fe40003f24270 */
[----:B------:R-:W-:Y:S02]  /*4890*/  ISETP.GT.AND P2, PT, R2, 0x1, PT ;  /* 0x000000010200780c */ /* 0x000fe40003f44270 */
[----:B------:R-:W-:Y:S01]  /*48a0*/  FSEL R15, R120, -INF , P1 ;  /* 0xff800000780f7808 */ /* 0x000fe20000800000 */
[----:B-1----:R-:W-:Y:S01]  /*48b0*/  UPRMT UR38, UR5, 0x654, UR38 ;  /* 0x0000065405267896 */ /* 0x002fe20008000026 */
[----:B------:R-:W-:Y:S02]  /*48c0*/  ISETP.GT.AND P1, PT, R2, 0x8, PT ;  /* 0x000000080200780c */ /* 0x000fe40003f24270 */
[----:B------:R-:W-:Y:S02]  /*48d0*/  FSEL R191, R121, -INF , P2 ;  /* 0xff80000079bf7808 */ /* 0x000fe40001000000 */
[----:B------:R-:W-:-:S02]  /*48e0*/  FMNMX.FTZ R20, R15, R14, !PT ;  /* 0x0000000e0f147209 */ /* 0x000fc40007810000 */
[----:B------:R-:W-:Y:S02]  /*48f0*/  ISETP.GT.AND P2, PT, R2, 0x9, PT ;  /* 0x000000090200780c */ /* 0x000fe40003f44270 */
[----:B------:R-:W-:Y:S01]  /*4900*/  FSEL R189, R124, -INF , P1 ;  /* 0xff8000007cbd7808 */ /* 0x000fe20000800000 */
[----:B------:R-:W-:Y:S01]  /*4910*/  SYNCS.ARRIVE.TRANS64.RED.A1T0 RZ, [UR38], RZ ;  /* 0x000000ffffff79a7 */ /* 0x000fe20008100426 */
[----:B------:R-:W-:Y:S02]  /*4920*/  FMNMX.FTZ R20, R191, R20, !PT ;  /* 0x00000014bf147209 */ /* 0x000fe40007810000 */
[----:B------:R-:W-:Y:S02]  /*4930*/  ISETP.GT.AND P1, PT, R2, 0x10, PT ;  /* 0x000000100200780c */ /* 0x000fe40003f24270 */
[----:B------:R-:W-:Y:S02]  /*4940*/  FSEL R183, R125, -INF , P2 ;  /* 0xff8000007db77808 */ /* 0x000fe40001000000 */
[----:B------:R-:W-:-:S02]  /*4950*/  FMNMX.FTZ R20, R189, R20, !PT ;  /* 0x00000014bd147209 */ /* 0x000fc40007810000 */
[----:B------:R-:W-:Y:S02]  /*4960*/  ISETP.GT.AND P2, PT, R2, 0x11, PT ;  /* 0x000000110200780c */ /* 0x000fe40003f44270 */
[----:B------:R-:W-:Y:S02]  /*4970*/  FSEL R177, R128, -INF , P1 ;  /* 0xff80000080b17808 */ /* 0x000fe40000800000 */
        /* <DEDUP_REMOVED lines=53> */
[----:B------:R-:W-:Y:S01]  /*4cd0*/  FSEL R175, R164, -INF , P1 ;  /* 0xff800000a4af7808 */ /* 0x000fe20000800000 */
[----:B------:R-:W0:Y:S01]  /*4ce0*/  LDC R2, c[0x0][0x988] ;  /* 0x00026200ff027b82 */ /* 0x000e220000000800 */
[----:B------:R-:W-:Y:S02]  /*4cf0*/  FMNMX.FTZ R20, R161, R20, !PT ;  /* 0x00000014a1147209 */ /* 0x000fe40007810000 */
[----:B------:R-:W-:Y:S02]  /*4d00*/  FSEL R165, R165, -INF , P2 ;  /* 0xff800000a5a57808 */ /* 0x000fe40001000000 */
[----:B------:R-:W-:Y:S02]  /*4d10*/  FMNMX.FTZ R20, R175, R20, !PT ;  /* 0x00000014af147209 */ /* 0x000fe40007810000 */
[----:B--2---:R-:W-:-:S02]  /*4d20*/  IADD3 R4, R5, -UR7, R4 ;  /* 0x8000000705047c10 */ /* 0x004fc4000fffe004 */
[----:B------:R-:W-:Y:S02]  /*4d30*/  FMNMX.FTZ R20, R165, R20, !PT ;  /* 0x00000014a5147209 */ /* 0x000fe40007810000 */
[C---:B------:R-:W-:Y:S02]  /*4d40*/  ISETP.GT.AND P1, PT, R4.reuse, RZ, PT ;  /* 0x000000ff0400720c */ /* 0x040fe40003f24270 */
[----:B------:R-:W-:Y:S01]  /*4d50*/  ISETP.GT.AND P2, PT, R4, 0x1, PT ;  /* 0x000000010400780c */ /* 0x000fe20003f44270 */
[----:B------:R-:W1:Y:S01]  /*4d60*/  SHFL.BFLY PT, R179, R20, 0x2, 0x1f ;  /* 0x0c401f0014b37f89 */ /* 0x000e6200000e0000 */
[----:B------:R-:W-:Y:S02]  /*4d70*/  FSEL R122, R122, -INF , P1 ;  /* 0xff8000007a7a7808 */ /* 0x000fe40000800000 */
[----:B------:R-:W-:Y:S02]  /*4d80*/  ISETP.GT.AND P3, PT, R4, 0x8, PT ;  /* 0x000000080400780c */ /* 0x000fe40003f64270 */
[----:B------:R-:W-:-:S02]  /*4d90*/  FSEL R123, R123, -INF , P2 ;  /* 0xff8000007b7b7808 */ /* 0x000fc40001000000 */
[----:B------:R-:W-:Y:S02]  /*4da0*/  FMNMX.FTZ R0, R122, R13, !PT ;  /* 0x0000000d7a007209 */ /* 0x000fe40007810000 */
[C---:B------:R-:W-:Y:S02]  /*4db0*/  ISETP.GT.AND P4, PT, R4.reuse, 0x9, PT ;  /* 0x000000090400780c */ /* 0x040fe40003f84270 */
[----:B------:R-:W-:Y:S02]  /*4dc0*/  ISETP.GT.AND P2, PT, R4, 0x10, PT ;  /* 0x000000100400780c */ /* 0x000fe40003f44270 */
[----:B------:R-:W-:Y:S02]  /*4dd0*/  FSEL R127, R127, -INF , P4 ;  /* 0xff8000007f7f7808 */ /* 0x000fe40002000000 */
[----:B------:R-:W-:Y:S02]  /*4de0*/  FSEL R181, R130, -INF , P2 ;  /* 0xff80000082b57808 */ /* 0x000fe40001000000 */
[----:B------:R-:W-:-:S04]  /*4df0*/  ISETP.GT.AND P2, PT, R4, 0x18, PT ;  /* 0x000000180400780c */ /* 0x000fc80003f44270 */
[----:B------:R-:W-:Y:S02]  /*4e00*/  FSEL R187, R134, -INF , P2 ;  /* 0xff80000086bb7808 */ /* 0x000fe40001000000 */
[----:B------:R-:W-:Y:S02]  /*4e10*/  ISETP.GT.AND P2, PT, R4, 0x20, PT ;  /* 0x000000200400780c */ /* 0x000fe40003f44270 */
[----:B-1----:R-:W-:Y:S02]  /*4e20*/  FMNMX.FTZ R179, R20, R179, !PT ;  /* 0x000000b314b37209 */ /* 0x002fe40007810000 */
[----:B------:R-:W-:-:S03]  /*4e30*/  FMNMX.FTZ R20, R123, R0, !PT ;  /* 0x000000007b147209 */ /* 0x000fc60007810000 */
[----:B------:R-:W1:Y:S02]  /*4e40*/  SHFL.BFLY PT, R22, R179, 0x1, 0x1f ;  /* 0x0c201f00b3167f89 */ /* 0x000e6400000e0000 */
[----:B-1----:R-:W-:Y:S02]  /*4e50*/  FMNMX.FTZ R5, R179, R22, !PT ;  /* 0x00000016b3057209 */ /* 0x002fe40007810000 */
[----:B------:R-:W-:Y:S02]  /*4e60*/  FSEL R179, R126, -INF , P3 ;  /* 0xff8000007eb37808 */ /* 0x000fe40001800000 */
[----:B------:R-:W-:Y:S01]  /*4e70*/  ISETP.GT.AND P3, PT, R4, 0x11, PT ;  /* 0x000000110400780c */ /* 0x000fe20003f64270 */
[----:B0-----:R-:W-:Y:S01]  /*4e80*/  FMUL.FTZ R22, R5, R2 ;  /* 0x0000000205167220 */ /* 0x001fe20000410000 */
[----:B------:R-:W-:Y:S02]  /*4e90*/  FMNMX.FTZ R20, R179, R20, !PT ;  /* 0x00000014b3147209 */ /* 0x000fe40007810000 */
[----:B------:R-:W-:-:S02]  /*4ea0*/  FSEL R185, R131, -INF , P3 ;  /* 0xff80000083b97808 */ /* 0x000fc40001800000 */
[----:B------:R-:W-:Y:S02]  /*4eb0*/  FMNMX.FTZ R20, R127, R20, !PT ;  /* 0x000000147f147209 */ /* 0x000fe40007810000 */
[----:B------:R-:W-:Y:S02]  /*4ec0*/  FSETP.NEU.FTZ.AND P1, PT, R5, -INF , PT ;  /* 0xff8000000500780b */ /* 0x000fe40003f3d000 */
[----:B------:R-:W-:Y:S02]  /*4ed0*/  FMNMX.FTZ R20, R181, R20, !PT ;  /* 0x00000014b5147209 */ /* 0x000fe40007810000 */
[----:B------:R-:W-:Y:S02]  /*4ee0*/  ISETP.GT.AND P3, PT, R4, 0x19, PT ;  /* 0x000000190400780c */ /* 0x000fe40003f64270 */
[----:B------:R-:W-:Y:S02]  /*4ef0*/  FMNMX.FTZ R20, R185, R20, !PT ;  /* 0x00000014b9147209 */ /* 0x000fe40007810000 */
[----:B------:R-:W-:-:S02]  /*4f00*/  FSEL R0, R22, RZ, P1 ;  /* 0x000000ff16007208 */ /* 0x000fc40000800000 */
[----:B------:R-:W-:Y:S02]  /*4f10*/  FSEL R135, R135, -INF , P3 ;  /* 0xff80000087877808 */ /* 0x000fe40001800000 */
[----:B------:R-:W-:Y:S01]  /*4f20*/  FMNMX.FTZ R20, R187, R20, !PT ;  /* 0x00000014bb147209 */ /* 0x000fe20007810000 */
[-CC-:B------:R-:W-:Y:S01]  /*4f30*/  FFMA.FTZ R188, R191, R2.reuse, -R0.reuse ;  /* 0x00000002bfbc7223 */ /* 0x180fe20000010800 */
[----:B------:R-:W-:Y:S01]  /*4f40*/  ISETP.GT.AND P3, PT, R4, 0x21, PT ;  /* 0x000000210400780c */ /* 0x000fe20003f64270 */
[-CC-:B------:R-:W-:Y:S01]  /*4f50*/  FFMA.FTZ R190, R189, R2.reuse, -R0.reuse ;  /* 0x00000002bdbe7223 */ /* 0x180fe20000010800 */
[----:B------:R-:W-:Y:S01]  /*4f60*/  FSEL R191, R138, -INF , P2 ;  /* 0xff8000008abf7808 */ /* 0x000fe20001000000 */
[--C-:B------:R-:W-:Y:S01]  /*4f70*/  FFMA.FTZ R131, R183, R2, -R0.reuse ;  /* 0x00000002b7837223 */ /* 0x100fe20000010800 */
[----:B------:R-:W-:Y:S01]  /*4f80*/  FMNMX.FTZ R20, R135, R20, !PT ;  /* 0x0000001487147209 */ /* 0x000fe20007810000 */
[-CC-:B------:R-:W-:Y:S01]  /*4f90*/  FFMA.FTZ R184, R177, R2.reuse, -R0.reuse ;  /* 0x00000002b1b87223 */ /* 0x180fe20000010800 */
[C---:B------:R-:W-:Y:S01]  /*4fa0*/  ISETP.GT.AND P2, PT, R4.reuse, 0x28, PT ;  /* 0x000000280400780c */ /* 0x040fe20003f44270 */
[-CC-:B------:R-:W-:Y:S01]  /*4fb0*/  FFMA.FTZ R186, R121, R2.reuse, -R0.reuse ;  /* 0x0000000279ba7223 */ /* 0x180fe20000010800 */
[----:B------:R-:W-:Y:S01]  /*4fc0*/  FSEL R189, R139, -INF , P3 ;  /* 0xff8000008bbd7808 */ /* 0x000fe20001800000 */
[--C-:B------:R-:W-:Y:S01]  /*4fd0*/  FFMA.FTZ R139, R169, R2, -R0.reuse ;  /* 0x00000002a98b7223 */ /* 0x100fe20000010800 */
        /* <DEDUP_REMOVED lines=35> */
[----:B------:R-:W-:Y:S01]  /*5210*/  FFMA.FTZ R149, R165, R2, -R0 ;  /* 0x00000002a5957223 */ /* 0x000fe20000010800 */
[----:B------:R-:W-:Y:S01]  /*5220*/  FMNMX.FTZ R20, R177, R20, !PT ;  /* 0x00000014b1147209 */ /* 0x000fe20007810000 */
[----:B------:R-:W-:Y:S01]  /*5230*/  MUFU.EX2 R15, R15 ;  /* 0x0000000f000f7308 */ /* 0x000fe20000000800 */
[----:B------:R-:W-:-:S02]  /*5240*/  ISETP.GT.AND P3, PT, R4, 0x41, PT ;  /* 0x000000410400780c */ /* 0x000fc40003f64270 */
[----:B------:R-:W-:Y:S02]  /*5250*/  FSEL R169, R154, -INF , P2 ;  /* 0xff8000009aa97808 */ /* 0x000fe40001000000 */
[----:B------:R-:W-:Y:S02]  /*5260*/  FMNMX.FTZ R20, R151, R20, !PT ;  /* 0x0000001497147209 */ /* 0x000fe40007810000 */
[C---:B------:R-:W-:Y:S01]  /*5270*/  ISETP.GT.AND P2, PT, R4.reuse, 0x48, PT ;  /* 0x000000480400780c */ /* 0x040fe20003f44270 */
[----:B------:R-:W-:Y:S01]  /*5280*/  MUFU.EX2 R188, R188 ;  /* 0x000000bc00bc7308 */ /* 0x000fe20000000800 */
[----:B------:R-:W-:Y:S02]  /*5290*/  FSEL R155, R155, -INF , P3 ;  /* 0xff8000009b9b7808 */ /* 0x000fe40001800000 */
[----:B------:R-:W-:Y:S02]  /*52a0*/  FMNMX.FTZ R20, R169, R20, !PT ;  /* 0x00000014a9147209 */ /* 0x000fe40007810000 */
[----:B------:R-:W-:-:S02]  /*52b0*/  ISETP.GT.AND P3, PT, R4, 0x49, PT ;  /* 0x000000490400780c */ /* 0x000fc40003f64270 */
[----:B------:R-:W-:Y:S01]  /*52c0*/  FSEL R195, R158, -INF , P2 ;  /* 0xff8000009ec37808 */ /* 0x000fe20001000000 */
[----:B------:R-:W-:Y:S01]  /*52d0*/  MUFU.EX2 R190, R190 ;  /* 0x000000be00be7308 */ /* 0x000fe20000000800 */
[----:B------:R-:W-:Y:S02]  /*52e0*/  FMNMX.FTZ R20, R155, R20, !PT ;  /* 0x000000149b147209 */ /* 0x000fe40007810000 */
[C---:B------:R-:W-:Y:S02]  /*52f0*/  ISETP.GT.AND P2, PT, R4.reuse, 0x50, PT ;  /* 0x000000500400780c */ /* 0x040fe40003f44270 */
[----:B------:R-:W-:Y:S02]  /*5300*/  FSEL R159, R159, -INF , P3 ;  /* 0xff8000009f9f7808 */ /* 0x000fe40001800000 */
        /* <DEDUP_REMOVED lines=13> */
[----:B------:R-:W-:Y:S02]  /*53e0*/  FSEL R167, R167, -INF , P3 ;  /* 0xff800000a7a77808 */ /* 0x000fe40001800000 */
        /* <DEDUP_REMOVED lines=13> */
[----:B0-----:R-:W-:-:S02]  /*54c0*/  FMNMX.FTZ R4, R3, R4, !PT ;  /* 0x0000000403047209 */ /* 0x001fc40007810000 */
[----:B------:R-:W-:Y:S02]  /*54d0*/  FSEL R3, R5, RZ, P1 ;  /* 0x000000ff05037208 */ /* 0x000fe40000800000 */
[C---:B------:R-:W-:Y:S01]  /*54e0*/  FSETP.NEU.FTZ.AND P2, PT, R4.reuse, -INF , PT ;  /* 0xff8000000400780b */ /* 0x040fe20003f5d000 */
[CC--:B------:R-:W-:Y:S02]  /*54f0*/  FMUL.FTZ R20, R4.reuse, R2.reuse ;  /* 0x0000000204147220 */ /* 0x0c0fe40000410000 */
[----:B------:R-:W-:Y:S01]  /*5500*/  MUFU.EX2 R178, R178 ;  /* 0x000000b200b27308 */ /* 0x000fe20000000800 */
[----:B------:R-:W-:Y:S01]  /*5510*/  FADD.FTZ R3, -R3, R14 ;  /* 0x0000000e03037221 */ /* 0x000fe20000010100 */
[----:B------:R-:W-:Y:S02]  /*5520*/  FSEL R128, R4, RZ, P2 ;  /* 0x000000ff04807208 */ /* 0x000fe40001000000 */
[----:B------:R-:W-:Y:S01]  /*5530*/  FSEL R20, R20, RZ, P2 ;  /* 0x000000ff14147208 */ /* 0x000fe20001000000 */
[----:B------:R-:W-:-:S02]  /*5540*/  FMUL.FTZ R0, R3, R2 ;  /* 0x0000000203007220 */ /* 0x000fc40000410000 */
[----:B------:R-:W-:Y:S01]  /*5550*/  FADD.FTZ R3, -R128, R13 ;  /* 0x0000000d80037221 */ /* 0x000fe20000010100 */
        /* <DEDUP_REMOVED lines=46> */
[----:B0-----:R-:W-:Y:S01]  /*5840*/  FADD.FTZ R132, R122, R143 ;  /* 0x0000008f7a847221 */ /* 0x001fe20000010000 */
[----:B------:R-:W-:-:S06]  /*5850*/  FADD.FTZ R143, R121, R8 ;  /* 0x00000008798f7221 */ /* 0x000fcc0000010000 */
[----:B------:R-:W0:Y:S01]  /*5860*/  MUFU.EX2 R124, R124 ;  /* 0x0000007c007c7308 */ /* 0x000e220000000800 */
[----:B--2---:R-:W-:-:S07]  /*5870*/  FADD.FTZ R132, R185, R132 ;  /* 0x00000084b9847221 */ /* 0x004fce0000010000 */
[----:B------:R-:W2:Y:S01]  /*5880*/  MUFU.EX2 R181, R181 ;  /* 0x000000b500b57308 */ /* 0x000ea20000000800 */
[----:B-1----:R-:W-:Y:S01]  /*5890*/  FADD.FTZ R9, R187, R132 ;  /* 0x00000084bb097221 */ /* 0x002fe20000010000 */
[----:B------:R-:W-:-:S04]  /*58a0*/  FADD.FTZ R132, R180, R143 ;  /* 0x0000008fb4847221 */ /* 0x000fc80000010000 */
[----:B------:R-:W-:Y:S02]  /*58b0*/  FADD.FTZ R143, R21, R132 ;  /* 0x00000084158f7221 */ /* 0x000fe40000010000 */
[----:B------:R-:W1:Y:S01]  /*58c0*/  MUFU.EX2 R126, R126 ;  /* 0x0000007e007e7308 */ /* 0x000e620000000800 */
[----:B0-----:R-:W-:-:S07]  /*58d0*/  FADD.FTZ R8, R124, R9 ;  /* 0x000000097c087221 */ /* 0x001fce0000010000 */
[----:B------:R-:W0:Y:S01]  /*58e0*/  MUFU.EX2 R14, R14 ;  /* 0x0000000e000e7308 */ /* 0x000e220000000800 */
[----:B--2---:R-:W-:Y:S01]  /*58f0*/  FADD.FTZ R9, R181, R8 ;  /* 0x00000008b5097221 */ /* 0x004fe20000010000 */
[----:B------:R-:W-:-:S06]  /*5900*/  FADD.FTZ R8, R182, R143 ;  /* 0x0000008fb6087221 */ /* 0x000fcc0000010000 */
[----:B------:R-:W2:Y:S01]  /*5910*/  MUFU.EX2 R13, R13 ;  /* 0x0000000d000d7308 */ /* 0x000ea20000000800 */
[----:B-1----:R-:W-:-:S07]  /*5920*/  FADD.FTZ R9, R126, R9 ;  /* 0x000000097e097221 */ /* 0x002fce0000010000 */
        /* <DEDUP_REMOVED lines=49> */
.L_x_2209:
[----:B------:R-:W0:Y:S01]  /*5c40*/  S2UR UR5, SR_CgaCtaId ;  /* 0x00000000000579c3 */ /* 0x000e220000008800 */
        /* <DEDUP_REMOVED lines=35> */
.L_x_2199:
[----:B------:R-:W-:-:S13]  /*5e80*/  R2UR UR5, R18 ;  /* 0x00000000120572ca */ /* 0x000fda00000e0000 */
[----:B------:R-:W-:-:S06]  /*5e90*/  UISETP.GE.AND UP0, UPT, UR60, UR5, UPT ;  /* 0x000000053c00728c */ /* 0x000fcc000bf06270 */
[----:B------:R-:W-:-:S13]  /*5ea0*/  PLOP3.LUT P1, PT, PT, PT, UP0, 0x80, 0x0 ;  /* 0x000000000000781c */ /* 0x000fda0003f2f008 */
[----:B------:R-:W-:Y:S05]  /*5eb0*/  @!P1 BRA `(.L_x_2211) ;  /* 0x0000001c007c9947 */ /* 0x000fea0003800000 */
[----:B------:R-:W-:Y:S01]  /*5ec0*/  IMAD.MOV.U32 R13, RZ, RZ, R4 ;  /* 0x000000ffff0d7224 */ /* 0x000fe200078e0004 */
[----:B------:R-:W-:Y:S01]  /*5ed0*/  MOV R11, R5 ;  /* 0x00000005000b7202 */ /* 0x000fe20000000f00 */
[----:B------:R-:W-:Y:S01]  /*5ee0*/  UMOV UR61, UR6 ;  /* 0x00000006003d7c82 */ /* 0x000fe20008000000 */
[----:B------:R-:W-:-:S05]  /*5ef0*/  UMOV UR7, UR4 ;  /* 0x0000000400077c82 */ /* 0x000fca0008000000 */
.L_x_2222:
[----:B------:R-:W-:-:S04]  /*5f00*/  UIADD3 UR4, UR7, 0x1, URZ ;  /* 0x0000000107047890 */ /* 0x000fc8000fffe03f */
[----:B------:R-:W-:-:S04]  /*5f10*/  UISETP.NE.AND UP0, UPT, UR4, 0x2, UPT ;  /* 0x000000020400788c */ /* 0x000fc8000bf05270 */
[----:B------:R-:W-:Y:S02]  /*5f20*/  USEL UR6, URZ, 0x1, UP0 ;  /* 0x000000013f067887 */ /* 0x000fe40008000000 */
[----:B------:R-:W-:Y:S02]  /*5f30*/  USEL UR4, UR4, URZ, UP0 ;  /* 0x0000003f04047287 */ /* 0x000fe40008000000 */
[----:B------:R-:W-:Y:S01]  /*5f40*/  ULOP3.LUT UR6, UR61, UR6, URZ, 0x3c, !UPT ;  /* 0x000000063d067292 */ /* 0x000fe2000f8e3c3f */
[----:B------:R-:W-:Y:S11]  /*5f50*/  @!P0 BRA `(.L_x_2212) ;  /* 0x0000000000048947 */ /* 0x000ff60003800000 */
[----:B------:R-:W-:Y:S01]  /*5f60*/  BPT.TRAP 0x1 ;  /* 0x000000040000795c */ /* 0x000fe20000300000 */
.L_x_2212:
[----:B------:R-:W-:Y:S01]  /*5f70*/  ULEA UR38, UR4, UR39, 0x3 ;  /* 0x0000002704267291 */ /* 0x000fe2000f8e183f */
[----:B------:R-:W-:-:S05]  /*5f80*/  IMAD.U32 R2, RZ, RZ, UR6 ;  /* 0x00000006ff027e24 */ /* 0x000fca000f8e00ff */
[----:B------:R-:W-:-:S04]  /*5f90*/  SHF.L.U32 R2, R2, 0x1f, RZ ;  /* 0x0000001f02027819 */ /* 0x000fc800000006ff */
[----:B------:R0:W1:Y:S01]  /*5fa0*/  SYNCS.PHASECHK.TRANS64.TRYWAIT P1, [UR38+0x30830], R2 ;  /* 0x03083002ff0075a7 */ /* 0x0000620008020166 */
[----:B------:R-:W-:Y:S05]  /*5fb0*/  @!P0 BRA `(.L_x_2213) ;  /* 0x0000000000048947 */ /* 0x000fea0003800000 */
[----:B------:R-:W-:Y:S01]  /*5fc0*/  BPT.TRAP 0x1 ;  /* 0x000000040000795c */ /* 0x000fe20000300000 */
.L_x_2213:
[----:B-1----:R-:W-:Y:S05]  /*5fd0*/  @P1 BRA `(.L_x_2214) ;  /* 0x0000000000081947 */ /* 0x002fea0003800000 */
[----:B------:R-:W1:Y:S02]  /*5fe0*/  SYNCS.PHASECHK.TRANS64.TRYWAIT P1, [UR38+0x30830], R2 ;  /* 0x03083002ff0075a7 */ /* 0x000e640008020166 */
[----:B-1----:R-:W-:Y:S05]  /*5ff0*/  @!P1 BRA `(.L_x_2215) ;  /* 0x0000008800b89947 */ /* 0x002fea0003800000 */
.L_x_2214:
        /* <DEDUP_REMOVED lines=162> */
.L_x_2216:
[----:B------:R-:W-:Y:S01]  /*6a20*/  ULEA UR5, UR7, UR39, 0x3 ;  /* 0x0000002707057291 */ /* 0x000fe2000f8e183f */
[----:B------:R-:W-:-:S05]  /*6a30*/  IMAD.U32 R0, RZ, RZ, UR61 ;  /* 0x0000003dff007e24 */ /* 0x000fca000f8e00ff */
[----:B------:R-:W-:-:S04]  /*6a40*/  SHF.L.U32 R0, R0, 0x1f, RZ ;  /* 0x0000001f00007819 */ /* 0x000fc800000006ff */
[----:B------:R2:W3:Y:S01]  /*6a50*/  SYNCS.PHASECHK.TRANS64.TRYWAIT P1, [UR5+0x30850], R0 ;  /* 0x03085000ff0075a7 */ /* 0x0004e20008020145 */
[----:B------:R-:W-:Y:S05]  /*6a60*/  @!P0 BRA `(.L_x_2217) ;  /* 0x0000000000048947 */ /* 0x000fea0003800000 */
[----:B------:R-:W-:Y:S01]  /*6a70*/  BPT.TRAP 0x1 ;  /* 0x000000040000795c */ /* 0x000fe20000300000 */
.L_x_2217:
[----:B---3--:R-:W-:Y:S05]  /*6a80*/  @P1 BRA `(.L_x_2218) ;  /* 0x0000000000081947 */ /* 0x008fea0003800000 */
[----:B------:R-:W3:Y:S02]  /*6a90*/  SYNCS.PHASECHK.TRANS64.TRYWAIT P1, [UR5+0x30850], R0 ;  /* 0x03085000ff0075a7 */ /* 0x000ee40008020145 */
[----:B---3--:R-:W-:Y:S05]  /*6aa0*/  @!P1 BRA `(.L_x_2219) ;  /* 0x0000008000249947 */ /* 0x008fea0003800000 */
.L_x_2218:
        /* <DEDUP_REMOVED lines=36> */
.L_x_2220:
[----:B--23--:R-:W-:Y:S01]  /*6cf0*/  FMNMX.FTZ R0, R120, R11, !PT ;  /* 0x0000000b78007209 */ /* 0x00cfe20007810000 */
[----:B------:R-:W2:Y:S01]  /*6d00*/  S2UR UR7, SR_CgaCtaId ;  /* 0x00000000000779c3 */ /* 0x000ea20000008800 */
[----:B01----:R-:W-:Y:S01]  /*6d10*/  FMNMX.FTZ R2, R122, R13, !PT ;  /* 0x0000000d7a027209 */ /* 0x003fe20007810000 */
        /* <DEDUP_REMOVED lines=12> */
[----:B--2---:R-:W-:Y:S01]  /*6de0*/  UPRMT UR38, UR7, 0x654, UR38 ;  /* 0x0000065407267896 */ /* 0x004fe20008000026 */
        /* <DEDUP_REMOVED lines=40> */
[----:B------:R-:W0:Y:S01]  /*7070*/  SHFL.BFLY PT, R5, R12, 0x1, 0x1f ;  /* 0x0c201f000c057f89 */ /* 0x000e2200000e0000 */
[----:B------:R-:W1:Y:S03]  /*7080*/  LDC R2, c[0x0][0x988] ;  /* 0x00026200ff027b82 */ /* 0x000e660000000800 */
[----:B------:R-:W2:Y:S01]  /*7090*/  SHFL.BFLY PT, R15, R14, 0x1, 0x1f ;  /* 0x0c201f000e0f7f89 */ /* 0x000ea200000e0000 */
[----:B0-----:R-:W-:Y:S02]  /*70a0*/  FMNMX.FTZ R5, R12, R5, !PT ;  /* 0x000000050c057209 */ /* 0x001fe40007810000 */
[----:B--2---:R-:W-:-:S03]  /*70b0*/  FMNMX.FTZ R4, R14, R15, !PT ;  /* 0x0000000f0e047209 */ /* 0x004fc60007810000 */
[C---:B------:R-:W-:Y:S01]  /*70c0*/  FADD.FTZ R11, -R5.reuse, R11 ;  /* 0x0000000b050b7221 */ /* 0x040fe20000010100 */
[----:B-1----:R-:W-:-:S03]  /*70d0*/  FMUL.FTZ R169, R5, R2 ;  /* 0x0000000205a97220 */ /* 0x002fc60000410000 */
[-C--:B------:R-:W-:Y:S01]  /*70e0*/  FMUL.FTZ R15, R11, R2.reuse ;  /* 0x000000020b0f7220 */ /* 0x080fe20000410000 */
[C---:B------:R-:W-:Y:S01]  /*70f0*/  FADD.FTZ R11, -R4.reuse, R13 ;  /* 0x0000000d040b7221 */ /* 0x040fe20000010100 */
[-CC-:B------:R-:W-:Y:S01]  /*7100*/  FFMA.FTZ R188, R121, R2.reuse, -R169.reuse ;  /* 0x0000000279bc7223 */ /* 0x180fe200000108a9 */
[-CC-:B------:R-:W-:Y:S01]  /*7110*/  FFMA.FTZ R121, R145, R2.reuse, -R169.reuse ;  /* 0x0000000291797223 */ /* 0x180fe200000108a9 */
[-C--:B------:R-:W-:Y:S01]  /*7120*/  FMUL.FTZ R145, R4, R2.reuse ;  /* 0x0000000204917220 */ /* 0x080fe20000410000 */
[-C--:B------:R-:W-:Y:S01]  /*7130*/  FMUL.FTZ R3, R11, R2.reuse ;  /* 0x000000020b037220 */ /* 0x080fe20000410000 */
[-C--:B------:R-:W-:Y:S01]  /*7140*/  FFMA.FTZ R11, R120, R2.reuse, -R169 ;  /* 0x00000002780b7223 */ /* 0x080fe200000108a9 */
[----:B------:R0:W-:Y:S01]  /*7150*/  MUFU.EX2 R0, R15 ;  /* 0x0000000f00007308 */ /* 0x0001e20000000800 */
[-CC-:B------:R-:W-:Y:S01]  /*7160*/  FFMA.FTZ R12, R122, R2.reuse, -R145.reuse ;  /* 0x000000027a0c7223 */ /* 0x180fe20000010891 */
        /* <DEDUP_REMOVED lines=8> */
[-C--:B0-----:R-:W-:Y:S01]  /*71f0*/  FFMA.FTZ R15, R129, R2.reuse, -R169 ;  /* 0x00000002810f7223 */ /* 0x081fe200000108a9 */
        /* <DEDUP_REMOVED lines=9> */
[-C--:B------:R-:W-:Y:S01]  /*7290*/  FFMA.FTZ R22, R139, R2.reuse, -R145 ;  /* 0x000000028b167223 */ /* 0x080fe20000010891 */
[-C--:B------:R-:W-:Y:S01]  /*72a0*/  FFMA.FTZ R182, R140, R2.reuse, -R169 ;  /* 0x000000028cb67223 */ /* 0x080fe200000108a9 */
[-C--:B------:R-:W-:Y:S01]  /*72b0*/  FFMA.FTZ R183, R142, R2.reuse, -R145 ;  /* 0x000000028eb77223 */ /* 0x080fe20000010891 */
[-C--:B------:R-:W-:Y:S01]  /*72c0*/  FFMA.FTZ R23, R141, R2.reuse, -R169 ;  /* 0x000000028d177223 */ /* 0x080fe200000108a9 */
[----:B------:R-:W0:Y:S01]  /*72d0*/  MUFU.EX2 R12, R12 ;  /* 0x0000000c000c7308 */ /* 0x000e220000000800 */
[----:B-1----:R-:W-:Y:S01]  /*72e0*/  FFMA.FTZ R9, R0, R9, R11 ;  /* 0x0000000900097223 */ /* 0x002fe2000001000b */
[-C--:B------:R-:W-:Y:S01]  /*72f0*/  FFMA.FTZ R120, R143, R2.reuse, -R145 ;  /* 0x000000028f787223 */ /* 0x080fe20000010891 */
[-C--:B------:R-:W-:Y:S01]  /*7300*/  FFMA.FTZ R176, R144, R2.reuse, -R169 ;  /* 0x0000000290b07223 */ /* 0x080fe200000108a9 */
[-CC-:B------:R-:W-:Y:S01]  /*7310*/  FFMA.FTZ R177, R146, R2.reuse, -R145.reuse ;  /* 0x0000000292b17223 */ /* 0x180fe20000010891 */
        /* <DEDUP_REMOVED lines=23> */
[-C--:B------:R-:W-:Y:S01]  /*7490*/  FFMA.FTZ R166, R166, R2.reuse, -R145 ;  /* 0x00000002a6a67223 */ /* 0x080fe20000010891 */
[-C--:B------:R-:W-:Y:S01]  /*74a0*/  FFMA.FTZ R141, R165, R2.reuse, -R169 ;  /* 0x00000002a58d7223 */ /* 0x080fe200000108a9 */
[----:B------:R-:W-:-:S02]  /*74b0*/  FFMA.FTZ R145, R167, R2, -R145 ;  /* 0x00000002a7917223 */ /* 0x000fc40000010891 */
        /* <DEDUP_REMOVED lines=90> */
.L_x_2221:
[----:B------:R-:W0:Y:S01]  /*7a60*/  S2UR UR10, SR_CgaCtaId ;  /* 0x00000000000a79c3 */ /* 0x000e220000008800 */
[----:B------:R-:W-:Y:S01]  /*7a70*/  R2UR UR7, R18 ;  /* 0x00000000120772ca */ /* 0x000fe200000e0000 */
[----:B------:R-:W-:Y:S01]  /*7a80*/  UIADD3 UR5, UR5, 0x30860, URZ ;  /* 0x0003086005057890 */ /* 0x000fe2000fffe03f */
[----:B------:R-:W-:Y:S01]  /*7a90*/  F2FP.F16.F32.PACK_AB R188, R188, R11 ;  /* 0x0000000bbcbc723e */ /* 0x000fe200000000ff */
[----:B------:R-:W-:Y:S01]  /*7aa0*/  UMOV UR61, UR6 ;  /* 0x00000006003d7c82 */ /* 0x000fe20008000000 */
[----:B------:R-:W-:Y:S01]  /*7ab0*/  F2FP.F16.F32.PACK_AB R190, R13, R190 ;  /* 0x000000be0dbe723e */ /* 0x000fe200000000ff */
[----:B------:R-:W-:Y:S01]  /*7ac0*/  IMAD.MOV.U32 R13, RZ, RZ, R4 ;  /* 0x000000ffff0d7224 */ /* 0x000fe200078e0004 */
[----:B------:R-:W-:Y:S02]  /*7ad0*/  F2FP.F16.F32.PACK_AB R189, R189, R12 ;  /* 0x0000000cbdbd723e */ /* 0x000fe400000000ff */
[----:B------:R-:W-:Y:S02]  /*7ae0*/  F2FP.F16.F32.PACK_AB R191, R14, R191 ;  /* 0x000000bf0ebf723e */ /* 0x000fe400000000ff */
[----:B------:R-:W-:-:S02]  /*7af0*/  F2FP.F16.F32.PACK_AB R184, R15, R184 ;  /* 0x000000b80fb8723e */ /* 0x000fc400000000ff */
[----:B------:R-:W-:Y:S01]  /*7b00*/  F2FP.F16.F32.PACK_AB R185, R16, R185 ;  /* 0x000000b910b9723e */ /* 0x000fe200000000ff */
[----:B------:R-:W-:Y:S01]  /*7b10*/  UISETP.GT.AND UP0, UPT, UR60, UR7, UPT ;  /* 0x000000073c00728c */ /* 0x000fe2000bf04270 */
[----:B------:R-:W-:Y:S01]  /*7b20*/  F2FP.F16.F32.PACK_AB R186, R17, R186 ;  /* 0x000000ba11ba723e */ /* 0x000fe200000000ff */
[----:B------:R-:W-:Y:S01]  /*7b30*/  UIADD3 UR60, UR60, -0x1, URZ ;  /* 0xffffffff3c3c7890 */ /* 0x000fe2000fffe03f */
[----:B------:R-:W-:Y:S01]  /*7b40*/  F2FP.F16.F32.PACK_AB R187, R20, R187 ;  /* 0x000000bb14bb723e */ /* 0x000fe200000000ff */
[----:B------:R-:W-:Y:S01]  /*7b50*/  UMOV UR7, UR4 ;  /* 0x0000000400077c82 */ /* 0x000fe20008000000 */
[----:B------:R-:W-:Y:S02]  /*7b60*/  F2FP.F16.F32.PACK_AB R180, R21, R180 ;  /* 0x000000b415b4723e */ /* 0x000fe400000000ff */
[----:B------:R-:W-:Y:S02]  /*7b70*/  PLOP3.LUT P1, PT, PT, PT, UP0, 0x80, 0x0 ;  /* 0x000000000000781c */ /* 0x000fe40003f2f008 */
        /* <DEDUP_REMOVED lines=17> */
[----:B------:R-:W-:Y:S01]  /*7c90*/  MOV R11, R5 ;  /* 0x00000005000b7202 */ /* 0x000fe20000000f00 */
[----:B------:R-:W-:Y:S06]  /*7ca0*/  @P1 BRA `(.L_x_2222) ;  /* 0xffffffe000941947 */ /* 0x000fec000383ffff */
.L_x_2211:
        /* <DEDUP_REMOVED lines=99> */
.L_x_2223:
[----:B------:R-:W-:Y:S01]  /*82e0*/  ULEA UR5, UR4, UR39, 0x3 ;  /* 0x0000002704057291 */ /* 0x000fe2000f8e183f */
[----:B------:R-:W-:-:S05]  /*82f0*/  IMAD.U32 R0, RZ, RZ, UR6 ;  /* 0x00000006ff007e24 */ /* 0x000fca000f8e00ff */
[----:B------:R-:W-:-:S04]  /*8300*/  SHF.L.U32 R0, R0, 0x1f, RZ ;  /* 0x0000001f00007819 */ /* 0x000fc800000006ff */
[----:B------:R0:W1:Y:S01]  /*8310*/  SYNCS.PHASECHK.TRANS64.TRYWAIT P1, [UR5+0x30850], R0 ;  /* 0x03085000ff0075a7 */ /* 0x0000620008020145 */
[----:B------:R-:W-:Y:S05]  /*8320*/  @!P0 BRA `(.L_x_2224) ;  /* 0x0000000000048947 */ /* 0x000fea0003800000 */
[----:B------:R-:W-:Y:S01]  /*8330*/  BPT.TRAP 0x1 ;  /* 0x000000040000795c */ /* 0x000fe20000300000 */
.L_x_2224:
[----:B-1----:R-:W-:Y:S05]  /*8340*/  @P1 BRA `(.L_x_2225) ;  /* 0x0000000000081947 */ /* 0x002fea0003800000 */
[----:B------:R-:W1:Y:S02]  /*8350*/  SYNCS.PHASECHK.TRANS64.TRYWAIT P1, [UR5+0x30850], R0 ;  /* 0x03085000ff0075a7 */ /* 0x000e640008020145 */
[----:B-1----:R-:W-:Y:S05]  /*8360*/  @!P1 BRA `(.L_x_2226) ;  /* 0x00000068000c9947 */ /* 0x002fea0003800000 */
.L_x_2225:
        /* <DEDUP_REMOVED lines=19> */
[----:B------:R-:W-:Y:S01]  /*84a0*/  MOV R3, 0xff800000 ;  /* 0xff80000000037802 */ /* 0x000fe20000000f00 */
[----:B------:R-:W-:-:S02]  /*84b0*/  IMAD.MOV.U32 R0, RZ, RZ, -0x800000 ;  /* 0xff800000ff007424 */ /* 0x000fc400078e00ff */
        /* <DEDUP_REMOVED lines=41> */
.L_x_2227:
        /* <DEDUP_REMOVED lines=101> */
.L_x_2191:
[----:B------:R-:W-:Y:S05]  /*8da0*/  @P0 BRA `(.L_x_2228) ;  /* 0x0000001800d00947 */ /* 0x000fea0003800000 */
[----:B0-----:R-:W0:Y:S01]  /*8db0*/  S2R R2, SR_TID.X ;  /* 0x0000000000027919 */ /* 0x001e220000002100 */
[----:B------:R-:W1:Y:S01]  /*8dc0*/  LDC R17, c[0x0][0xbe8] ;  /* 0x0002fa00ff117b82 */ /* 0x000e620000000800 */
[----:B------:R-:W-:Y:S01]  /*8dd0*/  R2UR UR13, R19 ;  /* 0x00000000130d72ca */ /* 0x000fe200000e0000 */
[----:B------:R-:W-:Y:S01]  /*8de0*/  ULDC.64 UR8, c[0x0][0xbd0] ;  /* 0x0002f40000087ab9 */ /* 0x000fe20000000a00 */
[----:B------:R-:W2:Y:S01]  /*8df0*/  S2R R21, SR_CTAID.X ;  /* 0x0000000000157919 */ /* 0x000ea20000002500 */
[----:B------:R-:W-:Y:S04]  /*8e00*/  BSSY B0, `(.L_x_2229) ;  /* 0x000011a000007945 */ /* 0x000fe80003800000 */
[----:B------:R-:W3:Y:S06]  /*8e10*/  S2UR UR12, SR_CTAID.Z ;  /* 0x00000000000c79c3 */ /* 0x000eec0000002700 */
[----:B------:R-:W-:-:S02]  /*8e20*/  USHF.R.S32.HI UR7, URZ, 0x1f, UR13 ;  /* 0x0000001f3f077899 */ /* 0x000fc4000801140d */
[----:B------:R-:W-:Y:S01]  /*8e30*/  IMAD R16, RZ, RZ, -UR13 ;  /* 0x8000000dff107e24 */ /* 0x000fe2000f8e02ff */
[----:B------:R-:W4:Y:S01]  /*8e40*/  S2UR UR11, SR_CTAID.Y ;  /* 0x00000000000b79c3 */ /* 0x000f220000002600 */
[----:B------:R-:W-:Y:S02]  /*8e50*/  UIMAD.WIDE.U32 UR4, UR13, UR8, URZ ;  /* 0x000000080d0472a5 */ /* 0x000fe4000f8e003f */
[----:B------:R-:W-:-:S04]  /*8e60*/  UIMAD UR6, UR7, UR8, URZ ;  /* 0x00000008070672a4 */ /* 0x000fc8000f8e023f */
[----:B------:R-:W-:Y:S01]  /*8e70*/  UIMAD UR6, UR13, UR9, UR6 ;  /* 0x000000090d0672a4 */ /* 0x000fe2000f8e0206 */
[----:B------:R-:W-:Y:S01]  /*8e80*/  BAR.SYNC.DEFER_BLOCKING 0x1, 0x100 ;  /* 0x0044000000007b1d */ /* 0x000fe20000010000 */
[----:B-1----:R-:W-:Y:S02]  /*8e90*/  ISETP.NE.AND P0, PT, R17, 0x1, PT ;  /* 0x000000011100780c */ /* 0x002fe40003f05270 */
[----:B------:R-:W-:-:S05]  /*8ea0*/  UIADD3 UR6, UR5, UR6, URZ ;  /* 0x0000000605067290 */ /* 0x000fca000fffe03f */
[----:B------:R-:W4:Y:S01]  /*8eb0*/  LDC R23, c[0x0][0xc50] ;  /* 0x00031400ff177b82 */ /* 0x000f220000000800 */
[----:B0-----:R-:W-:Y:S01]  /*8ec0*/  VIADD R4, R2, 0xffffff80 ;  /* 0xffffff8002047836 */ /* 0x001fe20000000000 */
[----:B---3--:R-:W-:Y:S01]  /*8ed0*/  USHF.R.S32.HI UR10, URZ, 0x1f, UR12 ;  /* 0x0000001f3f0a7899 */ /* 0x008fe2000801140c */
[----:B------:R-:W-:-:S03]  /*8ee0*/  ULDC.64 UR8, c[0x0][0xb38] ;  /* 0x0002ce0000087ab9 */ /* 0x000fc60000000a00 */
[----:B------:R-:W-:Y:S01]  /*8ef0*/  SHF.R.S32.HI R5, RZ, 0x1f, R4 ;  /* 0x0000001fff057819 */ /* 0x000fe20000011404 */
[----:B------:R-:W-:Y:S01]  /*8f00*/  UIMAD UR7, UR7, UR8, URZ ;  /* 0x00000008070772a4 */ /* 0x000fe2000f8e023f */
[----:B------:R-:W0:Y:S02]  /*8f10*/  LDC.64 R14, c[0x0][0xb40] ;  /* 0x0002d000ff0e7b82 */ /* 0x000e240000000a00 */
[CC--:B------:R-:W-:Y:S02]  /*8f20*/  LEA.HI R2, R5.reuse, R4.reuse, RZ, 0x7 ;  /* 0x0000000405027211 */ /* 0x0c0fe400078f38ff */
[----:B------:R-:W-:Y:S02]  /*8f30*/  LEA.HI R5, R5, R4, RZ, 0x2 ;  /* 0x0000000405057211 */ /* 0x000fe400078f10ff */
[----:B------:R-:W-:Y:S02]  /*8f40*/  LOP3.LUT R7, R2, 0xffffff80, RZ, 0xc0, !PT ;  /* 0xffffff8002077812 */ /* 0x000fe400078ec0ff */
[----:B------:R-:W-:Y:S01]  /*8f50*/  LOP3.LUT R5, R5, 0xfffffffc, RZ, 0xc0, !PT ;  /* 0xfffffffc05057812 */ /* 0x000fe200078ec0ff */
[----:B------:R-:W1:Y:S02]  /*8f60*/  @P0 LDC R13, c[0x0][0xbf0] ;  /* 0x0002fc00ff0d0b82 */ /* 0x000e640000000800 */
[----:B------:R-:W-:Y:S01]  /*8f70*/  IMAD.IADD R18, R4, 0x1, -R7 ;  /* 0x0000000104127824 */ /* 0x000fe200078e0a07 */
[----:B------:R-:W-:-:S02]  /*8f80*/  SHF.R.S32.HI R7, RZ, 0x7, R2 ;  /* 0x00000007ff077819 */ /* 0x000fc40000011402 */
[----:B------:R-:W-:Y:S02]  /*8f90*/  IADD3 R5, R4, -R5, RZ ;  /* 0x8000000504057210 */ /* 0x000fe40007ffe0ff */
[----:B------:R-:W-:Y:S01]  /*8fa0*/  SHF.R.S32.HI R9, RZ, 0x1f, R18 ;  /* 0x0000001fff097819 */ /* 0x000fe20000011412 */
[----:B------:R-:W3:Y:S01]  /*8fb0*/  @P0 LDC R123, c[0x0][0xbec] ;  /* 0x0002fb00ff7b0b82 */ /* 0x000ee20000000800 */
[----:B------:R-:W-:Y:S01]  /*8fc0*/  LEA.HI R2, R2, R7, RZ, 0x1 ;  /* 0x0000000702027211 */ /* 0x000fe200078f08ff */
[----:B----4-:R-:W-:Y:S01]  /*8fd0*/  IMAD R23, R23, R16, UR11 ;  /* 0x0000000b17177e24 */ /* 0x010fe2000f8e0210 */
[-C--:B------:R-:W-:Y:S02]  /*8fe0*/  LEA.HI R20, R9, R18.reuse, RZ, 0x2 ;  /* 0x0000001209147211 */ /* 0x080fe400078f10ff */
[----:B------:R-:W-:Y:S02]  /*8ff0*/  LOP3.LUT R2, R2, 0x3fffffe, RZ, 0xc0, !PT ;  /* 0x03fffffe02027812 */ /* 0x000fe400078ec0ff */
[--C-:B------:R-:W-:Y:S01]  /*9000*/  SHF.R.S32.HI R6, RZ, 0x2, R20.reuse ;  /* 0x00000002ff067819 */ /* 0x100fe20000011414 */
[----:B------:R-:W4:Y:S01]  /*9010*/  @P0 LDC R22, c[0x0][0xbf0] ;  /* 0x0002fc00ff160b82 */ /* 0x000f220000000800 */
[----:B------:R-:W-:Y:S01]  /*9020*/  SHF.R.S32.HI R11, RZ, 0x1f, R20 ;  /* 0x0000001fff0b7819 */ /* 0x000fe20000011414 */
[----:B------:R-:W-:Y:S01]  /*9030*/  IMAD.IADD R2, R7, 0x1, -R2 ;  /* 0x0000000107027824 */ /* 0x000fe200078e0a02 */
[----:B------:R-:W-:Y:S01]  /*9040*/  LEA.HI R9, R9, R18, RZ, 0x5 ;  /* 0x0000001209097211 */ /* 0x000fe200078f28ff */
[----:B0-----:R-:W-:Y:S01]  /*9050*/  IMAD R12, R14, UR10, RZ ;  /* 0x0000000a0e0c7c24 */ /* 0x001fe2000f8e02ff */
[----:B------:R-:W-:-:S02]  /*9060*/  LEA.HI R11, R11, R6, RZ, 0x3 ;  /* 0x000000060b0b7211 */ /* 0x000fc400078f18ff */
[----:B------:R-:W-:Y:S02]  /*9070*/  SHF.R.S32.HI R7, RZ, 0x5, R9 ;  /* 0x00000005ff077819 */ /* 0x000fe40000011409 */
[----:B------:R-:W-:Y:S01]  /*9080*/  LOP3.LUT R11, R11, 0xfffffff8, RZ, 0xc0, !PT ;  /* 0xfffffff80b0b7812 */ /* 0x000fe200078ec0ff */
[----:B------:R-:W0:Y:S04]  /*9090*/  @P0 LDC R9, c[0x0][0xbec] ;  /* 0x0002fb00ff090b82 */ /* 0x000e280000000800 */
[----:B------:R-:W-:Y:S01]  /*90a0*/  IMAD.IADD R4, R6, 0x1, -R11 ;  /* 0x0000000106047824 */ /* 0x000fe200078e0a0b */
[----:B------:R-:W-:-:S03]  /*90b0*/  LEA.HI R6, R5, R5, RZ, 0x1 ;  /* 0x0000000505067211 */ /* 0x000fc600078f08ff */
[----:B------:R-:W5:Y:S01]  /*90c0*/  LDC.64 R10, c[0x0][0xbd8] ;  /* 0x0002f600ff0a7b82 */ /* 0x000f620000000a00 */
[----:B------:R-:W-:Y:S02]  /*90d0*/  LOP3.LUT R6, R6, 0x1ffffffe, RZ, 0xc0, !PT ;  /* 0x1ffffffe06067812 */ /* 0x000fe400078ec0ff */
[----:B------:R-:W-:Y:S01]  /*90e0*/  LEA R7, R7, R4, 0x4 ;  /* 0x0000000407077211 */ /* 0x000fe200078e20ff */
[----:B------:R-:W-:Y:S02]  /*90f0*/  IMAD.U32 R4, RZ, RZ, UR4 ;  /* 0x00000004ff047e24 */ /* 0x000fe4000f8e00ff */
[----:B------:R-:W-:Y:S01]  /*9100*/  IMAD.IADD R121, R5, 0x1, -R6 ;  /* 0x0000000105797824 */ /* 0x000fe200078e0a06 */
[----:B------:R-:W-:Y:S01]  /*9110*/  LEA R2, R2, R7, 0x6 ;  /* 0x0000000702027211 */ /* 0x000fe200078e30ff */
[----:B------:R-:W-:Y:S01]  /*9120*/  IMAD.U32 R5, RZ, RZ, UR5 ;  /* 0x00000005ff057e24 */ /* 0x000fe2000f8e00ff */
[----:B------:R-:W-:Y:S01]  /*9130*/  UIMAD.WIDE.U32 UR4, UR13, UR8, URZ ;  /* 0x000000080d0472a5 */ /* 0x000fe2000f8e003f */
[----:B------:R-:W-:Y:S01]  /*9140*/  IMAD.U32 R5, RZ, RZ, UR6 ;  /* 0x00000006ff057e24 */ /* 0x000fe2000f8e00ff */
[----:B------:R-:W-:Y:S01]  /*9150*/  UIMAD UR6, UR13, UR9, UR7 ;  /* 0x000000090d0672a4 */ /* 0x000fe2000f8e0207 */
[----:B------:R-:W-:-:S02]  /*9160*/  IMAD R6, R121, 0x8, R2 ;  /* 0x0000000879067824 */ /* 0x000fc400078e0202 */
[----:B------:R-:W-:Y:S01]  /*9170*/  ULDC.64 UR8, c[0x0][0xb28] ;  /* 0x0002ca0000087ab9 */ /* 0x000fe20000000a00 */
[----:B------:R-:W-:Y:S02]  /*9180*/  UIADD3 UR6, UR5, UR6, URZ ;  /* 0x0000000605067290 */ /* 0x000fe4000fffe03f */
[----:B------:R-:W-:Y:S01]  /*9190*/  MOV R7, UR5 ;  /* 0x0000000500077c02 */ /* 0x000fe20008000f00 */
[----:B--2---:R-:W-:-:S03]  /*91a0*/  IMAD R2, R21, 0x80, R2 ;  /* 0x0000008015027824 */ /* 0x004fc600078e0202 */
[----:B------:R-:W-:Y:S01]  /*91b0*/  IMAD.U32 R7, RZ, RZ, UR6 ;  /* 0x00000006ff077e24 */ /* 0x000fe2000f8e00ff */
[----:B------:R-:W-:Y:S01]  /*91c0*/  ULDC.64 UR6, c[0x0][0xb48] ;  /* 0x0002d20000067ab9 */ /* 0x000fe20000000a00 */
[C---:B-----5:R-:W-:Y:S02]  /*91d0*/  IMAD R8, R10.reuse, UR10, RZ ;  /* 0x0000000a0a087c24 */ /* 0x060fe4000f8e02ff */
[----:B------:R-:W-:-:S04]  /*91e0*/  IMAD.WIDE.U32 R4, R10, UR12, R4 ;  /* 0x0000000c0a047c25 */ /* 0x000fc8000f8e0004 */
[----:B------:R-:W-:Y:S02]  /*91f0*/  IMAD R11, R11, UR12, R8 ;  /* 0x0000000c0b0b7c24 */ /* 0x000fe4000f8e0208 */
[----:B------:R-:W-:Y:S02]  /*9200*/  IMAD R8, R21, 0x80, R6 ;  /* 0x0000008015087824 */ /* 0x000fe400078e0206 */
[----:B------:R-:W-:Y:S01]  /*9210*/  IMAD.U32 R6, RZ, RZ, UR4 ;  /* 0x00000004ff067e24 */ /* 0x000fe2000f8e00ff */
[----:B------:R-:W-:Y:S01]  /*9220*/  IADD3 R5, R5, R11, RZ ;  /* 0x0000000b05057210 */ /* 0x000fe20007ffe0ff */
[----:B0-----:R-:W-:Y:S01]  /*9230*/  @P0 IMAD.HI.U32 R10, R8, R9, RZ ;  /* 0x00000009080a0227 */ /* 0x001fe200078e00ff */
[----:B------:R-:W-:-:S03]  /*9240*/  ULDC.64 UR4, c[0x0][0xbe0] ;  /* 0x0002f80000047ab9 */ /* 0x000fc60000000a00 */
[----:B------:R-:W-:Y:S01]  /*9250*/  IMAD.MOV.U32 R9, RZ, RZ, R8 ;  /* 0x000000ffff097224 */ /* 0x000fe200078e0008 */
[----:B-1----:R-:W-:Y:S01]  /*9260*/  @P0 SHF.R.U32.HI R9, RZ, R13, R10 ;  /* 0x0000000dff090219 */ /* 0x002fe2000001160a */
[----:B------:R-:W-:Y:S01]  /*9270*/  IMAD R13, R15, UR12, R12 ;  /* 0x0000000c0f0d7c24 */ /* 0x000fe2000f8e020c */
[----:B------:R-:W-:Y:S01]  /*9280*/  SHF.R.S32.HI R12, RZ, 0x1f, R23 ;  /* 0x0000001fff0c7819 */ /* 0x000fe20000011417 */
[----:B------:R-:W-:-:S04]  /*9290*/  IMAD.WIDE.U32 R6, R14, UR12, R6 ;  /* 0x0000000c0e067c25 */ /* 0x000fc8000f8e0006 */
[----:B---3--:R-:W-:-:S04]  /*92a0*/  @P0 IMAD.HI.U32 R123, R8, R123, RZ ;  /* 0x0000007b087b0227 */ /* 0x008fc800078e00ff */
[----:B------:R-:W-:Y:S02]  /*92b0*/  IMAD.IADD R7, R7, 0x1, R13 ;  /* 0x0000000107077824 */ /* 0x000fe400078e020d */
[----:B------:R-:W-:Y:S02]  /*92c0*/  IMAD R13, R12, UR6, RZ ;  /* 0x000000060c0d7c24 */ /* 0x000fe4000f8e02ff */
[----:B------:R-:W-:-:S04]  /*92d0*/  IMAD.WIDE.U32 R4, R23, UR4, R4 ;  /* 0x0000000417047c25 */ /* 0x000fc8000f8e0004 */
[----:B------:R-:W-:Y:S01]  /*92e0*/  IMAD.MOV.U32 R11, RZ, RZ, R8 ;  /* 0x000000ffff0b7224 */ /* 0x000fe200078e0008 */
[----:B----4-:R-:W-:Y:S01]  /*92f0*/  @P0 SHF.R.U32.HI R11, RZ, R22, R123 ;  /* 0x00000016ff0b0219 */ /* 0x010fe2000001167b */
[----:B------:R-:W-:Y:S01]  /*9300*/  IMAD R10, R12, UR4, RZ ;  /* 0x000000040c0a7c24 */ /* 0x000fe2000f8e02ff */
[----:B------:R-:W-:Y:S01]  /*9310*/  IADD3 R4, P0, R9, R4, RZ ;  /* 0x0000000409047210 */ /* 0x000fe20007f1e0ff */
[----:B------:R-:W-:Y:S01]  /*9320*/  IMAD R15, R23, UR7, R13 ;  /* 0x00000007170f7c24 */ /* 0x000fe2000f8e020d */
[--C-:B------:R-:W-:Y:S01]  /*9330*/  SHF.R.S32.HI R13, RZ, 0x1f, R9.reuse ;  /* 0x0000001fff0d7819 */ /* 0x100fe20000011409 */
[----:B------:R-:W-:Y:S01]  /*9340*/  IMAD.MOV R9, RZ, RZ, -R9 ;  /* 0x000000ffff097224 */ /* 0x000fe200078e0a09 */
[----:B------:R-:W-:Y:S01]  /*9350*/  IADD3 R14, -R11, RZ, RZ ;  /* 0x000000ff0b0e7210 */ /* 0x000fe20007ffe1ff */
[----:B------:R-:W-:Y:S01]  /*9360*/  IMAD R12, R23, UR5, R10 ;  /* 0x00000005170c7c24 */ /* 0x000fe2000f8e020a */
[----:B------:R-:W-:Y:S01]  /*9370*/  SHF.R.S32.HI R10, RZ, 0x1f, R11 ;  /* 0x0000001fff0a7819 */ /* 0x000fe2000001140b */
[----:B------:R-:W-:Y:S01]  /*9380*/  IMAD R9, R17, R9, R8 ;  /* 0x0000000911097224 */ /* 0x000fe200078e0208 */
[----:B------:R-:W-:Y:S01]  /*9390*/  ULDC.64 UR4, c[0x0][0xb30] ;  /* 0x0002cc0000047ab9 */ /* 0x000fe20000000a00 */
[----:B------:R-:W-:Y:S01]  /*93a0*/  IMAD.WIDE.U32 R6, R23, UR6, R6 ;  /* 0x0000000617067c25 */ /* 0x000fe2000f8e0006 */
[----:B------:R-:W-:Y:S01]  /*93b0*/  IADD3.X R5, R13, R5, R12, P0, !PT ;  /* 0x000000050d057210 */ /* 0x000fe200007fe40c */
[----:B------:R-:W-:-:S02]  /*93c0*/  ULDC.64 UR6, c[0x0][0xbc8] ;  /* 0x0002f20000067ab9 */ /* 0x000fc40000000a00 */
        /* <DEDUP_REMOVED lines=42> */
[----:B------:R-:W-:-:S05]  /*9670*/  IMAD.IADD R15, R18, 0x1, -R15 ;  /* 0x00000001120f7824 */ /* 0x000fca00078e0a0f */
[----:B------:R-:W-:Y:S01]  /*9680*/  SHF.L.U32 R2, R15, 0x1, RZ ;  /* 0x000000010f027819 */ /* 0x000fe200000006ff */
[----:B0-----:R3:W-:Y:S04]  /*9690*/  @!P1 ST.E desc[UR36][R10.64], R3 ;  /* 0x000000030a009985 */ /* 0x0017e8000c101924 */
[----:B--2---:R3:W-:Y:S01]  /*96a0*/  @!P0 ST.E desc[UR36][R12.64], R0 ;  /* 0x000000000c008985 */ /* 0x0047e2000c101924 */
[----:B------:R-:W-:Y:S05]  /*96b0*/  @P2 BRA `(.L_x_2230) ;  /* 0x0000000800382947 */ /* 0x000fea0003800000 */
[C---:B---3--:R-:W-:Y:S01]  /*96c0*/  VIADD R3, R2.reuse, 0x10 ;  /* 0x0000001002037836 */ /* 0x048fe20000000000 */
        /* <DEDUP_REMOVED lines=8> */
[C---:B------:R-:W-:Y:S01]  /*9750*/  IADD3 R17, R2.reuse, 0x20, RZ ;  /* 0x0000002002117810 */ /* 0x040fe20007ffe0ff */
[----:B------:R-:W-:Y:S01]  /*9760*/  VIADD R22, R2, 0x50 ;  /* 0x0000005002167836 */ /* 0x000fe20000000000 */
[----:B------:R-:W-:-:S02]  /*9770*/  ISETP.GE.AND P5, PT, R16, UR4, PT ;  /* 0x0000000410007c0c */ /* 0x000fc4000bfa6270 */
[----:B------:R-:W-:Y:S02]  /*9780*/  ISETP.GE.AND P6, PT, R17, UR4, PT ;  /* 0x0000000411007c0c */ /* 0x000fe4000bfc6270 */
[C---:B------:R-:W-:Y:S01]  /*9790*/  IADD3 R20, R2.reuse, 0x40, RZ ;  /* 0x0000004002147810 */ /* 0x040fe20007ffe0ff */
[----:B-1--4-:R-:W-:Y:S01]  /*97a0*/  @!P0 IMAD.WIDE R10, R2, 0x4, R4 ;  /* 0x00000004020a8825 */ /* 0x012fe200078e0204 */
[----:B------:R-:W-:Y:S02]  /*97b0*/  ISETP.GE.AND P3, PT, R18, UR4, PT ;  /* 0x0000000412007c0c */ /* 0x000fe4000bf66270 */
[----:B------:R-:W-:Y:S02]  /*97c0*/  @!P2 LEA.HI R3, R3, R3, RZ, 0x1 ;  /* 0x000000030303a211 */ /* 0x000fe400078f08ff */
[----:B------:R-:W-:Y:S01]  /*97d0*/  @!P1 LEA.HI R0, R0, R0, RZ, 0x1 ;  /* 0x0000000000009211 */ /* 0x000fe200078f08ff */
[----:B------:R0:W-:Y:S01]  /*97e0*/  @!P0 ST.E.64 desc[UR36][R10.64], R24 ;  /* 0x000000180a008985 */ /* 0x0001e2000c101b24 */
[----:B------:R-:W-:-:S02]  /*97f0*/  @!P2 LOP3.LUT R3, R3, 0xfffffffe, RZ, 0xc0, !PT ;  /* 0xfffffffe0303a812 */ /* 0x000fc400078ec0ff */
[----:B------:R-:W-:Y:S01]  /*9800*/  @!P1 LOP3.LUT R13, R0, 0xfffffffe, RZ, 0xc0, !PT ;  /* 0xfffffffe000d9812 */ /* 0x000fe200078ec0ff */
[----:B------:R-:W-:Y:S01]  /*9810*/  VIADD R0, R2, 0x28 ;  /* 0x0000002802007836 */ /* 0x000fe20000000000 */
[----:B------:R-:W-:Y:S01]  /*9820*/  @!P5 LEA.HI R16, R16, R16, RZ, 0x1 ;  /* 0x000000101010d211 */ /* 0x000fe200078f08ff */
[--C-:B------:R-:W-:Y:S01]  /*9830*/  @!P2 IMAD.WIDE R14, R3, 0x4, R4.reuse ;  /* 0x00000004030ea825 */ /* 0x100fe200078e0204 */
[----:B------:R-:W-:Y:S02]  /*9840*/  @!P6 LEA.HI R17, R17, R17, RZ, 0x1 ;  /* 0x000000111111e211 */ /* 0x000fe400078f08ff */
[----:B------:R-:W-:Y:S01]  /*9850*/  ISETP.GE.AND P0, PT, R0, UR4, PT ;  /* 0x0000000400007c0c */ /* 0x000fe2000bf06270 */
[----:B------:R-:W-:Y:S01]  /*9860*/  @!P1 IMAD.WIDE R12, R13, 0x4, R4 ;  /* 0x000000040d0c9825 */ /* 0x000fe200078e0204 */
[----:B------:R-:W-:-:S03]  /*9870*/  @!P3 LEA.HI R18, R18, R18, RZ, 0x1 ;  /* 0x000000121212b211 */ /* 0x000fc600078f08ff */
[C---:B------:R-:W-:Y:S01]  /*9880*/  VIADD R3, R2.reuse, 0x30 ;  /* 0x0000003002037836 */ /* 0x040fe20000000000 */
[----:B------:R1:W-:Y:S01]  /*9890*/  @!P1 ST.E.64 desc[UR36][R12.64], R28 ;  /* 0x0000001c0c009985 */ /* 0x0003e2000c101b24 */
[----:B------:R-:W-:Y:S01]  /*98a0*/  ISETP.GE.AND P1, PT, R21, UR4, PT ;  /* 0x0000000415007c0c */ /* 0x000fe2000bf26270 */
[----:B0-----:R-:W-:Y:S01]  /*98b0*/  VIADD R24, R2, 0x58 ;  /* 0x0000005802187836 */ /* 0x001fe20000000000 */
[----:B------:R-:W-:Y:S01]  /*98c0*/  @!P5 LOP3.LUT R11, R16, 0xfffffffe, RZ, 0xc0, !PT ;  /* 0xfffffffe100bd812 */ /* 0x000fe200078ec0ff */
[----:B------:R0:W-:Y:S01]  /*98d0*/  @!P2 ST.E.64 desc[UR36][R14.64], R32 ;  /* 0x000000200e00a985 */ /* 0x0001e2000c101b24 */
[----:B------:R-:W-:Y:S02]  /*98e0*/  ISETP.GE.AND P4, PT, R3, UR4, PT ;  /* 0x0000000403007c0c */ /* 0x000fe4000bf86270 */
[----:B------:R-:W-:Y:S01]  /*98f0*/  ISETP.GE.AND P2, PT, R20, UR4, PT ;  /* 0x0000000414007c0c */ /* 0x000fe2000bf46270 */
[----:B------:R-:W-:Y:S01]  /*9900*/  @!P5 IMAD.WIDE R10, R11, 0x4, R4 ;  /* 0x000000040b0ad825 */ /* 0x000fe200078e0204 */
[----:B------:R-:W-:-:S02]  /*9910*/  @!P0 LEA.HI R0, R0, R0, RZ, 0x1 ;  /* 0x0000000000008211 */ /* 0x000fc400078f08ff */
[----:B------:R-:W-:Y:S02]  /*9920*/  IADD3 R25, R2, 0x80, RZ ;  /* 0x0000008002197810 */ /* 0x000fe40007ffe0ff */
[----:B------:R2:W-:Y:S01]  /*9930*/  @!P5 ST.E.64 desc[UR36][R10.64], R36 ;  /* 0x000000240a00d985 */ /* 0x0005e2000c101b24 */
[----:B-1----:R-:W-:Y:S02]  /*9940*/  @!P6 LOP3.LUT R13, R17, 0xfffffffe, RZ, 0xc0, !PT ;  /* 0xfffffffe110de812 */ /* 0x002fe400078ec0ff */
[----:B------:R-:W-:Y:S02]  /*9950*/  @!P1 LEA.HI R16, R21, R21, RZ, 0x1 ;  /* 0x0000001515109211 */ /* 0x000fe400078f08ff */
[----:B0-----:R-:W-:Y:S01]  /*9960*/  @!P4 LEA.HI R14, R3, R3, RZ, 0x1 ;  /* 0x00000003030ec211 */ /* 0x001fe200078f08ff */
[----:B------:R-:W-:Y:S01]  /*9970*/  @!P6 IMAD.WIDE R12, R13, 0x4, R4 ;  /* 0x000000040d0ce825 */ /* 0x000fe200078e0204 */
[----:B------:R-:W-:Y:S02]  /*9980*/  @!P2 LEA.HI R20, R20, R20, RZ, 0x1 ;  /* 0x000000141414a211 */ /* 0x000fe400078f08ff */
[----:B------:R-:W-:-:S02]  /*9990*/  @!P0 LOP3.LUT R3, R0, 0xfffffffe, RZ, 0xc0, !PT ;  /* 0xfffffffe00038812 */ /* 0x000fc400078ec0ff */
[----:B------:R-:W-:Y:S01]  /*99a0*/  @!P4 LOP3.LUT R15, R14, 0xfffffffe, RZ, 0xc0, !PT ;  /* 0xfffffffe0e0fc812 */ /* 0x000fe200078ec0ff */
[----:B------:R0:W-:Y:S01]  /*99b0*/  @!P6 ST.E.64 desc[UR36][R12.64], R40 ;  /* 0x000000280c00e985 */ /* 0x0001e2000c101b24 */
[----:B------:R-:W-:Y:S01]  /*99c0*/  @!P3 LOP3.LUT R17, R18, 0xfffffffe, RZ, 0xc0, !PT ;  /* 0xfffffffe1211b812 */ /* 0x000fe200078ec0ff */
[----:B--2---:R-:W-:Y:S01]  /*99d0*/  @!P0 IMAD.WIDE R10, R3, 0x4, R4 ;  /* 0x00000004030a8825 */ /* 0x004fe200078e0204 */
[----:B------:R-:W-:Y:S02]  /*99e0*/  @!P2 LOP3.LUT R21, R20, 0xfffffffe, RZ, 0xc0, !PT ;  /* 0xfffffffe1415a812 */ /* 0x000fe400078ec0ff */
[----:B------:R-:W-:Y:S01]  /*99f0*/  @!P1 LOP3.LUT R23, R16, 0xfffffffe, RZ, 0xc0, !PT ;  /* 0xfffffffe10179812 */ /* 0x000fe200078ec0ff */
[----:B------:R-:W-:Y:S01]  /*9a00*/  VIADD R3, R2, 0x68 ;  /* 0x0000006802037836 */ /* 0x000fe20000000000 */
[----:B------:R-:W-:Y:S01]  /*9a10*/  ISETP.GE.AND P5, PT, R22, UR4, PT ;  /* 0x0000000416007c0c */ /* 0x000fe2000bfa6270 */
[----:B------:R1:W-:Y:S01]  /*9a20*/  @!P0 ST.E.64 desc[UR36][R10.64], R44 ;  /* 0x0000002c0a008985 */ /* 0x0003e2000c101b24 */
[C---:B------:R-:W-:Y:S01]  /*9a30*/  IADD3 R0, R2.reuse, 0x60, RZ ;  /* 0x0000006002007810 */ /* 0x040fe20007ffe0ff */
[----:B------:R-:W-:Y:S01]  /*9a40*/  VIADD R18, R2, 0x70 ;  /* 0x0000007002127836 */ /* 0x000fe20000000000 */
[----:B------:R-:W-:-:S02]  /*9a50*/  ISETP.GE.AND P6, PT, R24, UR4, PT ;  /* 0x0000000418007c0c */ /* 0x000fc4000bfc6270 */
[----:B------:R-:W-:Y:S01]  /*9a60*/  ISETP.GE.AND P0, PT, R0, UR4, PT ;  /* 0x0000000400007c0c */ /* 0x000fe2000bf06270 */
[----:B0-----:R-:W-:-:S04]  /*9a70*/  @!P4 IMAD.WIDE R12, R15, 0x4, R4 ;  /* 0x000000040f0cc825 */ /* 0x001fc800078e0204 */
[--C-:B------:R-:W-:Y:S01]  /*9a80*/  @!P3 IMAD.WIDE R14, R17, 0x4, R4.reuse ;  /* 0x00000004110eb825 */ /* 0x100fe200078e0204 */
[----:B------:R0:W-:Y:S01]  /*9a90*/  @!P4 ST.E.64 desc[UR36][R12.64], R48 ;  /* 0x000000300c00c985 */ /* 0x0001e2000c101b24 */
[----:B------:R-:W-:Y:S02]  /*9aa0*/  ISETP.GE.AND P4, PT, R25, UR4, PT ;  /* 0x0000000419007c0c */ /* 0x000fe4000bf86270 */
[--C-:B------:R-:W-:Y:S01]  /*9ab0*/  @!P2 IMAD.WIDE R16, R21, 0x4, R4.reuse ;  /* 0x000000041510a825 */ /* 0x100fe200078e0204 */
[----:B------:R2:W-:Y:S01]  /*9ac0*/  @!P3 ST.E.64 desc[UR36][R14.64], R52 ;  /* 0x000000340e00b985 */ /* 0x0005e2000c101b24 */
[----:B------:R-:W-:Y:S02]  /*9ad0*/  @!P5 LEA.HI R22, R22, R22, RZ, 0x1 ;  /* 0x000000161616d211 */ /* 0x000fe400078f08ff */
[----:B------:R-:W-:Y:S01]  /*9ae0*/  @!P1 IMAD.WIDE R20, R23, 0x4, R4 ;  /* 0x0000000417149825 */ /* 0x000fe200078e0204 */
[----:B------:R3:W-:Y:S01]  /*9af0*/  @!P2 ST.E.64 desc[UR36][R16.64], R56 ;  /* 0x000000381000a985 */ /* 0x0007e2000c101b24 */
[----:B------:R-:W-:-:S02]  /*9b00*/  ISETP.GE.AND P2, PT, R18, UR4, PT ;  /* 0x0000000412007c0c */ /* 0x000fc4000bf46270 */
[----:B------:R-:W-:Y:S01]  /*9b10*/  VIADD R23, R2, 0x78 ;  /* 0x0000007802177836 */ /* 0x000fe20000000000 */
[----:B------:R4:W-:Y:S01]  /*9b20*/  @!P1 ST.E.64 desc[UR36][R20.64], R60 ;  /* 0x0000003c14009985 */ /* 0x0009e2000c101b24 */
[----:B------:R-:W-:Y:S02]  /*9b30*/  ISETP.GE.AND P1, PT, R3, UR4, PT ;  /* 0x0000000403007c0c */ /* 0x000fe4000bf26270 */
[----:B------:R-:W-:Y:S02]  /*9b40*/  @!P6 LEA.HI R24, R24, R24, RZ, 0x1 ;  /* 0x000000181818e211 */ /* 0x000fe400078f08ff */
[----:B------:R-:W-:Y:S02]  /*9b50*/  ISETP.GE.AND P3, PT, R23, UR4, PT ;  /* 0x0000000417007c0c */ /* 0x000fe4000bf66270 */
[----:B-1----:R-:W-:Y:S02]  /*9b60*/  @!P5 LOP3.LUT R11, R22, 0xfffffffe, RZ, 0xc0, !PT ;  /* 0xfffffffe160bd812 */ /* 0x002fe400078ec0ff */
[----:B------:R-:W-:-:S02]  /*9b70*/  @!P0 LEA.HI R0, R0, R0, RZ, 0x1 ;  /* 0x0000000000008211 */ /* 0x000fc400078f08ff */
[----:B0-----:R-:W-:Y:S01]  /*9b80*/  @!P6 LOP3.LUT R13, R24, 0xfffffffe, RZ, 0xc0, !PT ;  /* 0xfffffffe180de812 */ /* 0x001fe200078ec0ff */
[--C-:B------:R-:W-:Y:S01]  /*9b90*/  @!P5 IMAD.WIDE R10, R11, 0x4, R4.reuse ;  /* 0x000000040b0ad825 */ /* 0x100fe200078e0204 */
[----:B--2---:R-:W-:Y:S02]  /*9ba0*/  @!P0 LOP3.LUT R15, R0, 0xfffffffe, RZ, 0xc0, !PT ;  /* 0xfffffffe000f8812 */ /* 0x004fe400078ec0ff */
[----:B------:R-:W-:Y:S01]  /*9bb0*/  @!P1 LEA.HI R3, R3, R3, RZ, 0x1 ;  /* 0x0000000303039211 */ /* 0x000fe200078f08ff */
[--C-:B------:R-:W-:Y:S01]  /*9bc0*/  @!P6 IMAD.WIDE R12, R13, 0x4, R4.reuse ;  /* 0x000000040d0ce825 */ /* 0x100fe200078e0204 */
[----:B------:R-:W-:Y:S01]  /*9bd0*/  @!P2 LEA.HI R18, R18, R18, RZ, 0x1 ;  /* 0x000000121212a211 */ /* 0x000fe200078f08ff */
[----:B------:R0:W-:Y:S01]  /*9be0*/  @!P5 ST.E.64 desc[UR36][R10.64], R64 ;  /* 0x000000400a00d985 */ /* 0x0001e2000c101b24 */
[----:B------:R-:W-:Y:S01]  /*9bf0*/  @!P1 LOP3.LUT R3, R3, 0xfffffffe, RZ, 0xc0, !PT ;  /* 0xfffffffe03039812 */ /* 0x000fe200078ec0ff */
[----:B------:R-:W-:Y:S01]  /*9c00*/  @!P0 IMAD.WIDE R14, R15, 0x4, R4 ;  /* 0x000000040f0e8825 */ /* 0x000fe200078e0204 */
[----:B------:R-:W-:Y:S01]  /*9c10*/  @!P3 LEA.HI R23, R23, R23, RZ, 0x1 ;  /* 0x000000171717b211 */ /* 0x000fe200078f08ff */
[----:B------:R1:W-:Y:S01]  /*9c20*/  @!P6 ST.E.64 desc[UR36][R12.64], R68 ;  /* 0x000000440c00e985 */ /* 0x0003e2000c101b24 */
[----:B------:R-:W-:Y:S01]  /*9c30*/  @!P4 LEA.HI R25, R25, R25, RZ, 0x1 ;  /* 0x000000191919c211 */ /* 0x000fe200078f08ff */
[----:B------:R-:W-:Y:S01]  /*9c40*/  VIADD R0, R2, 0x88 ;  /* 0x0000008802007836 */ /* 0x000fe20000000000 */
[----:B---3--:R-:W-:Y:S01]  /*9c50*/  @!P2 LOP3.LUT R17, R18, 0xfffffffe, RZ, 0xc0, !PT ;  /* 0xfffffffe1211a812 */ /* 0x008fe200078ec0ff */
[----:B------:R2:W-:Y:S01]  /*9c60*/  @!P0 ST.E.64 desc[UR36][R14.64], R72 ;  /* 0x000000480e008985 */ /* 0x0005e2000c101b24 */
[----:B------:R-:W-:Y:S01]  /*9c70*/  @!P3 LOP3.LUT R23, R23, 0xfffffffe, RZ, 0xc0, !PT ;  /* 0xfffffffe1717b812 */ /* 0x000fe200078ec0ff */
[----:B------:R-:W-:Y:S01]  /*9c80*/  VIADD R18, R2, 0x98 ;  /* 0x0000009802127836 */ /* 0x000fe20000000000 */
[----:B----4-:R-:W-:-:S02]  /*9c90*/  @!P4 LOP3.LUT R21, R25, 0xfffffffe, RZ, 0xc0, !PT ;  /* 0xfffffffe1915c812 */ /* 0x010fc400078ec0ff */
[----:B------:R-:W-:Y:S01]  /*9ca0*/  IADD3 R22, R2, 0xa0, RZ ;  /* 0x000000a002167810 */ /* 0x000fe20007ffe0ff */
[----:B0-----:R-:W-:Y:S01]  /*9cb0*/  @!P1 IMAD.WIDE R10, R3, 0x4, R4 ;  /* 0x00000004030a9825 */ /* 0x001fe200078e0204 */
[----:B------:R-:W-:-:S03]  /*9cc0*/  ISETP.GE.AND P0, PT, R0, UR4, PT ;  /* 0x0000000400007c0c */ /* 0x000fc6000bf06270 */
        /* <DEDUP_REMOVED lines=9> */
[----:B------:R-:W-:-:S02]  /*9d60*/  ISETP.GE.AND P3, PT, R22, UR4, PT ;  /* 0x0000000416007c0c */ /* 0x000fc4000bf66270 */
[C---:B--2---:R-:W-:Y:S01]  /*9d70*/  VIADD R14, R2.reuse, 0xa8 ;  /* 0x000000a8020e7836 */ /* 0x044fe20000000000 */
[----:B------:R2:W-:Y:S01]  /*9d80*/  @!P4 ST.E.64 desc[UR36][R20.64], R88 ;  /* 0x000000581400c985 */ /* 0x0005e2000c101b24 */
[----:B0-----:R-:W-:Y:S01]  /*9d90*/  VIADD R11, R2, 0xb8 ;  /* 0x000000b8020b7836 */ /* 0x001fe20000000000 */
[----:B------:R-:W-:Y:S01]  /*9da0*/  @!P0 LEA.HI R0, R0, R0, RZ, 0x1 ;  /* 0x0000000000008211 */ /* 0x000fe200078f08ff */
[----:B------:R-:W-:Y:S01]  /*9db0*/  VIADD R15, R2, 0xb0 ;  /* 0x000000b0020f7836 */ /* 0x000fe20000000000 */
[----:B------:R-:W-:Y:S02]  /*9dc0*/  ISETP.GE.AND P4, PT, R14, UR4, PT ;  /* 0x000000040e007c0c */ /* 0x000fe4000bf86270 */
[----:B------:R-:W-:Y:S02]  /*9dd0*/  ISETP.GE.AND P6, PT, R11, UR4, PT ;  /* 0x000000040b007c0c */ /* 0x000fe4000bfc6270 */
[----:B------:R-:W-:Y:S02]  /*9de0*/  ISETP.GE.AND P5, PT, R15, UR4, PT ;  /* 0x000000040f007c0c */ /* 0x000fe4000bfa6270 */
[----:B------:R-:W-:-:S02]  /*9df0*/  @!P1 LEA.HI R3, R3, R3, RZ, 0x1 ;  /* 0x0000000303039211 */ /* 0x000fc400078f08ff */
[----:B------:R-:W-:Y:S02]  /*9e00*/  @!P2 LEA.HI R18, R18, R18, RZ, 0x1 ;  /* 0x000000121212a211 */ /* 0x000fe400078f08ff */
[----:B------:R-:W-:Y:S02]  /*9e10*/  @!P3 LEA.HI R22, R22, R22, RZ, 0x1 ;  /* 0x000000161616b211 */ /* 0x000fe400078f08ff */
[----:B------:R-:W-:Y:S02]  /*9e20*/  @!P1 LOP3.LUT R3, R3, 0xfffffffe, RZ, 0xc0, !PT ;  /* 0xfffffffe03039812 */ /* 0x000fe400078ec0ff */
[----:B------:R-:W-:Y:S02]  /*9e30*/  @!P4 LEA.HI R14, R14, R14, RZ, 0x1 ;  /* 0x0000000e0e0ec211 */ /* 0x000fe400078f08ff */
[----:B-1----:R-:W-:Y:S02]  /*9e40*/  @!P6 LEA.HI R12, R11, R11, RZ, 0x1 ;  /* 0x0000000b0b0ce211 */ /* 0x002fe400078f08ff */
[----:B------:R-:W-:-:S02]  /*9e50*/  @!P5 LEA.HI R10, R15, R15, RZ, 0x1 ;  /* 0x0000000f0f0ad211 */ /* 0x000fc400078f08ff */
[----:B------:R-:W-:Y:S02]  /*9e60*/  @!P0 LOP3.LUT R11, R0, 0xfffffffe, RZ, 0xc0, !PT ;  /* 0xfffffffe000b8812 */ /* 0x000fe400078ec0ff */
[----:B------:R-:W-:Y:S02]  /*9e70*/  @!P2 LOP3.LUT R15, R18, 0xfffffffe, RZ, 0xc0, !PT ;  /* 0xfffffffe120fa812 */ /* 0x000fe400078ec0ff */
[----:B---3--:R-:W-:Y:S02]  /*9e80*/  @!P3 LOP3.LUT R17, R22, 0xfffffffe, RZ, 0xc0, !PT ;  /* 0xfffffffe1611b812 */ /* 0x008fe400078ec0ff */
[----:B--2---:R-:W-:Y:S01]  /*9e90*/  @!P4 LOP3.LUT R21, R14, 0xfffffffe, RZ, 0xc0, !PT ;  /* 0xfffffffe0e15c812 */ /* 0x004fe200078ec0ff */
        /* <DEDUP_REMOVED lines=16> */
.L_x_2230:
[----:B------:R-:W-:Y:S05]  /*9fa0*/  BSYNC B0 ;  /* 0x0000000000007941 */ /* 0x000fea0003800000 */
.L_x_2229:
[----:B------:R-:W-:Y:S01]  /*9fb0*/  ISETP.GE.AND P0, PT, R8, R7, PT ;  /* 0x000000070800720c */ /* 0x000fe20003f06270 */
[----:B01----:R2:W0:Y:S04]  /*9fc0*/  SHFL.IDX PT, R5, R9, 0x1, 0x1c1f ;  /* 0x003c1f0009057f89 */ /* 0x00342800000e0000 */
[----:B----4-:R2:W4:Y:S08]  /*9fd0*/  SHFL.IDX PT, R4, R6, 0x1, 0x1c1f ;  /* 0x003c1f0006047f89 */ /* 0x01053000000e0000 */
[----:B--2---:R-:W-:Y:S05]  /*9fe0*/  @P0 BRA `(.L_x_2189) ;  /* 0x0000004800540947 */ /* 0x004fea0003800000 */
[C---:B---3--:R-:W-:Y:S01]  /*9ff0*/  IADD3 R0, R2.reuse, 0x8, RZ ;  /* 0x0000000802007810 */ /* 0x048fe20007ffe0ff */
        /* <DEDUP_REMOVED lines=15> */
[----:B0---4-:R-:W-:Y:S01]  /*a0f0*/  @!P2 IMAD.WIDE R6, R2, 0x4, R4 ;  /* 0x000000040206a825 */ /* 0x011fe200078e0204 */
[----:B------:R-:W-:-:S02]  /*a100*/  ISETP.GE.AND P6, PT, R14, UR4, PT ;  /* 0x000000040e007c0c */ /* 0x000fc4000bfc6270 */
[----:B------:R-:W-:Y:S01]  /*a110*/  @!P3 LEA.HI R0, R0, R0, RZ, 0x1 ;  /* 0x000000000000b211 */ /* 0x000fe200078f08ff */
[----:B------:R-:W-:Y:S01]  /*a120*/  VIADD R21, R2, 0x78 ;  /* 0x0000007802157836 */ /* 0x000fe20000000000 */
[----:B------:R0:W-:Y:S01]  /*a130*/  @!P2 ST.E.64 desc[UR36][R6.64], R26 ;  /* 0x0000001a0600a985 */ /* 0x0001e2000c101b24 */
[----:B------:R-:W-:Y:S02]  /*a140*/  @!P0 LEA.HI R3, R3, R3, RZ, 0x1 ;  /* 0x0000000303038211 */ /* 0x000fe400078f08ff */
[----:B------:R-:W-:Y:S01]  /*a150*/  @!P3 LOP3.LUT R9, R0, 0xfffffffe, RZ, 0xc0, !PT ;  /* 0xfffffffe0009b812 */ /* 0x000fe200078ec0ff */
[----:B------:R-:W-:Y:S01]  /*a160*/  VIADD R0, R2, 0x20 ;  /* 0x0000002002007836 */ /* 0x000fe20000000000 */
[----:B------:R-:W-:Y:S02]  /*a170*/  @!P1 LEA.HI R10, R10, R10, RZ, 0x1 ;  /* 0x0000000a0a0a9211 */ /* 0x000fe400078f08ff */
[----:B------:R-:W-:Y:S01]  /*a180*/  @!P0 LOP3.LUT R3, R3, 0xfffffffe, RZ, 0xc0, !PT ;  /* 0xfffffffe03038812 */ /* 0x000fe200078ec0ff */
[----:B------:R-:W-:Y:S01]  /*a190*/  @!P3 IMAD.WIDE R8, R9, 0x4, R4 ;  /* 0x000000040908b825 */ /* 0x000fe200078e0204 */
[----:B------:R-:W-:-:S02]  /*a1a0*/  ISETP.GE.AND P2, PT, R0, UR4, PT ;  /* 0x0000000400007c0c */ /* 0x000fc4000bf46270 */
[----:B------:R-:W-:Y:S02]  /*a1b0*/  @!P4 LEA.HI R12, R12, R12, RZ, 0x1 ;  /* 0x0000000c0c0cc211 */ /* 0x000fe400078f08ff */
[----:B------:R1:W-:Y:S01]  /*a1c0*/  @!P3 ST.E.64 desc[UR36][R8.64], R30 ;  /* 0x0000001e0800b985 */ /* 0x0003e2000c101b24 */
[----:B------:R-:W-:Y:S01]  /*a1d0*/  ISETP.GE.AND P3, PT, R11, UR4, PT ;  /* 0x000000040b007c0c */ /* 0x000fe2000bf66270 */
[----:B0-----:R-:W-:Y:S01]  /*a1e0*/  @!P0 IMAD.WIDE R6, R3, 0x4, R4 ;  /* 0x0000000403068825 */ /* 0x001fe200078e0204 */
[----:B------:R-:W-:Y:S02]  /*a1f0*/  @!P6 LEA.HI R14, R14, R14, RZ, 0x1 ;  /* 0x0000000e0e0ee211 */ /* 0x000fe400078f08ff */
[----:B------:R-:W-:Y:S02]  /*a200*/  IADD3 R16, R2, 0x48, RZ ;  /* 0x0000004802107810 */ /* 0x000fe40007ffe0ff */
[----:B------:R0:W-:Y:S01]  /*a210*/  @!P0 ST.E.64 desc[UR36][R6.64], R34 ;  /* 0x0000002206008985 */ /* 0x0001e2000c101b24 */
[----:B------:R-:W-:-:S02]  /*a220*/  @!P6 LOP3.LUT R17, R14, 0xfffffffe, RZ, 0xc0, !PT ;  /* 0xfffffffe0e11e812 */ /* 0x000fc400078ec0ff */
[----:B------:R-:W-:Y:S02]  /*a230*/  @!P2 LEA.HI R0, R0, R0, RZ, 0x1 ;  /* 0x000000000000a211 */ /* 0x000fe400078f08ff */
[----:B------:R-:W-:Y:S02]  /*a240*/  ISETP.GE.AND P0, PT, R18, UR4, PT ;  /* 0x0000000412007c0c */ /* 0x000fe4000bf06270 */
[----:B-1----:R-:W-:Y:S02]  /*a250*/  @!P1 LOP3.LUT R9, R10, 0xfffffffe, RZ, 0xc0, !PT ;  /* 0xfffffffe0a099812 */ /* 0x002fe400078ec0ff */
[----:B------:R-:W-:Y:S02]  /*a260*/  @!P3 LEA.HI R11, R11, R11, RZ, 0x1 ;  /* 0x0000000b0b0bb211 */ /* 0x000fe400078f08ff */
[----:B------:R-:W-:Y:S01]  /*a270*/  @!P5 LEA.HI R10, R13, R13, RZ, 0x1 ;  /* 0x0000000d0d0ad211 */ /* 0x000fe200078f08ff */
[----:B------:R-:W-:Y:S01]  /*a280*/  @!P1 IMAD.WIDE R8, R9, 0x4, R4 ;  /* 0x0000000409089825 */ /* 0x000fe200078e0204 */
[----:B------:R-:W-:-:S02]  /*a290*/  @!P2 LOP3.LUT R3, R0, 0xfffffffe, RZ, 0xc0, !PT ;  /* 0xfffffffe0003a812 */ /* 0x000fc400078ec0ff */
[----:B------:R-:W-:Y:S01]  /*a2a0*/  @!P3 LOP3.LUT R11, R11, 0xfffffffe, RZ, 0xc0, !PT ;  /* 0xfffffffe0b0bb812 */ /* 0x000fe200078ec0ff */
[----:B------:R-:W-:Y:S01]  /*a2b0*/  VIADD R0, R2, 0x58 ;  /* 0x0000005802007836 */ /* 0x000fe20000000000 */
[----:B------:R-:W-:Y:S01]  /*a2c0*/  @!P4 LOP3.LUT R13, R12, 0xfffffffe, RZ, 0xc0, !PT ;  /* 0xfffffffe0c0dc812 */ /* 0x000fe200078ec0ff */
[----:B------:R1:W-:Y:S01]  /*a2d0*/  @!P1 ST.E.64 desc[UR36][R8.64], R38 ;  /* 0x0000002608009985 */ /* 0x0003e2000c101b24 */
[----:B------:R-:W-:Y:S01]  /*a2e0*/  @!P5 LOP3.LUT R15, R10, 0xfffffffe, RZ, 0xc0, !PT ;  /* 0xfffffffe0a0fd812 */ /* 0x000fe200078ec0ff */
[--C-:B0-----:R-:W-:Y:S01]  /*a2f0*/  @!P2 IMAD.WIDE R6, R3, 0x4, R4.reuse ;  /* 0x000000040306a825 */ /* 0x101fe200078e0204 */
[----:B------:R-:W-:Y:S02]  /*a300*/  ISETP.GE.AND P1, PT, R16, UR4, PT ;  /* 0x0000000410007c0c */ /* 0x000fe4000bf26270 */
[----:B------:R-:W-:Y:S01]  /*a310*/  @!P0 LEA.HI R18, R18, R18, RZ, 0x1 ;  /* 0x0000001212128211 */ /* 0x000fe200078f08ff */
[----:B------:R-:W-:Y:S01]  /*a320*/  VIADD R3, R2, 0x60 ;  /* 0x0000006002037836 */ /* 0x000fe20000000000 */
[----:B------:R0:W-:Y:S01]  /*a330*/  @!P2 ST.E.64 desc[UR36][R6.64], R42 ;  /* 0x0000002a0600a985 */ /* 0x0001e2000c101b24 */
[----:B------:R-:W-:Y:S01]  /*a340*/  ISETP.GE.AND P2, PT, R0, UR4, PT ;  /* 0x0000000400007c0c */ /* 0x000fe2000bf46270 */
[----:B-1----:R-:W-:-:S07]  /*a350*/  @!P3 IMAD.WIDE R8, R11, 0x4, R4 ;  /* 0x000000040b08b825 */ /* 0x002fce00078e0204 */
[----:B------:R-:W-:Y:S01]  /*a360*/  @!P1 LEA.HI R16, R16, R16, RZ, 0x1 ;  /* 0x0000001010109211 */ /* 0x000fe200078f08ff */
[--C-:B------:R-:W-:Y:S01]  /*a370*/  @!P4 IMAD.WIDE R10, R13, 0x4, R4.reuse ;  /* 0x000000040d0ac825 */ /* 0x100fe200078e0204 */
[----:B------:R1:W-:Y:S01]  /*a380*/  @!P3 ST.E.64 desc[UR36][R8.64], R46 ;  /* 0x0000002e0800b985 */ /* 0x0003e2000c101b24 */
[----:B------:R-:W-:Y:S02]  /*a390*/  ISETP.GE.AND P3, PT, R21, UR4, PT ;  /* 0x0000000415007c0c */ /* 0x000fe4000bf66270 */
[--C-:B------:R-:W-:Y:S01]  /*a3a0*/  @!P5 IMAD.WIDE R12, R15, 0x4, R4.reuse ;  /* 0x000000040f0cd825 */ /* 0x100fe200078e0204 */
[----:B------:R-:W-:Y:S01]  /*a3b0*/  @!P4 ST.E.64 desc[UR36][R10.64], R50 ;  /* 0x000000320a00c985 */ /* 0x000fe2000c101b24 */
[----:B------:R-:W-:Y:S02]  /*a3c0*/  ISETP.GE.AND P4, PT, R20, UR4, PT ;  /* 0x0000000414007c0c */ /* 0x000fe4000bf86270 */
[--C-:B------:R-:W-:Y:S01]  /*a3d0*/  @!P6 IMAD.WIDE R14, R17, 0x4, R4.reuse ;  /* 0x00000004110ee825 */ /* 0x100fe200078e0204 */
[----:B------:R-:W-:Y:S01]  /*a3e0*/  IADD3 R17, R2, 0x68, RZ ;  /* 0x0000006802117810 */ /* 0x000fe20007ffe0ff */
[----:B------:R2:W-:Y:S01]  /*a3f0*/  @!P5 ST.E.64 desc[UR36][R12.64], R54 ;  /* 0x000000360c00d985 */ /* 0x0005e2000c101b24 */
[----:B0-----:R-:W-:Y:S01]  /*a400*/  @!P1 LOP3.LUT R7, R16, 0xfffffffe, RZ, 0xc0, !PT ;  /* 0xfffffffe10079812 */ /* 0x001fe200078ec0ff */
[----:B------:R-:W-:Y:S01]  /*a410*/  VIADD R16, R2, 0x80 ;  /* 0x0000008002107836 */ /* 0x000fe20000000000 */
[----:B------:R-:W-:Y:S01]  /*a420*/  ISETP.GE.AND P5, PT, R17, UR4, PT ;  /* 0x0000000411007c0c */ /* 0x000fe2000bfa6270 */
[----:B------:R0:W-:Y:S01]  /*a430*/  @!P6 ST.E.64 desc[UR36][R14.64], R58 ;  /* 0x0000003a0e00e985 */ /* 0x0001e2000c101b24 */
[----:B------:R-:W-:Y:S01]  /*a440*/  ISETP.GE.AND P6, PT, R3, UR4, PT ;  /* 0x0000000403007c0c */ /* 0x000fe2000bfc6270 */
[----:B------:R-:W-:Y:S01]  /*a450*/  @!P1 IMAD.WIDE R6, R7, 0x4, R4 ;  /* 0x0000000407069825 */ /* 0x000fe200078e0204 */
[----:B-1----:R-:W-:-:S02]  /*a460*/  @!P0 LOP3.LUT R9, R18, 0xfffffffe, RZ, 0xc0, !PT ;  /* 0xfffffffe12098812 */ /* 0x002fc400078ec0ff */
[----:B------:R-:W-:Y:S02]  /*a470*/  @!P2 LEA.HI R0, R0, R0, RZ, 0x1 ;  /* 0x000000000000a211 */ /* 0x000fe400078f08ff */
[----:B------:R-:W-:Y:S01]  /*a480*/  @!P4 LEA.HI R20, R20, R20, RZ, 0x1 ;  /* 0x000000141414c211 */ /* 0x000fe200078f08ff */
[--C-:B------:R-:W-:Y:S01]  /*a490*/  @!P0 IMAD.WIDE R8, R9, 0x4, R4.reuse ;  /* 0x0000000409088825 */ /* 0x100fe200078e0204 */
[----:B------:R-:W-:Y:S01]  /*a4a0*/  @!P3 LEA.HI R21, R21, R21, RZ, 0x1 ;  /* 0x000000151515b211 */ /* 0x000fe200078f08ff */
[----:B------:R1:W-:Y:S01]  /*a4b0*/  @!P1 ST.E.64 desc[UR36][R6.64], R62 ;  /* 0x0000003e06009985 */ /* 0x0003e2000c101b24 */
[----:B--2---:R-:W-:Y:S02]  /*a4c0*/  @!P4 LOP3.LUT R13, R20, 0xfffffffe, RZ, 0xc0, !PT ;  /* 0xfffffffe140dc812 */ /* 0x004fe400078ec0ff */
[----:B------:R-:W-:Y:S01]  /*a4d0*/  @!P5 LEA.HI R17, R17, R17, RZ, 0x1 ;  /* 0x000000111111d211 */ /* 0x000fe200078f08ff */
[----:B------:R2:W-:Y:S01]  /*a4e0*/  @!P0 ST.E.64 desc[UR36][R8.64], R66 ;  /* 0x0000004208008985 */ /* 0x0005e2000c101b24 */
[----:B------:R-:W-:Y:S01]  /*a4f0*/  @!P6 LEA.HI R10, R3, R3, RZ, 0x1 ;  /* 0x00000003030ae211 */ /* 0x000fe200078f08ff */
[----:B------:R-:W-:Y:S01]  /*a500*/  @!P4 IMAD.WIDE R12, R13, 0x4, R4 ;  /* 0x000000040d0cc825 */ /* 0x000fe200078e0204 */
[----:B------:R-:W-:-:S02]  /*a510*/  @!P2 LOP3.LUT R3, R0, 0xfffffffe, RZ, 0xc0, !PT ;  /* 0xfffffffe0003a812 */ /* 0x000fc400078ec0ff */
[----:B------:R-:W-:Y:S01]  /*a520*/  @!P6 LOP3.LUT R11, R10, 0xfffffffe, RZ, 0xc0, !PT ;  /* 0xfffffffe0a0be812 */ /* 0x000fe200078ec0ff */
[C---:B------:R-:W-:Y:S01]  /*a530*/  VIADD R0, R2.reuse, 0x90 ;  /* 0x0000009002007836 */ /* 0x040fe20000000000 */
[----:B------:R-:W-:Y:S02]  /*a540*/  @!P5 LOP3.LUT R17, R17, 0xfffffffe, RZ, 0xc0, !PT ;  /* 0xfffffffe1111d812 */ /* 0x000fe400078ec0ff */
[----:B0-----:R-:W-:Y:S01]  /*a550*/  @!P3 LOP3.LUT R15, R21, 0xfffffffe, RZ, 0xc0, !PT ;  /* 0xfffffffe150fb812 */ /* 0x001fe200078ec0ff */
[--C-:B-1----:R-:W-:Y:S01]  /*a560*/  @!P2 IMAD.WIDE R6, R3, 0x4, R4.reuse ;  /* 0x000000040306a825 */ /* 0x102fe200078e0204 */
[----:B------:R-:W-:Y:S02]  /*a570*/  IADD3 R18, R2, 0x88, RZ ;  /* 0x0000008802127810 */ /* 0x000fe40007ffe0ff */
[----:B------:R-:W-:Y:S01]  /*a580*/  ISETP.GE.AND P0, PT, R16, UR4, PT ;  /* 0x0000000410007c0c */ /* 0x000fe2000bf06270 */
[--C-:B--2---:R-:W-:Y:S01]  /*a590*/  @!P6 IMAD.WIDE R8, R11, 0x4, R4.reuse ;  /* 0x000000040b08e825 */ /* 0x104fe200078e0204 */
[----:B------:R-:W-:Y:S01]  /*a5a0*/  ISETP.GE.AND P1, PT, R18, UR4, PT ;  /* 0x0000000412007c0c */ /* 0x000fe2000bf26270 */
[----:B------:R0:W-:Y:S01]  /*a5b0*/  @!P2 ST.E.64 desc[UR36][R6.64], R70 ;  /* 0x000000460600a985 */ /* 0x0001e2000c101b24 */
[----:B------:R-:W-:Y:S01]  /*a5c0*/  IADD3 R20, R2, 0xa8, RZ ;  /* 0x000000a802147810 */ /* 0x000fe20007ffe0ff */
[--C-:B------:R-:W-:Y:S01]  /*a5d0*/  @!P5 IMAD.WIDE R10, R17, 0x4, R4.reuse ;  /* 0x00000004110ad825 */ /* 0x100fe200078e0204 */
[----:B------:R-:W-:Y:S01]  /*a5e0*/  ISETP.GE.AND P2, PT, R0, UR4, PT ;  /* 0x0000000400007c0c */ /* 0x000fe2000bf46270 */
[----:B------:R1:W-:Y:S02]  /*a5f0*/  @!P6 ST.E.64 desc[UR36][R8.64], R74 ;  /* 0x0000004a0800e985 */ /* 0x0003e4000c101b24 */
[----:B------:R-:W-:-:S02]  /*a600*/  @!P3 IMAD.WIDE R14, R15, 0x4, R4 ;  /* 0x000000040f0eb825 */ /* 0x000fc400078e0204 */
[----:B------:R2:W-:Y:S01]  /*a610*/  @!P5 ST.E.64 desc[UR36][R10.64], R78 ;  /* 0x0000004e0a00d985 */ /* 0x0005e2000c101b24 */
[----:B------:R-:W-:Y:S01]  /*a620*/  ISETP.GE.AND P5, PT, R20, UR4, PT ;  /* 0x0000000414007c0c */ /* 0x000fe2000bfa6270 */
[----:B------:R-:W-:Y:S01]  /*a630*/  VIADD R3, R2, 0x98 ;  /* 0x0000009802037836 */ /* 0x000fe20000000000 */
[----:B------:R-:W-:Y:S01]  /*a640*/  @!P0 LEA.HI R16, R16, R16, RZ, 0x1 ;  /* 0x0000001010108211 */ /* 0x000fe200078f08ff */
[C---:B------:R-:W-:Y:S01]  /*a650*/  VIADD R17, R2.reuse, 0xa0 ;  /* 0x000000a002117836 */ /* 0x040fe20000000000 */
[----:B------:R3:W-:Y:S01]  /*a660*/  @!P4 ST.E.64 desc[UR36][R12.64], R82 ;  /* 0x000000520c00c985 */ /* 0x0007e2000c101b24 */
[----:B------:R-:W-:Y:S01]  /*a670*/  VIADD R21, R2, 0xb0 ;  /* 0x000000b002157836 */ /* 0x000fe20000000000 */
[----:B------:R-:W-:Y:S01]  /*a680*/  @!P1 LEA.HI R18, R18, R18, RZ, 0x1 ;  /* 0x0000001212129211 */ /* 0x000fe200078f08ff */
[----:B------:R-:W-:Y:S01]  /*a690*/  VIADD R2, R2, 0xb8 ;  /* 0x000000b802027836 */ /* 0x000fe20000000000 */
[----:B------:R4:W-:Y:S01]  /*a6a0*/  @!P3 ST.E.64 desc[UR36][R14.64], R86 ;  /* 0x000000560e00b985 */ /* 0x0009e2000c101b24 */
[----:B------:R-:W-:-:S02]  /*a6b0*/  ISETP.GE.AND P3, PT, R3, UR4, PT ;  /* 0x0000000403007c0c */ /* 0x000fc4000bf66270 */
[----:B------:R-:W-:Y:S02]  /*a6c0*/  ISETP.GE.AND P4, PT, R17, UR4, PT ;  /* 0x0000000411007c0c */ /* 0x000fe4000bf86270 */
[----:B------:R-:W-:Y:S02]  /*a6d0*/  ISETP.GE.AND P6, PT, R21, UR4, PT ;  /* 0x0000000415007c0c */ /* 0x000fe4000bfc6270 */
[----:B0-----:R-:W-:Y:S02]  /*a6e0*/  @!P0 LOP3.LUT R7, R16, 0xfffffffe, RZ, 0xc0, !PT ;  /* 0xfffffffe10078812 */ /* 0x001fe400078ec0ff */
[----:B-1----:R-:W-:Y:S02]  /*a6f0*/  @!P1 LOP3.LUT R9, R18, 0xfffffffe, RZ, 0xc0, !PT ;  /* 0xfffffffe12099812 */ /* 0x002fe400078ec0ff */
[----:B------:R-:W-:Y:S01]  /*a700*/  @!P2 LEA.HI R0, R0, R0, RZ, 0x1 ;  /* 0x000000000000a211 */ /* 0x000fe200078f08ff */
[----:B------:R-:W-:Y:S01]  /*a710*/  @!P0 IMAD.WIDE R6, R7, 0x4, R4 ;  /* 0x0000000407068825 */ /* 0x000fe200078e0204 */
[----:B------:R-:W-:-:S02]  /*a720*/  @!P5 LEA.HI R20, R20, R20, RZ, 0x1 ;  /* 0x000000141414d211 */ /* 0x000fc400078f08ff */
[----:B--2---:R-:W-:Y:S01]  /*a730*/  @!P3 LEA.HI R10, R3, R3, RZ, 0x1 ;  /* 0x00000003030ab211 */ /* 0x004fe200078f08ff */
[----:B------:R-:W-:Y:S01]  /*a740*/  @!P1 IMAD.WIDE R8, R9, 0x4, R4 ;  /* 0x0000000409089825 */ /* 0x000fe200078e0204 */
[----:B------:R-:W-:Y:S01]  /*a750*/  @!P4 LEA.HI R17, R17, R17, RZ, 0x1 ;  /* 0x000000111111c211 */ /* 0x000fe200078f08ff */
[----:B------:R0:W-:Y:S01]  /*a760*/  @!P0 ST.E.64 desc[UR36][R6.64], R90 ;  /* 0x0000005a06008985 */ /* 0x0001e2000c101b24 */
[----:B------:R-:W-:Y:S02]  /*a770*/  @!P6 LEA.HI R21, R21, R21, RZ, 0x1 ;  /* 0x000000151515e211 */ /* 0x000fe400078f08ff */
[----:B------:R-:W-:Y:S01]  /*a780*/  @!P2 LOP3.LUT R3, R0, 0xfffffffe, RZ, 0xc0, !PT ;  /* 0xfffffffe0003a812 */ /* 0x000fe200078ec0ff */
[----:B------:R1:W-:Y:S01]  /*a790*/  @!P1 ST.E.64 desc[UR36][R8.64], R94 ;  /* 0x0000005e08009985 */ /* 0x0003e2000c101b24 */
[----:B------:R-:W-:Y:S02]  /*a7a0*/  @!P3 LOP3.LUT R11, R10, 0xfffffffe, RZ, 0xc0, !PT ;  /* 0xfffffffe0a0bb812 */ /* 0x000fe400078ec0ff */
[----:B------:R-:W-:-:S02]  /*a7b0*/  @!P4 LOP3.LUT R17, R17, 0xfffffffe, RZ, 0xc0, !PT ;  /* 0xfffffffe1111c812 */ /* 0x000fc400078ec0ff */
        /* <DEDUP_REMOVED lines=15> */
[----:B------:R-:W-:-:S05]  /*a8b0*/  LOP3.LUT R3, R2, 0xfffffffe, RZ, 0xc0, !PT ;  /* 0xfffffffe02037812 */ /* 0x000fca00078ec0ff */
[----:B------:R-:W-:-:S05]  /*a8c0*/  IMAD.WIDE R4, R3, 0x4, R4 ;  /* 0x0000000403047825 */ /* 0x000fca00078e0204 */
[----:B------:R0:W-:Y:S01]  /*a8d0*/  ST.E.64 desc[UR36][R4.64], R118 ;  /* 0x0000007604007985 */ /* 0x0001e2000c101b24 */
[----:B------:R-:W-:Y:S05]  /*a8e0*/  BRA `(.L_x_2189) ;  /* 0x0000004000147947 */ /* 0x000fea0003800000 */
.L_x_2228:
[----:B------:R-:W0:Y:S02]  /*a8f0*/  S2R R0, SR_TID.X ;  /* 0x0000000000007919 */ /* 0x000e240000002100 */
[----:B0-----:R-:W-:-:S05]  /*a900*/  VIADD R2, R0, 0xffffff80 ;  /* 0xffffff8000027836 */ /* 0x001fca0000000000 */
[----:B------:R-:W-:-:S13]  /*a910*/  ISETP.GT.AND P0, PT, R2, 0x7f, PT ;  /* 0x0000007f0200780c */ /* 0x000fda0003f04270 */
[----:B------:R-:W-:Y:S05]  /*a920*/  @P0 BRA `(.L_x_2189) ;  /* 0x0000004000040947 */ /* 0x000fea0003800000 */
[----:B------:R-:W0:Y:S01]  /*a930*/  S2R R3, SR_CTAID.X ;  /* 0x0000000000037919 */ /* 0x000e220000002500 */
[----:B------:R-:W1:Y:S01]  /*a940*/  LDC R6, c[0x0][0xbe8] ;  /* 0x0002fa00ff067b82 */ /* 0x000e620000000800 */
[----:B------:R-:W-:Y:S01]  /*a950*/  ULDC UR4, c[0x0][0xa88] ;  /* 0x0002a20000047ab9 */ /* 0x000fe20000000800 */
[----:B0-----:R-:W-:Y:S01]  /*a960*/  LEA R0, R3, R0, 0x7 ;  /* 0x0000000003007211 */ /* 0x001fe200078e38ff */
[----:B-1----:R-:W-:-:S04]  /*a970*/  IMAD R3, R6, UR4, RZ ;  /* 0x0000000406037c24 */ /* 0x002fc8000f8e02ff */
[----:B------:R-:W-:-:S05]  /*a980*/  VIADD R0, R0, 0xffffff80 ;  /* 0xffffff8000007836 */ /* 0x000fca0000000000 */
[----:B------:R-:W-:-:S13]  /*a990*/  ISETP.GE.AND P0, PT, R0, R3, PT ;  /* 0x000000030000720c */ /* 0x000fda0003f06270 */
[----:B------:R-:W-:Y:S05]  /*a9a0*/  @P0 BRA `(.L_x_2189) ;  /* 0x0000003c00e40947 */ /* 0x000fea0003800000 */
[----:B------:R-:W-:Y:S01]  /*a9b0*/  ISETP.NE.AND P0, PT, R6, 0x1, PT ;  /* 0x000000010600780c */ /* 0x000fe20003f05270 */
[----:B------:R-:W0:Y:S01]  /*a9c0*/  S2UR UR7, SR_CTAID.Z ;  /* 0x00000000000779c3 */ /* 0x000e220000002700 */
[----:B------:R-:W-:Y:S01]  /*a9d0*/  R2UR UR11, R19 ;  /* 0x00000000130b72ca */ /* 0x000fe200000e0000 */
[----:B------:R-:W-:Y:S01]  /*a9e0*/  ULDC.64 UR8, c[0x0][0xbd0] ;  /* 0x0002f40000087ab9 */ /* 0x000fe20000000a00 */
[----:B------:R-:W-:-:S05]  /*a9f0*/  IMAD.MOV.U32 R5, RZ, RZ, R0 ;  /* 0x000000ffff057224 */ /* 0x000fca00078e0000 */
        /* <DEDUP_REMOVED lines=8> */
[----:B------:R-:W-:Y:S01]  /*aa80*/  MOV R3, UR5 ;  /* 0x0000000500037c02 */ /* 0x000fe20008000f00 */
[----:B------:R-:W-:Y:S01]  /*aa90*/  UIADD3 UR6, UR5, UR6, URZ ;  /* 0x0000000605067290 */ /* 0x000fe2000fffe03f */
[----:B------:R-:W-:Y:S02]  /*aaa0*/  IMAD.U32 R2, RZ, RZ, UR4 ;  /* 0x00000004ff027e24 */ /* 0x000fe4000f8e00ff */
[----:B------:R-:W-:Y:S02]  /*aab0*/  ULDC.64 UR4, c[0x0][0xbe0] ;  /* 0x0002f80000047ab9 */ /* 0x000fe40000000a00 */
[----:B------:R-:W0:Y:S01]  /*aac0*/  S2UR UR10, SR_CTAID.Y ;  /* 0x00000000000a79c3 */ /* 0x000e220000002600 */
[----:B------:R-:W-:-:S02]  /*aad0*/  IMAD.U32 R3, RZ, RZ, UR6 ;  /* 0x00000006ff037e24 */ /* 0x000fc4000f8e00ff */
[C---:B-1----:R-:W-:Y:S02]  /*aae0*/  IMAD R12, R10.reuse, UR8, RZ ;  /* 0x000000080a0c7c24 */ /* 0x042fe4000f8e02ff */
[----:B------:R-:W-:-:S03]  /*aaf0*/  IMAD.WIDE.U32 R2, R10, UR7, R2 ;  /* 0x000000070a027c25 */ /* 0x000fc6000f8e0002 */
[----:B------:R-:W0:Y:S01]  /*ab00*/  LDC R8, c[0x0][0xc50] ;  /* 0x00031400ff087b82 */ /* 0x000e220000000800 */
[----:B--2---:R-:W-:-:S04]  /*ab10*/  @P0 IMAD.HI.U32 R4, R0, R7, RZ ;  /* 0x0000000700040227 */ /* 0x004fc800078e00ff */
[----:B------:R-:W-:Y:S02]  /*ab20*/  IMAD R7, RZ, RZ, -UR11 ;  /* 0x8000000bff077e24 */ /* 0x000fe4000f8e02ff */
[----:B------:R-:W-:Y:S01]  /*ab30*/  IMAD R11, R11, UR7, R12 ;  /* 0x000000070b0b7c24 */ /* 0x000fe2000f8e020c */
        /* <DEDUP_REMOVED lines=24> */
.L_x_2187:
        /* <DEDUP_REMOVED lines=18> */
.L_x_2231:
[----:B------:R-:W-:Y:S01]  /*ade0*/  ULDC UR44, c[0x0][0xc50] ;  /* 0x00031400002c7ab9 */ /* 0x000fe20000000800 */
[----:B------:R-:W-:Y:S01]  /*adf0*/  UMOV UR41, UR6 ;  /* 0x0000000600297c82 */ /* 0x000fe20008000000 */
[----:B------:R-:W-:-:S11]  /*ae00*/  UISETP.NE.AND UP0, UPT, UR44, 0x1, UPT ;  /* 0x000000012c00788c */ /* 0x000fd6000bf05270 */
[----:B------:R-:W-:Y:S01]  /*ae10*/  @UP0 ULDC UR4, c[0x0][0xc54] ;  /* 0x0003150000040ab9 */ /* 0x000fe20000000800 */
[----:B------:R-:W-:Y:S01]  /*ae20*/  @UP0 ULDC UR7, c[0x0][0xc58] ;  /* 0x0003160000070ab9 */ /* 0x000fe20000000800 */
[----:B------:R-:W-:-:S04]  /*ae30*/  UIMAD.WIDE.U32 UR4, UR6, UR4, URZ ;  /* 0x00000004060472a5 */ /* 0x000fc8000f8e003f */
[----:B------:R-:W-:-:S12]  /*ae40*/  @UP0 USHF.R.U32.HI UR41, URZ, UR7, UR5 ;  /* 0x000000073f290299 */ /* 0x000fd80008011605 */
.L_x_2232:
[----:B------:R-:W-:Y:S01]  /*ae50*/  ISETP.GE.AND P0, PT, R26, RZ, PT ;  /* 0x000000ff1a00720c */ /* 0x000fe20003f06270 */
[----:B------:R-:W-:Y:S01]  /*ae60*/  UIADD3 UR4, -UR41, URZ, URZ ;  /* 0x0000003f29047290 */ /* 0x000fe2000fffe13f */
[----:B------:R-:W-:Y:S01]  /*ae70*/  IMAD.MOV.U32 R28, RZ, RZ, 0x1 ;  /* 0x00000001ff1c7424 */ /* 0x000fe200078e00ff */
[----:B------:R-:W-:Y:S01]  /*ae80*/  MOV R0, RZ ;  /* 0x000000ff00007202 */ /* 0x000fe20000000f00 */
[----:B------:R-:W-:Y:S01]  /*ae90*/  IMAD.MOV.U32 R6, RZ, RZ, 0x1 ;  /* 0x00000001ff067424 */ /* 0x000fe200078e00ff */
[----:B------:R-:W-:-:S08]  /*aea0*/  UIMAD UR44, UR44, UR4, UR6 ;  /* 0x000000042c2c72a4 */ /* 0x000fd0000f8e0206 */
[----:B------:R-:W-:Y:S05]  /*aeb0*/  @!P0 BRA `(.L_x_2233) ;  /* 0x0000003400d88947 */ /* 0x000fea0003800000 */
[----:B------:R-:W0:Y:S01]  /*aec0*/  LDC.64 R2, c[0x0][0xa28] ;  /* 0x00028a00ff027b82 */ /* 0x000e220000000a00 */
[----:B------:R-:W-:Y:S01]  /*aed0*/  ULDC UR4, c[0x0][0x448] ;  /* 0x0001120000047ab9 */ /* 0x000fe20000000800 */
[----:B------:R-:W-:Y:S01]  /*aee0*/  ULDC UR7, c[0x0][0x2f0] ;  /* 0x0000bc0000077ab9 */ /* 0x000fe20000000800 */
[----:B------:R-:W-:-:S05]  /*aef0*/  IMAD.MOV.U32 R22, RZ, RZ, RZ ;  /* 0x000000ffff167224 */ /* 0x000fca00078e00ff */
[----:B------:R-:W1:Y:S01]  /*af00*/  S2UR UR48, SR_CTAID.X ;  /* 0x00000000003079c3 */ /* 0x000e620000002500 */
[----:B------:R-:W-:Y:S01]  /*af10*/  UISETP.NE.AND UP1, UPT, UR4, 0x1, UPT ;  /* 0x000000010400788c */ /* 0x000fe2000bf25270 */
[----:B------:R-:W-:Y:S02]  /*af20*/  ULDC UR8, c[0x0][0x288] ;  /* 0x0000a20000087ab9 */ /* 0x000fe40000000800 */
[----:B------:R-:W-:Y:S02]  /*af30*/  ULDC.64 UR4, c[0x0][0x418] ;  /* 0x0001060000047ab9 */ /* 0x000fe40000000a00 */
[----:B------:R-:W-:-:S03]  /*af40*/  UISETP.NE.U32.AND UP0, UPT, UR4, URZ, UPT ;  /* 0x0000003f0400728c */ /* 0x000fc6000bf05070 */
[----:B------:R-:W-:Y:S01]  /*af50*/  ULDC UR4, c[0x0][0x424] ;  /* 0x0001090000047ab9 */ /* 0x000fe20000000800 */
[----:B------:R-:W-:-:S03]  /*af60*/  UISETP.NE.AND.EX UP0, UPT, UR5, URZ, UPT, UP0 ;  /* 0x0000003f0500728c */ /* 0x000fc6000bf05300 */
[----:B------:R-:W-:Y:S01]  /*af70*/  @UP1 ULDC UR5, c[0x0][0x44c] ;  /* 0x0001130000051ab9 */ /* 0x000fe20000000800 */
[----:B0-----:R-:W-:Y:S01]  /*af80*/  ISETP.NE.U32.AND P0, PT, R2, RZ, PT ;  /* 0x000000ff0200720c */ /* 0x001fe20003f05070 */
[----:B------:R-:W-:-:S03]  /*af90*/  USEL UR42, UR4, 0x1, UP0 ;  /* 0x00000001042a7887 */ /* 0x000fc60008000000 */
[----:B------:R-:W-:Y:S01]  /*afa0*/  ISETP.NE.AND.EX P0, PT, R3, RZ, PT, P0 ;  /* 0x000000ff0300720c */ /* 0x000fe20003f05300 */
[----:B-1----:R-:W-:Y:S02]  /*afb0*/  ULEA UR6, UR48, 0x7f, 0x7 ;  /* 0x0000007f30067891 */ /* 0x002fe4000f8e383f */
[----:B------:R-:W-:Y:S02]  /*afc0*/  UIMAD UR42, UR42, UR7, URZ ;  /* 0x000000072a2a72a4 */ /* 0x000fe4000f8e023f */
[----:B------:R-:W-:Y:S01]  /*afd0*/  UIMAD.WIDE.U32 UR4, UR6, UR5, URZ ;  /* 0x00000005060472a5 */ /* 0x000fe2000f8e003f */
[----:B------:R-:W-:-:S03]  /*afe0*/  @UP1 ULDC UR7, c[0x0][0x450] ;  /* 0x0001140000071ab9 */ /* 0x000fc60000000800 */
[----:B------:R-:W-:-:S04]  /*aff0*/  @UP1 USHF.R.U32.HI UR6, URZ, UR7, UR5 ;  /* 0x000000073f061299 */ /* 0x000fc80008011605 */
[----:B------:R-:W0:Y:S01]  /*b000*/  @P0 LDC.64 R2, c[0x0][0xa28] ;  /* 0x00028a00ff020b82 */ /* 0x000e220000000a00 */
[----:B------:R-:W-:Y:S02]  /*b010*/  UIADD3 UR5, UR42, 0x60, -UR8 ;  /* 0x000000602a057890 */ /* 0x000fe4000fffe808 */
[----:B------:R-:W-:Y:S02]  /*b020*/  UIADD3 UR4, UR42, 0x5f, URZ ;  /* 0x0000005f2a047890 */ /* 0x000fe4000fffe03f */
[----:B------:R-:W-:Y:S02]  /*b030*/  UIADD3 UR6, UR5, UR6, URZ ;  /* 0x0000000605067290 */ /* 0x000fe4000fffe03f */
[----:B------:R-:W-:Y:S02]  /*b040*/  UIMAD.WIDE UR4, UR4, 0x2aaaaaab, URZ ;  /* 0x2aaaaaab040478a5 */ /* 0x000fe4000f8e023f */
[----:B------:R-:W-:Y:S02]  /*b050*/  UIMAD.WIDE UR6, UR6, 0x2aaaaaab, URZ ;  /* 0x2aaaaaab060678a5 */ /* 0x000fe4000f8e023f */
[----:B------:R-:W-:-:S02]  /*b060*/  USHF.R.U32.HI UR43, URZ, 0x1f, UR5 ;  /* 0x0000001f3f2b7899 */ /* 0x000fc40008011605 */
[----:B------:R-:W-:Y:S02]  /*b070*/  USHF.R.U32.HI UR45, URZ, 0x1f, UR7 ;  /* 0x0000001f3f2d7899 */ /* 0x000fe40008011607 */
[----:B------:R-:W-:Y:S02]  /*b080*/  ULEA.HI.SX32 UR43, UR5, UR43, 0x1c ;  /* 0x0000002b052b7291 */ /* 0x000fe4000f8fe23f */
[----:B------:R-:W-:-:S04]  /*b090*/  ULEA.HI.SX32 UR45, UR7, UR45, 0x1c ;  /* 0x0000002d072d7291 */ /* 0x000fc8000f8fe23f */
[----:B------:R-:W-:Y:S02]  /*b0a0*/  UISETP.LT.AND UP0, UPT, UR43, UR45, UPT ;  /* 0x0000002d2b00728c */ /* 0x000fe4000bf01270 */
[----:B------:R-:W-:Y:S01]  /*b0b0*/  UP2UR UR49, UPR, URZ, 0x2 ;  /* 0x000000023f317883 */ /* 0x000fe20008000000 */
[----:B0-----:R-:W-:Y:S01]  /*b0c0*/  @P0 IMAD.WIDE R2, R26, 0x4, R2 ;  /* 0x000000041a020825 */ /* 0x001fe200078e0202 */
[----:B------:R-:W-:-:S04]  /*b0d0*/  USEL UR11, UR43, UR45, UP0 ;  /* 0x0000002d2b0b7287 */ /* 0x000fc80008000000 */
[----:B------:R-:W-:Y:S01]  /*b0e0*/  UISETP.GE.AND UP1, UPT, UR11, 0x1, UPT ;  /* 0x000000010b00788c */ /* 0x000fe2000bf26270 */
[----:B------:R0:W5:Y:S01]  /*b0f0*/  @P0 LDG.E R22, desc[UR36][R2.64] ;  /* 0x0000002402160981 */ /* 0x000162000c1e1900 */
[----:B------:R-:W-:Y:S02]  /*b100*/  USHF.R.U32.HI UR9, URZ, 0x10, UR44 ;  /* 0x000000103f097899 */ /* 0x000fe4000801162c */
[----:B------:R-:W-:Y:S02]  /*b110*/  ULOP3.LUT UR44, UR44, 0xffff, URZ, 0xc0, !UPT ;  /* 0x0000ffff2c2c7892 */ /* 0x000fe4000f8ec03f */
[----:B------:R-:W-:Y:S01]  /*b120*/  PLOP3.LUT P0, PT, PT, PT, UP1, 0x80, 0x0 ;  /* 0x000000000000781c */ /* 0x000fe20003f0f018 */
[----:B------:R-:W-:Y:S01]  /*b130*/  UISETP.NE.AND UP0, UPT, UR9, URZ, UPT ;  /* 0x0000003f0900728c */ /* 0x000fe2000bf05270 */
[----:B------:R-:W-:-:S10]  /*b140*/  UMOV UR40, URZ ;  /* 0x0000003f00287c82 */ /* 0x000fd40008000000 */
[----:B------:R-:W-:Y:S01]  /*b150*/  @!UP0 ULDC UR9, c[0x0][0x9f0] ;  /* 0x00027c0000098ab9 */ /* 0x000fe20000000800 */
[----:B0-----:R-:W-:Y:S05]  /*b160*/  @!P0 BRA `(.L_x_2234) ;  /* 0x0000000000788947 */ /* 0x001fea0003800000 */
[----:B------:R-:W-:Y:S01]  /*b170*/  IABS R0, UR9 ;  /* 0x0000000900007c13 */ /* 0x000fe20008000000 */
[----:B------:R-:W-:Y:S02]  /*b180*/  UIADD3 UR6, UR9, -0x1, UR11 ;  /* 0xffffffff09067890 */ /* 0x000fe4000fffe00b */
[----:B------:R-:W-:Y:S01]  /*b190*/  IABS R4, UR9 ;  /* 0x0000000900047c13 */ /* 0x000fe20008000000 */
[----:B------:R-:W-:Y:S01]  /*b1a0*/  UMOV UR4, URZ ;  /* 0x0000003f00047c82 */ /* 0x000fe20008000000 */
[----:B------:R-:W-:Y:S02]  /*b1b0*/  R2UR UR10, R0 ;  /* 0x00000000000a72ca */ /* 0x000fe400000e0000 */
[----:B------:R-:W-:Y:S01]  /*b1c0*/  IABS R3, UR6 ;  /* 0x0000000600037c13 */ /* 0x000fe20008000000 */
[----:B------:R-:W-:-:S03]  /*b1d0*/  ULOP3.LUT UR6, UR6, UR9, URZ, 0x3c, !UPT ;  /* 0x0000000906067292 */ /* 0x000fc6000f8e3c3f */
[----:B------:R-:W-:-:S07]  /*b1e0*/  R2UR UR8, R3 ;  /* 0x00000000030872ca */ /* 0x000fce00000e0000 */
[----:B------:R-:W0:Y:S08]  /*b1f0*/  I2F.RP R0, UR10 ;  /* 0x0000000a00007d06 */ /* 0x000e300008209400 */
[----:B0-----:R-:W0:Y:S02]  /*b200*/  MUFU.RCP R0, R0 ;  /* 0x0000000000007308 */ /* 0x001e240000001000 */
        /* <DEDUP_REMOVED lines=20> */
.L_x_2234:
[----:B------:R-:W-:Y:S02]  /*b350*/  UIMAD UR50, UR44, UR40, URZ ;  /* 0x000000282c3272a4 */ /* 0x000fe4000f8e023f */
[----:B------:R-:W-:Y:S01]  /*b360*/  IMAD.U32 R0, RZ, RZ, UR40 ;  /* 0x00000028ff007e24 */ /* 0x000fe2000f8e00ff */
[----:B------:R-:W-:-:S03]  /*b370*/  MOV R6, 0x1 ;  /* 0x0000000100067802 */ /* 0x000fc60000000f00 */
        /* <DEDUP_REMOVED lines=21> */
[----:B------:R-:W-:Y:S01]  /*b4d0*/  MOV R12, 0x1 ;  /* 0x00000001000c7802 */ /* 0x000fe20000000f00 */
[----:B------:R-:W-:-:S02]  /*b4e0*/  IMAD.U32 R10, RZ, RZ, UR4 ;  /* 0x00000004ff0a7e24 */ /* 0x000fc4000f8e00ff */
[----:B------:R-:W-:Y:S02]  /*b4f0*/  IMAD.U32 R11, RZ, RZ, UR5 ;  /* 0x00000005ff0b7e24 */ /* 0x000fe4000f8e00ff */
[----:B------:R-:W-:Y:S02]  /*b500*/  IMAD.MOV.U32 R8, RZ, RZ, 0x70 ;  /* 0x00000070ff087424 */ /* 0x000fe400078e00ff */
[----:B------:R-:W-:-:S07]  /*b510*/  IMAD.MOV.U32 R13, RZ, RZ, RZ ;  /* 0x000000ffff0d7224 */ /* 0x000fce00078e00ff */
[----:B------:R-:W-:-:S07]  /*b520*/  LEPC R20, `(.L_x_2235) ;  /* 0x000000001014794e */ /* 0x000fce0000000000 */
[----:B0----5:R-:W-:Y:S05]  /*b530*/  CALL.ABS.NOINC R2 ;  /* 0x0000000002007343 */ /* 0x021fea0003c00000 */
.L_x_2235:
        /* <DEDUP_REMOVED lines=13> */
[----:B------:R-:W-:Y:S01]  /*b610*/  MOV R8, 0x70 ;  /* 0x0000007000087802 */ /* 0x000fe20000000f00 */
[----:B------:R-:W-:-:S02]  /*b620*/  IMAD.U32 R10, RZ, RZ, UR4 ;  /* 0x00000004ff0a7e24 */ /* 0x000fc4000f8e00ff */
[----:B------:R-:W-:Y:S02]  /*b630*/  IMAD.U32 R11, RZ, RZ, UR5 ;  /* 0x00000005ff0b7e24 */ /* 0x000fe4000f8e00ff */
[----:B------:R-:W-:Y:S02]  /*b640*/  IMAD.MOV.U32 R12, RZ, RZ, 0x1 ;  /* 0x00000001ff0c7424 */ /* 0x000fe400078e00ff */
[----:B0-----:R-:W-:-:S07]  /*b650*/  IMAD.MOV.U32 R13, RZ, RZ, RZ ;  /* 0x000000ffff0d7224 */ /* 0x001fce00078e00ff */
[----:B------:R-:W-:-:S07]  /*b660*/  LEPC R20, `(.L_x_2237) ;  /* 0x000000001014794e */ /* 0x000fce0000000000 */
[----:B-1---5:R-:W-:Y:S05]  /*b670*/  CALL.ABS.NOINC R2 ;  /* 0x0000000002007343 */ /* 0x022fea0003c00000 */
.L_x_2237:
[----:B------:R0:W1:Y:S01]  /*b680*/  LDC.64 R2, c[0x4][R16] ;  /* 0x0100000010027b82 */ /* 0x0000620000000a00 */
[----:B------:R-:W-:Y:S01]  /*b690*/  ULDC.64 UR4, c[0x4][0x88] ;  /* 0x0100220000047ab9 */ /* 0x000fe20000000a00 */
[----:B------:R-:W-:Y:S01]  /*b6a0*/  ULDC.64 UR6, c[0x4][0x90] ;  /* 0x0100240000067ab9 */ /* 0x000fe20000000a00 */
[----:B------:R-:W-:Y:S01]  /*b6b0*/  IMAD.U32 R4, RZ, RZ, UR4 ;  /* 0x00000004ff047e24 */ /* 0x000fe2000f8e00ff */
[----:B------:R-:W-:Y:S01]  /*b6c0*/  MOV R5, UR5 ;  /* 0x0000000500057c02 */ /* 0x000fe20008000f00 */
        /* <DEDUP_REMOVED lines=10> */
.L_x_2236:
[----:B------:R-:W0:Y:S01]  /*b770*/  LDC.64 R2, c[0x0][0x9f8] ;  /* 0x00027e00ff027b82 */ /* 0x000e220000000a00 */
[----:B------:R-:W-:-:S07]  /*b780*/  MOV R36, R26 ;  /* 0x0000001a00247202 */ /* 0x000fce0000000f00 */
        /* <DEDUP_REMOVED lines=19> */
[----:B------:R-:W-:Y:S02]  /*b8c0*/  @P1 LOP3.LUT R16, R16, 0x20, RZ, 0xfc, !PT ;  /* 0x0000002010101812 */ /* 0x000fe400078efcff */
[----:B------:R-:W-:Y:S02]  /*b8d0*/  ISETP.GT.U32.OR P0, PT, R37, 0x5f, P0 ;  /* 0x0000005f2500780c */ /* 0x000fe40000704470 */
[----:B------:R-:W-:-:S03]  /*b8e0*/  MOV R9, R10 ;  /* 0x0000000a00097202 */ /* 0x000fc60000000f00 */
        /* <DEDUP_REMOVED lines=19> */
[----:B-1----:R-:W-:-:S04]  /*ba20*/  SHF.L.U32 R4, R25, 0x3, RZ ;  /* 0x0000000319047819 */ /* 0x002fc800000006ff */
        /* <DEDUP_REMOVED lines=12> */
.L_x_2280:
        /* <DEDUP_REMOVED lines=16> */
.L_x_2239:
[----:B------:R-:W-:Y:S01]  /*bbf0*/  SHF.R.S32.HI R6, RZ, 0x1f, R10 ;  /* 0x0000001fff067819 */ /* 0x000fe2000001140a */
[----:B------:R-:W-:Y:S01]  /*bc00*/  ULDC.64 UR4, c[0x0][0x328] ;  /* 0x0000ca0000047ab9 */ /* 0x000fe20000000a00 */
[----:B------:R-:W-:-:S03]  /*bc10*/  R2UR UR6, R35 ;  /* 0x00000000230672ca */ /* 0x000fc600000e0000 */
[----:B------:R-:W-:-:S04]  /*bc20*/  IMAD R3, R6, UR4, RZ ;  /* 0x0000000406037c24 */ /* 0x000fc8000f8e02ff */
        /* <DEDUP_REMOVED lines=22> */
.L_x_2281:
        /* <DEDUP_REMOVED lines=26> */
[----:B------:R-:W-:Y:S01]  /*bf30*/  IADD3 R7, R3, UR4, RZ ;  /* 0x0000000403077c10 */ /* 0x000fe2000fffe0ff */
[----:B------:R-:W-:Y:S01]  /*bf40*/  UMOV UR4, 0xffffffff ;  /* 0xffffffff00047882 */ /* 0x000fe20000000000 */
[----:B------:R-:W-:Y:S02]  /*bf50*/  LOP3.LUT R3, R4, 0x1c0, RZ, 0xc0, !PT ;  /* 0x000001c004037812 */ /* 0x000fe400078ec0ff */
[----:B------:R-:W-:Y:S02]  /*bf60*/  LEA.HI.X R7, R2, UR7, R7, 0x1, P0 ;  /* 0x0000000702077c11 */ /* 0x000fe400080f0c07 */
[----:B------:R-:W-:Y:S02]  /*bf70*/  LOP3.LUT R4, R3, 0x38, R4, 0xf8, !PT ;  /* 0x0000003803047812 */ /* 0x000fe400078ef804 */
[----:B------:R-:W-:-:S02]  /*bf80*/  ISETP.GE.AND P0, PT, R6, 0x1, PT ;  /* 0x000000010600780c */ /* 0x000fc40003f06270 */
[----:B------:R-:W-:-:S04]  /*bf90*/  LOP3.LUT R25, R4, 0x38, R25, 0x78, !PT ;  /* 0x0000003804197812 */ /* 0x000fc800078e7819 */
[----:B------:R-:W-:Y:S01]  /*bfa0*/  LOP3.LUT R30, R25, 0x200, R30, 0xf8, !PT ;  /* 0x00000200191e7812 */ /* 0x000fe200078ef81e */
[----:B------:R-:W-:Y:S06]  /*bfb0*/  BRA.DIV UR4, `(.L_x_2241) ;  /* 0x0000002e04487947 */ /* 0x000fec000b800000 */
        /* <DEDUP_REMOVED lines=17> */
[----:B------:R-:W1:Y:S02]  /*c0d0*/  SHFL.IDX PT, R14, R0, 0x4, 0x181f ;  /* 0x00981f00000e7f89 */ /* 0x000e6400000e0000 */
[----:B--2---:R-:W-:Y:S02]  /*c0e0*/  IMAD.MOV.U32 R3, RZ, RZ, R8 ;  /* 0x000000ffff037224 */ /* 0x004fe400078e0008 */
[----:B------:R-:W-:Y:S04]  /*c0f0*/  @P0 LDGSTS.E.BYPASS.LTC128B.128 [R21+0x1ec00], desc[UR36][R4.64], !P3 ;  /* 0x1ec0000004150fae */ /* 0x000fe8000d901d64 */
[----:B------:R-:W-:Y:S04]  /*c100*/  @P0 LDGSTS.E.BYPASS.LTC128B.128 [R21+0x21c00], desc[UR36][R4.64+0x80], !P2 ;  /* 0x21c0008004150fae */ /* 0x000fe8000d101d64 */
[----:B------:R3:W-:Y:S01]  /*c110*/  @P0 LDGSTS.E.BYPASS.LTC128B.128 [R21+0x24c00], desc[UR36][R4.64+0x100], !P1 ;  /* 0x24c0010004150fae */ /* 0x0007e2000c901d64 */
[----:B------:R-:W-:-:S03]  /*c120*/  ISETP.GE.AND P0, PT, R6, 0x21, PT ;  /* 0x000000210600780c */ /* 0x000fc60003f06270 */
[----:B------:R-:W2:Y:S04]  /*c130*/  SHFL.IDX PT, R8, R7, 0x4, 0x181f ;  /* 0x00981f0007087f89 */ /* 0x000ea800000e0000 */
[----:B------:R-:W4:Y:S01]  /*c140*/  SHFL.IDX PT, R7, R7, 0x5, 0x181f ;  /* 0x00b81f0007077f89 */ /* 0x000f2200000e0000 */
        /* <DEDUP_REMOVED lines=9> */
[----:B--2---:R-:W-:-:S10]  /*c1e0*/  IMAD.MOV.U32 R3, RZ, RZ, R8 ;  /* 0x000000ffff037224 */ /* 0x004fd400078e0008 */
        /* <DEDUP_REMOVED lines=12> */
.L_x_2295:
        /* <DEDUP_REMOVED lines=18> */
.L_x_2242:
        /* <DEDUP_REMOVED lines=18> */
[----:B------:R-:W-:Y:S01]  /*c4f0*/  MOV R4, UR6 ;  /* 0x0000000600047c02 */ /* 0x000fe20008000f00 */
[----:B------:R-:W-:Y:S01]  /*c500*/  IMAD.U32 R5, RZ, RZ, UR7 ;  /* 0x00000007ff057e24 */ /* 0x000fe2000f8e00ff */
        /* <DEDUP_REMOVED lines=10> */
.L_x_2243:
[----:B------:R-:W-:Y:S01]  /*c5b0*/  UISETP.NE.AND UP0, UPT, UR49, URZ, UPT ;  /* 0x0000003f3100728c */ /* 0x000fe2000bf05270 */
[----:B------:R-:W-:Y:S01]  /*c5c0*/  IMAD.U32 R0, RZ, RZ, UR48 ;  /* 0x00000030ff007e24 */ /* 0x000fe2000f8e00ff */
[----:B------:R-:W-:Y:S01]  /*c5d0*/  MOV R4, UR38 ;  /* 0x0000002600047c02 */ /* 0x000fe20008000f00 */
[----:B------:R-:W-:Y:S01]  /*c5e0*/  IMAD.U32 R3, RZ, RZ, UR47 ;  /* 0x0000002fff037e24 */ /* 0x000fe2000f8e00ff */
[----:B------:R-:W-:Y:S01]  /*c5f0*/  ULDC.64 UR4, c[0x0][0x2e0] ;  /* 0x0000b80000047ab9 */ /* 0x000fe20000000a00 */
[----:B------:R-:W-:Y:S01]  /*c600*/  IMAD R7, R0, 0x80, R37 ;  /* 0x0000008000077824 */ /* 0x000fe200078e0225 */
[----:B------:R-:W-:Y:S01]  /*c610*/  PLOP3.LUT P0, PT, PT, PT, UP0, 0x80, 0x0 ;  /* 0x000000000000781c */ /* 0x000fe20003f0f008 */
[----:B------:R-:W0:Y:S01]  /*c620*/  LDC R0, c[0x0][0x448] ;  /* 0x00011200ff007b82 */ /* 0x000e220000000800 */
[----:B------:R-:W-:Y:S02]  /*c630*/  IMAD.MOV.U32 R2, RZ, RZ, R4 ;  /* 0x000000ffff027224 */ /* 0x000fe400078e0004 */
[----:B------:R-:W-:Y:S01]  /*c640*/  IMAD R25, R25, UR4, RZ ;  /* 0x0000000419197c24 */ /* 0x000fe2000f8e02ff */
[----:B------:R-:W-:Y:S01]  /*c650*/  @UP0 ULDC UR6, c[0x0][0x44c] ;  /* 0x0001130000060ab9 */ /* 0x000fe20000000800 */
[----:B------:R-:W-:Y:S01]  /*c660*/  IMAD.WIDE.U32 R2, R26, UR4, R2 ;  /* 0x000000041a027c25 */ /* 0x000fe2000f8e0002 */
[----:B------:R-:W-:-:S03]  /*c670*/  @UP0 ULDC UR4, c[0x0][0x450] ;  /* 0x0001140000040ab9 */ /* 0x000fc60000000800 */
[----:B------:R-:W-:Y:S02]  /*c680*/  IMAD.U32 R5, RZ, RZ, UR39 ;  /* 0x00000027ff057e24 */ /* 0x000fe4000f8e00ff */
[----:B------:R-:W-:Y:S02]  /*c690*/  IMAD.MOV.U32 R5, RZ, RZ, R7 ;  /* 0x000000ffff057224 */ /* 0x000fe400078e0007 */
[----:B------:R-:W-:Y:S01]  /*c6a0*/  @P0 IMAD.HI.U32 R6, R7, UR6, RZ ;  /* 0x0000000607060c27 */ /* 0x000fe2000f8e00ff */
[----:B------:R-:W-:-:S03]  /*c6b0*/  PLOP3.LUT P0, PT, PT, PT, UP0, 0x80, 0x0 ;  /* 0x000000000000781c */ /* 0x000fc60003f0f008 */
[----:B------:R-:W-:-:S05]  /*c6c0*/  IMAD R25, R26, UR5, R25 ;  /* 0x000000051a197c24 */ /* 0x000fca000f8e0219 */
[----:B------:R-:W-:-:S05]  /*c6d0*/  IADD3 R3, R3, R25, RZ ;  /* 0x0000001903037210 */ /* 0x000fca0007ffe0ff */
        /* <DEDUP_REMOVED lines=25> */
[----:B------:R-:W-:Y:S01]  /*c870*/  MOV R7, UR48 ;  /* 0x0000003000077c02 */ /* 0x000fe20008000f00 */
[----:B------:R-:W-:Y:S02]  /*c880*/  ULDC UR4, c[0x0][0x288] ;  /* 0x0000a20000047ab9 */ /* 0x000fe40000000800 */
[----:B------:R-:W0:Y:S01]  /*c890*/  SHFL.IDX PT, R2, R6, RZ, 0x181f ;  /* 0x00181fff06027589 */ /* 0x000e2200000e0000 */
[----:B------:R-:W-:Y:S02]  /*c8a0*/  IMAD R0, R0, UR4, RZ ;  /* 0x0000000400007c24 */ /* 0x000fe4000f8e02ff */
[----:B------:R-:W-:Y:S01]  /*c8b0*/  IMAD R7, R7, 0x80, R27 ;  /* 0x0000008007077824 */ /* 0x000fe200078e021b */
[----:B------:R-:W-:Y:S03]  /*c8c0*/  SHFL.IDX PT, R5, R8, 0x1, 0x181f ;  /* 0x00381f0008057f89 */ /* 0x000fe600000e0000 */
[C---:B------:R-:W-:Y:S01]  /*c8d0*/  VIADD R11, R7.reuse, 0x10 ;  /* 0x00000010070b7836 */ /* 0x040fe20000000000 */
[----:B------:R-:W-:Y:S01]  /*c8e0*/  ISETP.GE.AND P1, PT, R7, R0, PT ;  /* 0x000000000700720c */ /* 0x000fe20003f26270 */
[----:B------:R-:W1:Y:S04]  /*c8f0*/  SHFL.IDX PT, R4, R6, 0x1, 0x181f ;  /* 0x00381f0006047f89 */ /* 0x000e6800000e0000 */
[----:B------:R-:W-:Y:S08]  /*c900*/  SHFL.IDX PT, R14, R6, 0x7, 0x181f ;  /* 0x00f81f00060e7f89 */ /* 0x000ff000000e0000 */
[----:B------:R-:W-:Y:S01]  /*c910*/  @!P1 LEA R9, R30, UR46, 0x1 ;  /* 0x0000002e1e099c11 */ /* 0x000fe2000f8e08ff */
[----:B0-----:R-:W-:-:S05]  /*c920*/  @!P1 IMAD.WIDE.U32 R2, R23, 0x2, R2 ;  /* 0x0000000217029825 */ /* 0x001fca00078e0002 */
[----:B------:R-:W-:Y:S04]  /*c930*/  @!P1 LDGSTS.E.BYPASS.LTC128B.128 [R9+0x12400], desc[UR36][R2.64], !P3 ;  /* 0x1240000002099fae */ /* 0x000fe8000d901d64 */
[----:B------:R-:W-:Y:S04]  /*c940*/  @!P1 LDGSTS.E.BYPASS.LTC128B.128 [R9+0x16400], desc[UR36][R2.64+0x80], !P2 ;  /* 0x1640008002099fae */ /* 0x000fe8000d101d64 */
[----:B------:R0:W-:Y:S01]  /*c950*/  @!P1 LDGSTS.E.BYPASS.LTC128B.128 [R9+0x1a400], desc[UR36][R2.64+0x100], !P0 ;  /* 0x1a40010002099fae */ /* 0x0001e2000c101d64 */
[----:B------:R-:W-:Y:S02]  /*c960*/  ISETP.GE.AND P1, PT, R11, R0, PT ;  /* 0x000000000b00720c */ /* 0x000fe40003f26270 */
[C---:B------:R-:W-:Y:S01]  /*c970*/  IADD3 R11, R7.reuse, 0x30, RZ ;  /* 0x00000030070b7810 */ /* 0x040fe20007ffe0ff */
        /* <DEDUP_REMOVED lines=50> */
.L_x_2312:
        /* <DEDUP_REMOVED lines=14> */
.L_x_2246:
[----:B------:R-:W-:Y:S05]  /*cd80*/  BSYNC B0 ;  /* 0x0000000000007941 */ /* 0x000fea0003800000 */
.L_x_2245:
[----:B------:R-:W-:Y:S01]  /*cd90*/  NOP ;  /* 0x0000000000007918 */ /* 0x000fe20000000000 */
[----:B------:R-:W-:Y:S01]  /*cda0*/  SYNCS.ARRIVE.TRANS64.RED.A0T1 RZ, [UR46+0x30800], RZ ;  /* 0x030800ffffff79a7 */ /* 0x000fe2000820042e */
[----:B------:R-:W-:Y:S01]  /*cdb0*/  IMAD.MOV.U32 R0, RZ, RZ, 0x1 ;  /* 0x00000001ff007424 */ /* 0x000fe200078e00ff */
[----:B------:R-:W-:Y:S04]  /*cdc0*/  ARRIVES.LDGSTSBAR.64.TRANSCNT [UR46+0x30800] ;  /* 0x03080000ff0079b0 */ /* 0x000fe80008000aae */
[----:B------:R-:W-:Y:S01]  /*cdd0*/  SHF.L.U32 R0, R0, 0x1f, RZ ;  /* 0x0000001f00007819 */ /* 0x000fe200000006ff */
[----:B------:R-:W-:Y:S01]  /*cde0*/  NOP ;  /* 0x0000000000007918 */ /* 0x000fe20000000000 */
[----:B------:R-:W-:Y:S01]  /*cdf0*/  SYNCS.ARRIVE.TRANS64.A1T0 RZ, [UR46+0x30800], RZ ;  /* 0x030800ffffff79a7 */ /* 0x000fe2000810002e */
[----:B------:R-:W-:Y:S01]  /*ce00*/  IADD3 R19, R19, -0x2, RZ ;  /* 0xfffffffe13137810 */ /* 0x000fe20007ffe0ff */
[----:B------:R-:W1:Y:S02]  /*ce10*/  SYNCS.PHASECHK.TRANS64.TRYWAIT P0, [UR46+0x30820], R0 ;  /* 0x03082000ff0075a7 */ /* 0x000e64000800016e */
[----:B-1----:R-:W-:Y:S05]  /*ce20*/  @!P0 BRA `(.L_x_2247) ;  /* 0x00000030001c8947 */ /* 0x002fea0003800000 */
.L_x_2313:
[----:B------:R-:W-:Y:S01]  /*ce30*/  ISETP.GE.AND P0, PT, R19, UR50, PT ;  /* 0x0000003213007c0c */ /* 0x000fe2000bf06270 */
[----:B------:R-:W-:Y:S02]  /*ce40*/  IMAD.MOV.U32 R28, RZ, RZ, 0x1 ;  /* 0x00000001ff1c7424 */ /* 0x000fe400078e00ff */
[----:B------:R-:W-:-:S10]  /*ce50*/  IMAD.MOV.U32 R26, RZ, RZ, RZ ;  /* 0x000000ffff1a7224 */ /* 0x000fd400078e00ff */
[----:B------:R-:W-:Y:S05]  /*ce60*/  @!P0 BRA `(.L_x_2248) ;  /* 0x0000001000388947 */ /* 0x000fea0003800000 */
[----:B0-----:R-:W0:Y:S01]  /*ce70*/  S2R R2, SR_TID.X ;  /* 0x0000000000027919 */ /* 0x001e220000002100 */
[----:B------:R-:W-:Y:S01]  /*ce80*/  UIADD3 UR4, UR44, 0x1, URZ ;  /* 0x000000012c047890 */ /* 0x000fe2000fffe03f */
[----:B------:R-:W-:Y:S01]  /*ce90*/  LOP3.LUT R0, RZ, UR43, RZ, 0x33, !PT ;  /* 0x0000002bff007c12 */ /* 0x000fe2000f8e33ff */
[----:B------:R-:W-:Y:S01]  /*cea0*/  ULOP3.LUT UR5, URZ, UR45, URZ, 0x33, !UPT ;  /* 0x0000002d3f057292 */ /* 0x000fe2000f8e333f */
[----:B------:R-:W-:Y:S01]  /*ceb0*/  BSSY B0, `(.L_x_2248) ;  /* 0x0000109000007945 */ /* 0x000fe20003800000 */
[----:B------:R-:W-:Y:S01]  /*cec0*/  UIMAD UR4, UR4, UR40, URZ ;  /* 0x00000028040472a4 */ /* 0x000fe2000f8e023f */
[----:B------:R-:W-:Y:S02]  /*ced0*/  IMAD.MOV.U32 R27, RZ, RZ, 0x1 ;  /* 0x00000001ff1b7424 */ /* 0x000fe400078e00ff */
[----:B------:R-:W-:-:S03]  /*cee0*/  IMAD.MOV.U32 R25, RZ, RZ, RZ ;  /* 0x000000ffff197224 */ /* 0x000fc600078e00ff */
[----:B------:R-:W-:Y:S01]  /*cef0*/  LOP3.LUT R3, RZ, UR4, RZ, 0x33, !PT ;  /* 0x00000004ff037c12 */ /* 0x000fe2000f8e33ff */
[----:B------:R-:W-:Y:S02]  /*cf00*/  ULDC UR4, c[0x0][0x2f4] ;  /* 0x0000bd0000047ab9 */ /* 0x000fe40000000800 */
[----:B------:R-:W-:Y:S02]  /*cf10*/  ISETP.GE.AND P3, PT, R23, UR4, PT ;  /* 0x0000000417007c0c */ /* 0x000fe4000bf66270 */
[----:B------:R-:W-:Y:S02]  /*cf20*/  VIMNMX3 R0, R0, UR5, R3, !PT ;  /* 0x0000000500007c0f */ /* 0x000fe4000f800103 */
[----:B------:R-:W-:Y:S02]  /*cf30*/  ISETP.GE.AND P2, PT, R34, UR4, PT ;  /* 0x0000000422007c0c */ /* 0x000fe4000bf46270 */
[----:B------:R-:W-:Y:S02]  /*cf40*/  IADD3 R31, -R0, -0x2, RZ ;  /* 0xfffffffe001f7810 */ /* 0x000fe40007ffe1ff */
[----:B------:R-:W-:-:S02]  /*cf50*/  ISETP.GE.AND P1, PT, R33, UR4, PT ;  /* 0x0000000421007c0c */ /* 0x000fc4000bf26270 */
[----:B0-----:R-:W-:-:S04]  /*cf60*/  LOP3.LUT R2, R2, 0x7f, RZ, 0xc0, !PT ;  /* 0x0000007f02027812 */ /* 0x001fc800078ec0ff */
[----:B------:R-:W-:-:S04]  /*cf70*/  SHF.R.U32.HI R2, RZ, 0x3, R2 ;  /* 0x00000003ff027819 */ /* 0x000fc80000011602 */
[----:B------:R-:W-:Y:S02]  /*cf80*/  IADD3 R22, R24, R22, R2 ;  /* 0x0000001618167210 */ /* 0x000fe40007ffe002 */
[----:B------:R-:W-:Y:S01]  /*cf90*/  IADD3 R5, -R2, UR42, RZ ;  /* 0x0000002a02057c10 */ /* 0x000fe2000fffe1ff */
[----:B------:R-:W-:Y:S01]  /*cfa0*/  IMAD.SHL.U32 R2, R23, 0x2, RZ ;  /* 0x0000000217027824 */ /* 0x000fe200078e00ff */
[----:B------:R-:W-:-:S03]  /*cfb0*/  IADD3 R3, R22, -0x120, RZ ;  /* 0xfffffee016037810 */ /* 0x000fc60007ffe0ff */
[C---:B------:R-:W-:Y:S02]  /*cfc0*/  IMAD R5, R0.reuse, 0x60, R5 ;  /* 0x0000006000057824 */ /* 0x040fe400078e0205 */
[----:B------:R-:W-:Y:S02]  /*cfd0*/  IMAD R20, R0, -0x60, R3 ;  /* 0xffffffa000147824 */ /* 0x000fe400078e0203 */
[----:B------:R-:W-:-:S07]  /*cfe0*/  VIADD R0, R5, 0xc0 ;  /* 0x000000c005007836 */ /* 0x000fce0000000000 */
.L_x_2261:
[----:B------:R-:W2:Y:S01]  /*cff0*/  LDL R8, [R1] ;  /* 0x0000000001087983 */ /* 0x000ea20000100800 */
[----:B------:R-:W0:Y:S01]  /*d000*/  LDC R2, c[0x0][0x430] ;  /* 0x00010c00ff027b82 */ /* 0x000e220000000800 */
[----:B------:R-:W-:-:S13]  /*d010*/  ISETP.GT.U32.AND P5, PT, R37, 0x5f, PT ;  /* 0x0000005f2500780c */ /* 0x000fda0003fa4070 */
[----:B------:R-:W2:Y:S01]  /*d020*/  @!P5 LDC.64 R4, c[0x0][0x428] ;  /* 0x00010a00ff04db82 */ /* 0x000ea20000000a00 */
[----:B0-----:R-:W-:-:S13]  /*d030*/  ISETP.NE.AND P0, PT, R2, 0x1, PT ;  /* 0x000000010200780c */ /* 0x001fda0003f05270 */
[----:B------:R-:W0:Y:S08]  /*d040*/  @P0 LDC R3, c[0x0][0x434] ;  /* 0x00010d00ff030b82 */ /* 0x000e300000000800 */
[----:B------:R-:W1:Y:S01]  /*d050*/  @P0 LDC R7, c[0x0][0x438] ;  /* 0x00010e00ff070b82 */ /* 0x000e620000000800 */
[----:B------:R-:W-:Y:S01]  /*d060*/  MOV R9, R20 ;  /* 0x0000001400097202 */ /* 0x000fe20000000f00 */
        /* <DEDUP_REMOVED lines=21> */
.L_x_2249:
[----:B------:R-:W-:Y:S01]  /*d1c0*/  LEA R19, R26, UR46, 0x3 ;  /* 0x0000002e1a137c11 */ /* 0x000fe2000f8e18ff */
[----:B------:R-:W-:Y:S01]  /*d1d0*/  BSSY B1, `(.L_x_2250) ;  /* 0x0000004000017945 */ /* 0x000fe20003800000 */
[----:B------:R-:W-:-:S04]  /*d1e0*/  SHF.L.U32 R2, R28, 0x1f, RZ ;  /* 0x0000001f1c027819 */ /* 0x000fc800000006ff */
[----:B------:R-:W0:Y:S02]  /*d1f0*/  SYNCS.PHASECHK.TRANS64.TRYWAIT P0, [R19+URZ+0x30840], R2 ;  /* 0x03084002130075a7 */ /* 0x000e24000800017f */
[----:B0-----:R-:W-:Y:S05]  /*d200*/  @!P0 BRA `(.L_x_2251) ;  /* 0x0000002c003c8947 */ /* 0x001fea0003800000 */
.L_x_2314:
[----:B------:R-:W-:Y:S05]  /*d210*/  BSYNC B1 ;  /* 0x0000000000017941 */ /* 0x000fea0003800000 */
.L_x_2250:
        /* <DEDUP_REMOVED lines=26> */
[----:B------:R-:W-:Y:S01]  /*d3c0*/  IADD3 R3, R3, UR4, RZ ;  /* 0x0000000403037c10 */ /* 0x000fe2000fffe0ff */
[----:B------:R-:W-:-:S03]  /*d3d0*/  UMOV UR4, 0xffffffff ;  /* 0xffffffff00047882 */ /* 0x000fc60000000000 */
        /* <DEDUP_REMOVED lines=25> */
[----:B0-----:R-:W-:-:S02]  /*d570*/  IADD3.X R11, RZ, R7, RZ, P0, !PT ;  /* 0x00000007ff0b7210 */ /* 0x001fc400007fe4ff */
[-C--:B------:R-:W-:Y:S02]  /*d580*/  IADD3 R6, P0, R2, R12.reuse, RZ ;  /* 0x0000000c02067210 */ /* 0x080fe40007f1e0ff */
        /* <DEDUP_REMOVED lines=15> */
.L_x_2328:
        /* <DEDUP_REMOVED lines=12> */
.L_x_2253:
        /* <DEDUP_REMOVED lines=10> */
.L_x_2254:
[----:B------:R1:W-:Y:S01]  /*d7e0*/  SYNCS.ARRIVE.TRANS64.A1T0 RZ, [R19+URZ+0x30830], RZ ;  /* 0x030830ff13ff79a7 */ /* 0x0003e2000810003f */
[----:B------:R-:W-:Y:S05]  /*d7f0*/  @!P5 BRA `(.L_x_2255) ;  /* 0x000000000004d947 */ /* 0x000fea0003800000 */
[----:B------:R-:W-:Y:S01]  /*d800*/  BPT.TRAP 0x1 ;  /* 0x000000040000795c */ /* 0x000fe20000300000 */
.L_x_2255:
[----:B0-----:R-:W-:Y:S01]  /*d810*/  SHF.L.U32 R3, R27, 0x1f, RZ ;  /* 0x0000001f1b037819 */ /* 0x001fe200000006ff */
[----:B------:R-:W-:Y:S01]  /*d820*/  BSSY B1, `(.L_x_2256) ;  /* 0x0000004000017945 */ /* 0x000fe20003800000 */
[----:B------:R-:W-:-:S04]  /*d830*/  LEA R6, R25, UR46, 0x3 ;  /* 0x0000002e19067c11 */ /* 0x000fc8000f8e18ff */
[----:B------:R-:W0:Y:S02]  /*d840*/  SYNCS.PHASECHK.TRANS64.TRYWAIT P0, [R6+URZ+0x30860], R3 ;  /* 0x03086003060075a7 */ /* 0x000e24000800017f */
[----:B0-----:R-:W-:Y:S05]  /*d850*/  @!P0 BRA `(.L_x_2257) ;  /* 0x0000002c008c8947 */ /* 0x001fea0003800000 */
.L_x_2329:
[----:B------:R-:W-:Y:S05]  /*d860*/  BSYNC B1 ;  /* 0x0000000000017941 */ /* 0x000fea0003800000 */
.L_x_2256:
        /* <DEDUP_REMOVED lines=28> */
[----:B------:R-:W0:Y:S02]  /*da30*/  SHFL.IDX PT, R14, R17, 0x3, 0x181f ;  /* 0x00781f00110e7f89 */ /* 0x000e2400000e0000 */
[----:B--2---:R-:W-:Y:S02]  /*da40*/  IADD3.X R3, RZ, R8, RZ, P0, !PT ;  /* 0x00000008ff037210 */ /* 0x004fe400007fe4ff */
        /* <DEDUP_REMOVED lines=18> */
[----:B------:R3:W4:Y:S03]  /*db70*/  SHFL.IDX PT, R14, R17, 0x5, 0x181f ;  /* 0x00b81f00110e7f89 */ /* 0x00072600000e0000 */
[----:B--2---:R-:W-:Y:S01]  /*db80*/  IMAD.X R3, RZ, RZ, R8, P0 ;  /* 0x000000ffff037224 */ /* 0x004fe200000e0608 */
[----:B------:R-:W-:Y:S01]  /*db90*/  ISETP.LT.OR P0, PT, R0, 0x41, P3 ;  /* 0x000000410000780c */ /* 0x000fe20001f01670 */
[----:B------:R3:W2:-:S12]  /*dba0*/  SHFL.IDX PT, R8, R18, 0x5, 0x181f ;  /* 0x00b81f0012087f89 */ /* 0x00069800000e0000 */
[----:B------:R3:W-:Y:S01]  /*dbb0*/  LDGSTS.E.BYPASS.LTC128B.128 [R7+0x2400], desc[UR36][R2.64], !P0 ;  /* 0x0240000002077fae */ /* 0x0007e2000c101d64 */
[----:B------:R-:W-:-:S13]  /*dbc0*/  ISETP.LT.OR P0, PT, R0, 0x41, P2 ;  /* 0x000000410000780c */ /* 0x000fda0001701670 */
[----:B------:R3:W-:Y:S01]  /*dbd0*/  LDGSTS.E.BYPASS.LTC128B.128 [R7+0x5400], desc[UR36][R2.64+0x80], !P0 ;  /* 0x0540008002077fae */ /* 0x0007e2000c101d64 */
[----:B------:R-:W-:-:S13]  /*dbe0*/  ISETP.LT.OR P0, PT, R0, 0x41, P1 ;  /* 0x000000410000780c */ /* 0x000fda0000f01670 */
[----:B--2-4-:R3:W-:Y:S02]  /*dbf0*/  LDGSTS.E.BYPASS.LTC128B.128 [R7+0x8400], desc[UR36][R2.64+0x100], !P0 ;  /* 0x0840010002077fae */ /* 0x0147e4000c101d64 */
.L_x_2343:
[----:B0--3--:R-:W-:Y:S01]  /*dc00*/  IADD3 R2, P0, R14, R9, RZ ;  /* 0x000000090e027210 */ /* 0x009fe20007f1e0ff */
        /* <DEDUP_REMOVED lines=17> */
[----:B------:R-:W-:Y:S01]  /*dd20*/  IMAD R5, R32, UR4, RZ ;  /* 0x0000000420057c24 */ /* 0x000fe2000f8e02ff */
[----:B------:R-:W-:-:S03]  /*dd30*/  IADD3 R3, R3, R9, RZ ;  /* 0x0000000903037210 */ /* 0x000fc60007ffe0ff */
[C---:B------:R-:W-:Y:S02]  /*dd40*/  IMAD R5, R4.reuse, UR5, R5 ;  /* 0x0000000504057c24 */ /* 0x040fe4000f8e0205 */
[----:B------:R-:W-:-:S04]  /*dd50*/  IMAD.WIDE.U32 R2, R4, UR4, R2 ;  /* 0x0000000404027c25 */ /* 0x000fc8000f8e0002 */
[----:B-1----:R-:W-:-:S07]  /*dd60*/  IMAD.IADD R19, R3, 0x1, R5 ;  /* 0x0000000103137824 */ /* 0x002fce00078e0205 */
.L_x_2259:
        /* <DEDUP_REMOVED lines=10> */
.L_x_2260:
[----:B------:R-:W-:Y:S01]  /*de10*/  R2UR UR4, R35 ;  /* 0x00000000230472ca */ /* 0x000fe200000e0000 */
[----:B------:R-:W-:Y:S01]  /*de20*/  ULDC.64 UR6, c[0x0][0x330] ;  /* 0x0000cc0000067ab9 */ /* 0x000fe20000000a00 */
[----:B------:R-:W-:Y:S01]  /*de30*/  IMAD.MOV.U32 R18, RZ, RZ, R2 ;  /* 0x000000ffff127224 */ /* 0x000fe200078e0002 */
[----:B------:R0:W-:Y:S01]  /*de40*/  SYNCS.ARRIVE.TRANS64.A1T0 RZ, [R6+URZ+0x30850], RZ ;  /* 0x030850ff06ff79a7 */ /* 0x0001e2000810003f */
[----:B------:R-:W-:Y:S01]  /*de50*/  IMAD.U32 R3, RZ, RZ, UR6 ;  /* 0x00000006ff037e24 */ /* 0x000fe2000f8e00ff */
[----:B------:R-:W-:Y:S01]  /*de60*/  MOV R25, R26 ;  /* 0x0000001a00197202 */ /* 0x000fe20000000f00 */
[----:B------:R-:W-:Y:S02]  /*de70*/  VIADD R31, R31, 0xffffffff ;  /* 0xffffffff1f1f7836 */ /* 0x000fe40000000000 */
[----:B------:R-:W-:-:S04]  /*de80*/  IMAD.WIDE.U32 R18, R3, UR41, R18 ;  /* 0x0000002903127c25 */ /* 0x000fc8000f8e0012 */
[----:B------:R-:W-:Y:S01]  /*de90*/  VIADD R0, R0, 0x60 ;  /* 0x0000006000007836 */ /* 0x000fe20000000000 */
[----:B------:R-:W-:Y:S01]  /*dea0*/  UIMAD UR4, UR4, UR6, URZ ;  /* 0x00000006040472a4 */ /* 0x000fe2000f8e023f */
[----:B------:R-:W-:Y:S02]  /*deb0*/  VIADD R20, R20, 0xffffffa0 ;  /* 0xffffffa014147836 */ /* 0x000fe40000000000 */
        /* <DEDUP_REMOVED lines=9> */
.L_x_2248:
[----:B------:R-:W-:-:S13]  /*df50*/  LOP3.LUT P0, RZ, R16, 0x10, RZ, 0xc0, !PT ;  /* 0x0000001010ff7812 */ /* 0x000fda000780c0ff */
[----:B------:R-:W-:Y:S05]  /*df60*/  @!P0 BRA `(.L_x_2262) ;  /* 0x0000000000048947 */ /* 0x000fea0003800000 */
[----:B------:R-:W-:Y:S01]  /*df70*/  BPT.TRAP 0x1 ;  /* 0x000000040000795c */ /* 0x000fe20000300000 */
.L_x_2262:
        /* <DEDUP_REMOVED lines=12> */
.L_x_2344:
[----:B------:R-:W-:Y:S05]  /*e040*/  BSYNC B0 ;  /* 0x0000000000007941 */ /* 0x000fea0003800000 */
.L_x_2263:
        /* <DEDUP_REMOVED lines=25> */
[----:B------:R-:W0:Y:S03]  /*e1e0*/  SHFL.IDX PT, R14, R17, 0x3, 0x181f ;  /* 0x00781f00110e7f89 */ /* 0x000e2600000e0000 */
[----:B------:R-:W-:Y:S01]  /*e1f0*/  IMAD.WIDE.U32 R2, R23, 0x2, R2 ;  /* 0x0000000217027825 */ /* 0x000fe200078e0002 */
[----:B------:R-:W1:Y:S04]  /*e200*/  SHFL.IDX PT, R6, R18, 0x3, 0x181f ;  /* 0x00781f0012067f89 */ /* 0x000e6800000e0000 */
        /* <DEDUP_REMOVED lines=18> */
[----:B0-----:R-:W-:Y:S01]  /*e330*/  MOV R2, R14 ;  /* 0x0000000e00027202 */ /* 0x001fe20000000f00 */
[----:B-1----:R-:W-:Y:S02]  /*e340*/  IMAD.MOV.U32 R3, RZ, RZ, R6 ;  /* 0x000000ffff037224 */ /* 0x002fe400078e0006 */
[----:B------:R0:W1:Y:S01]  /*e350*/  SHFL.IDX PT, R14, R17, 0x5, 0x181f ;  /* 0x00b81f00110e7f89 */ /* 0x00006200000e0000 */
[----:B------:R-:W-:Y:S01]  /*e360*/  MOV R6, RZ ;  /* 0x000000ff00067202 */ /* 0x000fe20000000f00 */
        /* <DEDUP_REMOVED lines=13> */
.L_x_2358:
        /* <DEDUP_REMOVED lines=14> */
.L_x_2266:
        /* <DEDUP_REMOVED lines=10> */
.L_x_2267:
[----:B------:R1:W-:Y:S02]  /*e5c0*/  SYNCS.ARRIVE.TRANS64.A1T0 RZ, [R0+URZ+0x30850], RZ ;  /* 0x030850ff00ff79a7 */ /* 0x0003e4000810003f */
[----:B-1----:R-:W-:-:S05]  /*e5d0*/  VIADD R0, R26, 0x1 ;  /* 0x000000011a007836 */ /* 0x002fca0000000000 */
[----:B------:R-:W-:-:S04]  /*e5e0*/  ISETP.NE.AND P0, PT, R0, 0x2, PT ;  /* 0x000000020000780c */ /* 0x000fc80003f05270 */
[----:B0-----:R-:W-:Y:S02]  /*e5f0*/  SEL R3, RZ, 0x1, P0 ;  /* 0x00000001ff037807 */ /* 0x001fe40000000000 */
[----:B------:R-:W-:Y:S02]  /*e600*/  SEL R0, R0, RZ, P0 ;  /* 0x000000ff00007207 */ /* 0x000fe40000000000 */
[----:B------:R-:W-:-:S07]  /*e610*/  LOP3.LUT R28, R28, R3, RZ, 0x3c, !PT ;  /* 0x000000031c1c7212 */ /* 0x000fce00078e3cff */
.L_x_2233:
[----:B------:R-:W0:Y:S01]  /*e620*/  S2R R3, SR_CgaCtaId ;  /* 0x0000000000037919 */ /* 0x000e220000008800 */
[----:B------:R-:W-:Y:S02]  /*e630*/  MOV R2, 0x400 ;  /* 0x0000040000027802 */ /* 0x000fe40000000f00 */
[----:B------:R-:W-:Y:S02]  /*e640*/  SHF.L.U32 R6, R6, 0x1f, RZ ;  /* 0x0000001f06067819 */ /* 0x000fe400000006ff */
[----:B0-----:R-:W-:-:S04]  /*e650*/  LEA R7, R3, R2, 0x18 ;  /* 0x0000000203077211 */ /* 0x001fc800078ec0ff */
[----:B------:R-:W0:Y:S02]  /*e660*/  SYNCS.PHASECHK.TRANS64.TRYWAIT P0, [R7+URZ+0x30820], R6 ;  /* 0x03082006070075a7 */ /* 0x000e24000800017f */
[----:B0-----:R-:W-:Y:S05]  /*e670*/  @!P0 BRA `(.L_x_2268) ;  /* 0x0000003000748947 */ /* 0x001fea0003800000 */
.L_x_2359:
[----:B------:R-:W-:-:S03]  /*e680*/  UMOV UR4, 0xffffffff ;  /* 0xffffffff00047882 */ /* 0x000fc60000000000 */
[----:B------:R-:W-:Y:S05]  /*e690*/  BRA.DIV UR4, `(.L_x_2269) ;  /* 0x0000003204807947 */ /* 0x000fea000b800000 */
[----:B------:R-:W1:Y:S02]  /*e6a0*/  S2R R2, SR_TID.X ;  /* 0x0000000000027919 */ /* 0x000e640000002100 */
[----:B-1----:R-:W-:-:S04]  /*e6b0*/  SHF.R.U32.HI R2, RZ, 0x5, R2 ;  /* 0x00000005ff027819 */ /* 0x002fc80000011602 */
[----:B------:R-:W-:-:S05]  /*e6c0*/  LOP3.LUT R2, R2, 0x3, RZ, 0xc0, !PT ;  /* 0x0000000302027812 */ /* 0x000fca00078ec0ff */
[----:B------:R1:W2:Y:S02]  /*e6d0*/  SHFL.IDX PT, R14, R2, RZ, 0x1f ;  /* 0x00001fff020e7589 */ /* 0x0002a400000e0000 */
.L_x_2362:
[----:B--2---:R-:W-:-:S13]  /*e6e0*/  ISETP.NE.AND P0, PT, R14, RZ, PT ;  /* 0x000000ff0e00720c */ /* 0x004fda0003f05270 */
[----:B------:R-:W-:Y:S05]  /*e6f0*/  @P0 BRA `(.L_x_2189) ;  /* 0x0000000000900947 */ /* 0x000fea0003800000 */
[----:B------:R-:W-:-:S03]  /*e700*/  UMOV UR4, 0xffffffff ;  /* 0xffffffff00047882 */ /* 0x000fc60000000000 */
[----:B------:R-:W-:Y:S05]  /*e710*/  BRA.DIV UR4, `(.L_x_2270) ;  /* 0x0000003204947947 */ /* 0x000fea000b800000 */
[----:B------:R-:W-:-:S13]  /*e720*/  ELECT P6, URZ, PT ;  /* 0x00000000003f782f */ /* 0x000fda00038c0000 */
.L_x_2365:
[----:B------:R-:W-:Y:S05]  /*e730*/  @!P6 BRA `(.L_x_2189) ;  /* 0x000000000080e947 */ /* 0x000fea0003800000 */
[----:B-1----:R-:W2:Y:S02]  /*e740*/  LDL R2, [R1+0x4] ;  /* 0x0000040001027983 */ /* 0x002ea40000100800 */
[----:B--2---:R-:W-:-:S13]  /*e750*/  R2UR UR4, R2 ;  /* 0x00000000020472ca */ /* 0x004fda00000e0000 */
[----:B------:R-:W-:-:S06]  /*e760*/  ULOP3.LUT UR4, UR4, 0x2, URZ, 0xfc, !UPT ;  /* 0x0000000204047892 */ /* 0x000fcc000f8efc3f */
[----:B------:R-:W-:-:S04]  /*e770*/  MOV R2, UR4 ;  /* 0x0000000400027c02 */ /* 0x000fc80008000f00 */
[----:B------:R-:W-:-:S13]  /*e780*/  ISETP.NE.AND P0, PT, R2, 0x3, PT ;  /* 0x000000030200780c */ /* 0x000fda0003f05270 */
[----:B------:R-:W-:Y:S05]  /*e790*/  @!P0 BRA `(.L_x_2271) ;  /* 0x0000000000048947 */ /* 0x000fea0003800000 */
[----:B------:R-:W-:Y:S01]  /*e7a0*/  BPT.TRAP 0x1 ;  /* 0x000000040000795c */ /* 0x000fe20000300000 */
.L_x_2271:
[----:B------:R-:W-:Y:S01]  /*e7b0*/  IMAD R5, R0, 0x8, R7 ;  /* 0x0000000800057824 */ /* 0x000fe200078e0207 */
[----:B------:R-:W-:Y:S01]  /*e7c0*/  SHF.L.U32 R2, R28, 0x1f, RZ ;  /* 0x0000001f1c027819 */ /* 0x000fe200000006ff */
[----:B------:R-:W-:-:S03]  /*e7d0*/  VIADD R0, R0, 0x1 ;  /* 0x0000000100007836 */ /* 0x000fc60000000000 */
[----:B------:R-:W1:Y:S02]  /*e7e0*/  SYNCS.PHASECHK.TRANS64.TRYWAIT P1, [R5+URZ+0x30840], R2 ;  /* 0x03084002050075a7 */ /* 0x000e64000802017f */
[----:B------:R-:W-:-:S04]  /*e7f0*/  ISETP.NE.AND P2, PT, R0, 0x2, PT ;  /* 0x000000020000780c */ /* 0x000fc80003f45270 */
[----:B------:R-:W-:Y:S01]  /*e800*/  SEL R3, RZ, 0x1, P2 ;  /* 0x00000001ff037807 */ /* 0x000fe20001000000 */
[----:B-1----:R-:W-:Y:S08]  /*e810*/  @!P1 BRA `(.L_x_2272) ;  /* 0x0000003000749947 */ /* 0x002ff00003800000 */
.L_x_2366:
[----:B------:R-:W-:Y:S02]  /*e820*/  SEL R0, R0, RZ, P2 ;  /* 0x000000ff00007207 */ /* 0x000fe40001000000 */
[----:B------:R-:W-:Y:S01]  /*e830*/  LOP3.LUT R3, R28, R3, RZ, 0x3c, !PT ;  /* 0x000000031c037212 */ /* 0x000fe200078e3cff */
[----:B------:R-:W-:Y:S06]  /*e840*/  @!P0 BRA `(.L_x_2273) ;  /* 0x0000000000048947 */ /* 0x000fec0003800000 */
[----:B------:R-:W-:Y:S01]  /*e850*/  BPT.TRAP 0x1 ;  /* 0x000000040000795c */ /* 0x000fe20000300000 */
.L_x_2273:
[----:B0-----:R-:W-:Y:S01]  /*e860*/  IMAD R7, R0, 0x8, R7 ;  /* 0x0000000800077824 */ /* 0x001fe200078e0207 */
[----:B------:R-:W-:-:S04]  /*e870*/  SHF.L.U32 R0, R3, 0x1f, RZ ;  /* 0x0000001f03007819 */ /* 0x000fc800000006ff */
[----:B------:R-:W0:Y:S02]  /*e880*/  SYNCS.PHASECHK.TRANS64.TRYWAIT P1, [R7+URZ+0x30840], R0 ;  /* 0x03084000070075a7 */ /* 0x000e24000802017f */
[----:B0-----:R-:W-:Y:S05]  /*e890*/  @!P1 BRA `(.L_x_2274) ;  /* 0x0000003000689947 */ /* 0x001fea0003800000 */
.L_x_2367:
[----:B------:R-:W-:Y:S05]  /*e8a0*/  @!P0 BRA `(.L_x_2275) ;  /* 0x0000000000048947 */ /* 0x000fea0003800000 */
[----:B------:R-:W-:Y:S01]  /*e8b0*/  BPT.TRAP 0x1 ;  /* 0x000000040000795c */ /* 0x000fe20000300000 */
.L_x_2275:
[----:B------:R-:W2:Y:S02]  /*e8c0*/  SYNCS.PHASECHK.TRANS64.TRYWAIT P1, [R5+URZ+0x30860], R2 ;  /* 0x03086002050075a7 */ /* 0x000ea4000802017f */
[----:B--2---:R-:W-:Y:S05]  /*e8d0*/  @!P1 BRA `(.L_x_2276) ;  /* 0x00000030006c9947 */ /* 0x004fea0003800000 */
.L_x_2368:
[----:B------:R-:W-:Y:S05]  /*e8e0*/  @!P0 BRA `(.L_x_2277) ;  /* 0x0000000000048947 */ /* 0x000fea0003800000 */
[----:B------:R-:W-:Y:S01]  /*e8f0*/  BPT.TRAP 0x1 ;  /* 0x000000040000795c */ /* 0x000fe20000300000 */
.L_x_2277:
[----:B---3--:R3:W4:Y:S02]  /*e900*/  SYNCS.PHASECHK.TRANS64.TRYWAIT P0, [R7+URZ+0x30860], R0 ;  /* 0x03086000070075a7 */ /* 0x008724000800017f */
[----:B----4-:R-:W-:Y:S05]  /*e910*/  @!P0 NANOSLEEP.SYNCS 0x989680 ;  /* 0x009896800000895d */ /* 0x010fea0003900000 */
[----:B------:R-:W4:Y:S02]  /*e920*/  @!P0 SYNCS.PHASECHK.TRANS64 P0, [R7+URZ+0x30860], R0 ;  /* 0x03086000070085a7 */ /* 0x000f24000800007f */
[----:B----4-:R-:W-:Y:S05]  /*e930*/  @!P0 BRA `(.L_x_2277) ;  /* 0xfffffffc00f08947 */ /* 0x010fea000383ffff */
.L_x_2189:
[----:B------:R-:W-:Y:S05]  /*e940*/  BSYNC B6 ;  /* 0x0000000000067941 */ /* 0x000fea0003800000 */
.L_x_2186:
[----:B------:R-:W-:Y:S05]  /*e950*/  EXIT ;  /* 0x000000000000794d */ /* 0x000fea0003800000 */
.L_x_2193:
[----:B-1----:R-:W-:-:S04]  /*e960*/  MOV R3, UR39 ;  /* 0x0000002700037c02 */ /* 0x002fc80008000f00 */
[----:B------:R1:W2:Y:S03]  /*e970*/  SYNCS.PHASECHK.TRANS64.TRYWAIT P0, [R3+URZ+0x30800], R0 ;  /* 0x03080000030075a7 */ /* 0x0002a6000800017f */
[----:B--2---:R-:W-:Y:S05]  /*e980*/  @!P0 NANOSLEEP.SYNCS 0x989680 ;  /* 0x009896800000895d */ /* 0x004fea0003900000 */
[----:B------:R-:W2:Y:S02]  /*e990*/  @!P0 SYNCS.PHASECHK.TRANS64 P0, [R3+URZ+0x30800], R0 ;  /* 0x03080000030085a7 */ /* 0x000ea4000800007f */
[----:B--2---:R-:W-:Y:S05]  /*e9a0*/  @!P0 BRA `(.L_x_2193) ;  /* 0xfffffffc00ec8947 */ /* 0x004fea000383ffff */
[----:B------:R-:W-:Y:S05]  /*e9b0*/  BRA `(.L_x_2278) ;  /* 0xffffff2800c47947 */ /* 0x000fea000383ffff */
.L_x_2197:
[----:B-1----:R-:W-:-:S04]  /*e9c0*/  IMAD.U32 R3, RZ, RZ, UR39 ;  /* 0x00000027ff037e24 */ /* 0x002fc8000f8e00ff */
[----:B------:R1:W2:Y:S03]  /*e9d0*/  SYNCS.PHASECHK.TRANS64.TRYWAIT P1, [R3+URZ+0x30830], R0 ;  /* 0x03083000030075a7 */ /* 0x0002a6000802017f */
[----:B--2---:R-:W-:Y:S05]  /*e9e0*/  @!P1 NANOSLEEP.SYNCS 0x989680 ;  /* 0x009896800000995d */ /* 0x004fea0003900000 */
[----:B------:R-:W2:Y:S02]  /*e9f0*/  @!P1 SYNCS.PHASECHK.TRANS64 P1, [R3+URZ+0x30830], R0 ;  /* 0x03083000030095a7 */ /* 0x000ea4000802007f */
[----:B--2---:R-:W-:Y:S05]  /*ea00*/  @!P1 BRA `(.L_x_2197) ;  /* 0xfffffffc00ec9947 */ /* 0x004fea000383ffff */
[----:B------:R-:W-:Y:S05]  /*ea10*/  BRA `(.L_x_2196) ;  /* 0xffffff2800e87947 */ /* 0x000fea000383ffff */
.L_x_2203:
[----:B-1----:R-:W-:-:S04]  /*ea20*/  IMAD.U32 R5, RZ, RZ, UR38 ;  /* 0x00000026ff057e24 */ /* 0x002fc8000f8e00ff */
[----:B------:R1:W2:Y:S03]  /*ea30*/  SYNCS.PHASECHK.TRANS64.TRYWAIT P1, [R5+URZ+0x30830], R2 ;  /* 0x03083002050075a7 */ /* 0x0002a6000802017f */
[----:B--2---:R-:W-:Y:S05]  /*ea40*/  @!P1 NANOSLEEP.SYNCS 0x989680 ;  /* 0x009896800000995d */ /* 0x004fea0003900000 */
[----:B------:R-:W2:Y:S02]  /*ea50*/  @!P1 SYNCS.PHASECHK.TRANS64 P1, [R5+URZ+0x30830], R2 ;  /* 0x03083002050095a7 */ /* 0x000ea4000802007f */
[----:B--2---:R-:W-:Y:S05]  /*ea60*/  @!P1 BRA `(.L_x_2203) ;  /* 0xfffffffc00ec9947 */ /* 0x004fea000383ffff */
[----:B------:R-:W-:Y:S05]  /*ea70*/  BRA `(.L_x_2202) ;  /* 0xffffff4c00e47947 */ /* 0x000fea000383ffff */
.L_x_2207:
[----:B---3--:R-:W-:-:S04]  /*ea80*/  IMAD.U32 R3, RZ, RZ, UR14 ;  /* 0x0000000eff037e24 */ /* 0x008fc8000f8e00ff */
[----:B------:R3:W4:Y:S03]  /*ea90*/  SYNCS.PHASECHK.TRANS64.TRYWAIT P1, [R3+URZ+0x30850], R0 ;  /* 0x03085000030075a7 */ /* 0x000726000802017f */
[----:B----4-:R-:W-:Y:S05]  /*eaa0*/  @!P1 NANOSLEEP.SYNCS 0x989680 ;  /* 0x009896800000995d */ /* 0x010fea0003900000 */
[----:B------:R-:W4:Y:S02]  /*eab0*/  @!P1 SYNCS.PHASECHK.TRANS64 P1, [R3+URZ+0x30850], R0 ;  /* 0x03085000030095a7 */ /* 0x000f24000802007f */
[----:B----4-:R-:W-:Y:S05]  /*eac0*/  @!P1 BRA `(.L_x_2207) ;  /* 0xfffffffc00ec9947 */ /* 0x010fea000383ffff */
[----:B------:R-:W-:Y:S05]  /*ead0*/  BRA `(.L_x_2206) ;  /* 0xffffff5800787947 */ /* 0x000fea000383ffff */
.L_x_2215:
[----:B-1----:R-:W-:-:S04]  /*eae0*/  MOV R5, UR38 ;  /* 0x0000002600057c02 */ /* 0x002fc80008000f00 */
[----:B------:R1:W2:Y:S03]  /*eaf0*/  SYNCS.PHASECHK.TRANS64.TRYWAIT P1, [R5+URZ+0x30830], R2 ;  /* 0x03083002050075a7 */ /* 0x0002a6000802017f */
[----:B--2---:R-:W-:Y:S05]  /*eb00*/  @!P1 NANOSLEEP.SYNCS 0x989680 ;  /* 0x009896800000995d */ /* 0x004fea0003900000 */
[----:B------:R-:W2:Y:S02]  /*eb10*/  @!P1 SYNCS.PHASECHK.TRANS64 P1, [R5+URZ+0x30830], R2 ;  /* 0x03083002050095a7 */ /* 0x000ea4000802007f */
[----:B--2---:R-:W-:Y:S05]  /*eb20*/  @!P1 BRA `(.L_x_2215) ;  /* 0xfffffffc00ec9947 */ /* 0x004fea000383ffff */
[----:B------:R-:W-:Y:S05]  /*eb30*/  BRA `(.L_x_2214) ;  /* 0xffffff7400307947 */ /* 0x000fea000383ffff */
.L_x_2219:
[----:B---3--:R-:W-:-:S04]  /*eb40*/  IMAD.U32 R3, RZ, RZ, UR5 ;  /* 0x00000005ff037e24 */ /* 0x008fc8000f8e00ff */
[----:B------:R3:W4:Y:S03]  /*eb50*/  SYNCS.PHASECHK.TRANS64.TRYWAIT P1, [R3+URZ+0x30850], R0 ;  /* 0x03085000030075a7 */ /* 0x000726000802017f */
[----:B----4-:R-:W-:Y:S05]  /*eb60*/  @!P1 NANOSLEEP.SYNCS 0x989680 ;  /* 0x009896800000995d */ /* 0x010fea0003900000 */
[----:B------:R-:W4:Y:S02]  /*eb70*/  @!P1 SYNCS.PHASECHK.TRANS64 P1, [R3+URZ+0x30850], R0 ;  /* 0x03085000030095a7 */ /* 0x000f24000802007f */
[----:B----4-:R-:W-:Y:S05]  /*eb80*/  @!P1 BRA `(.L_x_2219) ;  /* 0xfffffffc00ec9947 */ /* 0x010fea000383ffff */
[----:B------:R-:W-:Y:S05]  /*eb90*/  BRA `(.L_x_2218) ;  /* 0xffffff7c00c47947 */ /* 0x000fea000383ffff */
.L_x_2226:
[----:B-1----:R-:W-:-:S04]  /*eba0*/  IMAD.U32 R3, RZ, RZ, UR5 ;  /* 0x00000005ff037e24 */ /* 0x002fc8000f8e00ff */
[----:B------:R1:W2:Y:S03]  /*ebb0*/  SYNCS.PHASECHK.TRANS64.TRYWAIT P1, [R3+URZ+0x30850], R0 ;  /* 0x03085000030075a7 */ /* 0x0002a6000802017f */
[----:B--2---:R-:W-:Y:S05]  /*ebc0*/  @!P1 NANOSLEEP.SYNCS 0x989680 ;  /* 0x009896800000995d */ /* 0x004fea0003900000 */
[----:B------:R-:W2:Y:S02]  /*ebd0*/  @!P1 SYNCS.PHASECHK.TRANS64 P1, [R3+URZ+0x30850], R0 ;  /* 0x03085000030095a7 */ /* 0x000ea4000802007f */
[----:B--2---:R-:W-:Y:S05]  /*ebe0*/  @!P1 BRA `(.L_x_2226) ;  /* 0xfffffffc00ec9947 */ /* 0x004fea000383ffff */
[----:B------:R-:W-:Y:S05]  /*ebf0*/  BRA `(.L_x_2225) ;  /* 0xffffff9400dc7947 */ /* 0x000fea000383ffff */
.L_x_2238:
[----:B------:R-:W-:Y:S01]  /*ec00*/  IMAD.MOV.U32 R13, RZ, RZ, R18 ;  /* 0x000000ffff0d7224 */ /* 0x000fe200078e0012 */
[----:B------:R-:W-:Y:S01]  /*ec10*/  MOV R12, RZ ;  /* 0x000000ff000c7202 */ /* 0x000fe20000000f00 */
[----:B------:R-:W-:Y:S02]  /*ec20*/  IMAD.MOV.U32 R11, RZ, RZ, 0x1f ;  /* 0x0000001fff0b7424 */ /* 0x000fe400078e00ff */
[----:B------:R-:W-:-:S07]  /*ec30*/  IMAD.MOV.U32 R15, RZ, RZ, -0x1 ;  /* 0xffffffffff0f7424 */ /* 0x000fce00078e00ff */
[----:B-----5:R-:W-:Y:S05]  /*ec40*/  WARPSYNC.COLLECTIVE R15, `(.L_x_2279) ;  /* 0x000000000f087348 */ /* 0x020fea0003c00000 */
[----:B------:R0:W1:Y:S02]  /*ec50*/  SHFL.IDX P6, R14, R13, R12, R11 ;  /* 0x0000000c0d0e7389 */ /* 0x00006400000c000b */
[----:B01---5:R-:W-:Y:S01]  /*ec60*/  ENDCOLLECTIVE ;  /* 0x000000000000791b */ /* 0x023fe20003800000 */
.L_x_2279:
[----:B------:R-:W-:Y:S05]  /*ec70*/  BRA `(.L_x_2280) ;  /* 0xffffffcc009c7947 */ /* 0x000fea000383ffff */
.L_x_2240:
[----:B0-----:R-:W-:-:S04]  /*ec80*/  IMAD.U32 R3, RZ, RZ, UR46 ;  /* 0x0000002eff037e24 */ /* 0x001fc8000f8e00ff */
[----:B------:R0:W1:Y:S03]  /*ec90*/  SYNCS.PHASECHK.TRANS64.TRYWAIT P0, [R3+URZ+0x30840], R2 ;  /* 0x03084002030075a7 */ /* 0x000066000800017f */
[----:B-1----:R-:W-:Y:S05]  /*eca0*/  @!P0 NANOSLEEP.SYNCS 0x989680 ;  /* 0x009896800000895d */ /* 0x002fea0003900000 */
[----:B------:R-:W1:Y:S02]  /*ecb0*/  @!P0 SYNCS.PHASECHK.TRANS64 P0, [R3+URZ+0x30840], R2 ;  /* 0x03084002030085a7 */ /* 0x000e64000800007f */
[----:B-1----:R-:W-:Y:S05]  /*ecc0*/  @!P0 BRA `(.L_x_2240) ;  /* 0xfffffffc00ec8947 */ /* 0x002fea000383ffff */
[----:B------:R-:W-:Y:S05]  /*ecd0*/  BRA `(.L_x_2281) ;  /* 0xffffffd0002c7947 */ /* 0x000fea000383ffff */
.L_x_2241:
        /* <DEDUP_REMOVED lines=8> */
.L_x_2283:
[----:B------:R-:W-:Y:S05]  /*ed60*/  BSYNC B0 ;  /* 0x0000000000007941 */ /* 0x000fea0003800000 */
.L_x_2282:
[----:B------:R-:W-:Y:S01]  /*ed70*/  IMAD.MOV.U32 R13, RZ, RZ, R0 ;  /* 0x000000ffff0d7224 */ /* 0x000fe200078e0000 */
[----:B------:R-:W-:Y:S01]  /*ed80*/  MOV R15, 0xffffffff ;  /* 0xffffffff000f7802 */ /* 0x000fe20000000f00 */
[----:B------:R-:W-:Y:S01]  /*ed90*/  IMAD.MOV.U32 R12, RZ, RZ, RZ ;  /* 0x000000ffff0c7224 */ /* 0x000fe200078e00ff */
[----:B------:R-:W-:Y:S01]  /*eda0*/  MOV R3, R14 ;  /* 0x0000000e00037202 */ /* 0x000fe20000000f00 */
[----:B------:R-:W-:Y:S01]  /*edb0*/  IMAD.MOV.U32 R11, RZ, RZ, 0x181f ;  /* 0x0000181fff0b7424 */ /* 0x000fe200078e00ff */
[----:B------:R-:W-:-:S07]  /*edc0*/  @P0 LEA R9, R30, UR46, 0x1 ;  /* 0x0000002e1e090c11 */ /* 0x000fce000f8e08ff */
[----:B------:R-:W-:Y:S05]  /*edd0*/  WARPSYNC.COLLECTIVE R15, `(.L_x_2284) ;  /* 0x000000000f087348 */ /* 0x000fea0003c00000 */
[----:B------:R0:W1:Y:S02]  /*ede0*/  SHFL.IDX P6, R14, R13, R12, R11 ;  /* 0x0000000c0d0e7389 */ /* 0x00006400000c000b */
[----:B01----:R-:W-:Y:S01]  /*edf0*/  ENDCOLLECTIVE ;  /* 0x000000000000791b */ /* 0x003fe20003800000 */
.L_x_2284:
[----:B------:R-:W-:Y:S02]  /*ee00*/  IMAD.MOV.U32 R13, RZ, RZ, R7 ;  /* 0x000000ffff0d7224 */ /* 0x000fe400078e0007 */
[----:B------:R-:W-:Y:S02]  /*ee10*/  IMAD.MOV.U32 R12, RZ, RZ, 0x1 ;  /* 0x00000001ff0c7424 */ /* 0x000fe400078e00ff */
[----:B------:R-:W-:-:S07]  /*ee20*/  IMAD.MOV.U32 R2, RZ, RZ, R14 ;  /* 0x000000ffff027224 */ /* 0x000fce00078e000e */
[----:B------:R-:W-:Y:S05]  /*ee30*/  WARPSYNC.COLLECTIVE R15, `(.L_x_2285) ;  /* 0x000000000f087348 */ /* 0x000fea0003c00000 */
[----:B------:R0:W1:Y:S02]  /*ee40*/  SHFL.IDX P6, R14, R13, R12, R11 ;  /* 0x0000000c0d0e7389 */ /* 0x00006400000c000b */
[----:B01----:R-:W-:Y:S01]  /*ee50*/  ENDCOLLECTIVE ;  /* 0x000000000000791b */ /* 0x003fe20003800000 */
.L_x_2285:
        /* <DEDUP_REMOVED lines=13> */
.L_x_2286:
[----:B------:R-:W-:Y:S01]  /*ef30*/  @P0 LEA R21, R30, UR46, 0x1 ;  /* 0x0000002e1e150c11 */ /* 0x000fe2000f8e08ff */
[----:B------:R-:W-:Y:S01]  /*ef40*/  IMAD.MOV.U32 R13, RZ, RZ, R7 ;  /* 0x000000ffff0d7224 */ /* 0x000fe200078e0007 */
[----:B------:R-:W-:Y:S01]  /*ef50*/  MOV R12, 0x2 ;  /* 0x00000002000c7802 */ /* 0x000fe20000000f00 */
[----:B------:R-:W-:-:S07]  /*ef60*/  IMAD.MOV.U32 R4, RZ, RZ, R14 ;  /* 0x000000ffff047224 */ /* 0x000fce00078e000e */
[----:B------:R-:W-:Y:S05]  /*ef70*/  WARPSYNC.COLLECTIVE R15, `(.L_x_2287) ;  /* 0x000000000f087348 */ /* 0x000fea0003c00000 */
[----:B------:R0:W1:Y:S02]  /*ef80*/  SHFL.IDX P6, R14, R13, R12, R11 ;  /* 0x0000000c0d0e7389 */ /* 0x00006400000c000b */
[----:B01----:R-:W-:Y:S01]  /*ef90*/  ENDCOLLECTIVE ;  /* 0x000000000000791b */ /* 0x003fe20003800000 */
.L_x_2287:
        /* <DEDUP_REMOVED lines=13> */
.L_x_2288:
        /* <DEDUP_REMOVED lines=8> */
.L_x_2289:
[----:B------:R-:W-:-:S05]  /*f0f0*/  @P0 IMAD.WIDE.U32 R2, R23, 0x2, R2 ;  /* 0x0000000217020825 */ /* 0x000fca00078e0002 */
[----:B------:R-:W-:Y:S01]  /*f100*/  @!PT LDS RZ, [RZ] ;  /* 0x00000000fffff984 */ /* 0x000fe20000000800 */
[----:B------:R-:W-:Y:S01]  /*f110*/  @!PT LDS RZ, [RZ] ;  /* 0x00000000fffff984 */ /* 0x000fe20000000800 */
[----:B------:R-:W-:Y:S01]  /*f120*/  @!PT LDS RZ, [RZ] ;  /* 0x00000000fffff984 */ /* 0x000fe20000000800 */
[----:B------:R0:W-:Y:S04]  /*f130*/  @P0 LDGSTS.E.BYPASS.LTC128B.128 [R25+0x1f400], desc[UR36][R2.64], !P3 ;  /* 0x1f40000002190fae */ /* 0x0001e8000d901d64 */
[----:B------:R0:W-:Y:S01]  /*f140*/  @P0 LDGSTS.E.BYPASS.LTC128B.128 [R25+0x22400], desc[UR36][R2.64+0x80], !P2 ;  /* 0x2240008002190fae */ /* 0x0001e2000d101d64 */
[----:B------:R-:W-:-:S03]  /*f150*/  MOV R13, R0 ;  /* 0x00000000000d7202 */ /* 0x000fc60000000f00 */
[----:B------:R0:W-:Y:S01]  /*f160*/  @P0 LDGSTS.E.BYPASS.LTC128B.128 [R25+0x25400], desc[UR36][R2.64+0x100], !P1 ;  /* 0x2540010002190fae */ /* 0x0001e2000c901d64 */
[----:B------:R-:W-:Y:S01]  /*f170*/  ISETP.GE.AND P0, PT, R6, 0x31, PT ;  /* 0x000000310600780c */ /* 0x000fe20003f06270 */
[----:B------:R-:W-:-:S12]  /*f180*/  IMAD.MOV.U32 R9, RZ, RZ, R14 ;  /* 0x000000ffff097224 */ /* 0x000fd800078e000e */
[----:B0-----:R-:W-:Y:S05]  /*f190*/  WARPSYNC.COLLECTIVE R15, `(.L_x_2290) ;  /* 0x000000000f087348 */ /* 0x001fea0003c00000 */
[----:B------:R1:W2:Y:S02]  /*f1a0*/  SHFL.IDX P6, R14, R13, R12, R11 ;  /* 0x0000000c0d0e7389 */ /* 0x0002a400000c000b */
[----:B012---:R-:W-:Y:S01]  /*f1b0*/  ENDCOLLECTIVE ;  /* 0x000000000000791b */ /* 0x007fe20003800000 */
.L_x_2290:
[----:B------:R-:W-:Y:S01]  /*f1c0*/  IMAD.MOV.U32 R5, RZ, RZ, R9 ;  /* 0x000000ffff057224 */ /* 0x000fe200078e0009 */
[----:B------:R-:W-:Y:S02]  /*f1d0*/  @P0 LEA R9, R30, UR46, 0x1 ;  /* 0x0000002e1e090c11 */ /* 0x000fe4000f8e08ff */
[----:B------:R-:W-:Y:S01]  /*f1e0*/  MOV R13, R7 ;  /* 0x00000007000d7202 */ /* 0x000fe20000000f00 */
[----:B------:R-:W-:Y:S02]  /*f1f0*/  IMAD.MOV.U32 R12, RZ, RZ, 0x4 ;  /* 0x00000004ff0c7424 */ /* 0x000fe400078e00ff */
[----:B------:R-:W-:-:S07]  /*f200*/  IMAD.MOV.U32 R10, RZ, RZ, R14 ;  /* 0x000000ffff0a7224 */ /* 0x000fce00078e000e */
[----:B------:R-:W-:Y:S05]  /*f210*/  WARPSYNC.COLLECTIVE R15, `(.L_x_2291) ;  /* 0x000000000f087348 */ /* 0x000fea0003c00000 */
[----:B------:R0:W1:Y:S02]  /*f220*/  SHFL.IDX P6, R14, R13, R12, R11 ;  /* 0x0000000c0d0e7389 */ /* 0x00006400000c000b */
[----:B01----:R-:W-:Y:S01]  /*f230*/  ENDCOLLECTIVE ;  /* 0x000000000000791b */ /* 0x003fe20003800000 */
.L_x_2291:
        /* <DEDUP_REMOVED lines=14> */
.L_x_2292:
[----:B------:R-:W-:Y:S01]  /*f320*/  IMAD.MOV.U32 R3, RZ, RZ, R8 ;  /* 0x000000ffff037224 */ /* 0x000fe200078e0008 */
[----:B------:R-:W-:Y:S01]  /*f330*/  @P0 LEA R21, R30, UR46, 0x1 ;  /* 0x0000002e1e150c11 */ /* 0x000fe2000f8e08ff */
[----:B------:R-:W-:Y:S02]  /*f340*/  IMAD.MOV.U32 R13, RZ, RZ, R7 ;  /* 0x000000ffff0d7224 */ /* 0x000fe400078e0007 */
[----:B------:R-:W-:Y:S01]  /*f350*/  IMAD.MOV.U32 R12, RZ, RZ, 0x5 ;  /* 0x00000005ff0c7424 */ /* 0x000fe200078e00ff */
[----:B------:R-:W-:-:S07]  /*f360*/  MOV R2, R14 ;  /* 0x0000000e00027202 */ /* 0x000fce0000000f00 */
[----:B------:R-:W-:Y:S05]  /*f370*/  WARPSYNC.COLLECTIVE R15, `(.L_x_2293) ;  /* 0x000000000f087348 */ /* 0x000fea0003c00000 */
[----:B------:R0:W1:Y:S02]  /*f380*/  SHFL.IDX P6, R14, R13, R12, R11 ;  /* 0x0000000c0d0e7389 */ /* 0x00006400000c000b */
[----:B01----:R-:W-:Y:S01]  /*f390*/  ENDCOLLECTIVE ;  /* 0x000000000000791b */ /* 0x003fe20003800000 */
.L_x_2293:
        /* <DEDUP_REMOVED lines=8> */
[----:B------:R-:W-:-:S07]  /*f420*/  MOV R7, R14 ;  /* 0x0000000e00077202 */ /* 0x000fce0000000f00 */
[----:B0-----:R-:W-:Y:S05]  /*f430*/  WARPSYNC.COLLECTIVE R15, `(.L_x_2294) ;  /* 0x000000000f087348 */ /* 0x001fea0003c00000 */
[----:B------:R1:W2:Y:S02]  /*f440*/  SHFL.IDX P6, R14, R13, R12, R11 ;  /* 0x0000000c0d0e7389 */ /* 0x0002a400000c000b */
[----:B012---:R-:W-:Y:S01]  /*f450*/  ENDCOLLECTIVE ;  /* 0x000000000000791b */ /* 0x007fe20003800000 */
.L_x_2294:
[----:B------:R-:W-:Y:S05]  /*f460*/  BRA `(.L_x_2295) ;  /* 0xffffffcc00907947 */ /* 0x000fea000383ffff */
.L_x_2244:
[----:B------:R-:W-:Y:S01]  /*f470*/  IMAD.MOV.U32 R13, RZ, RZ, R8 ;  /* 0x000000ffff0d7224 */ /* 0x000fe200078e0008 */
[----:B------:R-:W-:Y:S01]  /*f480*/  MOV R11, 0x181f ;  /* 0x0000181f000b7802 */ /* 0x000fe20000000f00 */
[----:B------:R-:W-:Y:S02]  /*f490*/  IMAD.MOV.U32 R12, RZ, RZ, RZ ;  /* 0x000000ffff0c7224 */ /* 0x000fe400078e00ff */
[----:B------:R-:W-:Y:S02]  /*f4a0*/  IMAD.MOV.U32 R15, RZ, RZ, -0x1 ;  /* 0xffffffffff0f7424 */ /* 0x000fe400078e00ff */
[----:B------:R-:W-:-:S07]  /*f4b0*/  IMAD.U32 R7, RZ, RZ, UR48 ;  /* 0x00000030ff077e24 */ /* 0x000fce000f8e00ff */
[----:B------:R-:W-:Y:S05]  /*f4c0*/  WARPSYNC.COLLECTIVE R15, `(.L_x_2296) ;  /* 0x000000000f087348 */ /* 0x000fea0003c00000 */
[----:B------:R0:W1:Y:S02]  /*f4d0*/  SHFL.IDX P6, R14, R13, R12, R11 ;  /* 0x0000000c0d0e7389 */ /* 0x00006400000c000b */
[----:B01----:R-:W-:Y:S01]  /*f4e0*/  ENDCOLLECTIVE ;  /* 0x000000000000791b */ /* 0x003fe20003800000 */
.L_x_2296:
[----:B------:R-:W-:-:S04]  /*f4f0*/  IMAD R7, R7, 0x80, R27 ;  /* 0x0000008007077824 */ /* 0x000fc800078e021b */
[----:B------:R-:W-:Y:S02]  /*f500*/  VIADD R5, R7, 0x10 ;  /* 0x0000001007057836 */ /* 0x000fe40000000000 */
[----:B------:R-:W-:Y:S02]  /*f510*/  IMAD.MOV.U32 R13, RZ, RZ, R6 ;  /* 0x000000ffff0d7224 */ /* 0x000fe400078e0006 */
[----:B------:R-:W-:-:S07]  /*f520*/  IMAD.MOV.U32 R3, RZ, RZ, R14 ;  /* 0x000000ffff037224 */ /* 0x000fce00078e000e */
[----:B------:R-:W-:Y:S05]  /*f530*/  WARPSYNC.COLLECTIVE R15, `(.L_x_2297) ;  /* 0x000000000f087348 */ /* 0x000fea0003c00000 */
[----:B------:R0:W1:Y:S02]  /*f540*/  SHFL.IDX P6, R14, R13, R12, R11 ;  /* 0x0000000c0d0e7389 */ /* 0x00006400000c000b */
[----:B01----:R-:W-:Y:S01]  /*f550*/  ENDCOLLECTIVE ;  /* 0x000000000000791b */ /* 0x003fe20003800000 */
.L_x_2297:
        /* <DEDUP_REMOVED lines=10> */
.L_x_2298:
        /* <DEDUP_REMOVED lines=13> */
.L_x_2299:
[----:B------:R-:W-:Y:S01]  /*f6d0*/  VIADD R3, R7, 0x20 ;  /* 0x0000002007037836 */ /* 0x000fe20000000000 */
[----:B------:R-:W-:Y:S01]  /*f6e0*/  @!P1 LEA R21, R30, UR46, 0x1 ;  /* 0x0000002e1e159c11 */ /* 0x000fe2000f8e08ff */
[----:B------:R-:W-:Y:S02]  /*f6f0*/  IMAD.MOV.U32 R13, RZ, RZ, R8 ;  /* 0x000000ffff0d7224 */ /* 0x000fe400078e0008 */
[----:B------:R-:W-:Y:S01]  /*f700*/  IMAD.MOV.U32 R12, RZ, RZ, 0x2 ;  /* 0x00000002ff0c7424 */ /* 0x000fe200078e00ff */
[----:B------:R-:W-:-:S07]  /*f710*/  MOV R4, R14 ;  /* 0x0000000e00047202 */ /* 0x000fce0000000f00 */
[----:B------:R-:W-:Y:S05]  /*f720*/  WARPSYNC.COLLECTIVE R15, `(.L_x_2300) ;  /* 0x000000000f087348 */ /* 0x000fea0003c00000 */
[----:B------:R0:W1:Y:S02]  /*f730*/  SHFL.IDX P6, R14, R13, R12, R11 ;  /* 0x0000000c0d0e7389 */ /* 0x00006400000c000b */
[----:B01----:R-:W-:Y:S01]  /*f740*/  ENDCOLLECTIVE ;  /* 0x000000000000791b */ /* 0x003fe20003800000 */
.L_x_2300:
        /* <DEDUP_REMOVED lines=8> */
[----:B------:R-:W-:Y:S02]  /*f7d0*/  ISETP.GE.AND P1, PT, R3, R0, PT ;  /* 0x000000000300720c */ /* 0x000fe40003f26270 */
[----:B------:R-:W-:-:S11]  /*f7e0*/  MOV R3, R14 ;  /* 0x0000000e00037202 */ /* 0x000fd60000000f00 */
[----:B0-----:R-:W-:Y:S05]  /*f7f0*/  WARPSYNC.COLLECTIVE R15, `(.L_x_2301) ;  /* 0x000000000f087348 */ /* 0x001fea0003c00000 */
[----:B------:R1:W2:Y:S02]  /*f800*/  SHFL.IDX P6, R14, R13, R12, R11 ;  /* 0x0000000c0d0e7389 */ /* 0x0002a400000c000b */
[----:B012---:R-:W-:Y:S01]  /*f810*/  ENDCOLLECTIVE ;  /* 0x000000000000791b */ /* 0x007fe20003800000 */
.L_x_2301:
        /* <DEDUP_REMOVED lines=8> */
.L_x_2302:
        /* <DEDUP_REMOVED lines=13> */
.L_x_2303:
        /* <DEDUP_REMOVED lines=8> */
.L_x_2304:
        /* <DEDUP_REMOVED lines=13> */
.L_x_2305:
        /* <DEDUP_REMOVED lines=8> */
.L_x_2306:
        /* <DEDUP_REMOVED lines=13> */
.L_x_2307:
        /* <DEDUP_REMOVED lines=8> */
.L_x_2308:
        /* <DEDUP_REMOVED lines=13> */
.L_x_2309:
[----:B------:R-:W-:Y:S01]  /*fd60*/  @!P1 LEA R9, R30, UR46, 0x1 ;  /* 0x0000002e1e099c11 */ /* 0x000fe2000f8e08ff */
[----:B------:R-:W-:Y:S01]  /*fd70*/  IMAD.MOV.U32 R13, RZ, RZ, R8 ;  /* 0x000000ffff0d7224 */ /* 0x000fe200078e0008 */
[----:B------:R-:W-:Y:S01]  /*fd80*/  MOV R12, 0x7 ;  /* 0x00000007000c7802 */ /* 0x000fe20000000f00 */
[----:B------:R-:W-:-:S07]  /*fd90*/  IMAD.MOV.U32 R2, RZ, RZ, R14 ;  /* 0x000000ffff027224 */ /* 0x000fce00078e000e */
[----:B------:R-:W-:Y:S05]  /*fda0*/  WARPSYNC.COLLECTIVE R15, `(.L_x_2310) ;  /* 0x000000000f087348 */ /* 0x000fea0003c00000 */
[----:B------:R0:W1:Y:S02]  /*fdb0*/  SHFL.IDX P6, R14, R13, R12, R11 ;  /* 0x0000000c0d0e7389 */ /* 0x00006400000c000b */
[----:B01----:R-:W-:Y:S01]  /*fdc0*/  ENDCOLLECTIVE ;  /* 0x000000000000791b */ /* 0x003fe20003800000 */
.L_x_2310:
        /* <DEDUP_REMOVED lines=12> */
.L_x_2311:
[----:B------:R-:W-:Y:S05]  /*fe90*/  BRA `(.L_x_2312) ;  /* 0xffffffcc00807947 */ /* 0x000fea000383ffff */
.L_x_2247:
[----:B0-----:R-:W-:-:S04]  /*fea0*/  IMAD.U32 R3, RZ, RZ, UR46 ;  /* 0x0000002eff037e24 */ /* 0x001fc8000f8e00ff */
[----:B------:R0:W1:Y:S03]  /*feb0*/  SYNCS.PHASECHK.TRANS64.TRYWAIT P0, [R3+URZ+0x30820], R0 ;  /* 0x03082000030075a7 */ /* 0x000066000800017f */
[----:B-1----:R-:W-:Y:S05]  /*fec0*/  @!P0 NANOSLEEP.SYNCS 0x989680 ;  /* 0x009896800000895d */ /* 0x002fea0003900000 */
[----:B------:R-:W1:Y:S02]  /*fed0*/  @!P0 SYNCS.PHASECHK.TRANS64 P0, [R3+URZ+0x30820], R0 ;  /* 0x03082000030085a7 */ /* 0x000e64000800007f */
[----:B-1----:R-:W-:Y:S05]  /*fee0*/  @!P0 BRA `(.L_x_2247) ;  /* 0xfffffffc00ec8947 */ /* 0x002fea000383ffff */
[----:B------:R-:W-:Y:S05]  /*fef0*/  BRA `(.L_x_2313) ;  /* 0xffffffcc00cc7947 */ /* 0x000fea000383ffff */
.L_x_2251:
[----:B0-----:R0:W1:Y:S02]  /*ff00*/  SYNCS.PHASECHK.TRANS64.TRYWAIT P0, [R19+URZ+0x30840], R2 ;  /* 0x03084002130075a7 */ /* 0x001064000800017f */
[----:B-1----:R-:W-:Y:S05]  /*ff10*/  @!P0 NANOSLEEP.SYNCS 0x989680 ;  /* 0x009896800000895d */ /* 0x002fea0003900000 */
[----:B------:R-:W1:Y:S02]  /*ff20*/  @!P0 SYNCS.PHASECHK.TRANS64 P0, [R19+URZ+0x30840], R2 ;  /* 0x03084002130085a7 */ /* 0x000e64000800007f */
[----:B-1----:R-:W-:Y:S05]  /*ff30*/  @!P0 BRA `(.L_x_2251) ;  /* 0xfffffffc00f08947 */ /* 0x002fea000383ffff */
[----:B------:R-:W-:Y:S05]  /*ff40*/  BRA `(.L_x_2314) ;  /* 0xffffffd000b07947 */ /* 0x000fea000383ffff */
.L_x_2252:
        /* <DEDUP_REMOVED lines=8> */
.L_x_2316:
[----:B------:R-:W-:Y:S05]  /*ffd0*/  BSYNC B1 ;  /* 0x0000000000017941 */ /* 0x000fea0003800000 */
.L_x_2315:
[----:B------:R-:W-:Y:S01]  /*ffe0*/  IMAD.MOV.U32 R13, RZ, RZ, R21 ;  /* 0x000000ffff0d7224 */ /* 0x000fe200078e0015 */
[----:B------:R-:W-:Y:S01]  /*fff0*/  MOV R3, R14 ;  /* 0x0000000e00037202 */ /* 0x000fe20000000f00 */
[----:B------:R-:W-:Y:S01]  /*10000*/  IMAD.MOV.U32 R12, RZ, RZ, RZ ;  /* 0x000000ffff0c7224 */ /* 0x000fe200078e00ff */
[----:B------:R-:W-:Y:S01]  /*10010*/  SHF.L.U32 R8, R23, 0x1, RZ ;  /* 0x0000000117087819 */ /* 0x000fe200000006ff */
[----:B------:R-:W-:Y:S01]  /*10020*/  IMAD.MOV.U32 R11, RZ, RZ, 0x181f ;  /* 0x0000181fff0b7424 */ /* 0x000fe200078e00ff */
[----:B------:R-:W-:Y:S01]  /*10030*/  P2R R6, PR, RZ, 0x2 ;  /* 0x00000002ff067803 */ /* 0x000fe20000000000 */
[----:B------:R-:W-:Y:S01]  /*10040*/  IMAD.MOV.U32 R15, RZ, RZ, -0x1 ;  /* 0xffffffffff0f7424 */ /* 0x000fe200078e00ff */
[----:B------:R-:W-:Y:S02]  /*10050*/  LOP3.LUT P1, RZ, R16, 0x4, RZ, 0xc0, !PT ;  /* 0x0000000410ff7812 */ /* 0x000fe4000782c0ff */
[----:B------:R-:W-:-:S11]  /*10060*/  LEA R22, R22, UR46, 0x1 ;  /* 0x0000002e16167c11 */ /* 0x000fd6000f8e08ff */
[----:B------:R-:W-:Y:S05]  /*10070*/  WARPSYNC.COLLECTIVE R15, `(.L_x_2317) ;  /* 0x000000000f087348 */ /* 0x000fea0003c00000 */
[----:B------:R0:W1:Y:S02]  /*10080*/  SHFL.IDX P6, R14, R13, R12, R11 ;  /* 0x0000000c0d0e7389 */ /* 0x00006400000c000b */
[----:B01----:R-:W-:Y:S01]  /*10090*/  ENDCOLLECTIVE ;  /* 0x000000000000791b */ /* 0x003fe20003800000 */
.L_x_2317:
[----:B------:R-:W-:Y:S01]  /*100a0*/  IMAD.MOV.U32 R13, RZ, RZ, R24 ;  /* 0x000000ffff0d7224 */ /* 0x000fe200078e0018 */
[----:B------:R-:W-:Y:S02]  /*100b0*/  MOV R12, 0x1 ;  /* 0x00000001000c7802 */ /* 0x000fe40000000f00 */
[----:B------:R-:W-:-:S13]  /*100c0*/  IADD3 R2, P0, R14, R8, RZ ;  /* 0x000000080e027210 */ /* 0x000fda0007f1e0ff */
[----:B------:R-:W-:Y:S05]  /*100d0*/  WARPSYNC.COLLECTIVE R15, `(.L_x_2318) ;  /* 0x000000000f087348 */ /* 0x000fea0003c00000 */
[----:B------:R0:W1:Y:S02]  /*100e0*/  SHFL.IDX P6, R14, R13, R12, R11 ;  /* 0x0000000c0d0e7389 */ /* 0x00006400000c000b */
[----:B01----:R-:W-:Y:S01]  /*100f0*/  ENDCOLLECTIVE ;  /* 0x000000000000791b */ /* 0x003fe20003800000 */
.L_x_2318:
        /* <DEDUP_REMOVED lines=12> */
.L_x_2319:
[----:B------:R-:W-:Y:S01]  /*101c0*/  MOV R13, R24 ;  /* 0x00000018000d7202 */ /* 0x000fe20000000f00 */
[----:B------:R-:W-:Y:S01]  /*101d0*/  IMAD.MOV.U32 R12, RZ, RZ, 0x2 ;  /* 0x00000002ff0c7424 */ /* 0x000fe200078e00ff */
[----:B------:R-:W-:-:S13]  /*101e0*/  IADD3 R2, P0, R14, R8, RZ ;  /* 0x000000080e027210 */ /* 0x000fda0007f1e0ff */
[----:B------:R-:W-:Y:S05]  /*101f0*/  WARPSYNC.COLLECTIVE R15, `(.L_x_2320) ;  /* 0x000000000f087348 */ /* 0x000fea0003c00000 */
[----:B------:R0:W1:Y:S02]  /*10200*/  SHFL.IDX P6, R14, R13, R12, R11 ;  /* 0x0000000c0d0e7389 */ /* 0x00006400000c000b */
[----:B01----:R-:W-:Y:S01]  /*10210*/  ENDCOLLECTIVE ;  /* 0x000000000000791b */ /* 0x003fe20003800000 */
.L_x_2320:
        /* <DEDUP_REMOVED lines=12> */
.L_x_2321:
[----:B------:R-:W-:Y:S01]  /*102e0*/  IMAD.MOV.U32 R13, RZ, RZ, R24 ;  /* 0x000000ffff0d7224 */ /* 0x000fe200078e0018 */
[----:B------:R-:W-:Y:S02]  /*102f0*/  MOV R12, 0x3 ;  /* 0x00000003000c7802 */ /* 0x000fe40000000f00 */
[----:B------:R-:W-:-:S07]  /*10300*/  MOV R10, R14 ;  /* 0x0000000e000a7202 */ /* 0x000fce0000000f00 */
[----:B------:R-:W-:Y:S05]  /*10310*/  WARPSYNC.COLLECTIVE R15, `(.L_x_2322) ;  /* 0x000000000f087348 */ /* 0x000fea0003c00000 */
[----:B------:R0:W1:Y:S02]  /*10320*/  SHFL.IDX P6, R14, R13, R12, R11 ;  /* 0x0000000c0d0e7389 */ /* 0x00006400000c000b */
[----:B01----:R-:W-:Y:S01]  /*10330*/  ENDCOLLECTIVE ;  /* 0x000000000000791b */ /* 0x003fe20003800000 */
.L_x_2322:
        /* <DEDUP_REMOVED lines=13> */
.L_x_2323:
[----:B------:R-:W-:Y:S01]  /*10410*/  IMAD.MOV.U32 R13, RZ, RZ, R24 ;  /* 0x000000ffff0d7224 */ /* 0x000fe200078e0018 */
[----:B------:R-:W-:Y:S02]  /*10420*/  MOV R12, 0x4 ;  /* 0x00000004000c7802 */ /* 0x000fe40000000f00 */
[----:B------:R-:W-:-:S07]  /*10430*/  MOV R2, R14 ;  /* 0x0000000e00027202 */ /* 0x000fce0000000f00 */
[----:B------:R-:W-:Y:S05]  /*10440*/  WARPSYNC.COLLECTIVE R15, `(.L_x_2324) ;  /* 0x000000000f087348 */ /* 0x000fea0003c00000 */
[----:B------:R0:W1:Y:S02]  /*10450*/  SHFL.IDX P6, R14, R13, R12, R11 ;  /* 0x0000000c0d0e7389 */ /* 0x00006400000c000b */
[----:B01----:R-:W-:Y:S01]  /*10460*/  ENDCOLLECTIVE ;  /* 0x000000000000791b */ /* 0x003fe20003800000 */
.L_x_2324:
        /* <DEDUP_REMOVED lines=13> */
.L_x_2325:
[----:B------:R-:W-:Y:S01]  /*10540*/  IMAD.MOV.U32 R13, RZ, RZ, R24 ;  /* 0x000000ffff0d7224 */ /* 0x000fe200078e0018 */
[----:B------:R-:W-:Y:S02]  /*10550*/  MOV R12, 0x5 ;  /* 0x00000005000c7802 */ /* 0x000fe40000000f00 */
[----:B------:R-:W-:-:S07]  /*10560*/  MOV R2, R14 ;  /* 0x0000000e00027202 */ /* 0x000fce0000000f00 */
[----:B------:R-:W-:Y:S05]  /*10570*/  WARPSYNC.COLLECTIVE R15, `(.L_x_2326) ;  /* 0x000000000f087348 */ /* 0x000fea0003c00000 */
[----:B------:R0:W1:Y:S02]  /*10580*/  SHFL.IDX P6, R14, R13, R12, R11 ;  /* 0x0000000c0d0e7389 */ /* 0x00006400000c000b */
[----:B01----:R-:W-:Y:S01]  /*10590*/  ENDCOLLECTIVE ;  /* 0x000000000000791b */ /* 0x003fe20003800000 */
.L_x_2326:
        /* <DEDUP_REMOVED lines=14> */
.L_x_2327:
[----:B------:R-:W-:Y:S05]  /*10680*/  BRA `(.L_x_2328) ;  /* 0xffffffcc00fc7947 */ /* 0x000fea000383ffff */
.L_x_2257:
[----:B0-----:R0:W2:Y:S02]  /*10690*/  SYNCS.PHASECHK.TRANS64.TRYWAIT P0, [R6+URZ+0x30860], R3 ;  /* 0x03086003060075a7 */ /* 0x0010a4000800017f */
[----:B--2---:R-:W-:Y:S05]  /*106a0*/  @!P0 NANOSLEEP.SYNCS 0x989680 ;  /* 0x009896800000895d */ /* 0x004fea0003900000 */
[----:B------:R-:W2:Y:S02]  /*106b0*/  @!P0 SYNCS.PHASECHK.TRANS64 P0, [R6+URZ+0x30860], R3 ;  /* 0x03086003060085a7 */ /* 0x000ea4000800007f */
[----:B--2---:R-:W-:Y:S05]  /*106c0*/  @!P0 BRA `(.L_x_2257) ;  /* 0xfffffffc00f08947 */ /* 0x004fea000383ffff */
[----:B------:R-:W-:Y:S05]  /*106d0*/  BRA `(.L_x_2329) ;  /* 0xffffffd000607947 */ /* 0x000fea000383ffff */
.L_x_2258:
        /* <DEDUP_REMOVED lines=8> */
.L_x_2331:
[----:B------:R-:W-:Y:S05]  /*10760*/  BSYNC B1 ;  /* 0x0000000000017941 */ /* 0x000fea0003800000 */
.L_x_2330:
        /* <DEDUP_REMOVED lines=9> */
.L_x_2332:
[----:B------:R-:W-:Y:S02]  /*10800*/  IMAD.MOV.U32 R13, RZ, RZ, R18 ;  /* 0x000000ffff0d7224 */ /* 0x000fe400078e0012 */
[----:B------:R-:W-:Y:S01]  /*10810*/  IMAD.MOV.U32 R12, RZ, RZ, 0x1 ;  /* 0x00000001ff0c7424 */ /* 0x000fe200078e00ff */
[----:B------:R-:W-:-:S13]  /*10820*/  IADD3 R2, P0, R14, R9, RZ ;  /* 0x000000090e027210 */ /* 0x000fda0007f1e0ff */
[----:B------:R-:W-:Y:S05]  /*10830*/  WARPSYNC.COLLECTIVE R15, `(.L_x_2333) ;  /* 0x000000000f087348 */ /* 0x000fea0003c00000 */
[----:B------:R0:W1:Y:S02]  /*10840*/  SHFL.IDX P6, R14, R13, R12, R11 ;  /* 0x0000000c0d0e7389 */ /* 0x00006400000c000b */
[----:B01----:R-:W-:Y:S01]  /*10850*/  ENDCOLLECTIVE ;  /* 0x000000000000791b */ /* 0x003fe20003800000 */
.L_x_2333:
        /* <DEDUP_REMOVED lines=12> */
.L_x_2334:
        /* <DEDUP_REMOVED lines=12> */
.L_x_2335:
        /* <DEDUP_REMOVED lines=12> */
.L_x_2336:
        /* <DEDUP_REMOVED lines=12> */
.L_x_2337:
        /* <DEDUP_REMOVED lines=12> */
.L_x_2338:
        /* <DEDUP_REMOVED lines=12> */
.L_x_2339:
        /* <DEDUP_REMOVED lines=12> */
.L_x_2340:
        /* <DEDUP_REMOVED lines=12> */
.L_x_2341:
        /* <DEDUP_REMOVED lines=12> */
.L_x_2342:
[----:B------:R-:W-:Y:S01]  /*10f20*/  @!PT LDS RZ, [RZ] ;  /* 0x00000000fffff984 */ /* 0x000fe20000000800 */
[----:B------:R-:W-:Y:S01]  /*10f30*/  @!PT LDS RZ, [RZ] ;  /* 0x00000000fffff984 */ /* 0x000fe20000000800 */
[----:B------:R-:W-:Y:S01]  /*10f40*/  @!PT LDS RZ, [RZ] ;  /* 0x00000000fffff984 */ /* 0x000fe20000000800 */
[----:B------:R0:W-:Y:S01]  /*10f50*/  LDGSTS.E.BYPASS.LTC128B.128 [R7+0x5400], desc[UR36][R2.64+0x80], !P0 ;  /* 0x0540008002077fae */ /* 0x0001e2000c101d64 */
[----:B------:R-:W-:-:S13]  /*10f60*/  ISETP.LT.OR P0, PT, R0, 0x41, P1 ;  /* 0x000000410000780c */ /* 0x000fda0000f01670 */
[----:B------:R0:W-:Y:S01]  /*10f70*/  LDGSTS.E.BYPASS.LTC128B.128 [R7+0x8400], desc[UR36][R2.64+0x100], !P0 ;  /* 0x0840010002077fae */ /* 0x0001e2000c101d64 */
[----:B------:R-:W-:Y:S05]  /*10f80*/  BRA `(.L_x_2343) ;  /* 0xffffffcc001c7947 */ /* 0x000fea000383ffff */
.L_x_2264:
[----:B0-----:R0:W1:Y:S02]  /*10f90*/  SYNCS.PHASECHK.TRANS64.TRYWAIT P0, [R0+URZ+0x30860], R3 ;  /* 0x03086003000075a7 */ /* 0x001064000800017f */
[----:B-1----:R-:W-:Y:S05]  /*10fa0*/  @!P0 NANOSLEEP.SYNCS 0x989680 ;  /* 0x009896800000895d */ /* 0x002fea0003900000 */
[----:B------:R-:W1:Y:S02]  /*10fb0*/  @!P0 SYNCS.PHASECHK.TRANS64 P0, [R0+URZ+0x30860], R3 ;  /* 0x03086003000085a7 */ /* 0x000e64000800007f */
[----:B-1----:R-:W-:Y:S05]  /*10fc0*/  @!P0 BRA `(.L_x_2264) ;  /* 0xfffffffc00f08947 */ /* 0x002fea000383ffff */
[----:B------:R-:W-:Y:S05]  /*10fd0*/  BRA `(.L_x_2344) ;  /* 0xffffffd000187947 */ /* 0x000fea000383ffff */
.L_x_2265:
        /* <DEDUP_REMOVED lines=8> */
.L_x_2346:
[----:B------:R-:W-:Y:S05]  /*11060*/  BSYNC B0 ;  /* 0x0000000000007941 */ /* 0x000fea0003800000 */
.L_x_2345:
        /* <DEDUP_REMOVED lines=9> */
.L_x_2347:
        /* <DEDUP_REMOVED lines=13> */
.L_x_2348:
        /* <DEDUP_REMOVED lines=15> */
.L_x_2349:
[----:B------:R-:W-:Y:S02]  /*112c0*/  IMAD.MOV.U32 R3, RZ, RZ, R6 ;  /* 0x000000ffff037224 */ /* 0x000fe400078e0006 */
[----:B------:R-:W-:Y:S01]  /*112d0*/  IMAD.MOV.U32 R13, RZ, RZ, R18 ;  /* 0x000000ffff0d7224 */ /* 0x000fe200078e0012 */
[----:B------:R-:W-:Y:S02]  /*112e0*/  MOV R12, 0x2 ;  /* 0x00000002000c7802 */ /* 0x000fe40000000f00 */
[----:B------:R-:W-:-:S07]  /*112f0*/  MOV R2, R14 ;  /* 0x0000000e00027202 */ /* 0x000fce0000000f00 */
[----:B------:R-:W-:Y:S05]  /*11300*/  WARPSYNC.COLLECTIVE R15, `(.L_x_2350) ;  /* 0x000000000f087348 */ /* 0x000fea0003c00000 */
[----:B------:R0:W1:Y:S02]  /*11310*/  SHFL.IDX P6, R14, R13, R12, R11 ;  /* 0x0000000c0d0e7389 */ /* 0x00006400000c000b */
[----:B01----:R-:W-:Y:S01]  /*11320*/  ENDCOLLECTIVE ;  /* 0x000000000000791b */ /* 0x003fe20003800000 */
.L_x_2350:
        /* <DEDUP_REMOVED lines=15> */
.L_x_2351:
[----:B------:R-:W-:Y:S01]  /*11420*/  IMAD.MOV.U32 R3, RZ, RZ, R7 ;  /* 0x000000ffff037224 */ /* 0x000fe200078e0007 */
[----:B------:R-:W-:Y:S01]  /*11430*/  MOV R13, R18 ;  /* 0x00000012000d7202 */ /* 0x000fe20000000f00 */
[----:B------:R-:W-:Y:S01]  /*11440*/  IMAD.MOV.U32 R12, RZ, RZ, 0x3 ;  /* 0x00000003ff0c7424 */ /* 0x000fe200078e00ff */
[----:B------:R-:W-:-:S07]  /*11450*/  MOV R8, R14 ;  /* 0x0000000e00087202 */ /* 0x000fce0000000f00 */
[----:B------:R-:W-:Y:S05]  /*11460*/  WARPSYNC.COLLECTIVE R15, `(.L_x_2352) ;  /* 0x000000000f087348 */ /* 0x000fea0003c00000 */
[----:B------:R0:W1:Y:S02]  /*11470*/  SHFL.IDX P6, R14, R13, R12, R11 ;  /* 0x0000000c0d0e7389 */ /* 0x00006400000c000b */
[----:B01----:R-:W-:Y:S01]  /*11480*/  ENDCOLLECTIVE ;  /* 0x000000000000791b */ /* 0x003fe20003800000 */
.L_x_2352:
        /* <DEDUP_REMOVED lines=16> */
.L_x_2353:
        /* <DEDUP_REMOVED lines=8> */
.L_x_2354:
        /* <DEDUP_REMOVED lines=15> */
.L_x_2355:
[----:B------:R-:W-:Y:S01]  /*11700*/  MOV R3, R7 ;  /* 0x0000000700037202 */ /* 0x000fe20000000f00 */
[----:B------:R-:W-:Y:S02]  /*11710*/  IMAD.MOV.U32 R13, RZ, RZ, R18 ;  /* 0x000000ffff0d7224 */ /* 0x000fe400078e0012 */
[----:B------:R-:W-:Y:S02]  /*11720*/  IMAD.MOV.U32 R12, RZ, RZ, 0x5 ;  /* 0x00000005ff0c7424 */ /* 0x000fe400078e00ff */
[----:B------:R-:W-:-:S07]  /*11730*/  IMAD.MOV.U32 R8, RZ, RZ, R14 ;  /* 0x000000ffff087224 */ /* 0x000fce00078e000e */
[----:B------:R-:W-:Y:S05]  /*11740*/  WARPSYNC.COLLECTIVE R15, `(.L_x_2356) ;  /* 0x000000000f087348 */ /* 0x000fea0003c00000 */
[----:B------:R0:W1:Y:S02]  /*11750*/  SHFL.IDX P6, R14, R13, R12, R11 ;  /* 0x0000000c0d0e7389 */ /* 0x00006400000c000b */
[----:B01----:R-:W-:Y:S01]  /*11760*/  ENDCOLLECTIVE ;  /* 0x000000000000791b */ /* 0x003fe20003800000 */
.L_x_2356:
        /* <DEDUP_REMOVED lines=13> */
.L_x_2357:
[----:B------:R-:W-:Y:S05]  /*11840*/  BRA `(.L_x_2358) ;  /* 0xffffffc800fc7947 */ /* 0x000fea000383ffff */
.L_x_2268:
[----:B0-----:R0:W1:Y:S02]  /*11850*/  SYNCS.PHASECHK.TRANS64.TRYWAIT P0, [R7+URZ+0x30820], R6 ;  /* 0x03082006070075a7 */ /* 0x001064000800017f */
[----:B-1----:R-:W-:Y:S05]  /*11860*/  @!P0 NANOSLEEP.SYNCS 0x989680 ;  /* 0x009896800000895d */ /* 0x002fea0003900000 */
[----:B------:R-:W1:Y:S02]  /*11870*/  @!P0 SYNCS.PHASECHK.TRANS64 P0, [R7+URZ+0x30820], R6 ;  /* 0x03082006070085a7 */ /* 0x000e64000800007f */
[----:B-1----:R-:W-:Y:S05]  /*11880*/  @!P0 BRA `(.L_x_2268) ;  /* 0xfffffffc00f08947 */ /* 0x002fea000383ffff */
[----:B------:R-:W-:Y:S05]  /*11890*/  BRA `(.L_x_2359) ;  /* 0xffffffcc00787947 */ /* 0x000fea000383ffff */
.L_x_2269:
        /* <DEDUP_REMOVED lines=11> */
.L_x_2361:
[----:B------:R-:W-:Y:S05]  /*11950*/  BSYNC B0 ;  /* 0x0000000000007941 */ /* 0x000fea0003800000 */
.L_x_2360:
[----:B------:R-:W-:Y:S05]  /*11960*/  BRA `(.L_x_2362) ;  /* 0xffffffcc005c7947 */ /* 0x000fea000383ffff */
.L_x_2270:
[----:B------:R-:W-:Y:S01]  /*11970*/  BSSY B0, `(.L_x_2363) ;  /* 0x0000006000007945 */ /* 0x000fe20003800000 */
[----:B------:R-:W-:-:S07]  /*11980*/  IMAD.MOV.U32 R15, RZ, RZ, -0x1 ;  /* 0xffffffffff0f7424 */ /* 0x000fce00078e00ff */
[----:B01---5:R-:W-:Y:S05]  /*11990*/  WARPSYNC.COLLECTIVE R15, `(.L_x_2364) ;  /* 0x000000000f0c7348 */ /* 0x023fea0003c00000 */
[----:B------:R-:W-:Y:S02]  /*119a0*/  ELECT P6, UR62, PT ;  /* 0x00000000003e782f */ /* 0x000fe400038c0000 */
[----:B------:R-:W-:Y:S01]  /*119b0*/  MOV R14, UR62 ;  /* 0x0000003e000e7c02 */ /* 0x000fe20008000f00 */
[----:B01---5:R-:W-:Y:S10]  /*119c0*/  ENDCOLLECTIVE ;  /* 0x000000000000791b */ /* 0x023ff40003800000 */
.L_x_2364:
[----:B------:R-:W-:Y:S05]  /*119d0*/  BSYNC B0 ;  /* 0x0000000000007941 */ /* 0x000fea0003800000 */
.L_x_2363:
[----:B------:R-:W-:Y:S05]  /*119e0*/  BRA `(.L_x_2365) ;  /* 0xffffffcc00507947 */ /* 0x000fea000383ffff */
.L_x_2272:
[----:B-1----:R1:W2:Y:S02]  /*119f0*/  SYNCS.PHASECHK.TRANS64.TRYWAIT P1, [R5+URZ+0x30840], R2 ;  /* 0x03084002050075a7 */ /* 0x0022a4000802017f */
[----:B--2---:R-:W-:Y:S05]  /*11a00*/  @!P1 NANOSLEEP.SYNCS 0x989680 ;  /* 0x009896800000995d */ /* 0x004fea0003900000 */
[----:B------:R-:W2:Y:S02]  /*11a10*/  @!P1 SYNCS.PHASECHK.TRANS64 P1, [R5+URZ+0x30840], R2 ;  /* 0x03084002050095a7 */ /* 0x000ea4000802007f */
[----:B--2---:R-:W-:Y:S05]  /*11a20*/  @!P1 BRA `(.L_x_2272) ;  /* 0xfffffffc00f09947 */ /* 0x004fea000383ffff */
[----:B------:R-:W-:Y:S05]  /*11a30*/  BRA `(.L_x_2366) ;  /* 0xffffffcc00787947 */ /* 0x000fea000383ffff */
.L_x_2274:
[----:B0-----:R0:W2:Y:S02]  /*11a40*/  SYNCS.PHASECHK.TRANS64.TRYWAIT P1, [R7+URZ+0x30840], R0 ;  /* 0x03084000070075a7 */ /* 0x0010a4000802017f */
[----:B--2---:R-:W-:Y:S05]  /*11a50*/  @!P1 NANOSLEEP.SYNCS 0x989680 ;  /* 0x009896800000995d */ /* 0x004fea0003900000 */
[----:B------:R-:W2:Y:S02]  /*11a60*/  @!P1 SYNCS.PHASECHK.TRANS64 P1, [R7+URZ+0x30840], R0 ;  /* 0x03084000070095a7 */ /* 0x000ea4000802007f */
[----:B--2---:R-:W-:Y:S05]  /*11a70*/  @!P1 BRA `(.L_x_2274) ;  /* 0xfffffffc00f09947 */ /* 0x004fea000383ffff */
[----:B------:R-:W-:Y:S05]  /*11a80*/  BRA `(.L_x_2367) ;  /* 0xffffffcc00847947 */ /* 0x000fea000383ffff */
.L_x_2276:
[----:B--2---:R2:W3:Y:S02]  /*11a90*/  SYNCS.PHASECHK.TRANS64.TRYWAIT P1, [R5+URZ+0x30860], R2 ;  /* 0x03086002050075a7 */ /* 0x0044e4000802017f */
[----:B---3--:R-:W-:Y:S05]  /*11aa0*/  @!P1 NANOSLEEP.SYNCS 0x989680 ;  /* 0x009896800000995d */ /* 0x008fea0003900000 */
[----:B------:R-:W3:Y:S02]  /*11ab0*/  @!P1 SYNCS.PHASECHK.TRANS64 P1, [R5+URZ+0x30860], R2 ;  /* 0x03086002050095a7 */ /* 0x000ee4000802007f */
[----:B---3--:R-:W-:Y:S05]  /*11ac0*/  @!P1 BRA `(.L_x_2276) ;  /* 0xfffffffc00f09947 */ /* 0x008fea000383ffff */
[----:B------:R-:W-:Y:S05]  /*11ad0*/  BRA `(.L_x_2368) ;  /* 0xffffffcc00807947 */ /* 0x000fea000383ffff */
.L_x_2369:
        /* <DEDUP_REMOVED lines=10> */
.L_x_3216:


//--------------------- .text._ZN7cutlass13device_kernelIN5flash11enable_sm90INS1_16FlashAttnFwdSm90INS1_25CollectiveMainloopFwdSm90ILi2EN4cute5tupleIJNS5_1CILi1EEES8_S8_EEENS6_IJNS7_ILi128EEENS7_ILi96EEENS7_ILi192EEEEEELi192ENS_6half_tEfNS_4arch4Sm90ELb1ELb0ELb0ELb1ELb1ELb0ELb0ELb1ELb1ELb1ELb1ELb0EEENS1_21CollectiveEpilogueFwdINS6_IJSA_SC_SB_EEES9_SE_SG_Li256ELb1ELb1ELb1ELb0EEENS1_36VarlenDynamicPersistentTileSchedulerILi128ELi96ELi256ELi128ELb1ELb1ELb1ELb1ELb1ELb1EEEEEEEEEvNT_6ParamsE --------------------------
	.section	.text._ZN7cutlass13device_kernelIN5flash11enable_sm90INS1_16FlashAttnFwdSm90INS1_25CollectiveMainloopFwdSm90ILi2EN4cute5tupleIJNS5_1CILi1EEES8_S8_EEENS6_IJNS7_ILi128EEENS7_ILi96EEENS7_ILi192EEEEEELi192ENS_6half_tEfNS_4arch4Sm90ELb1ELb0ELb0ELb1ELb1ELb0ELb0ELb1ELb1ELb1ELb1ELb0EEENS1_21CollectiveEpilogueFwdINS6_IJSA_SC_SB_EEES9_SE_SG_Li256ELb1ELb1ELb1ELb0EEENS1_36VarlenDynamicPersistentTileSchedulerILi128ELi96ELi256ELi128ELb1ELb1ELb1ELb1ELb1ELb1EEEEEEEEEvNT_6ParamsE,"ax",@progbits
	.align	128
.text._ZN7cutlass13device_kernelIN5flash11enable_sm90INS1_16FlashAttnFwdSm90INS1_25CollectiveMainloopFwdSm90ILi2EN4cute5tupleIJNS5_1CILi1EEES8_S8_EEENS6_IJNS7_ILi128EEENS7_ILi96EEENS7_ILi192EEEEEELi192ENS_6half_tEfNS_4arch4Sm90ELb1ELb0ELb0ELb1ELb1ELb0ELb0ELb1ELb1ELb1ELb1ELb0EEENS1_21CollectiveEpilogueFwdINS6_IJSA_SC_SB_EEES9_SE_SG_Li256ELb1ELb1ELb1ELb0EEENS1_36VarlenDynamicPersistentTileSchedulerILi128ELi96ELi256ELi128ELb1ELb1ELb1ELb1ELb1ELb1EEEEEEEEEvNT_6ParamsE:
        .type           _ZN7cutlass13device_kernelIN5flash11enable_sm90INS1_16FlashAttnFwdSm90INS1_25CollectiveMainloopFwdSm90ILi2EN4cute5tupleIJNS5_1CILi1EEES8_S8_EEENS6_IJNS7_ILi128EEENS7_ILi96EEENS7_ILi192EEEEEELi192ENS_6half_tEfNS_4arch4Sm90ELb1ELb0ELb0ELb1ELb1ELb0ELb0ELb1ELb1ELb1ELb1ELb0EEENS1_21CollectiveEpilogueFwdINS6_IJSA_SC_SB_EEES9_SE_SG_Li256ELb1ELb1ELb1ELb0EEENS1_36VarlenDynamicPersistentTileSchedulerILi128ELi96ELi256ELi128ELb1ELb1ELb1ELb1ELb1ELb1EEEEEEEEEvNT_6ParamsE,@function
        .size           _ZN7cutlass13device_kernelIN5flash11enable_sm90INS1_16FlashAttnFwdSm90INS1_25CollectiveMainloopFwdSm90ILi2EN4cute5tupleIJNS5_1CILi1EEES8_S8_EEENS6_IJNS7_ILi128EEENS7_ILi96EEENS7_ILi192EEEEEELi192ENS_6half_tEfNS_4arch4Sm90ELb1ELb0ELb0ELb1ELb1ELb0ELb0ELb1ELb1ELb1ELb1ELb0EEENS1_21CollectiveEpilogueFwdINS6_IJSA_SC_SB_EEES9_SE_SG_Li256ELb1ELb1ELb1ELb0EEENS1_36VarlenDynamicPersistentTileSchedulerILi128ELi96ELi256ELi128ELb1ELb1ELb1ELb1ELb1ELb1EEEEEEEEEvNT_6ParamsE,(.L_x_3217 - _ZN7cutlass13device_kernelIN5flash11enable_sm90INS1_16FlashAttnFwdSm90INS1_25CollectiveMainloopFwdSm90ILi2EN4cute5tupleIJNS5_1CILi1EEES8_S8_EEENS6_IJNS7_ILi128EEENS7_ILi96EEENS7_ILi192EEEEEELi192ENS_6half_tEfNS_4arch4Sm90ELb1ELb0ELb0ELb1ELb1ELb0ELb0ELb1ELb1ELb1ELb1ELb0EEENS1_21CollectiveEpilogueFwdINS6_IJSA_SC_SB_EEES9_SE_SG_Li256ELb1ELb1ELb1ELb0EEENS1_36VarlenDynamicPersistentTileSchedulerILi128ELi96ELi256ELi128ELb1ELb1ELb1ELb1ELb1ELb1EEEEEEEEEvNT_6ParamsE)
        .other          _ZN7cutlass13device_kernelIN5flash11enable_sm90INS1_16FlashAttnFwdSm90INS1_25CollectiveMainloopFwdSm90ILi2EN4cute5tupleIJNS5_1CILi1EEES8_S8_EEENS6_IJNS7_ILi128EEENS7_ILi96EEENS7_ILi192EEEEEELi192ENS_6half_tEfNS_4arch4Sm90ELb1ELb0ELb0ELb1ELb1ELb0ELb0ELb1ELb1ELb1ELb1ELb0EEENS1_21CollectiveEpilogueFwdINS6_IJSA_SC_SB_EEES9_SE_SG_Li256ELb1ELb1ELb1ELb0EEENS1_36VarlenDynamicPersistentTileSchedulerILi128ELi96ELi256ELi128ELb1ELb1ELb1ELb1ELb1ELb1EEEEEEEEEvNT_6ParamsE,@"STO_CUDA_ENTRY STV_DEFAULT"
_ZN7cutlass13device_kernelIN5flash11enable_sm90INS1_16FlashAttnFwdSm90INS1_25CollectiveMainloopFwdSm90ILi2EN4cute5tupleIJNS5_1CILi1EEES8_S8_EEENS6_IJNS7_ILi128EEENS7_ILi96EEENS7_ILi192EEEEEELi192ENS_6half_tEfNS_4arch4Sm90ELb1ELb0ELb0ELb1ELb1ELb0ELb0ELb1ELb1ELb1ELb1ELb0EEENS1_21CollectiveEpilogueFwdINS6_IJSA_SC_SB_EEES9_SE_SG_Li256ELb1ELb1ELb1ELb0EEENS1_36VarlenDynamicPersistentTileSchedulerILi128ELi96ELi256ELi128ELb1ELb1ELb1ELb1ELb1ELb1EEEEEEEEEvNT_6ParamsE:
        /* <DEDUP_REMOVED lines=45> */
.L_x_2370:
        /* <DEDUP_REMOVED lines=22> */
.L_x_2371:
        /* <DEDUP_REMOVED lines=18> */
.L_x_2372:
        /* <DEDUP_REMOVED lines=22> */
.L_x_2373:
        /* <DEDUP_REMOVED lines=23> */
.L_x_2374:
        /* <DEDUP_REMOVED lines=10> */
.L_x_2376:
        /* <DEDUP_REMOVED lines=109> */
[----:B------:R-:W-:Y:S02]  /*0f90*/  VIADD R23, R17, 0x40 ;  /* 0x0000004011177836 */ /* 0x000fe40000000000 */
[----:B------:R-:W-:-:S07]  /*0fa0*/  IMAD R18, R4, 0x8, R5 ;  /* 0x0000000804127824 */ /* 0x000fce00078e0205 */
.L_x_2440:
[----:B------:R-:W-:Y:S01]  /*0fb0*/  ULDC.64 UR8, c[0x0][0xc88] ;  /* 0x0003220000087ab9 */ /* 0x000fe20000000a00 */
[----:B------:R-:W-:Y:S01]  /*0fc0*/  ULDC.64 UR10, c[0x0][0xa18] ;  /* 0x00028600000a7ab9 */ /* 0x000fe20000000a00 */
[----:B------:R-:W-:Y:S02]  /*0fd0*/  UIMAD.WIDE UR8, UR7, 0x4, UR8 ;  /* 0x00000004070878a5 */ /* 0x000fe4000f8e0208 */
[----:B------:R-:W-:Y:S01]  /*0fe0*/  UISETP.NE.U32.AND UP1, UPT, UR10, URZ, UPT ;  /* 0x0000003f0a00728c */ /* 0x000fe2000bf25070 */
[----:B------:R-:W-:-:S03]  /*0ff0*/  ULDC UR7, c[0x0][0x2f0] ;  /* 0x0000bc0000077ab9 */ /* 0x000fc60000000800 */
[----:B0123--:R-:W-:Y:S02]  /*1000*/  IMAD.U32 R2, RZ, RZ, UR8 ;  /* 0x00000008ff027e24 */ /* 0x00ffe4000f8e00ff */
        /* <DEDUP_REMOVED lines=10> */
[----:B------:R-:W-:Y:S01]  /*10b0*/  IMAD.U32 R197, RZ, RZ, UR4 ;  /* 0x00000004ffc57e24 */ /* 0x000fe2000f8e00ff */
        /* <DEDUP_REMOVED lines=8> */
[----:B------:R-:W-:Y:S01]  /*1140*/  IMAD.U32 R4, RZ, RZ, UR10 ;  /* 0x0000000aff047e24 */ /* 0x000fe2000f8e00ff */
[----:B------:R-:W-:Y:S02]  /*1150*/  ULDC UR4, c[0x0][0x424] ;  /* 0x0001090000047ab9 */ /* 0x000fe40000000800 */
[----:B----4-:R-:W-:Y:S01]  /*1160*/  IMAD.U32 R5, RZ, RZ, UR11 ;  /* 0x0000000bff057e24 */ /* 0x010fe2000f8e00ff */
[----:B------:R-:W2:Y:S01]  /*1170*/  @P0 LDG.E R2, desc[UR36][R2.64] ;  /* 0x0000002402020981 */ /* 0x000ea2000c1e1900 */
[----:B------:R-:W-:Y:S01]  /*1180*/  UISETP.NE.U32.AND UP0, UPT, UR8, URZ, UPT ;  /* 0x0000003f0800728c */ /* 0x000fe2000bf05070 */
[----:B------:R-:W-:Y:S02]  /*1190*/  ULDC.64 UR10, c[0x0][0xa20] ;  /* 0x00028800000a7ab9 */ /* 0x000fe40000000a00 */
[----:B------:R-:W3:Y:S01]  /*11a0*/  @P2 LDG.E R4, desc[UR36][R4.64] ;  /* 0x0000002404042981 */ /* 0x000ee2000c1e1900 */
[----:B------:R-:W-:Y:S01]  /*11b0*/  UISETP.NE.AND.EX UP0, UPT, UR9, URZ, UPT, UP0 ;  /* 0x0000003f0900728c */ /* 0x000fe2000bf05300 */
[----:B------:R-:W-:Y:S01]  /*11c0*/  ISETP.NE.U32.AND P1, PT, RZ, UR10, PT ;  /* 0x0000000aff007c0c */ /* 0x000fe2000bf25070 */
[----:B------:R-:W-:-:S02]  /*11d0*/  ULOP3.LUT UR8, UR5, 0xffff, URZ, 0xc0, !UPT ;  /* 0x0000ffff05087892 */ /* 0x000fc4000f8ec03f */
[----:B------:R-:W-:Y:S01]  /*11e0*/  USEL UR4, UR4, 0x1, UP0 ;  /* 0x0000000104047887 */ /* 0x000fe20008000000 */
[----:B------:R-:W-:Y:S01]  /*11f0*/  ISETP.NE.AND.EX P1, PT, RZ, UR11, PT, P1 ;  /* 0x0000000bff007c0c */ /* 0x000fe2000bf25310 */
[----:B------:R-:W-:Y:S02]  /*1200*/  UMOV UR60, URZ ;  /* 0x0000003f003c7c82 */ /* 0x000fe40008000000 */
[----:B------:R-:W-:Y:S01]  /*1210*/  IMAD.U32 R214, RZ, RZ, UR8 ;  /* 0x00000008ffd67e24 */ /* 0x000fe2000f8e00ff */
[----:B------:R-:W-:Y:S01]  /*1220*/  UIMAD UR4, UR4, UR7, URZ ;  /* 0x00000007040472a4 */ /* 0x000fe2000f8e023f */
[----:B--2---:R-:W-:Y:S02]  /*1230*/  @P0 R2UR UR60, R2 ;  /* 0x00000000023c02ca */ /* 0x004fe400000e0000 */
[----:B---3--:R-:W-:Y:S01]  /*1240*/  @P2 R2UR UR42, R4 ;  /* 0x00000000042a22ca */ /* 0x008fe200000e0000 */
[----:B-----5:R-:W-:-:S14]  /*1250*/  @P2 BRA `(.L_x_2377) ;  /* 0x00000000003c2947 */ /* 0x020fdc0003800000 */
[----:B------:R-:W-:Y:S01]  /*1260*/  ULDC.64 UR8, c[0x0][0xa00] ;  /* 0x0002800000087ab9 */ /* 0x000fe20000000a00 */
[----:B------:R-:W-:Y:S01]  /*1270*/  ULDC UR42, c[0x0][0x288] ;  /* 0x0000a200002a7ab9 */ /* 0x000fe20000000800 */
[----:B------:R-:W-:-:S04]  /*1280*/  ISETP.NE.U32.AND P0, PT, RZ, UR8, PT ;  /* 0x00000008ff007c0c */ /* 0x000fc8000bf05070 */
[----:B------:R-:W-:-:S13]  /*1290*/  ISETP.NE.AND.EX P0, PT, RZ, UR9, PT, P0 ;  /* 0x00000009ff007c0c */ /* 0x000fda000bf05300 */
[----:B------:R-:W-:Y:S05]  /*12a0*/  @!P0 BRA `(.L_x_2377) ;  /* 0x0000000000288947 */ /* 0x000fea0003800000 */
[----:B------:R-:W-:Y:S01]  /*12b0*/  R2UR UR7, R197 ;  /* 0x00000000c50772ca */ /* 0x000fe200000e0000 */
[----:B------:R-:W-:-:S12]  /*12c0*/  ULDC.64 UR8, c[0x0][0xa00] ;  /* 0x0002800000087ab9 */ /* 0x000fd80000000a00 */
[----:B------:R-:W-:-:S06]  /*12d0*/  UIMAD.WIDE UR8, UR7, 0x4, UR8 ;  /* 0x00000004070878a5 */ /* 0x000fcc000f8e0208 */
[----:B------:R-:W-:Y:S02]  /*12e0*/  IMAD.U32 R2, RZ, RZ, UR8 ;  /* 0x00000008ff027e24 */ /* 0x000fe4000f8e00ff */
[----:B------:R-:W-:-:S05]  /*12f0*/  IMAD.U32 R3, RZ, RZ, UR9 ;  /* 0x00000009ff037e24 */ /* 0x000fca000f8e00ff */
[----:B------:R-:W2:Y:S04]  /*1300*/  LDG.E R4, desc[UR36][R2.64] ;  /* 0x0000002402047981 */ /* 0x000ea8000c1e1900 */
[----:B------:R-:W3:Y:S01]  /*1310*/  LDG.E R0, desc[UR36][R2.64+0x4] ;  /* 0x0000042402007981 */ /* 0x000ee2000c1e1900 */
[----:B--2---:R-:W-:Y:S02]  /*1320*/  R2UR UR42, R4 ;  /* 0x00000000042a72ca */ /* 0x004fe400000e0000 */
[----:B---3--:R-:W-:-:S13]  /*1330*/  R2UR UR7, R0 ;  /* 0x00000000000772ca */ /* 0x008fda00000e0000 */
[----:B------:R-:W-:-:S12]  /*1340*/  UIADD3 UR42, -UR42, UR7, URZ ;  /* 0x000000072a2a7290 */ /* 0x000fd8000fffe13f */
.L_x_2377:
[----:B------:R-:W-:Y:S05]  /*1350*/  @!P1 BRA `(.L_x_2378) ;  /* 0x0000000000249947 */ /* 0x000fea0003800000 */
[----:B------:R-:W-:Y:S02]  /*1360*/  R2UR UR7, R197 ;  /* 0x00000000c50772ca */ /* 0x000fe400000e0000 */
[----:B------:R-:W-:-:S11]  /*1370*/  R2UR UR8, R216 ;  /* 0x00000000d80872ca */ /* 0x000fd600000e0000 */
[----:B------:R-:W-:-:S04]  /*1380*/  ULEA UR4, UP0, UR7, UR10, 0x2 ;  /* 0x0000000a07047291 */ /* 0x000fc8000f80103f */
[----:B------:R-:W-:Y:S02]  /*1390*/  ULEA.HI.X UR7, UR7, UR11, UR8, 0x2, UP0 ;  /* 0x0000000b07077291 */ /* 0x000fe400080f1408 */
[----:B------:R-:W-:-:S04]  /*13a0*/  IMAD.U32 R2, RZ, RZ, UR4 ;  /* 0x00000004ff027e24 */ /* 0x000fc8000f8e00ff */
[----:B------:R-:W-:-:S05]  /*13b0*/  IMAD.U32 R3, RZ, RZ, UR7 ;  /* 0x00000007ff037e24 */ /* 0x000fca000f8e00ff */
[----:B------:R-:W2:Y:S02]  /*13c0*/  LDG.E R2, desc[UR36][R2.64] ;  /* 0x0000002402027981 */ /* 0x000ea4000c1e1900 */
[----:B--2---:R-:W-:Y:S01]  /*13d0*/  R2UR UR4, R2 ;  /* 0x00000000020472ca */ /* 0x004fe200000e0000 */
[----:B------:R-:W-:-:S14]  /*13e0*/  BRA `(.L_x_2379) ;  /* 0x0000000000387947 */ /* 0x000fdc0003800000 */
.L_x_2378:
[----:B------:R-:W-:Y:S02]  /*13f0*/  ULDC.64 UR8, c[0x0][0xa08] ;  /* 0x0002820000087ab9 */ /* 0x000fe40000000a00 */
        /* <DEDUP_REMOVED lines=13> */
.L_x_2379:
[----:B------:R-:W-:Y:S01]  /*14d0*/  ULDC UR7, c[0x0][0x448] ;  /* 0x0001120000077ab9 */ /* 0x000fe20000000800 */
[----:B------:R-:W-:Y:S02]  /*14e0*/  USHF.L.U32 UR43, UR6, 0x7, URZ ;  /* 0x00000007062b7899 */ /* 0x000fe4000800063f */
[----:B------:R-:W-:Y:S02]  /*14f0*/  UISETP.NE.AND UP0, UPT, UR7, 0x1, UPT ;  /* 0x000000010700788c */ /* 0x000fe4000bf05270 */
[----:B------:R-:W-:Y:S02]  /*1500*/  UIADD3 UR8, UR43, 0x7f, URZ ;  /* 0x0000007f2b087890 */ /* 0x000fe4000fffe03f */
[----:B------:R-:W-:Y:S02]  /*1510*/  UIADD3 UR60, -UR60, UR4, URZ ;  /* 0x000000043c3c7290 */ /* 0x000fe4000fffe13f */
[----:B------:R-:W-:-:S05]  /*1520*/  UP2UR UR4, UPR, URZ, 0x1 ;  /* 0x000000013f047883 */ /* 0x000fca0008000000 */
[----:B------:R-:W-:Y:S01]  /*1530*/  @UP0 ULDC UR6, c[0x0][0x44c] ;  /* 0x0001130000060ab9 */ /* 0x000fe20000000800 */
[----:B------:R-:W-:Y:S01]  /*1540*/  @UP0 ULDC UR9, c[0x0][0x450] ;  /* 0x0001140000090ab9 */ /* 0x000fe20000000800 */
[----:B------:R-:W-:Y:S01]  /*1550*/  UIMAD.WIDE.U32 UR6, UR8, UR6, URZ ;  /* 0x00000006080672a5 */ /* 0x000fe2000f8e003f */
[----:B------:R-:W-:Y:S01]  /*1560*/  IMAD.U32 R16, RZ, RZ, UR4 ;  /* 0x00000004ff107e24 */ /* 0x000fe2000f8e00ff */
[----:B------:R-:W-:Y:S02]  /*1570*/  UIADD3 UR4, UR60, 0x60, -UR42 ;  /* 0x000000603c047890 */ /* 0x000fe4000fffe82a */
[----:B------:R-:W-:Y:S02]  /*1580*/  @UP0 USHF.R.U32.HI UR8, URZ, UR9, UR7 ;  /* 0x000000093f080299 */ /* 0x000fe40008011607 */
[----:B------:R-:W-:Y:S02]  /*1590*/  UIADD3 UR6, UR60, 0x5f, URZ ;  /* 0x0000005f3c067890 */ /* 0x000fe4000fffe03f */
[----:B------:R-:W-:-:S02]  /*15a0*/  UIADD3 UR8, UR4, UR8, URZ ;  /* 0x0000000804087290 */ /* 0x000fc4000fffe03f */
[----:B------:R-:W-:Y:S02]  /*15b0*/  UIMAD.WIDE UR6, UR6, 0x2aaaaaab, URZ ;  /* 0x2aaaaaab060678a5 */ /* 0x000fe4000f8e023f */
[----:B------:R-:W-:Y:S02]  /*15c0*/  UIMAD.WIDE UR8, UR8, 0x2aaaaaab, URZ ;  /* 0x2aaaaaab080878a5 */ /* 0x000fe4000f8e023f */
[----:B------:R-:W-:Y:S02]  /*15d0*/  USHF.R.U32.HI UR4, URZ, 0x1f, UR7 ;  /* 0x0000001f3f047899 */ /* 0x000fe40008011607 */
[----:B------:R-:W-:Y:S02]  /*15e0*/  USHF.R.U32.HI UR6, URZ, 0x1f, UR9 ;  /* 0x0000001f3f067899 */ /* 0x000fe40008011609 */
[----:B------:R-:W-:Y:S02]  /*15f0*/  ULEA.HI.SX32 UR7, UR7, UR4, 0x1c ;  /* 0x0000000407077291 */ /* 0x000fe4000f8fe23f */
[----:B------:R-:W-:-:S02]  /*1600*/  ULEA.HI.SX32 UR6, UR9, UR6, 0x1c ;  /* 0x0000000609067291 */ /* 0x000fc4000f8fe23f */
[----:B------:R-:W-:Y:S02]  /*1610*/  ULOP3.LUT UR4, UR5, 0xff000000, URZ, 0xc0, !UPT ;  /* 0xff00000005047892 */ /* 0x000fe4000f8ec03f */
[----:B------:R-:W-:Y:S02]  /*1620*/  UISETP.LT.AND UP0, UPT, UR7, UR6, UPT ;  /* 0x000000060700728c */ /* 0x000fe4000bf01270 */
[----:B------:R-:W-:Y:S02]  /*1630*/  ULOP3.LUT UR5, UR5, 0xff0000, URZ, 0xc0, !UPT ;  /* 0x00ff000005057892 */ /* 0x000fe4000f8ec03f */
[----:B------:R-:W-:Y:S02]  /*1640*/  USEL UR9, UR7, UR6, UP0 ;  /* 0x0000000607097287 */ /* 0x000fe40008000000 */
[----:B------:R-:W-:Y:S02]  /*1650*/  USHF.R.U32.HI UR4, URZ, 0x8, UR4 ;  /* 0x000000083f047899 */ /* 0x000fe40008011604 */
[----:B------:R-:W-:-:S02]  /*1660*/  UISETP.GE.AND UP0, UPT, UR9, 0x1, UPT ;  /* 0x000000010900788c */ /* 0x000fc4000bf06270 */
[----:B------:R-:W-:-:S03]  /*1670*/  ULEA.HI UR5, UR5, UR4, URZ, 0x10 ;  /* 0x0000000405057291 */ /* 0x000fc6000f8f803f */
[----:B------:R-:W-:Y:S01]  /*1680*/  UMOV UR4, URZ ;  /* 0x0000003f00047c82 */ /* 0x000fe20008000000 */
[----:B------:R-:W-:Y:S01]  /*1690*/  PLOP3.LUT P0, PT, PT, PT, UP0, 0x80, 0x0 ;  /* 0x000000000000781c */ /* 0x000fe20003f0f008 */
[----:B------:R-:W-:Y:S02]  /*16a0*/  ULOP3.LUT UR6, UR5, 0xff, URZ, 0xc0, !UPT ;  /* 0x000000ff05067892 */ /* 0x000fe4000f8ec03f */
[----:B------:R-:W-:-:S04]  /*16b0*/  USHF.R.U32.HI UR5, URZ, 0x10, UR5 ;  /* 0x000000103f057899 */ /* 0x000fc80008011605 */
[----:B------:R-:W-:Y:S02]  /*16c0*/  IMAD.U32 R196, RZ, RZ, UR6 ;  /* 0x00000006ffc47e24 */ /* 0x000fe4000f8e00ff */
[----:B------:R-:W-:-:S04]  /*16d0*/  IMAD.U32 R22, RZ, RZ, UR5 ;  /* 0x00000005ff167e24 */ /* 0x000fc8000f8e00ff */
[----:B------:R-:W-:Y:S05]  /*16e0*/  @!P0 BRA `(.L_x_2380) ;  /* 0x0000000000948947 */ /* 0x000fea0003800000 */
        /* <DEDUP_REMOVED lines=37> */
.L_x_2380:
        /* <DEDUP_REMOVED lines=19> */
[----:B------:R-:W-:Y:S01]  /*1a70*/  VIADDMNMX R3, R3, UR61, R0, PT ;  /* 0x0000003d03037c46 */ /* 0x000fe2000b800100 */
[----:B------:R-:W-:Y:S01]  /*1a80*/  IMAD.MOV.U32 R0, RZ, RZ, RZ ;  /* 0x000000ffff007224 */ /* 0x000fe200078e00ff */
[----:B------:R-:W-:Y:S02]  /*1a90*/  CS2R R20, SRZ ;  /* 0x0000000000147805 */ /* 0x000fe4000001ff00 */
[----:B------:R-:W-:-:S02]  /*1aa0*/  CS2R R90, SRZ ;  /* 0x00000000005a7805 */ /* 0x000fc4000001ff00 */
[----:B------:R-:W-:Y:S02]  /*1ab0*/  R2UR UR5, R3 ;  /* 0x00000000030572ca */ /* 0x000fe400000e0000 */
        /* <DEDUP_REMOVED lines=12> */
[----:B------:R-:W-:Y:S02]  /*1b80*/  UISETP.GT.AND UP0, UPT, UR5, UR61, UPT ;  /* 0x0000003d0500728c */ /* 0x000fe4000bf04270 */
[----:B------:R-:W-:Y:S01]  /*1b90*/  IMAD.U32 R92, RZ, RZ, UR5 ;  /* 0x00000005ff5c7e24 */ /* 0x000fe2000f8e00ff */
        /* <DEDUP_REMOVED lines=59> */
.L_x_2382:
        /* <DEDUP_REMOVED lines=12> */
.L_x_2529:
[----:B------:R-:W-:Y:S05]  /*2010*/  @!P0 BRA `(.L_x_2384) ;  /* 0x0000000000048947 */ /* 0x000fea0003800000 */
[----:B------:R-:W-:Y:S01]  /*2020*/  BPT.TRAP 0x1 ;  /* 0x000000040000795c */ /* 0x000fe20000300000 */
.L_x_2384:
[----:B0-----:R-:W-:Y:S02]  /*2030*/  IMAD.U32 R0, RZ, RZ, UR39 ;  /* 0x00000027ff007e24 */ /* 0x001fe4000f8e00ff */
[----:B------:R-:W-:-:S03]  /*2040*/  IMAD.U32 R3, RZ, RZ, UR38 ;  /* 0x00000026ff037e24 */ /* 0x000fc6000f8e00ff */
[----:B------:R-:W-:Y:S02]  /*2050*/  LEA R0, R0, UR40, 0x3 ;  /* 0x0000002800007c11 */ /* 0x000fe4000f8e18ff */
[----:B------:R-:W-:-:S04]  /*2060*/  SHF.L.U32 R3, R3, 0x1f, RZ ;  /* 0x0000001f03037819 */ /* 0x000fc800000006ff */
[----:B------:R0:W1:Y:S01]  /*2070*/  SYNCS.PHASECHK.TRANS64.TRYWAIT P1, [R0+URZ+0x30830], R3 ;  /* 0x03083003000075a7 */ /* 0x000062000802017f */
[----:B------:R-:W-:Y:S05]  /*2080*/  @!P0 BRA `(.L_x_2385) ;  /* 0x0000000000048947 */ /* 0x000fea0003800000 */
[----:B------:R-:W-:Y:S01]  /*2090*/  BPT.TRAP 0x1 ;  /* 0x000000040000795c */ /* 0x000fe20000300000 */
.L_x_2385:
[----:B-1----:R-:W-:Y:S05]  /*20a0*/  @P1 BRA `(.L_x_2386) ;  /* 0x0000000000081947 */ /* 0x002fea0003800000 */
[----:B------:R-:W1:Y:S02]  /*20b0*/  SYNCS.PHASECHK.TRANS64.TRYWAIT P1, [R0+URZ+0x30830], R3 ;  /* 0x03083003000075a7 */ /* 0x000e64000802017f */
[----:B-1----:R-:W-:Y:S05]  /*20c0*/  @!P1 BRA `(.L_x_2387) ;  /* 0x0000011400fc9947 */ /* 0x002fea0003800000 */
.L_x_2386:
        /* <DEDUP_REMOVED lines=13> */
[----:B------:R-:W-:Y:S02]  /*21a0*/  ULOP3.LUT UR4, UR44, 0x10000, URZ, 0xfc, !UPT ;  /* 0x000100002c047892 */ /* 0x000fe4000f8efc3f */
[----:B------:R-:W-:Y:S02]  /*21b0*/  UIMAD UR5, UR39, 0x900, UR41 ;  /* 0x00000900270578a4 */ /* 0x000fe4000f8e0229 */
[----:B------:R-:W-:Y:S02]  /*21c0*/  UIADD3 UR6, UR4, 0x2, URZ ;  /* 0x0000000204067890 */ /* 0x000fe4000fffe03f */
[----:B------:R-:W-:Y:S01]  /*21d0*/  UIADD3 UR7, UR5, 0x2, URZ ;  /* 0x0000000205077890 */ /* 0x000fe2000fffe03f */
[----:B------:R-:W-:Y:S02]  /*21e0*/  UMOV UR8, UR4 ;  /* 0x0000000400087c82 */ /* 0x000fe40008000000 */
[----:B------:R-:W-:Y:S01]  /*21f0*/  UMOV UR10, UR5 ;  /* 0x00000005000a7c82 */ /* 0x000fe20008000000 */
[----:B------:R-:W-:Y:S01]  /*2200*/  IMAD.U32 R8, RZ, RZ, UR8 ;  /* 0x00000008ff087e24 */ /* 0x000fe2000f8e00ff */
[----:B------:R-:W-:Y:S01]  /*2210*/  HGMMA.64x96x16.F32 R24, gdesc[UR8], RZ, !UPT, gsb0 ;  /* 0x01600000081879f0 */ /* 0x000fe2000c0008ff */
[----:B------:R-:W-:Y:S01]  /*2220*/  UMOV UR8, UR6 ;  /* 0x0000000600087c82 */ /* 0x000fe20008000000 */
[----:B------:R-:W-:Y:S01]  /*2230*/  UMOV UR9, 0x40000040 ;  /* 0x4000004000097882 */ /* 0x000fe20000000000 */
[----:B------:R-:W-:Y:S01]  /*2240*/  UMOV UR10, UR7 ;  /* 0x00000007000a7c82 */ /* 0x000fe20008000000 */
[----:B------:R-:W-:Y:S01]  /*2250*/  UMOV UR11, 0x40000040 ;  /* 0x40000040000b7882 */ /* 0x000fe20000000000 */
[----:B------:R-:W-:Y:S01]  /*2260*/  UIADD3 UR56, UR4, 0x4, URZ ;  /* 0x0000000404387890 */ /* 0x000fe2000fffe03f */
[----:B------:R-:W-:Y:S01]  /*2270*/  IMAD.U32 R6, RZ, RZ, UR8 ;  /* 0x00000008ff067e24 */ /* 0x000fe2000f8e00ff */
[----:B------:R-:W-:Y:S01]  /*2280*/  UIADD3 UR58, UR5, 0x4, URZ ;  /* 0x00000004053a7890 */ /* 0x000fe2000fffe03f */
[----:B------:R-:W-:Y:S01]  /*2290*/  IMAD.U32 R7, RZ, RZ, UR9 ;  /* 0x00000009ff077e24 */ /* 0x000fe2000f8e00ff */
        /* <DEDUP_REMOVED lines=70> */
.L_x_2388:
[----:B------:R-:W-:Y:S01]  /*2700*/  R2UR UR4, R16 ;  /* 0x00000000100472ca */ /* 0x000fe200000e0000 */
[----:B------:R-:W-:Y:S01]  /*2710*/  VIADD R2, R18, UR43 ;  /* 0x0000002b12027c36 */ /* 0x000fe20008000000 */
[----:B------:R-:W-:Y:S01]  /*2720*/  R2UR UR6, R92 ;  /* 0x000000005c0672ca */ /* 0x000fe200000e0000 */
[----:B------:R-:W-:Y:S01]  /*2730*/  IMAD.U32 R11, RZ, RZ, UR42 ;  /* 0x0000002aff0b7e24 */ /* 0x000fe2000f8e00ff */
[----:B------:R-:W-:Y:S01]  /*2740*/  ULDC UR14, c[0x0][0x988] ;  /* 0x00026200000e7ab9 */ /* 0x000fe20000000800 */
[----:B------:R-:W-:Y:S01]  /*2750*/  R2UR UR10, R0 ;  /* 0x00000000000a72ca */ /* 0x000fe200000e0000 */
[----:B------:R-:W2:Y:S01]  /*2760*/  S2UR UR15, SR_CgaCtaId ;  /* 0x00000000000f79c3 */ /* 0x000ea20000008800 */
[----:B------:R-:W-:Y:S02]  /*2770*/  CS2R R118, SRZ ;  /* 0x0000000000767805 */ /* 0x000fe4000001ff00 */
[----:B------:R-:W-:Y:S02]  /*2780*/  CS2R R116, SRZ ;  /* 0x0000000000747805 */ /* 0x000fe4000001ff00 */
[----:B------:R-:W-:-:S02]  /*2790*/  CS2R R114, SRZ ;  /* 0x0000000000727805 */ /* 0x000fc4000001ff00 */
[----:B------:R-:W-:Y:S02]  /*27a0*/  CS2R R112, SRZ ;  /* 0x0000000000707805 */ /* 0x000fe4000001ff00 */
[----:B------:R-:W-:Y:S02]  /*27b0*/  CS2R R110, SRZ ;  /* 0x00000000006e7805 */ /* 0x000fe4000001ff00 */
[----:B------:R-:W-:Y:S01]  /*27c0*/  CS2R R108, SRZ ;  /* 0x00000000006c7805 */ /* 0x000fe2000001ff00 */
[----:B------:R-:W-:Y:S01]  /*27d0*/  UISETP.NE.AND UP0, UPT, UR4, URZ, UPT ;  /* 0x0000003f0400728c */ /* 0x000fe2000bf05270 */
[----:B------:R-:W-:Y:S01]  /*27e0*/  CS2R R106, SRZ ;  /* 0x00000000006a7805 */ /* 0x000fe2000001ff00 */
[----:B------:R-:W-:Y:S01]  /*27f0*/  UIMAD UR5, UR6, -0x60, UR60 ;  /* 0xffffffa0060578a4 */ /* 0x000fe2000f8e023c */
[----:B------:R-:W-:Y:S02]  /*2800*/  CS2R R104, SRZ ;  /* 0x0000000000687805 */ /* 0x000fe4000001ff00 */
[----:B------:R-:W-:-:S02]  /*2810*/  CS2R R102, SRZ ;  /* 0x0000000000667805 */ /* 0x000fc4000001ff00 */
[----:B------:R-:W-:Y:S02]  /*2820*/  CS2R R100, SRZ ;  /* 0x0000000000647805 */ /* 0x000fe4000001ff00 */
[----:B------:R-:W-:Y:S02]  /*2830*/  PLOP3.LUT P1, PT, PT, PT, UP0, 0x80, 0x0 ;  /* 0x000000000000781c */ /* 0x000fe40003f2f008 */
[----:B------:R-:W-:Y:S02]  /*2840*/  CS2R R98, SRZ ;  /* 0x0000000000627805 */ /* 0x000fe4000001ff00 */
[----:B------:R-:W-:Y:S01]  /*2850*/  PLOP3.LUT P2, PT, PT, PT, UP0, 0x80, 0x0 ;  /* 0x000000000000781c */ /* 0x000fe20003f4f008 */
[----:B------:R-:W-:Y:S01]  /*2860*/  IMAD.U32 R10, RZ, RZ, UR5 ;  /* 0x00000005ff0a7e24 */ /* 0x000fe2000f8e00ff */
[----:B------:R-:W-:Y:S01]  /*2870*/  UMOV UR5, UR43 ;  /* 0x0000002b00057c82 */ /* 0x000fe20008000000 */
[----:B------:R-:W-:Y:S01]  /*2880*/  @UP0 ULDC UR4, c[0x0][0x44c] ;  /* 0x0001130000040ab9 */ /* 0x000fe20000000800 */
[----:B------:R-:W-:Y:S01]  /*2890*/  @UP0 ULDC UR11, c[0x0][0x450] ;  /* 0x00011400000b0ab9 */ /* 0x000fe20000000800 */
[----:B------:R-:W-:-:S02]  /*28a0*/  CS2R R96, SRZ ;  /* 0x0000000000607805 */ /* 0x000fc4000001ff00 */
[----:B------:R-:W-:Y:S02]  /*28b0*/  CS2R R94, SRZ ;  /* 0x00000000005e7805 */ /* 0x000fe4000001ff00 */
[----:B------:R-:W-:Y:S02]  /*28c0*/  CS2R R92, SRZ ;  /* 0x00000000005c7805 */ /* 0x000fe4000001ff00 */
[----:B------:R-:W-:Y:S01]  /*28d0*/  CS2R R90, SRZ ;  /* 0x00000000005a7805 */ /* 0x000fe2000001ff00 */
[----:B01----:R-:W-:Y:S01]  /*28e0*/  @P1 IMAD.HI.U32 R3, R2, UR4, RZ ;  /* 0x0000000402031c27 */ /* 0x003fe2000f8e00ff */
[----:B------:R-:W-:-:S04]  /*28f0*/  @UP0 ULDC UR4, c[0x0][0x450] ;  /* 0x0001140000040ab9 */ /* 0x000fc80000000800 */
[----:B------:R-:W-:Y:S01]  /*2900*/  @P2 SHF.R.U32.HI R2, RZ, UR4, R3 ;  /* 0x00000004ff022c19 */ /* 0x000fe20008011603 */
[----:B------:R-:W-:Y:S01]  /*2910*/  UIMAD UR4, UR6, -0x60, URZ ;  /* 0xffffffa0060478a4 */ /* 0x000fe2000f8e023f */
[----:B------:R-:W-:-:S03]  /*2920*/  IADD3 R3, -R17, 0x60, R10 ;  /* 0x0000006011037810 */ /* 0x000fc60007ffe10a */
[----:B------:R-:W0:Y:S02]  /*2930*/  SHFL.IDX PT, R5, R2, 0x1, 0x1c1f ;  /* 0x003c1f0002057f89 */ /* 0x000e2400000e0000 */
[----:B------:R-:W-:Y:S01]  /*2940*/  IMAD.U32 R4, RZ, RZ, UR4 ;  /* 0x00000004ff047e24 */ /* 0x000fe2000f8e00ff */
[----:B------:R-:W-:Y:S01]  /*2950*/  UIADD3 UR4, UR6, -0x2, URZ ;  /* 0xfffffffe06047890 */ /* 0x000fe2000fffe03f */
[----:B------:R-:W1:Y:S02]  /*2960*/  SHFL.IDX PT, R2, R2, RZ, 0x1c1f ;  /* 0x001c1fff02027589 */ /* 0x000e6400000e0000 */
[----:B------:R-:W-:Y:S01]  /*2970*/  @UP0 ULDC UR6, c[0x0][0x44c] ;  /* 0x0001130000060ab9 */ /* 0x000fe20000000800 */
[----:B------:R-:W-:Y:S01]  /*2980*/  IADD3 R4, -R17, 0x61, R4 ;  /* 0x0000006111047810 */ /* 0x000fe20007ffe104 */
[----:B------:R-:W-:-:S03]  /*2990*/  UIMAD.WIDE.U32 UR6, UR43, UR6, URZ ;  /* 0x000000062b0672a5 */ /* 0x000fc6000f8e003f */
[----:B------:R-:W-:Y:S01]  /*29a0*/  IADD3 R4, -R11, UR60, R4 ;  /* 0x0000003c0b047c10 */ /* 0x000fe2000fffe104 */
[----:B------:R-:W-:-:S04]  /*29b0*/  @UP0 USHF.R.U32.HI UR5, URZ, UR11, UR7 ;  /* 0x0000000b3f050299 */ /* 0x000fc80008011607 */
[----:B------:R-:W-:Y:S02]  /*29c0*/  UIADD3 UR6, UR5, UR60, -UR42 ;  /* 0x0000003c05067290 */ /* 0x000fe4000fffe82a */
[----:B------:R-:W-:Y:S02]  /*29d0*/  UIADD3 UR5, UR10, 0x30840, URZ ;  /* 0x000308400a057890 */ /* 0x000fe4000fffe03f */
[----:B------:R-:W-:Y:S02]  /*29e0*/  UIMAD.WIDE UR6, UR6, 0x2aaaaaab, URZ ;  /* 0x2aaaaaab060678a5 */ /* 0x000fe4000f8e023f */
[----:B--2---:R-:W-:Y:S01]  /*29f0*/  UPRMT UR5, UR15, 0x654, UR5 ;  /* 0x000006540f057896 */ /* 0x004fe20008000005 */
[----:B0-----:R-:W-:Y:S01]  /*2a00*/  VIADDMNMX R5, R5, R4, R3, PT ;  /* 0x0000000405057246 */ /* 0x001fe20003800103 */
[----:B------:R-:W-:-:S03]  /*2a10*/  USHF.R.U32.HI UR6, URZ, 0x1f, UR7 ;  /* 0x0000001f3f067899 */ /* 0x000fc60008011607 */
[C---:B------:R-:W-:Y:S01]  /*2a20*/  ISETP.GT.AND P1, PT, R5.reuse, RZ, PT ;  /* 0x000000ff0500720c */ /* 0x040fe20003f24270 */
[----:B------:R-:W-:Y:S01]  /*2a30*/  ULEA.HI.SX32 UR6, UR7, UR6, 0x1c ;  /* 0x0000000607067291 */ /* 0x000fe2000f8fe23f */
[C---:B------:R-:W-:Y:S02]  /*2a40*/  ISETP.GT.AND P2, PT, R5.reuse, 0x1, PT ;  /* 0x000000010500780c */ /* 0x040fe40003f44270 */
[----:B------:R-:W-:Y:S01]  /*2a50*/  SYNCS.ARRIVE.TRANS64.RED.A1T0 RZ, [UR5], RZ ;  /* 0x000000ffffff79a7 */ /* 0x000fe20008100405 */
[----:B------:R-:W-:Y:S01]  /*2a60*/  ISETP.GT.AND P3, PT, R5, 0x8, PT ;  /* 0x000000080500780c */ /* 0x000fe20003f64270 */
[----:B------:R-:W-:Y:S01]  /*2a70*/  UISETP.LT.AND UP0, UPT, UR61, UR6, UPT ;  /* 0x000000063d00728c */ /* 0x000fe2000bf01270 */
[----:B------:R-:W-:Y:S02]  /*2a80*/  FSEL R13, R26, -INF , P1 ;  /* 0xff8000001a0d7808 */ /* 0x000fe40000800000 */
[----:B------:R-:W-:Y:S01]  /*2a90*/  FSEL R27, R27, -INF , P2 ;  /* 0xff8000001b1b7808 */ /* 0x000fe20001000000 */
[----:B------:R-:W-:Y:S01]  /*2aa0*/  USEL UR11, UR61, UR6, !UP0 ;  /* 0x000000063d0b7287 */ /* 0x000fe2000c000000 */
[----:B------:R-:W-:-:S02]  /*2ab0*/  ISETP.GT.AND P1, PT, R5, 0x9, PT ;  /* 0x000000090500780c */ /* 0x000fc40003f24270 */
[----:B------:R-:W-:Y:S01]  /*2ac0*/  FSEL R15, R30, -INF , P3 ;  /* 0xff8000001e0f7808 */ /* 0x000fe20001800000 */
[----:B------:R-:W-:Y:S01]  /*2ad0*/  UISETP.GE.AND UP0, UPT, UR4, UR11, UPT ;  /* 0x0000000b0400728c */ /* 0x000fe2000bf06270 */
[----:B------:R-:W-:Y:S02]  /*2ae0*/  FMNMX.FTZ R10, R13, R27, !PT ;  /* 0x0000001b0d0a7209 */ /* 0x000fe40007810000 */
[----:B------:R-:W-:Y:S02]  /*2af0*/  ISETP.GT.AND P2, PT, R5, 0x10, PT ;  /* 0x000000100500780c */ /* 0x000fe40003f44270 */
[----:B------:R-:W-:Y:S02]  /*2b00*/  FSEL R31, R31, -INF , P1 ;  /* 0xff8000001f1f7808 */ /* 0x000fe40000800000 */
[----:B------:R-:W-:Y:S02]  /*2b10*/  FMNMX.FTZ R10, R15, R10, !PT ;  /* 0x0000000a0f0a7209 */ /* 0x000fe40007810000 */
        /* <DEDUP_REMOVED lines=58> */
[----:B------:R-:W-:Y:S02]  /*2ec0*/  FMNMX.FTZ R10, R89, R10, !PT ;  /* 0x0000000a590a7209 */ /* 0x000fe40007810000 */
[----:B-1----:R-:W-:Y:S02]  /*2ed0*/  VIADDMNMX R4, R2, R4, R3, PT ;  /* 0x0000000402047246 */ /* 0x002fe40003800103 */
[----:B------:R-:W-:-:S02]  /*2ee0*/  FMNMX.FTZ R10, R71, R10, !PT ;  /* 0x0000000a470a7209 */ /* 0x000fc40007810000 */
[C---:B------:R-:W-:Y:S02]  /*2ef0*/  ISETP.GT.AND P1, PT, R4.reuse, RZ, PT ;  /* 0x000000ff0400720c */ /* 0x040fe40003f24270 */
[C---:B------:R-:W-:Y:S01]  /*2f00*/  ISETP.GT.AND P2, PT, R4.reuse, 0x1, PT ;  /* 0x000000010400780c */ /* 0x040fe20003f44270 */
[----:B------:R-:W0:Y:S01]  /*2f10*/  SHFL.BFLY PT, R5, R10, 0x2, 0x1f ;  /* 0x0c401f000a057f89 */ /* 0x000e2200000e0000 */
[C---:B------:R-:W-:Y:S02]  /*2f20*/  ISETP.GT.AND P3, PT, R4.reuse, 0x8, PT ;  /* 0x000000080400780c */ /* 0x040fe40003f64270 */
[----:B------:R-:W-:Y:S02]  /*2f30*/  FSEL R34, R25, -INF , P2 ;  /* 0xff80000019227808 */ /* 0x000fe40001000000 */
[----:B------:R-:W-:-:S04]  /*2f40*/  ISETP.GT.AND P2, PT, R4, 0x10, PT ;  /* 0x000000100400780c */ /* 0x000fc80003f44270 */
[----:B------:R-:W-:Y:S02]  /*2f50*/  FSEL R32, R32, -INF , P2 ;  /* 0xff80000020207808 */ /* 0x000fe40001000000 */
[----:B0-----:R-:W-:Y:S02]  /*2f60*/  FMNMX.FTZ R12, R10, R5, !PT ;  /* 0x000000050a0c7209 */ /* 0x001fe40007810000 */
[----:B------:R-:W-:Y:S02]  /*2f70*/  FSEL R5, R24, -INF , P1 ;  /* 0xff80000018057808 */ /* 0x000fe40000800000 */
[----:B------:R-:W-:Y:S01]  /*2f80*/  ISETP.GT.AND P1, PT, R4, 0x9, PT ;  /* 0x000000090400780c */ /* 0x000fe20003f24270 */
[----:B------:R-:W0:Y:S01]  /*2f90*/  SHFL.BFLY PT, R11, R12, 0x1, 0x1f ;  /* 0x0c201f000c0b7f89 */ /* 0x000e2200000e0000 */
[----:B------:R-:W-:Y:S02]  /*2fa0*/  FMNMX.FTZ R2, R5, R34, !PT ;  /* 0x0000002205027209 */ /* 0x000fe40007810000 */
[----:B------:R-:W-:-:S02]  /*2fb0*/  FSEL R29, R29, -INF , P1 ;  /* 0xff8000001d1d7808 */ /* 0x000fc40000800000 */
[----:B------:R-:W-:-:S04]  /*2fc0*/  ISETP.GT.AND P1, PT, R4, 0x11, PT ;  /* 0x000000110400780c */ /* 0x000fc80003f24270 */
[----:B------:R-:W-:Y:S02]  /*2fd0*/  FSEL R33, R33, -INF , P1 ;  /* 0xff80000021217808 */ /* 0x000fe40000800000 */
[----:B------:R-:W-:-:S04]  /*2fe0*/  ISETP.GT.AND P1, PT, R4, 0x19, PT ;  /* 0x000000190400780c */ /* 0x000fc80003f24270 */
[----:B------:R-:W-:Y:S02]  /*2ff0*/  FSEL R37, R37, -INF , P1 ;  /* 0xff80000025257808 */ /* 0x000fe40000800000 */
[----:B------:R-:W-:-:S04]  /*3000*/  ISETP.GT.AND P1, PT, R4, 0x21, PT ;  /* 0x000000210400780c */ /* 0x000fc80003f24270 */
[----:B------:R-:W-:Y:S02]  /*3010*/  FSEL R41, R41, -INF , P1 ;  /* 0xff80000029297808 */ /* 0x000fe40000800000 */
[----:B------:R-:W-:Y:S02]  /*3020*/  ISETP.GT.AND P1, PT, R4, 0x29, PT ;  /* 0x000000290400780c */ /* 0x000fe40003f24270 */
[----:B0-----:R-:W-:Y:S02]  /*3030*/  FMNMX.FTZ R3, R12, R11, !PT ;  /* 0x0000000b0c037209 */ /* 0x001fe40007810000 */
[----:B------:R-:W-:Y:S02]  /*3040*/  FSEL R11, R28, -INF , P3 ;  /* 0xff8000001c0b7808 */ /* 0x000fe40001800000 */
[----:B------:R-:W-:Y:S02]  /*3050*/  ISETP.GT.AND P3, PT, R4, 0x18, PT ;  /* 0x000000180400780c */ /* 0x000fe40003f64270 */
[----:B------:R-:W-:-:S02]  /*3060*/  FMNMX.FTZ R2, R11, R2, !PT ;  /* 0x000000020b027209 */ /* 0x000fc40007810000 */
[----:B------:R-:W-:Y:S02]  /*3070*/  FSETP.NEU.FTZ.AND P2, PT, R3, -INF , PT ;  /* 0xff8000000300780b */ /* 0x000fe40003f5d000 */
[----:B------:R-:W-:Y:S01]  /*3080*/  FMNMX.FTZ R25, R29, R2, !PT ;  /* 0x000000021d197209 */ /* 0x000fe20007810000 */
[----:B------:R-:W-:Y:S01]  /*3090*/  FMUL.FTZ R2, R3, UR14 ;  /* 0x0000000e03027c20 */ /* 0x000fe20008410000 */
[----:B------:R-:W-:Y:S02]  /*30a0*/  FSEL R36, R36, -INF , P3 ;  /* 0xff80000024247808 */ /* 0x000fe40001800000 */
[----:B------:R-:W-:Y:S02]  /*30b0*/  FMNMX.FTZ R10, R32, R25, !PT ;  /* 0x00000019200a7209 */ /* 0x000fe40007810000 */
[----:B------:R-:W-:Y:S02]  /*30c0*/  FSEL R2, R2, RZ, P2 ;  /* 0x000000ff02027208 */ /* 0x000fe40001000000 */
[----:B------:R-:W-:-:S02]  /*30d0*/  FMNMX.FTZ R25, R33, R10, !PT ;  /* 0x0000000a21197209 */ /* 0x000fc40007810000 */
[----:B------:R-:W-:Y:S01]  /*30e0*/  ISETP.GT.AND P2, PT, R4, 0x20, PT ;  /* 0x000000200400780c */ /* 0x000fe20003f44270 */
[--C-:B------:R-:W-:Y:S01]  /*30f0*/  FFMA.FTZ R189, R13, UR14, -R2.reuse ;  /* 0x0000000e0dbd7c23 */ /* 0x100fe20008010802 */
[----:B------:R-:W-:Y:S01]  /*3100*/  FMNMX.FTZ R10, R36, R25, !PT ;  /* 0x00000019240a7209 */ /* 0x000fe20007810000 */
[--C-:B------:R-:W-:Y:S01]  /*3110*/  FFMA.FTZ R191, R15, UR14, -R2.reuse ;  /* 0x0000000e0fbf7c23 */ /* 0x100fe20008010802 */
[----:B------:R-:W-:Y:S01]  /*3120*/  FSEL R40, R40, -INF , P2 ;  /* 0xff80000028287808 */ /* 0x000fe20001000000 */
[--C-:B------:R-:W-:Y:S01]  /*3130*/  FFMA.FTZ R185, R21, UR14, -R2.reuse ;  /* 0x0000000e15b97c23 */ /* 0x100fe20008010802 */
[----:B------:R-:W-:Y:S01]  /*3140*/  FMNMX.FTZ R13, R37, R10, !PT ;  /* 0x0000000a250d7209 */ /* 0x000fe20007810000 */
[--C-:B------:R-:W-:Y:S01]  /*3150*/  FFMA.FTZ R10, R27, UR14, -R2.reuse ;  /* 0x0000000e1b0a7c23 */ /* 0x100fe20008010802 */
[----:B------:R-:W-:Y:S01]  /*3160*/  ISETP.GT.AND P2, PT, R4, 0x28, PT ;  /* 0x000000280400780c */ /* 0x000fe20003f44270 */
[----:B------:R-:W-:Y:S01]  /*3170*/  MUFU.EX2 R189, R189 ;  /* 0x000000bd00bd7308 */ /* 0x000fe20000000800 */
[----:B------:R-:W-:Y:S01]  /*3180*/  FMNMX.FTZ R12, R40, R13, !PT ;  /* 0x0000000d280c7209 */ /* 0x000fe20007810000 */
[--C-:B------:R-:W-:Y:S01]  /*3190*/  FFMA.FTZ R73, R73, UR14, -R2.reuse ;  /* 0x0000000e49497c23 */ /* 0x100fe20008010802 */
[----:B------:R-:W-:Y:S01]  /*31a0*/  FSEL R44, R44, -INF , P2 ;  /* 0xff8000002c2c7808 */ /* 0x000fe20001000000 */
[--C-:B------:R-:W-:Y:S01]  /*31b0*/  FFMA.FTZ R39, R39, UR14, -R2.reuse ;  /* 0x0000000e27277c23 */ /* 0x100fe20008010802 */
[----:B------:R-:W-:Y:S01]  /*31c0*/  FMNMX.FTZ R13, R41, R12, !PT ;  /* 0x0000000c290d7209 */ /* 0x000fe20007810000 */
[--C-:B------:R-:W-:Y:S01]  /*31d0*/  FFMA.FTZ R75, R75, UR14, -R2.reuse ;  /* 0x0000000e4b4b7c23 */ /* 0x100fe20008010802 */
[----:B------:R-:W-:Y:S01]  /*31e0*/  ISETP.GT.AND P2, PT, R4, 0x30, PT ;  /* 0x000000300400780c */ /* 0x000fe20003f44270 */
[----:B------:R-:W0:Y:S01]  /*31f0*/  MUFU.EX2 R10, R10 ;  /* 0x0000000a000a7308 */ /* 0x000e220000000800 */
[----:B------:R-:W-:Y:S01]  /*3200*/  FSEL R45, R45, -INF , P1 ;  /* 0xff8000002d2d7808 */ /* 0x000fe20000800000 */
[--C-:B------:R-:W-:Y:S01]  /*3210*/  FFMA.FTZ R43, R43, UR14, -R2.reuse ;  /* 0x0000000e2b2b7c23 */ /* 0x100fe20008010802 */
[----:B------:R-:W-:Y:S01]  /*3220*/  FMNMX.FTZ R12, R44, R13, !PT ;  /* 0x0000000d2c0c7209 */ /* 0x000fe20007810000 */
[--C-:B------:R-:W-:Y:S01]  /*3230*/  FFMA.FTZ R77, R77, UR14, -R2.reuse ;  /* 0x0000000e4d4d7c23 */ /* 0x100fe20008010802 */
[----:B------:R-:W-:Y:S01]  /*3240*/  ISETP.GT.AND P1, PT, R4, 0x31, PT ;  /* 0x000000310400780c */ /* 0x000fe20003f24270 */
[--C-:B------:R-:W-:Y:S01]  /*3250*/  FFMA.FTZ R47, R47, UR14, -R2.reuse ;  /* 0x0000000e2f2f7c23 */ /* 0x100fe20008010802 */
[----:B------:R-:W-:Y:S01]  /*3260*/  FSEL R48, R48, -INF , P2 ;  /* 0xff80000030307808 */ /* 0x000fe20001000000 */
[----:B------:R-:W1:Y:S01]  /*3270*/  MUFU.EX2 R191, R191 ;  /* 0x000000bf00bf7308 */ /* 0x000e620000000800 */
[----:B------:R-:W-:Y:S01]  /*3280*/  FMNMX.FTZ R13, R45, R12, !PT ;  /* 0x0000000c2d0d7209 */ /* 0x000fe20007810000 */
[--C-:B------:R-:W-:Y:S01]  /*3290*/  FFMA.FTZ R12, R31, UR14, -R2.reuse ;  /* 0x0000000e1f0c7c23 */ /* 0x100fe20008010802 */
[----:B------:R-:W-:Y:S01]  /*32a0*/  ISETP.GT.AND P2, PT, R4, 0x38, PT ;  /* 0x000000380400780c */ /* 0x000fe20003f44270 */
[--C-:B------:R-:W-:Y:S01]  /*32b0*/  FFMA.FTZ R177, R79, UR14, -R2.reuse ;  /* 0x0000000e4fb17c23 */ /* 0x100fe20008010802 */
[----:B------:R-:W-:Y:S01]  /*32c0*/  FSEL R49, R49, -INF , P1 ;  /* 0xff80000031317808 */ /* 0x000fe20000800000 */
[----:B------:R-:W-:Y:S01]  /*32d0*/  FFMA.FTZ R179, R81, UR14, -R2 ;  /* 0x0000000e51b37c23 */ /* 0x000fe20008010802 */
[----:B------:R-:W-:Y:S01]  /*32e0*/  FMNMX.FTZ R14, R48, R13, !PT ;  /* 0x0000000d300e7209 */ /* 0x000fe20007810000 */
[----:B------:R-:W-:Y:S01]  /*32f0*/  MUFU.EX2 R12, R12 ;  /* 0x0000000c000c7308 */ /* 0x000fe20000000800 */
[----:B------:R-:W-:Y:S01]  /*3300*/  ISETP.GT.AND P1, PT, R4, 0x39, PT ;  /* 0x000000390400780c */ /* 0x000fe20003f24270 */
[----:B0-----:R-:W-:Y:S01]  /*3310*/  FADD.FTZ R58, R189, R10 ;  /* 0x0000000abd3a7221 */ /* 0x001fe20000010000 */
[----:B------:R-:W-:Y:S01]  /*3320*/  FSEL R52, R52, -INF , P2 ;  /* 0xff80000034347808 */ /* 0x000fe20001000000 */
[--C-:B------:R-:W-:Y:S01]  /*3330*/  FFMA.FTZ R24, R55, UR14, -R2.reuse ;  /* 0x0000000e37187c23 */ /* 0x100fe20008010802 */
[----:B------:R-:W-:Y:S01]  /*3340*/  FMNMX.FTZ R13, R49, R14, !PT ;  /* 0x0000000e310d7209 */ /* 0x000fe20007810000 */
[----:B------:R-:W-:Y:S01]  /*3350*/  FFMA.FTZ R173, R83, UR14, -R2 ;  /* 0x0000000e53ad7c23 */ /* 0x000fe20008010802 */
[----:B------:R-:W-:Y:S01]  /*3360*/  ISETP.GT.AND P2, PT, R4, 0x40, PT ;  /* 0x000000400400780c */ /* 0x000fe20003f44270 */
[----:B------:R-:W-:Y:S01]  /*3370*/  MUFU.EX2 R185, R185 ;  /* 0x000000b900b97308 */ /* 0x000fe20000000800 */
[----:B------:R-:W-:Y:S01]  /*3380*/  FSEL R53, R53, -INF , P1 ;  /* 0xff80000035357808 */ /* 0x000fe20000800000 */
[----:B-1----:R-:W-:Y:S01]  /*3390*/  FADD.FTZ R15, R191, R58 ;  /* 0x0000003abf0f7221 */ /* 0x002fe20000010000 */
[----:B------:R-:W-:Y:S01]  /*33a0*/  FMNMX.FTZ R14, R52, R13, !PT ;  /* 0x0000000d340e7209 */ /* 0x000fe20007810000 */
[--C-:B------:R-:W-:Y:S01]  /*33b0*/  FFMA.FTZ R26, R59, UR14, -R2.reuse ;  /* 0x0000000e3b1a7c23 */ /* 0x100fe20008010802 */
[----:B------:R-:W-:Y:S01]  /*33c0*/  ISETP.GT.AND P1, PT, R4, 0x41, PT ;  /* 0x000000410400780c */ /* 0x000fe20003f24270 */
[--C-:B------:R-:W-:Y:S01]  /*33d0*/  FFMA.FTZ R175, R85, UR14, -R2.reuse ;  /* 0x0000000e55af7c23 */ /* 0x100fe20008010802 */
[----:B------:R-:W-:Y:S01]  /*33e0*/  FSEL R56, R56, -INF , P2 ;  /* 0xff80000038387808 */ /* 0x000fe20001000000 */
[----:B------:R-:W-:Y:S01]  /*33f0*/  MUFU.EX2 R73, R73 ;  /* 0x0000004900497308 */ /* 0x000fe20000000800 */
[----:B------:R-:W-:Y:S01]  /*3400*/  FMNMX.FTZ R13, R53, R14, !PT ;  /* 0x0000000e350d7209 */ /* 0x000fe20007810000 */
[--C-:B------:R-:W-:Y:S01]  /*3410*/  FFMA.FTZ R14, R35, UR14, -R2.reuse ;  /* 0x0000000e230e7c23 */ /* 0x100fe20008010802 */
[----:B------:R-:W-:Y:S01]  /*3420*/  ISETP.GT.AND P2, PT, R4, 0x48, PT ;  /* 0x000000480400780c */ /* 0x000fe20003f44270 */
[--C-:B------:R-:W-:Y:S01]  /*3430*/  FFMA.FTZ R28, R63, UR14, -R2.reuse ;  /* 0x0000000e3f1c7c23 */ /* 0x100fe20008010802 */
[----:B------:R-:W-:Y:S01]  /*3440*/  FSEL R57, R57, -INF , P1 ;  /* 0xff80000039397808 */ /* 0x000fe20000800000 */
[--C-:B------:R-:W-:Y:S01]  /*3450*/  FFMA.FTZ R169, R87, UR14, -R2.reuse ;  /* 0x0000000e57a97c23 */ /* 0x100fe20008010802 */
[----:B------:R-:W-:Y:S01]  /*3460*/  FMNMX.FTZ R20, R56, R13, !PT ;  /* 0x0000000d38147209 */ /* 0x000fe20007810000 */
[----:B------:R-:W-:Y:S01]  /*3470*/  MUFU.EX2 R14, R14 ;  /* 0x0000000e000e7308 */ /* 0x000fe20000000800 */
[----:B------:R-:W-:Y:S01]  /*3480*/  ISETP.GT.AND P1, PT, R4, 0x49, PT ;  /* 0x000000490400780c */ /* 0x000fe20003f24270 */
[--C-:B------:R-:W-:Y:S01]  /*3490*/  FFMA.FTZ R30, R67, UR14, -R2.reuse ;  /* 0x0000000e431e7c23 */ /* 0x100fe20008010802 */
[----:B------:R-:W-:Y:S01]  /*34a0*/  FSEL R60, R60, -INF , P2 ;  /* 0xff8000003c3c7808 */ /* 0x000fe20001000000 */
[----:B------:R-:W-:Y:S01]  /*34b0*/  FFMA.FTZ R171, R89, UR14, -R2 ;  /* 0x0000000e59ab7c23 */ /* 0x000fe20008010802 */
[----:B------:R-:W-:-:S02]  /*34c0*/  FMNMX.FTZ R13, R57, R20, !PT ;  /* 0x00000014390d7209 */ /* 0x000fc40007810000 */
[----:B------:R-:W-:Y:S02]  /*34d0*/  CS2R R88, SRZ ;  /* 0x0000000000587805 */ /* 0x000fe4000001ff00 */
[----:B------:R-:W-:Y:S01]  /*34e0*/  ISETP.GT.AND P2, PT, R4, 0x50, PT ;  /* 0x000000500400780c */ /* 0x000fe20003f44270 */
[----:B------:R-:W0:Y:S01]  /*34f0*/  MUFU.EX2 R42, R39 ;  /* 0x00000027002a7308 */ /* 0x000e220000000800 */
[----:B------:R-:W-:Y:S02]  /*3500*/  FSEL R61, R61, -INF , P1 ;  /* 0xff8000003d3d7808 */ /* 0x000fe40000800000 */
[----:B------:R-:W-:Y:S02]  /*3510*/  CS2R R86, SRZ ;  /* 0x0000000000567805 */ /* 0x000fe4000001ff00 */
[----:B------:R-:W-:Y:S02]  /*3520*/  FMNMX.FTZ R20, R60, R13, !PT ;  /* 0x0000000d3c147209 */ /* 0x000fe40007810000 */
[----:B------:R-:W-:-:S02]  /*3530*/  CS2R R84, SRZ ;  /* 0x0000000000547805 */ /* 0x000fc4000001ff00 */
[----:B------:R-:W-:Y:S02]  /*3540*/  ISETP.GT.AND P1, PT, R4, 0x51, PT ;  /* 0x000000510400780c */ /* 0x000fe40003f24270 */
[----:B------:R-:W-:Y:S02]  /*3550*/  CS2R R82, SRZ ;  /* 0x0000000000527805 */ /* 0x000fe4000001ff00 */
[----:B------:R-:W-:Y:S01]  /*3560*/  FSEL R64, R64, -INF , P2 ;  /* 0xff80000040407808 */ /* 0x000fe20001000000 */
[----:B------:R-:W-:Y:S01]  /*3570*/  MUFU.EX2 R75, R75 ;  /* 0x0000004b004b7308 */ /* 0x000fe20000000800 */
[----:B------:R-:W-:Y:S02]  /*3580*/  FMNMX.FTZ R13, R61, R20, !PT ;  /* 0x000000143d0d7209 */ /* 0x000fe40007810000 */
[----:B------:R-:W-:Y:S02]  /*3590*/  CS2R R80, SRZ ;  /* 0x0000000000507805 */ /* 0x000fe4000001ff00 */
[----:B------:R-:W-:-:S02]  /*35a0*/  ISETP.GT.AND P2, PT, R4, 0x58, PT ;  /* 0x000000580400780c */ /* 0x000fc40003f44270 */
[----:B------:R-:W-:Y:S02]  /*35b0*/  CS2R R78, SRZ ;  /* 0x00000000004e7805 */ /* 0x000fe4000001ff00 */
[----:B------:R-:W-:Y:S02]  /*35c0*/  FSEL R65, R65, -INF , P1 ;  /* 0xff80000041417808 */ /* 0x000fe40000800000 */
[----:B------:R-:W-:Y:S02]  /*35d0*/  CS2R R66, SRZ ;  /* 0x0000000000427805 */ /* 0x000fe4000001ff00 */
[----:B------:R-:W-:Y:S01]  /*35e0*/  FMNMX.FTZ R20, R64, R13, !PT ;  /* 0x0000000d40147209 */ /* 0x000fe20007810000 */
[----:B------:R-:W1:Y:S01]  /*35f0*/  MUFU.EX2 R46, R43 ;  /* 0x0000002b002e7308 */ /* 0x000e620000000800 */
[----:B------:R-:W-:Y:S02]  /*3600*/  ISETP.GT.AND P1, PT, R4, 0x59, PT ;  /* 0x000000590400780c */ /* 0x000fe40003f24270 */
[----:B------:R-:W-:-:S02]  /*3610*/  CS2R R62, SRZ ;  /* 0x00000000003e7805 */ /* 0x000fc4000001ff00 */
[----:B------:R-:W-:Y:S02]  /*3620*/  FSEL R68, R68, -INF , P2 ;  /* 0xff80000044447808 */ /* 0x000fe40001000000 */
[----:B------:R-:W-:Y:S02]  /*3630*/  CS2R R58, SRZ ;  /* 0x00000000003a7805 */ /* 0x000fe4000001ff00 */
[----:B------:R-:W-:Y:S01]  /*3640*/  FMNMX.FTZ R13, R65, R20, !PT ;  /* 0x00000014410d7209 */ /* 0x000fe20007810000 */
[--C-:B------:R-:W-:Y:S01]  /*3650*/  FFMA.FTZ R20, R51, UR14, -R2.reuse ;  /* 0x0000000e33147c23 */ /* 0x100fe20008010802 */
[----:B------:R-:W-:Y:S01]  /*3660*/  FSEL R69, R69, -INF , P1 ;  /* 0xff80000045457808 */ /* 0x000fe20000800000 */
[----:B------:R-:W-:Y:S01]  /*3670*/  MUFU.EX2 R77, R77 ;  /* 0x0000004d004d7308 */ /* 0x000fe20000000800 */
[----:B------:R-:W-:Y:S01]  /*3680*/  FMNMX.FTZ R4, R68, R13, !PT ;  /* 0x0000000d44047209 */ /* 0x000fe20007810000 */
[----:B------:R-:W-:Y:S01]  /*3690*/  FFMA.FTZ R2, R71, UR14, -R2 ;  /* 0x0000000e47027c23 */ /* 0x000fe20008010802 */
[----:B------:R-:W-:-:S02]  /*36a0*/  F2FP.F16.F32.PACK_AB R189, R10, R189 ;  /* 0x000000bd0abd723e */ /* 0x000fc400000000ff */
[----:B------:R-:W-:Y:S02]  /*36b0*/  CS2R R70, SRZ ;  /* 0x0000000000467805 */ /* 0x000fe4000001ff00 */
[----:B------:R-:W-:Y:S02]  /*36c0*/  FMNMX.FTZ R4, R69, R4, !PT ;  /* 0x0000000445047209 */ /* 0x000fe40007810000 */
[----:B0-----:R-:W-:Y:S01]  /*36d0*/  F2FP.F16.F32.PACK_AB R187, R42, R73 ;  /* 0x000000492abb723e */ /* 0x001fe200000000ff */
[----:B------:R-:W0:Y:S01]  /*36e0*/  MUFU.EX2 R50, R47 ;  /* 0x0000002f00327308 */ /* 0x000e220000000800 */
[----:B-1----:R-:W-:Y:S01]  /*36f0*/  F2FP.F16.F32.PACK_AB R181, R46, R75 ;  /* 0x0000004b2eb5723e */ /* 0x002fe200000000ff */
[----:B------:R-:W1:Y:S01]  /*3700*/  SHFL.BFLY PT, R13, R4, 0x2, 0x1f ;  /* 0x0c401f00040d7f89 */ /* 0x000e6200000e0000 */
[----:B------:R-:W-:-:S05]  /*3710*/  F2FP.F16.F32.PACK_AB R191, R12, R191 ;  /* 0x000000bf0cbf723e */ /* 0x000fca00000000ff */
[----:B------:R-:W-:Y:S08]  /*3720*/  MUFU.EX2 R177, R177 ;  /* 0x000000b100b17308 */ /* 0x000ff00000000800 */
[----:B------:R-:W-:Y:S01]  /*3730*/  MUFU.EX2 R20, R20 ;  /* 0x0000001400147308 */ /* 0x000fe20000000800 */
[----:B0-----:R-:W-:-:S07]  /*3740*/  F2FP.F16.F32.PACK_AB R183, R50, R77 ;  /* 0x0000004d32b7723e */ /* 0x001fce00000000ff */
[----:B------:R-:W-:Y:S01]  /*3750*/  MUFU.EX2 R179, R179 ;  /* 0x000000b300b37308 */ /* 0x000fe20000000800 */
[----:B-1----:R-:W-:-:S05]  /*3760*/  FMNMX.FTZ R13, R4, R13, !PT ;  /* 0x0000000d040d7209 */ /* 0x002fca0007810000 */
[----:B------:R-:W0:Y:S02]  /*3770*/  SHFL.BFLY PT, R4, R13, 0x1, 0x1f ;  /* 0x0c201f000d047f89 */ /* 0x000e2400000e0000 */
[----:B------:R-:W-:Y:S08]  /*3780*/  MUFU.EX2 R24, R24 ;  /* 0x0000001800187308 */ /* 0x000ff00000000800 */
[----:B------:R-:W-:Y:S08]  /*3790*/  MUFU.EX2 R173, R173 ;  /* 0x000000ad00ad7308 */ /* 0x000ff00000000800 */
[----:B------:R-:W-:Y:S01]  /*37a0*/  MUFU.EX2 R26, R26 ;  /* 0x0000001a001a7308 */ /* 0x000fe20000000800 */
[----:B0-----:R-:W-:-:S07]  /*37b0*/  FMNMX.FTZ R4, R13, R4, !PT ;  /* 0x000000040d047209 */ /* 0x001fce0007810000 */
[----:B------:R-:W-:Y:S01]  /*37c0*/  MUFU.EX2 R175, R175 ;  /* 0x000000af00af7308 */ /* 0x000fe20000000800 */
[C---:B------:R-:W-:Y:S01]  /*37d0*/  FSETP.NEU.FTZ.AND P1, PT, R4.reuse, -INF , PT ;  /* 0xff8000000400780b */ /* 0x040fe20003f3d000 */
[----:B------:R-:W-:-:S06]  /*37e0*/  FMUL.FTZ R13, R4, UR14 ;  /* 0x0000000e040d7c20 */ /* 0x000fcc0008410000 */
[----:B------:R-:W-:Y:S01]  /*37f0*/  MUFU.EX2 R28, R28 ;  /* 0x0000001c001c7308 */ /* 0x000fe20000000800 */
[----:B------:R-:W-:Y:S02]  /*3800*/  FSEL R38, R13, RZ, P1 ;  /* 0x000000ff0d267208 */ /* 0x000fe40000800000 */
[----:B------:R-:W-:-:S03]  /*3810*/  PLOP3.LUT P1, PT, PT, PT, UP0, 0x80, 0x0 ;  /* 0x000000000000781c */ /* 0x000fc60003f2f008 */
        /* <DEDUP_REMOVED lines=14> */
[----:B------:R-:W0:Y:S01]  /*3900*/  MUFU.EX2 R34, R34 ;  /* 0x0000002200227308 */ /* 0x000e220000000800 */
[--C-:B------:R-:W-:Y:S01]  /*3910*/  FFMA.FTZ R49, R49, UR14, -R38.reuse ;  /* 0x0000000e31317c23 */ /* 0x100fe20008010826 */
[--C-:B------:R-:W-:Y:S01]  /*3920*/  FFMA.FTZ R52, R52, UR14, -R38.reuse ;  /* 0x0000000e34347c23 */ /* 0x100fe20008010826 */
[--C-:B------:R-:W-:Y:S01]  /*3930*/  FFMA.FTZ R53, R53, UR14, -R38.reuse ;  /* 0x0000000e35357c23 */ /* 0x100fe20008010826 */
[--C-:B------:R-:W-:Y:S01]  /*3940*/  FFMA.FTZ R56, R56, UR14, -R38.reuse ;  /* 0x0000000e38387c23 */ /* 0x100fe20008010826 */
[--C-:B------:R-:W-:Y:S01]  /*3950*/  FFMA.FTZ R57, R57, UR14, -R38.reuse ;  /* 0x0000000e39397c23 */ /* 0x100fe20008010826 */
[--C-:B------:R-:W-:Y:S01]  /*3960*/  FFMA.FTZ R60, R60, UR14, -R38.reuse ;  /* 0x0000000e3c3c7c23 */ /* 0x100fe20008010826 */
[--C-:B------:R-:W-:Y:S01]  /*3970*/  FFMA.FTZ R61, R61, UR14, -R38.reuse ;  /* 0x0000000e3d3d7c23 */ /* 0x100fe20008010826 */
[----:B------:R-:W1:Y:S01]  /*3980*/  MUFU.EX2 R11, R11 ;  /* 0x0000000b000b7308 */ /* 0x000e620000000800 */
[--C-:B------:R-:W-:Y:S01]  /*3990*/  FFMA.FTZ R64, R64, UR14, -R38.reuse ;  /* 0x0000000e40407c23 */ /* 0x100fe20008010826 */
[--C-:B------:R-:W-:Y:S01]  /*39a0*/  FFMA.FTZ R65, R65, UR14, -R38.reuse ;  /* 0x0000000e41417c23 */ /* 0x100fe20008010826 */
[--C-:B------:R-:W-:Y:S01]  /*39b0*/  FFMA.FTZ R68, R68, UR14, -R38.reuse ;  /* 0x0000000e44447c23 */ /* 0x100fe20008010826 */
[----:B------:R-:W-:-:S04]  /*39c0*/  FFMA.FTZ R38, R69, UR14, -R38 ;  /* 0x0000000e45267c23 */ /* 0x000fc80008010826 */
[----:B------:R-:W2:Y:S01]  /*39d0*/  MUFU.EX2 R190, R29 ;  /* 0x0000001d00be7308 */ /* 0x000ea20000000800 */
[----:B0-----:R-:W-:Y:S01]  /*39e0*/  FADD.FTZ R54, R5, R34 ;  /* 0x0000002205367221 */ /* 0x001fe20000010000 */
[----:B------:R-:W-:Y:S02]  /*39f0*/  F2FP.F16.F32.PACK_AB R188, R34, R5 ;  /* 0x0000000522bc723e */ /* 0x000fe400000000ff */
[----:B------:R-:W-:-:S04]  /*3a00*/  CS2R R34, SRZ ;  /* 0x0000000000227805 */ /* 0x000fc8000001ff00 */
[----:B------:R-:W0:Y:S01]  /*3a10*/  MUFU.EX2 R32, R32 ;  /* 0x0000002000207308 */ /* 0x000e220000000800 */
[----:B-1----:R-:W-:Y:S01]  /*3a20*/  FADD.FTZ R13, R11, R54 ;  /* 0x000000360b0d7221 */ /* 0x002fe20000010000 */
[----:B------:R-:W-:-:S06]  /*3a30*/  FADD.FTZ R54, R12, R15 ;  /* 0x0000000f0c367221 */ /* 0x000fcc0000010000 */
[----:B------:R-:W1:Y:S01]  /*3a40*/  MUFU.EX2 R33, R33 ;  /* 0x0000002100217308 */ /* 0x000e620000000800 */
[C---:B--2---:R-:W-:Y:S01]  /*3a50*/  FADD.FTZ R13, R190.reuse, R13 ;  /* 0x0000000dbe0d7221 */ /* 0x044fe20000010000 */
[----:B------:R-:W-:-:S06]  /*3a60*/  F2FP.F16.F32.PACK_AB R190, R190, R11 ;  /* 0x0000000bbebe723e */ /* 0x000fcc00000000ff */
[----:B------:R-:W2:Y:S01]  /*3a70*/  MUFU.EX2 R36, R36 ;  /* 0x0000002400247308 */ /* 0x000ea20000000800 */
[----:B0-----:R-:W-:Y:S01]  /*3a80*/  FADD.FTZ R0, R32, R13 ;  /* 0x0000000d20007221 */ /* 0x001fe20000010000 */
[----:B------:R-:W-:Y:S01]  /*3a90*/  FADD.FTZ R13, R185, R54 ;  /* 0x00000036b90d7221 */ /* 0x000fe20000010000 */
[----:B------:R-:W-:-:S05]  /*3aa0*/  F2FP.F16.F32.PACK_AB R185, R14, R185 ;  /* 0x000000b90eb9723e */ /* 0x000fca00000000ff */
[----:B------:R-:W0:Y:S01]  /*3ab0*/  MUFU.EX2 R37, R37 ;  /* 0x0000002500257308 */ /* 0x000e220000000800 */
[C---:B-1----:R-:W-:Y:S01]  /*3ac0*/  FADD.FTZ R15, R33.reuse, R0 ;  /* 0x00000000210f7221 */ /* 0x042fe20000010000 */
[----:B------:R-:W-:Y:S01]  /*3ad0*/  FADD.FTZ R0, R14, R13 ;  /* 0x0000000d0e007221 */ /* 0x000fe20000010000 */
[----:B------:R-:W-:Y:S02]  /*3ae0*/  F2FP.F16.F32.PACK_AB R184, R33, R32 ;  /* 0x0000002021b8723e */ /* 0x000fe400000000ff */
[----:B------:R-:W-:Y:S01]  /*3af0*/  CS2R R32, SRZ ;  /* 0x0000000000207805 */ /* 0x000fe2000001ff00 */
[----:B------:R-:W-:Y:S01]  /*3b00*/  FADD.FTZ R13, R73, R0 ;  /* 0x00000000490d7221 */ /* 0x000fe20000010000 */
[----:B------:R-:W-:Y:S01]  /*3b10*/  CS2R R72, SRZ ;  /* 0x0000000000487805 */ /* 0x000fe2000001ff00 */
[----:B------:R-:W1:Y:S01]  /*3b20*/  MUFU.EX2 R40, R40 ;  /* 0x0000002800287308 */ /* 0x000e620000000800 */
[----:B--2---:R-:W-:Y:S01]  /*3b30*/  FADD.FTZ R54, R36, R15 ;  /* 0x0000000f24367221 */ /* 0x004fe20000010000 */
[----:B------:R-:W-:Y:S01]  /*3b40*/  FADD.FTZ R0, R42, R13 ;  /* 0x0000000d2a007221 */ /* 0x000fe20000010000 */
[----:B------:R-:W-:-:S03]  /*3b50*/  CS2R R42, SRZ ;  /* 0x00000000002a7805 */ /* 0x000fc6000001ff00 */
[----:B------:R-:W-:Y:S01]  /*3b60*/  FADD.FTZ R13, R75, R0 ;  /* 0x000000004b0d7221 */ /* 0x000fe20000010000 */
[----:B------:R-:W-:Y:S01]  /*3b70*/  CS2R R74, SRZ ;  /* 0x00000000004a7805 */ /* 0x000fe2000001ff00 */
[----:B------:R-:W2:Y:S01]  /*3b80*/  MUFU.EX2 R41, R41 ;  /* 0x0000002900297308 */ /* 0x000ea20000000800 */
[C---:B0-----:R-:W-:Y:S01]  /*3b90*/  FADD.FTZ R15, R37.reuse, R54 ;  /* 0x00000036250f7221 */ /* 0x041fe20000010000 */
[----:B------:R-:W-:Y:S01]  /*3ba0*/  FADD.FTZ R0, R46, R13 ;  /* 0x0000000d2e007221 */ /* 0x000fe20000010000 */
[----:B------:R-:W-:Y:S02]  /*3bb0*/  F2FP.F16.F32.PACK_AB R186, R37, R36 ;  /* 0x0000002425ba723e */ /* 0x000fe400000000ff */
[----:B------:R-:W-:Y:S02]  /*3bc0*/  CS2R R46, SRZ ;  /* 0x00000000002e7805 */ /* 0x000fe4000001ff00 */
[----:B------:R-:W-:Y:S01]  /*3bd0*/  CS2R R36, SRZ ;  /* 0x0000000000247805 */ /* 0x000fe2000001ff00 */
[----:B------:R-:W-:Y:S01]  /*3be0*/  FADD.FTZ R13, R77, R0 ;  /* 0x000000004d0d7221 */ /* 0x000fe20000010000 */
[----:B------:R-:W-:Y:S01]  /*3bf0*/  CS2R R76, SRZ ;  /* 0x00000000004c7805 */ /* 0x000fe2000001ff00 */
[----:B------:R-:W0:Y:S01]  /*3c00*/  MUFU.EX2 R44, R44 ;  /* 0x0000002c002c7308 */ /* 0x000e220000000800 */
[----:B-1----:R-:W-:Y:S01]  /*3c10*/  FADD.FTZ R54, R40, R15 ;  /* 0x0000000f28367221 */ /* 0x002fe20000010000 */
[----:B------:R-:W-:Y:S01]  /*3c20*/  FADD.FTZ R0, R50, R13 ;  /* 0x0000000d32007221 */ /* 0x000fe20000010000 */
[----:B------:R-:W-:-:S03]  /*3c30*/  CS2R R50, SRZ ;  /* 0x0000000000327805 */ /* 0x000fc6000001ff00 */
[----:B------:R-:W-:Y:S01]  /*3c40*/  FADD.FTZ R13, R177, R0 ;  /* 0x00000000b10d7221 */ /* 0x000fe20000010000 */
[C---:B------:R-:W-:Y:S01]  /*3c50*/  F2FP.F16.F32.PACK_AB R177, R20.reuse, R177 ;  /* 0x000000b114b1723e */ /* 0x040fe200000000ff */
[----:B------:R-:W1:Y:S01]  /*3c60*/  MUFU.EX2 R45, R45 ;  /* 0x0000002d002d7308 */ /* 0x000e620000000800 */
[C---:B--2---:R-:W-:Y:S01]  /*3c70*/  FADD.FTZ R15, R41.reuse, R54 ;  /* 0x00000036290f7221 */ /* 0x044fe20000010000 */
[----:B------:R-:W-:Y:S01]  /*3c80*/  FADD.FTZ R0, R20, R13 ;  /* 0x0000000d14007221 */ /* 0x000fe20000010000 */
[----:B------:R-:W-:Y:S02]  /*3c90*/  F2FP.F16.F32.PACK_AB R180, R41, R40 ;  /* 0x0000002829b4723e */ /* 0x000fe400000000ff */
[----:B------:R-:W-:Y:S02]  /*3ca0*/  CS2R R54, SRZ ;  /* 0x0000000000367805 */ /* 0x000fe4000001ff00 */
[----:B------:R-:W-:Y:S01]  /*3cb0*/  CS2R R40, SRZ ;  /* 0x0000000000287805 */ /* 0x000fe2000001ff00 */
[----:B------:R-:W-:Y:S01]  /*3cc0*/  FADD.FTZ R5, R179, R0 ;  /* 0x00000000b3057221 */ /* 0x000fe20000010000 */
[----:B------:R-:W-:Y:S01]  /*3cd0*/  F2FP.F16.F32.PACK_AB R179, R24, R179 ;  /* 0x000000b318b3723e */ /* 0x000fe200000000ff */
[----:B------:R-:W2:Y:S01]  /*3ce0*/  MUFU.EX2 R48, R48 ;  /* 0x0000003000307308 */ /* 0x000ea20000000800 */
[----:B0-----:R-:W-:Y:S01]  /*3cf0*/  FADD.FTZ R10, R44, R15 ;  /* 0x0000000f2c0a7221 */ /* 0x001fe20000010000 */
[----:B------:R-:W-:Y:S01]  /*3d00*/  FADD.FTZ R0, R24, R5 ;  /* 0x0000000518007221 */ /* 0x000fe20000010000 */
[----:B------:R-:W-:-:S05]  /*3d10*/  CS2R R24, SRZ ;  /* 0x0000000000187805 */ /* 0x000fca000001ff00 */
[----:B------:R-:W0:Y:S01]  /*3d20*/  MUFU.EX2 R49, R49 ;  /* 0x0000003100317308 */ /* 0x000e220000000800 */
[C---:B-1----:R-:W-:Y:S01]  /*3d30*/  FADD.FTZ R15, R45.reuse, R10 ;  /* 0x0000000a2d0f7221 */ /* 0x042fe20000010000 */
[----:B------:R-:W-:Y:S02]  /*3d40*/  F2FP.F16.F32.PACK_AB R182, R45, R44 ;  /* 0x0000002c2db6723e */ /* 0x000fe400000000ff */
[----:B------:R-:W-:-:S04]  /*3d50*/  CS2R R44, SRZ ;  /* 0x00000000002c7805 */ /* 0x000fc8000001ff00 */
[----:B------:R-:W1:Y:S01]  /*3d60*/  MUFU.EX2 R52, R52 ;  /* 0x0000003400347308 */ /* 0x000e620000000800 */
[----:B--2---:R-:W-:-:S07]  /*3d70*/  FADD.FTZ R10, R48, R15 ;  /* 0x0000000f300a7221 */ /* 0x004fce0000010000 */
[----:B------:R-:W2:Y:S01]  /*3d80*/  MUFU.EX2 R53, R53 ;  /* 0x0000003500357308 */ /* 0x000ea20000000800 */
[C---:B0-----:R-:W-:Y:S01]  /*3d90*/  FADD.FTZ R15, R49.reuse, R10 ;  /* 0x0000000a310f7221 */ /* 0x041fe20000010000 */
[----:B------:R-:W-:Y:S02]  /*3da0*/  F2FP.F16.F32.PACK_AB R176, R49, R48 ;  /* 0x0000003031b0723e */ /* 0x000fe400000000ff */
[----:B------:R-:W-:-:S04]  /*3db0*/  CS2R R48, SRZ ;  /* 0x0000000000307805 */ /* 0x000fc8000001ff00 */
[----:B------:R-:W0:Y:S01]  /*3dc0*/  MUFU.EX2 R56, R56 ;  /* 0x0000003800387308 */ /* 0x000e220000000800 */
[----:B-1----:R-:W-:-:S07]  /*3dd0*/  FADD.FTZ R10, R52, R15 ;  /* 0x0000000f340a7221 */ /* 0x002fce0000010000 */
[----:B------:R-:W1:Y:S01]  /*3de0*/  MUFU.EX2 R57, R57 ;  /* 0x0000003900397308 */ /* 0x000e620000000800 */
[C---:B--2---:R-:W-:Y:S01]  /*3df0*/  FADD.FTZ R11, R53.reuse, R10 ;  /* 0x0000000a350b7221 */ /* 0x044fe20000010000 */
[----:B------:R-:W-:Y:S02]  /*3e00*/  F2FP.F16.F32.PACK_AB R178, R53, R52 ;  /* 0x0000003435b2723e */ /* 0x000fe400000000ff */
[----:B------:R-:W-:-:S04]  /*3e10*/  CS2R R52, SRZ ;  /* 0x0000000000347805 */ /* 0x000fc8000001ff00 */
[----:B------:R-:W2:Y:S01]  /*3e20*/  MUFU.EX2 R60, R60 ;  /* 0x0000003c003c7308 */ /* 0x000ea20000000800 */
[----:B0-----:R-:W-:Y:S01]  /*3e30*/  FADD.FTZ R10, R56, R11 ;  /* 0x0000000b380a7221 */ /* 0x001fe20000010000 */
[----:B------:R-:W-:Y:S01]  /*3e40*/  FADD.FTZ R11, R173, R0 ;  /* 0x00000000ad0b7221 */ /* 0x000fe20000010000 */
[----:B------:R-:W-:-:S03]  /*3e50*/  F2FP.F16.F32.PACK_AB R173, R26, R173 ;  /* 0x000000ad1aad723e */ /* 0x000fc600000000ff */
[----:B------:R-:W-:Y:S01]  /*3e60*/  FADD.FTZ R0, R26, R11 ;  /* 0x0000000b1a007221 */ /* 0x000fe20000010000 */
[----:B------:R-:W-:Y:S01]  /*3e70*/  CS2R R26, SRZ ;  /* 0x00000000001a7805 */ /* 0x000fe2000001ff00 */
[----:B------:R-:W0:Y:S01]  /*3e80*/  MUFU.EX2 R61, R61 ;  /* 0x0000003d003d7308 */ /* 0x000e220000000800 */
[----:B-1----:R-:W-:Y:S01]  /*3e90*/  FADD.FTZ R13, R57, R10 ;  /* 0x0000000a390d7221 */ /* 0x002fe20000010000 */
[----:B------:R-:W-:Y:S01]  /*3ea0*/  FADD.FTZ R11, R175, R0 ;  /* 0x00000000af0b7221 */ /* 0x000fe20000010000 */
[----:B------:R-:W-:Y:S02]  /*3eb0*/  F2FP.F16.F32.PACK_AB R172, R57, R56 ;  /* 0x0000003839ac723e */ /* 0x000fe400000000ff */
[----:B------:R-:W-:Y:S02]  /*3ec0*/  CS2R R56, SRZ ;  /* 0x0000000000387805 */ /* 0x000fe4000001ff00 */
[C---:B------:R-:W-:Y:S01]  /*3ed0*/  F2FP.F16.F32.PACK_AB R175, R28.reuse, R175 ;  /* 0x000000af1caf723e */ /* 0x040fe200000000ff */
[----:B------:R-:W-:Y:S01]  /*3ee0*/  FADD.FTZ R0, R28, R11 ;  /* 0x0000000b1c007221 */ /* 0x000fe20000010000 */
[----:B------:R-:W-:Y:S01]  /*3ef0*/  CS2R R28, SRZ ;  /* 0x00000000001c7805 */ /* 0x000fe2000001ff00 */
        /* <DEDUP_REMOVED lines=9> */
[----:B--2---:R-:W-:-:S07]  /*3f90*/  FADD.FTZ R11, R169, R0 ;  /* 0x00000000a90b7221 */ /* 0x004fce0000010000 */
[----:B------:R-:W2:Y:S01]  /*3fa0*/  MUFU.EX2 R68, R68 ;  /* 0x0000004400447308 */ /* 0x000ea20000000800 */
[C---:B0-----:R-:W-:Y:S01]  /*3fb0*/  FADD.FTZ R13, R65.reuse, R10 ;  /* 0x0000000a410d7221 */ /* 0x041fe20000010000 */
[----:B------:R-:W-:Y:S02]  /*3fc0*/  F2FP.F16.F32.PACK_AB R168, R65, R64 ;  /* 0x0000004041a8723e */ /* 0x000fe400000000ff */
[----:B------:R-:W-:-:S04]  /*3fd0*/  CS2R R64, SRZ ;  /* 0x0000000000407805 */ /* 0x000fc8000001ff00 */
[----:B------:R-:W0:Y:S01]  /*3fe0*/  MUFU.EX2 R171, R171 ;  /* 0x000000ab00ab7308 */ /* 0x000e220000000800 */
[C---:B-1----:R-:W-:Y:S01]  /*3ff0*/  FADD.FTZ R0, R30.reuse, R11 ;  /* 0x0000000b1e007221 */ /* 0x042fe20000010000 */
[----:B------:R-:W-:Y:S02]  /*4000*/  F2FP.F16.F32.PACK_AB R169, R30, R169 ;  /* 0x000000a91ea9723e */ /* 0x000fe400000000ff */
[----:B------:R-:W-:-:S04]  /*4010*/  CS2R R30, SRZ ;  /* 0x00000000001e7805 */ /* 0x000fc8000001ff00 */
[----:B------:R1:W3:Y:S01]  /*4020*/  MUFU.EX2 R5, R38 ;  /* 0x0000002600057308 */ /* 0x0002e20000000800 */
[----:B--2---:R-:W-:-:S07]  /*4030*/  FADD.FTZ R10, R68, R13 ;  /* 0x0000000d440a7221 */ /* 0x004fce0000010000 */
[----:B------:R-:W2:Y:S01]  /*4040*/  MUFU.EX2 R2, R2 ;  /* 0x0000000200027308 */ /* 0x000ea20000000800 */
[----:B0-----:R-:W-:Y:S01]  /*4050*/  FADD.FTZ R11, R171, R0 ;  /* 0x00000000ab0b7221 */ /* 0x001fe20000010000 */
[----:B------:R-:W-:Y:S01]  /*4060*/  IMAD.MOV.U32 R0, RZ, RZ, 0x3f800000 ;  /* 0x3f800000ff007424 */ /* 0x000fe200078e00ff */
[----:B-1----:R-:W-:Y:S01]  /*4070*/  CS2R R38, SRZ ;  /* 0x0000000000267805 */ /* 0x002fe2000001ff00 */
[C---:B---3--:R-:W-:Y:S01]  /*4080*/  FADD.FTZ R10, R5.reuse, R10 ;  /* 0x0000000a050a7221 */ /* 0x048fe20000010000 */
[----:B------:R-:W-:Y:S02]  /*4090*/  F2FP.F16.F32.PACK_AB R170, R5, R68 ;  /* 0x0000004405aa723e */ /* 0x000fe400000000ff */
[----:B------:R-:W-:Y:S01]  /*40a0*/  CS2R R68, SRZ ;  /* 0x0000000000447805 */ /* 0x000fe2000001ff00 */
[C---:B--2---:R-:W-:Y:S01]  /*40b0*/  FADD.FTZ R5, R2.reuse, R11 ;  /* 0x0000000b02057221 */ /* 0x044fe20000010000 */
[----:B------:R-:W-:Y:S01]  /*40c0*/  F2FP.F16.F32.PACK_AB R171, R2, R171 ;  /* 0x000000ab02ab723e */ /* 0x000fe200000000ff */
[----:B------:R-:W-:Y:S01]  /*40d0*/  IMAD.MOV.U32 R2, RZ, RZ, 0x3f800000 ;  /* 0x3f800000ff027424 */ /* 0x000fe200078e00ff */
[----:B------:R-:W-:Y:S06]  /*40e0*/  @!P1 BRA `(.L_x_2389) ;  /* 0x0000002400a09947 */ /* 0x000fec0003800000 */
[----:B------:R-:W-:Y:S01]  /*40f0*/  IMAD.MOV.U32 R11, RZ, RZ, R3 ;  /* 0x000000ffff0b7224 */ /* 0x000fe200078e0003 */
[----:B------:R-:W-:Y:S01]  /*4100*/  MOV R12, R4 ;  /* 0x00000004000c7202 */ /* 0x000fe20000000f00 */
[----:B------:R-:W-:Y:S01]  /*4110*/  IMAD.MOV.U32 R2, RZ, RZ, 0x3f800000 ;  /* 0x3f800000ff027424 */ /* 0x000fe200078e00ff */
[----:B------:R-:W-:Y:S01]  /*4120*/  UMOV UR5, UR38 ;  /* 0x0000002600057c82 */ /* 0x000fe20008000000 */
[----:B------:R-:W-:Y:S01]  /*4130*/  IMAD.MOV.U32 R119, RZ, RZ, RZ ;  /* 0x000000ffff777224 */ /* 0x000fe200078e00ff */
[----:B------:R-:W-:Y:S01]  /*4140*/  UMOV UR6, UR39 ;  /* 0x0000002700067c82 */ /* 0x000fe20008000000 */
[----:B------:R-:W-:-:S05]  /*4150*/  ULDC UR34, c[0x0][0x988] ;  /* 0x0002620000227ab9 */ /* 0x000fca0000000800 */
.L_x_2400:
[----:B------:R-:W-:-:S04]  /*4160*/  UISETP.NE.AND UP0, UPT, UR6, 0x1, UPT ;  /* 0x000000010600788c */ /* 0x000fc8000bf05270 */
[----:B------:R-:W-:-:S04]  /*4170*/  USEL UR38, URZ, 0x1, UP0 ;  /* 0x000000013f267887 */ /* 0x000fc80008000000 */
[----:B------:R-:W-:Y:S01]  /*4180*/  ULOP3.LUT UR38, UR5, UR38, URZ, 0x3c, !UPT ;  /* 0x0000002605267292 */ /* 0x000fe2000f8e3c3f */
[----:B------:R-:W-:Y:S11]  /*4190*/  @!P0 BRA `(.L_x_2390) ;  /* 0x0000000000048947 */ /* 0x000ff60003800000 */
[----:B------:R-:W-:Y:S01]  /*41a0*/  BPT.TRAP 0x1 ;  /* 0x000000040000795c */ /* 0x000fe20000300000 */
.L_x_2390:
        /* <DEDUP_REMOVED lines=9> */
.L_x_2391:
[----:B-1----:R-:W-:Y:S05]  /*4240*/  @P1 BRA `(.L_x_2392) ;  /* 0x0000000000081947 */ /* 0x002fea0003800000 */
[----:B------:R-:W1:Y:S02]  /*4250*/  SYNCS.PHASECHK.TRANS64.TRYWAIT P1, [UR7+0x30830], R3 ;  /* 0x03083003ff0075a7 */ /* 0x000e640008020147 */
[----:B-1----:R-:W-:Y:S05]  /*4260*/  @!P1 BRA `(.L_x_2393) ;  /* 0x000000f400a89947 */ /* 0x002fea0003800000 */
.L_x_2392:
        /* <DEDUP_REMOVED lines=175> */
.L_x_2394:
[----:B------:R-:W-:Y:S01]  /*4d60*/  ULEA UR10, UR6, UR40, 0x3 ;  /* 0x00000028060a7291 */ /* 0x000fe2000f8e183f */
[----:B------:R-:W-:-:S05]  /*4d70*/  IMAD.U32 R0, RZ, RZ, UR5 ;  /* 0x00000005ff007e24 */ /* 0x000fca000f8e00ff */
[----:B------:R-:W-:-:S04]  /*4d80*/  SHF.L.U32 R0, R0, 0x1f, RZ ;  /* 0x0000001f00007819 */ /* 0x000fc800000006ff */
[----:B------:R2:W3:Y:S01]  /*4d90*/  SYNCS.PHASECHK.TRANS64.TRYWAIT P1, [UR10+0x30850], R0 ;  /* 0x03085000ff0075a7 */ /* 0x0004e2000802014a */
[----:B------:R-:W-:Y:S05]  /*4da0*/  @!P0 BRA `(.L_x_2395) ;  /* 0x0000000000048947 */ /* 0x000fea0003800000 */
[----:B------:R-:W-:Y:S01]  /*4db0*/  BPT.TRAP 0x1 ;  /* 0x000000040000795c */ /* 0x000fe20000300000 */
.L_x_2395:
[----:B---3--:R-:W-:Y:S05]  /*4dc0*/  @P1 BRA `(.L_x_2396) ;  /* 0x0000000000081947 */ /* 0x008fea0003800000 */
[----:B------:R-:W3:Y:S02]  /*4dd0*/  SYNCS.PHASECHK.TRANS64.TRYWAIT P1, [UR10+0x30850], R0 ;  /* 0x03085000ff0075a7 */ /* 0x000ee4000802014a */
[----:B---3--:R-:W-:Y:S05]  /*4de0*/  @!P1 BRA `(.L_x_2397) ;  /* 0x000000e800e09947 */ /* 0x008fea0003800000 */
.L_x_2396:
        /* <DEDUP_REMOVED lines=37> */
.L_x_2398:
[----:B------:R-:W-:Y:S01]  /*5040*/  R2UR UR5, R16 ;  /* 0x00000000100572ca */ /* 0x000fe200000e0000 */
[----:B--23--:R-:W-:Y:S01]  /*5050*/  VIADD R0, R18, UR43 ;  /* 0x0000002b12007c36 */ /* 0x00cfe20008000000 */
[----:B------:R-:W-:Y:S01]  /*5060*/  UMOV UR14, UR34 ;  /* 0x00000022000e7c82 */ /* 0x000fe20008000000 */
[----:B------:R-:W-:Y:S01]  /*5070*/  IMAD.U32 R13, RZ, RZ, UR42 ;  /* 0x0000002aff0d7e24 */ /* 0x000fe2000f8e00ff */
[----:B------:R-:W2:Y:S01]  /*5080*/  S2UR UR6, SR_CgaCtaId ;  /* 0x00000000000679c3 */ /* 0x000ea20000008800 */
[----:B------:R-:W-:-:S08]  /*5090*/  UIADD3 UR7, UR7, 0x30840, URZ ;  /* 0x0003084007077890 */ /* 0x000fd0000fffe03f */
[----:B------:R-:W-:-:S06]  /*50a0*/  UISETP.NE.AND UP0, UPT, UR5, URZ, UPT ;  /* 0x0000003f0500728c */ /* 0x000fcc000bf05270 */
[----:B------:R-:W-:Y:S02]  /*50b0*/  PLOP3.LUT P1, PT, PT, PT, UP0, 0x80, 0x0 ;  /* 0x000000000000781c */ /* 0x000fe40003f2f008 */
[----:B------:R-:W-:-:S03]  /*50c0*/  PLOP3.LUT P2, PT, PT, PT, UP0, 0x80, 0x0 ;  /* 0x000000000000781c */ /* 0x000fc60003f4f008 */
[----:B------:R-:W-:Y:S01]  /*50d0*/  @UP0 ULDC UR5, c[0x0][0x44c] ;  /* 0x0001130000050ab9 */ /* 0x000fe20000000800 */
[----:B--2---:R-:W-:-:S07]  /*50e0*/  UPRMT UR7, UR6, 0x654, UR7 ;  /* 0x0000065406077896 */ /* 0x004fce0008000007 */
[----:B------:R-:W-:Y:S01]  /*50f0*/  @P1 IMAD.HI.U32 R2, R0, UR5, RZ ;  /* 0x0000000500021c27 */ /* 0x000fe2000f8e00ff */
[----:B------:R-:W-:-:S04]  /*5100*/  @UP0 ULDC UR5, c[0x0][0x450] ;  /* 0x0001140000050ab9 */ /* 0x000fc80000000800 */
[----:B------:R-:W-:Y:S01]  /*5110*/  @P2 SHF.R.U32.HI R0, RZ, UR5, R2 ;  /* 0x00000005ff002c19 */ /* 0x000fe20008011602 */
[----:B------:R-:W-:Y:S01]  /*5120*/  UIMAD UR5, UR4, -0x60, URZ ;  /* 0xffffffa0040578a4 */ /* 0x000fe2000f8e023f */
[----:B------:R-:W-:Y:S03]  /*5130*/  SYNCS.ARRIVE.TRANS64.RED.A1T0 RZ, [UR7], RZ ;  /* 0x000000ffffff79a7 */ /* 0x000fe60008100407 */
[----:B01----:R-:W0:Y:S02]  /*5140*/  SHFL.IDX PT, R3, R0, RZ, 0x1c1f ;  /* 0x001c1fff00037589 */ /* 0x003e2400000e0000 */
[----:B------:R-:W-:-:S05]  /*5150*/  IMAD.U32 R2, RZ, RZ, UR5 ;  /* 0x00000005ff027e24 */ /* 0x000fca000f8e00ff */
[----:B------:R-:W-:-:S04]  /*5160*/  IADD3 R2, -R17, 0x1, R2 ;  /* 0x0000000111027810 */ /* 0x000fc80007ffe102 */
[----:B------:R-:W-:-:S05]  /*5170*/  IADD3 R2, -R13, UR60, R2 ;  /* 0x0000003c0d027c10 */ /* 0x000fca000fffe102 */
[----:B0-----:R-:W-:-:S05]  /*5180*/  IMAD.IADD R3, R2, 0x1, R3 ;  /* 0x0000000102037824 */ /* 0x001fca00078e0203 */
[C---:B------:R-:W-:Y:S02]  /*5190*/  ISETP.GT.AND P1, PT, R3.reuse, RZ, PT ;  /* 0x000000ff0300720c */ /* 0x040fe40003f24270 */
[C---:B------:R-:W-:Y:S02]  /*51a0*/  ISETP.GT.AND P2, PT, R3.reuse, 0x1, PT ;  /* 0x000000010300780c */ /* 0x040fe40003f44270 */
[----:B------:R-:W-:Y:S02]  /*51b0*/  FSEL R120, R120, -INF , P1 ;  /* 0xff80000078787808 */ /* 0x000fe40000800000 */
        /* <DEDUP_REMOVED lines=66> */
[----:B------:R-:W-:Y:S02]  /*55e0*/  FSEL R165, R165, -INF , P2 ;  /* 0xff800000a5a57808 */ /* 0x000fe40001000000 */
[----:B------:R-:W-:Y:S02]  /*55f0*/  FMNMX.FTZ R4, R164, R3, !PT ;  /* 0x00000003a4047209 */ /* 0x000fe40007810000 */
[----:B------:R-:W0:Y:S02]  /*5600*/  SHFL.IDX PT, R3, R0, 0x1, 0x1c1f ;  /* 0x003c1f0000037f89 */ /* 0x000e2400000e0000 */
[----:B------:R-:W-:-:S05]  /*5610*/  FMNMX.FTZ R13, R165, R4, !PT ;  /* 0x00000004a50d7209 */ /* 0x000fca0007810000 */
[----:B------:R-:W1:Y:S01]  /*5620*/  SHFL.BFLY PT, R4, R13, 0x2, 0x1f ;  /* 0x0c401f000d047f89 */ /* 0x000e6200000e0000 */
[----:B0-----:R-:W-:-:S05]  /*5630*/  IMAD.IADD R2, R2, 0x1, R3 ;  /* 0x0000000102027824 */ /* 0x001fca00078e0203 */
[C---:B------:R-:W-:Y:S02]  /*5640*/  ISETP.GT.AND P1, PT, R2.reuse, RZ, PT ;  /* 0x000000ff0200720c */ /* 0x040fe40003f24270 */
[----:B-1----:R-:W-:Y:S02]  /*5650*/  FMNMX.FTZ R14, R13, R4, !PT ;  /* 0x000000040d0e7209 */ /* 0x002fe40007810000 */
[----:B------:R-:W-:Y:S02]  /*5660*/  ISETP.GT.AND P2, PT, R2, 0x1, PT ;  /* 0x000000010200780c */ /* 0x000fe40003f44270 */
[----:B------:R-:W-:Y:S01]  /*5670*/  FSEL R122, R122, -INF , P1 ;  /* 0xff8000007a7a7808 */ /* 0x000fe20000800000 */
[----:B------:R-:W0:Y:S01]  /*5680*/  SHFL.BFLY PT, R15, R14, 0x1, 0x1f ;  /* 0x0c201f000e0f7f89 */ /* 0x000e2200000e0000 */
[----:B------:R-:W-:Y:S02]  /*5690*/  ISETP.GT.AND P3, PT, R2, 0x8, PT ;  /* 0x000000080200780c */ /* 0x000fe40003f64270 */
[----:B------:R-:W-:-:S02]  /*56a0*/  FSEL R123, R123, -INF , P2 ;  /* 0xff8000007b7b7808 */ /* 0x000fc40001000000 */
[----:B------:R-:W-:Y:S02]  /*56b0*/  FMNMX.FTZ R0, R122, R11, !PT ;  /* 0x0000000b7a007209 */ /* 0x000fe40007810000 */
[----:B------:R-:W-:Y:S02]  /*56c0*/  ISETP.GT.AND P4, PT, R2, 0x9, PT ;  /* 0x000000090200780c */ /* 0x000fe40003f84270 */
[----:B------:R-:W-:Y:S02]  /*56d0*/  FSEL R126, R126, -INF , P3 ;  /* 0xff8000007e7e7808 */ /* 0x000fe40001800000 */
[----:B------:R-:W-:Y:S02]  /*56e0*/  FMNMX.FTZ R3, R123, R0, !PT ;  /* 0x000000007b037209 */ /* 0x000fe40007810000 */
[----:B------:R-:W-:Y:S02]  /*56f0*/  ISETP.GT.AND P2, PT, R2, 0x10, PT ;  /* 0x000000100200780c */ /* 0x000fe40003f44270 */
[----:B------:R-:W-:-:S02]  /*5700*/  FSEL R127, R127, -INF , P4 ;  /* 0xff8000007f7f7808 */ /* 0x000fc40002000000 */
[----:B------:R-:W-:Y:S02]  /*5710*/  ISETP.GT.AND P3, PT, R2, 0x11, PT ;  /* 0x000000110200780c */ /* 0x000fe40003f64270 */
[----:B------:R-:W-:Y:S02]  /*5720*/  FSEL R130, R130, -INF , P2 ;  /* 0xff80000082827808 */ /* 0x000fe40001000000 */
[----:B------:R-:W-:Y:S02]  /*5730*/  ISETP.GT.AND P2, PT, R2, 0x18, PT ;  /* 0x000000180200780c */ /* 0x000fe40003f44270 */
[----:B------:R-:W-:Y:S02]  /*5740*/  FSEL R131, R131, -INF , P3 ;  /* 0xff80000083837808 */ /* 0x000fe40001800000 */
[----:B0-----:R-:W-:Y:S02]  /*5750*/  FMNMX.FTZ R4, R14, R15, !PT ;  /* 0x0000000f0e047209 */ /* 0x001fe40007810000 */
[----:B------:R-:W-:-:S02]  /*5760*/  FMNMX.FTZ R14, R126, R3, !PT ;  /* 0x000000037e0e7209 */ /* 0x000fc40007810000 */
[----:B------:R-:W-:Y:S01]  /*5770*/  ISETP.GT.AND P3, PT, R2, 0x19, PT ;  /* 0x000000190200780c */ /* 0x000fe20003f64270 */
[----:B------:R-:W-:Y:S01]  /*5780*/  FMUL.FTZ R13, R4, UR14 ;  /* 0x0000000e040d7c20 */ /* 0x000fe20008410000 */
[----:B------:R-:W-:Y:S02]  /*5790*/  FMNMX.FTZ R3, R127, R14, !PT ;  /* 0x0000000e7f037209 */ /* 0x000fe40007810000 */
[----:B------:R-:W-:Y:S02]  /*57a0*/  FSEL R134, R134, -INF , P2 ;  /* 0xff80000086867808 */ /* 0x000fe40001000000 */
[----:B------:R-:W-:Y:S02]  /*57b0*/  FMNMX.FTZ R14, R130, R3, !PT ;  /* 0x00000003820e7209 */ /* 0x000fe40007810000 */
[----:B------:R-:W-:Y:S02]  /*57c0*/  ISETP.GT.AND P2, PT, R2, 0x20, PT ;  /* 0x000000200200780c */ /* 0x000fe40003f44270 */
[----:B------:R-:W-:-:S02]  /*57d0*/  FMNMX.FTZ R3, R131, R14, !PT ;  /* 0x0000000e83037209 */ /* 0x000fc40007810000 */
        /* <DEDUP_REMOVED lines=29> */
[----:B------:R-:W-:-:S02]  /*59b0*/  FSETP.NEU.FTZ.AND P1, PT, R4, -INF , PT ;  /* 0xff8000000400780b */ /* 0x000fc40003f3d000 */
[----:B------:R-:W-:Y:S02]  /*59c0*/  ISETP.GT.AND P2, PT, R2, 0x48, PT ;  /* 0x000000480200780c */ /* 0x000fe40003f44270 */
[----:B------:R-:W-:Y:S02]  /*59d0*/  FSEL R155, R155, -INF , P3 ;  /* 0xff8000009b9b7808 */ /* 0x000fe40001800000 */
[----:B------:R-:W-:Y:S02]  /*59e0*/  FMNMX.FTZ R20, R154, R3, !PT ;  /* 0x000000039a147209 */ /* 0x000fe40007810000 */
[----:B------:R-:W-:Y:S02]  /*59f0*/  FSEL R0, R13, RZ, P1 ;  /* 0x000000ff0d007208 */ /* 0x000fe40000800000 */
[----:B------:R-:W-:Y:S02]  /*5a00*/  ISETP.GT.AND P3, PT, R2, 0x49, PT ;  /* 0x000000490200780c */ /* 0x000fe40003f64270 */
[----:B------:R-:W-:Y:S01]  /*5a10*/  FSEL R158, R158, -INF , P2 ;  /* 0xff8000009e9e7808 */ /* 0x000fe20001000000 */
[--C-:B------:R-:W-:Y:S01]  /*5a20*/  FFMA.FTZ R188, R120, UR14, -R0.reuse ;  /* 0x0000000e78bc7c23 */ /* 0x100fe20008010800 */
        /* <DEDUP_REMOVED lines=13> */
[----:B------:R0:W-:Y:S01]  /*5b00*/  MUFU.EX2 R14, R125 ;  /* 0x0000007d000e7308 */ /* 0x0001e20000000800 */
[----:B------:R-:W-:Y:S01]  /*5b10*/  ISETP.GT.AND P2, PT, R2, 0x58, PT ;  /* 0x000000580200780c */ /* 0x000fe20003f44270 */
[--C-:B------:R-:W-:Y:S01]  /*5b20*/  FFMA.FTZ R15, R129, UR14, -R0.reuse ;  /* 0x0000000e810f7c23 */ /* 0x100fe20008010800 */
[----:B------:R-:W-:Y:S01]  /*5b30*/  FSEL R163, R163, -INF , P3 ;  /* 0xff800000a3a37808 */ /* 0x000fe20001800000 */
[--C-:B------:R-:W-:Y:S01]  /*5b40*/  FFMA.FTZ R186, R132, UR14, -R0.reuse ;  /* 0x0000000e84ba7c23 */ /* 0x100fe20008010800 */
[----:B------:R-:W-:Y:S01]  /*5b50*/  FMNMX.FTZ R120, R162, R3, !PT ;  /* 0x00000003a2787209 */ /* 0x000fe20007810000 */
[--C-:B------:R-:W-:Y:S01]  /*5b60*/  FFMA.FTZ R180, R136, UR14, -R0.reuse ;  /* 0x0000000e88b47c23 */ /* 0x100fe20008010800 */
[----:B------:R-:W-:Y:S01]  /*5b70*/  ISETP.GT.AND P3, PT, R2, 0x59, PT ;  /* 0x000000590200780c */ /* 0x000fe20003f64270 */
[--C-:B------:R-:W-:Y:S01]  /*5b80*/  FFMA.FTZ R129, R137, UR14, -R0.reuse ;  /* 0x0000000e89817c23 */ /* 0x100fe20008010800 */
[----:B------:R-:W-:Y:S01]  /*5b90*/  FSEL R166, R166, -INF , P2 ;  /* 0xff800000a6a67808 */ /* 0x000fe20001000000 */
[--C-:B------:R-:W-:Y:S01]  /*5ba0*/  FFMA.FTZ R182, R140, UR14, -R0.reuse ;  /* 0x0000000e8cb67c23 */ /* 0x100fe20008010800 */
[----:B------:R-:W-:Y:S01]  /*5bb0*/  FMNMX.FTZ R3, R163, R120, !PT ;  /* 0x00000078a3037209 */ /* 0x000fe20007810000 */
[--C-:B------:R-:W-:Y:S01]  /*5bc0*/  FFMA.FTZ R128, R141, UR14, -R0.reuse ;  /* 0x0000000e8d807c23 */ /* 0x100fe20008010800 */
[----:B------:R-:W-:Y:S01]  /*5bd0*/  FSEL R167, R167, -INF , P3 ;  /* 0xff800000a7a77808 */ /* 0x000fe20001800000 */
[--C-:B------:R-:W-:Y:S01]  /*5be0*/  FFMA.FTZ R176, R144, UR14, -R0.reuse ;  /* 0x0000000e90b07c23 */ /* 0x100fe20008010800 */
[----:B------:R-:W-:Y:S01]  /*5bf0*/  FMNMX.FTZ R2, R166, R3, !PT ;  /* 0x00000003a6027209 */ /* 0x000fe20007810000 */
[--C-:B0-----:R-:W-:Y:S01]  /*5c00*/  FFMA.FTZ R125, R145, UR14, -R0.reuse ;  /* 0x0000000e917d7c23 */ /* 0x101fe20008010800 */
[--C-:B------:R-:W-:Y:S01]  /*5c10*/  FFMA.FTZ R178, R148, UR14, -R0.reuse ;  /* 0x0000000e94b27c23 */ /* 0x100fe20008010800 */
[--C-:B------:R-:W-:Y:S01]  /*5c20*/  FFMA.FTZ R124, R149, UR14, -R0.reuse ;  /* 0x0000000e957c7c23 */ /* 0x100fe20008010800 */
[----:B------:R-:W-:Y:S01]  /*5c30*/  FMNMX.FTZ R2, R167, R2, !PT ;  /* 0x00000002a7027209 */ /* 0x000fe20007810000 */
[--C-:B------:R-:W-:Y:S01]  /*5c40*/  FFMA.FTZ R172, R152, UR14, -R0.reuse ;  /* 0x0000000e98ac7c23 */ /* 0x100fe20008010800 */
[--C-:B------:R-:W-:Y:S01]  /*5c50*/  FFMA.FTZ R121, R153, UR14, -R0.reuse ;  /* 0x0000000e99797c23 */ /* 0x100fe20008010800 */
[--C-:B------:R-:W-:Y:S01]  /*5c60*/  FFMA.FTZ R174, R156, UR14, -R0.reuse ;  /* 0x0000000e9cae7c23 */ /* 0x100fe20008010800 */
[--C-:B------:R-:W-:Y:S01]  /*5c70*/  FFMA.FTZ R120, R157, UR14, -R0.reuse ;  /* 0x0000000e9d787c23 */ /* 0x100fe20008010800 */
[----:B------:R-:W0:Y:S01]  /*5c80*/  SHFL.BFLY PT, R3, R2, 0x2, 0x1f ;  /* 0x0c401f0002037f89 */ /* 0x000e2200000e0000 */
[--C-:B------:R-:W-:Y:S01]  /*5c90*/  FFMA.FTZ R168, R160, UR14, -R0.reuse ;  /* 0x0000000ea0a87c23 */ /* 0x100fe20008010800 */
[--C-:B------:R-:W-:Y:S01]  /*5ca0*/  FFMA.FTZ R161, R161, UR14, -R0.reuse ;  /* 0x0000000ea1a17c23 */ /* 0x100fe20008010800 */
[--C-:B------:R-:W-:Y:S01]  /*5cb0*/  FFMA.FTZ R170, R164, UR14, -R0.reuse ;  /* 0x0000000ea4aa7c23 */ /* 0x100fe20008010800 */
[----:B------:R-:W-:Y:S01]  /*5cc0*/  FFMA.FTZ R132, R165, UR14, -R0 ;  /* 0x0000000ea5847c23 */ /* 0x000fe20008010800 */
[----:B------:R-:W-:Y:S08]  /*5cd0*/  MUFU.EX2 R188, R188 ;  /* 0x000000bc00bc7308 */ /* 0x000ff00000000800 */
[----:B------:R-:W-:Y:S08]  /*5ce0*/  MUFU.EX2 R13, R13 ;  /* 0x0000000d000d7308 */ /* 0x000ff00000000800 */
[----:B------:R-:W-:Y:S01]  /*5cf0*/  MUFU.EX2 R190, R190 ;  /* 0x000000be00be7308 */ /* 0x000fe20000000800 */
[----:B0-----:R-:W-:-:S05]  /*5d00*/  FMNMX.FTZ R21, R2, R3, !PT ;  /* 0x0000000302157209 */ /* 0x001fca0007810000 */
[----:B------:R-:W0:Y:S02]  /*5d10*/  SHFL.BFLY PT, R2, R21, 0x1, 0x1f ;  /* 0x0c201f0015027f89 */ /* 0x000e2400000e0000 */
[----:B------:R-:W-:Y:S08]  /*5d20*/  MUFU.EX2 R184, R184 ;  /* 0x000000b800b87308 */ /* 0x000ff00000000800 */
[----:B------:R-:W-:Y:S08]  /*5d30*/  MUFU.EX2 R15, R15 ;  /* 0x0000000f000f7308 */ /* 0x000ff00000000800 */
[----:B------:R-:W-:Y:S01]  /*5d40*/  MUFU.EX2 R186, R186 ;  /* 0x000000ba00ba7308 */ /* 0x000fe20000000800 */
[----:B0-----:R-:W-:-:S07]  /*5d50*/  FMNMX.FTZ R3, R21, R2, !PT ;  /* 0x0000000215037209 */ /* 0x001fce0007810000 */
[----:B------:R-:W-:Y:S01]  /*5d60*/  MUFU.EX2 R180, R180 ;  /* 0x000000b400b47308 */ /* 0x000fe20000000800 */
[C---:B------:R-:W-:Y:S01]  /*5d70*/  FSETP.NEU.FTZ.AND P2, PT, R3.reuse, -INF , PT ;  /* 0xff8000000300780b */ /* 0x040fe20003f5d000 */
[----:B------:R-:W-:-:S03]  /*5d80*/  FMUL.FTZ R133, R3, UR14 ;  /* 0x0000000e03857c20 */ /* 0x000fc60008410000 */
[----:B------:R-:W-:-:S03]  /*5d90*/  FSEL R0, R3, RZ, P2 ;  /* 0x000000ff03007208 */ /* 0x000fc60001000000 */
[----:B------:R-:W-:Y:S01]  /*5da0*/  MUFU.EX2 R129, R129 ;  /* 0x0000008100817308 */ /* 0x000fe20000000800 */
[----:B------:R-:W-:Y:S01]  /*5db0*/  FSEL R133, R133, RZ, P2 ;  /* 0x000000ff85857208 */ /* 0x000fe20001000000 */
[----:B------:R-:W-:-:S04]  /*5dc0*/  FADD.FTZ R2, -R0, R11 ;  /* 0x0000000b00027221 */ /* 0x000fc80000010100 */
[--C-:B------:R-:W-:Y:S01]  /*5dd0*/  FFMA.FTZ R191, R126, UR14, -R133.reuse ;  /* 0x0000000e7ebf7c23 */ /* 0x100fe20008010885 */
[--C-:B------:R-:W-:Y:S01]  /*5de0*/  FFMA.FTZ R126, R131, UR14, -R133.reuse ;  /* 0x0000000e837e7c23 */ /* 0x100fe20008010885 */
[----:B------:R-:W-:Y:S01]  /*5df0*/  FSEL R131, R4, RZ, P1 ;  /* 0x000000ff04837208 */ /* 0x000fe20000800000 */
[--C-:B------:R-:W-:Y:S01]  /*5e00*/  FFMA.FTZ R189, R122, UR14, -R133.reuse ;  /* 0x0000000e7abd7c23 */ /* 0x100fe20008010885 */
[----:B------:R-:W-:Y:S01]  /*5e10*/  FMUL.FTZ R2, R2, UR14 ;  /* 0x0000000e02027c20 */ /* 0x000fe20008410000 */
[--C-:B------:R-:W-:Y:S01]  /*5e20*/  FFMA.FTZ R136, R123, UR14, -R133.reuse ;  /* 0x0000000e7b887c23 */ /* 0x100fe20008010885 */
[--C-:B------:R-:W-:Y:S01]  /*5e30*/  FFMA.FTZ R127, R127, UR14, -R133.reuse ;  /* 0x0000000e7f7f7c23 */ /* 0x100fe20008010885 */
[----:B------:R-:W-:Y:S01]  /*5e40*/  FADD.FTZ R131, -R131, R12 ;  /* 0x0000000c83837221 */ /* 0x000fe20000010100 */
[----:B------:R-:W-:Y:S01]  /*5e50*/  MUFU.EX2 R191, R191 ;  /* 0x000000bf00bf7308 */ /* 0x000fe20000000800 */
[--C-:B------:R-:W-:Y:S01]  /*5e60*/  FFMA.FTZ R185, R130, UR14, -R133.reuse ;  /* 0x0000000e82b97c23 */ /* 0x100fe20008010885 */
[--C-:B------:R-:W-:Y:S01]  /*5e70*/  FFMA.FTZ R187, R134, UR14, -R133.reuse ;  /* 0x0000000e86bb7c23 */ /* 0x100fe20008010885 */
[----:B------:R-:W-:Y:S01]  /*5e80*/  FMUL.FTZ R131, R131, UR14 ;  /* 0x0000000e83837c20 */ /* 0x000fe20008410000 */
[--C-:B------:R-:W-:Y:S01]  /*5e90*/  FFMA.FTZ R123, R135, UR14, -R133.reuse ;  /* 0x0000000e877b7c23 */ /* 0x100fe20008010885 */
[--C-:B------:R-:W-:Y:S01]  /*5ea0*/  FFMA.FTZ R181, R138, UR14, -R133.reuse ;  /* 0x0000000e8ab57c23 */ /* 0x100fe20008010885 */
[--C-:B------:R-:W-:Y:S01]  /*5eb0*/  FFMA.FTZ R122, R139, UR14, -R133.reuse ;  /* 0x0000000e8b7a7c23 */ /* 0x100fe20008010885 */
[--C-:B------:R-:W-:Y:S01]  /*5ec0*/  FFMA.FTZ R183, R142, UR14, -R133.reuse ;  /* 0x0000000e8eb77c23 */ /* 0x100fe20008010885 */
[----:B------:R0:W1:Y:S01]  /*5ed0*/  MUFU.EX2 R0, R131 ;  /* 0x0000008300007308 */ /* 0x0000620000000800 */
        /* <DEDUP_REMOVED lines=8> */
[--C-:B0-----:R-:W-:Y:S01]  /*5f60*/  FFMA.FTZ R131, R151, UR14, -R133.reuse ;  /* 0x0000000e97837c23 */ /* 0x101fe20008010885 */
[--C-:B------:R-:W-:Y:S01]  /*5f70*/  FFMA.FTZ R169, R162, UR14, -R133.reuse ;  /* 0x0000000ea2a97c23 */ /* 0x100fe20008010885 */
[----:B------:R-:W-:-:S05]  /*5f80*/  FFMA.FTZ R171, R166, UR14, -R133 ;  /* 0x0000000ea6ab7c23 */ /* 0x000fca0008010885 */
[----:B------:R-:W0:Y:S01]  /*5f90*/  MUFU.EX2 R2, R2 ;  /* 0x0000000200027308 */ /* 0x000e220000000800 */
[----:B-1----:R-:W-:-:S04]  /*5fa0*/  FFMA.FTZ R10, R0, R10, R188 ;  /* 0x0000000a000a7223 */ /* 0x002fc800000100bc */
[----:B------:R-:W-:-:S03]  /*5fb0*/  FADD.FTZ R11, R13, R10 ;  /* 0x0000000a0d0b7221 */ /* 0x000fc60000010000 */
[----:B------:R-:W1:Y:S01]  /*5fc0*/  MUFU.EX2 R136, R136 ;  /* 0x0000008800887308 */ /* 0x000e620000000800 */
[----:B------:R-:W-:-:S04]  /*5fd0*/  FADD.FTZ R11, R190, R11 ;  /* 0x0000000bbe0b7221 */ /* 0x000fc80000010000 */
[----:B------:R-:W-:-:S03]  /*5fe0*/  FADD.FTZ R11, R14, R11 ;  /* 0x0000000b0e0b7221 */ /* 0x000fc60000010000 */
[----:B------:R-:W2:Y:S01]  /*5ff0*/  MUFU.EX2 R127, R127 ;  /* 0x0000007f007f7308 */ /* 0x000ea20000000800 */
[----:B0-----:R-:W-:Y:S01]  /*6000*/  FFMA.FTZ R5, R2, R5, R189 ;  /* 0x0000000502057223 */ /* 0x001fe200000100bd */
[----:B------:R-:W-:-:S04]  /*6010*/  FADD.FTZ R12, R184, R11 ;  /* 0x0000000bb80c7221 */ /* 0x000fc80000010000 */
[----:B------:R-:W-:Y:S02]  /*6020*/  FADD.FTZ R11, R15, R12 ;  /* 0x0000000c0f0b7221 */ /* 0x000fe40000010000 */
[----:B------:R-:W0:Y:S01]  /*6030*/  MUFU.EX2 R185, R185 ;  /* 0x000000b900b97308 */ /* 0x000e220000000800 */
[----:B-1----:R-:W-:Y:S01]  /*6040*/  FADD.FTZ R10, R136, R5 ;  /* 0x00000005880a7221 */ /* 0x002fe20000010000 */
[----:B------:R-:W-:-:S03]  /*6050*/  FADD.FTZ R11, R186, R11 ;  /* 0x0000000bba0b7221 */ /* 0x000fc60000010000 */
[----:B------:R-:W-:Y:S01]  /*6060*/  FADD.FTZ R10, R191, R10 ;  /* 0x0000000abf0a7221 */ /* 0x000fe20000010000 */
[----:B------:R-:W-:Y:S02]  /*6070*/  FADD.FTZ R11, R20, R11 ;  /* 0x0000000b140b7221 */ /* 0x000fe40000010000 */
[----:B------:R-:W1:Y:S01]  /*6080*/  MUFU.EX2 R126, R126 ;  /* 0x0000007e007e7308 */ /* 0x000e620000000800 */
[----:B--2---:R-:W-:Y:S01]  /*6090*/  FADD.FTZ R10, R127, R10 ;  /* 0x0000000a7f0a7221 */ /* 0x004fe20000010000 */
[----:B------:R-:W-:-:S04]  /*60a0*/  FADD.FTZ R12, R180, R11 ;  /* 0x0000000bb40c7221 */ /* 0x000fc80000010000 */
[----:B------:R-:W-:Y:S01]  /*60b0*/  FADD.FTZ R11, R129, R12 ;  /* 0x0000000c810b7221 */ /* 0x000fe20000010000 */
[----:B------:R-:W-:Y:S01]  /*60c0*/  FFMA.FTZ R12, R159, UR14, -R133 ;  /* 0x0000000e9f0c7c23 */ /* 0x000fe20008010885 */
        /* <DEDUP_REMOVED lines=22> */
[--C-:B------:R-:W-:Y:S01]  /*6230*/  FFMA.FTZ R11, R163, UR14, -R133.reuse ;  /* 0x0000000ea30b7c23 */ /* 0x100fe20008010885 */
[----:B------:R-:W-:-:S05]  /*6240*/  FFMA.FTZ R133, R167, UR14, -R133 ;  /* 0x0000000ea7857c23 */ /* 0x000fca0008010885 */
        /* <DEDUP_REMOVED lines=46> */
.L_x_2399:
        /* <DEDUP_REMOVED lines=36> */
.L_x_2389:
[----:B------:R-:W-:-:S06]  /*6770*/  UISETP.GE.AND UP0, UPT, UR4, UR61, UPT ;  /* 0x0000003d0400728c */ /* 0x000fcc000bf06270 */
[----:B------:R-:W-:-:S13]  /*6780*/  PLOP3.LUT P1, PT, PT, PT, UP0, 0x80, 0x0 ;  /* 0x000000000000781c */ /* 0x000fda0003f2f008 */
[----:B------:R-:W-:Y:S05]  /*6790*/  @!P1 BRA `(.L_x_2401) ;  /* 0x0000001c00bc9947 */ /* 0x000fea0003800000 */
[----:B------:R-:W-:Y:S01]  /*67a0*/  IMAD.MOV.U32 R11, RZ, RZ, R3 ;  /* 0x000000ffff0b7224 */ /* 0x000fe200078e0003 */
[----:B------:R-:W-:Y:S01]  /*67b0*/  UMOV UR5, UR38 ;  /* 0x0000002600057c82 */ /* 0x000fe20008000000 */
[----:B------:R-:W-:Y:S01]  /*67c0*/  IMAD.MOV.U32 R12, RZ, RZ, R4 ;  /* 0x000000ffff0c7224 */ /* 0x000fe200078e0004 */
[----:B------:R-:W-:Y:S01]  /*67d0*/  UMOV UR6, UR39 ;  /* 0x0000002700067c82 */ /* 0x000fe20008000000 */
[----:B------:R-:W-:-:S05]  /*67e0*/  ULDC UR11, c[0x0][0x988] ;  /* 0x00026200000b7ab9 */ /* 0x000fca0000000800 */
.L_x_2412:
[----:B------:R-:W-:-:S04]  /*67f0*/  UIADD3 UR10, UR6, 0x1, URZ ;  /* 0x00000001060a7890 */ /* 0x000fc8000fffe03f */
[----:B------:R-:W-:-:S04]  /*6800*/  UISETP.NE.AND UP0, UPT, UR10, 0x2, UPT ;  /* 0x000000020a00788c */ /* 0x000fc8000bf05270 */
[----:B------:R-:W-:Y:S02]  /*6810*/  USEL UR10, UR10, URZ, UP0 ;  /* 0x0000003f0a0a7287 */ /* 0x000fe40008000000 */
[----:B------:R-:W-:-:S04]  /*6820*/  USEL UR38, URZ, 0x1, UP0 ;  /* 0x000000013f267887 */ /* 0x000fc80008000000 */
[----:B------:R-:W-:Y:S01]  /*6830*/  ULOP3.LUT UR38, UR5, UR38, URZ, 0x3c, !UPT ;  /* 0x0000002605267292 */ /* 0x000fe2000f8e3c3f */
[----:B------:R-:W-:Y:S01]  /*6840*/  UMOV UR39, UR10 ;  /* 0x0000000a00277c82 */ /* 0x000fe20008000000 */
[----:B------:R-:W-:Y:S10]  /*6850*/  @!P0 BRA `(.L_x_2402) ;  /* 0x0000000000048947 */ /* 0x000ff40003800000 */
[----:B------:R-:W-:Y:S01]  /*6860*/  BPT.TRAP 0x1 ;  /* 0x000000040000795c */ /* 0x000fe20000300000 */
.L_x_2402:
[----:B------:R-:W-:Y:S01]  /*6870*/  ULEA UR7, UR39, UR40, 0x3 ;  /* 0x0000002827077291 */ /* 0x000fe2000f8e183f */
[----:B------:R-:W-:-:S05]  /*6880*/  IMAD.U32 R3, RZ, RZ, UR38 ;  /* 0x00000026ff037e24 */ /* 0x000fca000f8e00ff */
[----:B------:R-:W-:-:S04]  /*6890*/  SHF.L.U32 R3, R3, 0x1f, RZ ;  /* 0x0000001f03037819 */ /* 0x000fc800000006ff */
[----:B------:R0:W1:Y:S01]  /*68a0*/  SYNCS.PHASECHK.TRANS64.TRYWAIT P1, [UR7+0x30830], R3 ;  /* 0x03083003ff0075a7 */ /* 0x0000620008020147 */
[----:B------:R-:W-:Y:S05]  /*68b0*/  @!P0 BRA `(.L_x_2403) ;  /* 0x0000000000048947 */ /* 0x000fea0003800000 */
[----:B------:R-:W-:Y:S01]  /*68c0*/  BPT.TRAP 0x1 ;  /* 0x000000040000795c */ /* 0x000fe20000300000 */
.L_x_2403:
[----:B-1----:R-:W-:Y:S05]  /*68d0*/  @P1 BRA `(.L_x_2404) ;  /* 0x0000000000081947 */ /* 0x002fea0003800000 */
[----:B------:R-:W1:Y:S02]  /*68e0*/  SYNCS.PHASECHK.TRANS64.TRYWAIT P1, [UR7+0x30830], R3 ;  /* 0x03083003ff0075a7 */ /* 0x000e640008020147 */
[----:B-1----:R-:W-:Y:S05]  /*68f0*/  @!P1 BRA `(.L_x_2405) ;  /* 0x000000d000349947 */ /* 0x002fea0003800000 */
.L_x_2404:
        /* <DEDUP_REMOVED lines=175> */
.L_x_2406:
[----:B------:R-:W-:Y:S01]  /*73f0*/  ULEA UR15, UR6, UR40, 0x3 ;  /* 0x00000028060f7291 */ /* 0x000fe2000f8e183f */
[----:B------:R-:W-:-:S05]  /*7400*/  IMAD.U32 R0, RZ, RZ, UR5 ;  /* 0x00000005ff007e24 */ /* 0x000fca000f8e00ff */
[----:B------:R-:W-:-:S04]  /*7410*/  SHF.L.U32 R0, R0, 0x1f, RZ ;  /* 0x0000001f00007819 */ /* 0x000fc800000006ff */
[----:B------:R2:W3:Y:S01]  /*7420*/  SYNCS.PHASECHK.TRANS64.TRYWAIT P1, [UR15+0x30850], R0 ;  /* 0x03085000ff0075a7 */ /* 0x0004e2000802014f */
[----:B------:R-:W-:Y:S05]  /*7430*/  @!P0 BRA `(.L_x_2407) ;  /* 0x0000000000048947 */ /* 0x000fea0003800000 */
[----:B------:R-:W-:Y:S01]  /*7440*/  BPT.TRAP 0x1 ;  /* 0x000000040000795c */ /* 0x000fe20000300000 */
.L_x_2407:
[----:B---3--:R-:W-:Y:S05]  /*7450*/  @P1 BRA `(.L_x_2408) ;  /* 0x0000000000081947 */ /* 0x008fea0003800000 */
[----:B------:R-:W3:Y:S02]  /*7460*/  SYNCS.PHASECHK.TRANS64.TRYWAIT P1, [UR15+0x30850], R0 ;  /* 0x03085000ff0075a7 */ /* 0x000ee4000802014f */
[----:B---3--:R-:W-:Y:S05]  /*7470*/  @!P1 BRA `(.L_x_2409) ;  /* 0x000000c4006c9947 */ /* 0x008fea0003800000 */
.L_x_2408:
        /* <DEDUP_REMOVED lines=37> */
.L_x_2410:
[----:B---3--:R-:W-:Y:S01]  /*76d0*/  FMNMX.FTZ R2, R122, R11, !PT ;  /* 0x0000000b7a027209 */ /* 0x008fe20007810000 */
[----:B------:R-:W-:Y:S01]  /*76e0*/  UMOV UR14, UR11 ;  /* 0x0000000b000e7c82 */ /* 0x000fe20008000000 */
[----:B--2---:R-:W-:Y:S01]  /*76f0*/  FMNMX.FTZ R0, R120, R12, !PT ;  /* 0x0000000c78007209 */ /* 0x004fe20007810000 */
[----:B------:R-:W2:Y:S01]  /*7700*/  S2UR UR6, SR_CgaCtaId ;  /* 0x00000000000679c3 */ /* 0x000ea20000008800 */
[----:B------:R-:W-:Y:S01]  /*7710*/  FMNMX.FTZ R13, R123, R2, !PT ;  /* 0x000000027b0d7209 */ /* 0x000fe20007810000 */
[----:B------:R-:W-:Y:S01]  /*7720*/  ULEA UR5, UR10, UR40, 0x3 ;  /* 0x000000280a057291 */ /* 0x000fe2000f8e183f */
[----:B01----:R-:W-:Y:S02]  /*7730*/  FMNMX.FTZ R3, R121, R0, !PT ;  /* 0x0000000079037209 */ /* 0x003fe40007810000 */
[----:B------:R-:W-:Y:S01]  /*7740*/  FMNMX.FTZ R2, R126, R13, !PT ;  /* 0x0000000d7e027209 */ /* 0x000fe20007810000 */
[----:B------:R-:W-:Y:S01]  /*7750*/  UIADD3 UR5, UR5, 0x30840, URZ ;  /* 0x0003084005057890 */ /* 0x000fe2000fffe03f */
        /* <DEDUP_REMOVED lines=55> */
[C---:B------:R-:W-:Y:S01]  /*7ad0*/  FMUL.FTZ R11, R4.reuse, UR14 ;  /* 0x0000000e040b7c20 */ /* 0x040fe20008410000 */
[----:B------:R-:W-:-:S03]  /*7ae0*/  FADD.FTZ R12, -R4, R12 ;  /* 0x0000000c040c7221 */ /* 0x000fc60000010100 */
[--C-:B------:R-:W-:Y:S01]  /*7af0*/  FFMA.FTZ R190, R124, UR14, -R11.reuse ;  /* 0x0000000e7cbe7c23 */ /* 0x100fe2000801080b */
[--C-:B------:R-:W-:Y:S01]  /*7b00*/  FFMA.FTZ R124, R125, UR14, -R11.reuse ;  /* 0x0000000e7d7c7c23 */ /* 0x100fe2000801080b */
[----:B------:R-:W-:Y:S01]  /*7b10*/  FMUL.FTZ R125, R3, UR14 ;  /* 0x0000000e037d7c20 */ /* 0x000fe20008410000 */
[--C-:B------:R-:W-:Y:S01]  /*7b20*/  FFMA.FTZ R188, R120, UR14, -R11.reuse ;  /* 0x0000000e78bc7c23 */ /* 0x100fe2000801080b */
[----:B------:R-:W-:Y:S01]  /*7b30*/  FMUL.FTZ R12, R12, UR14 ;  /* 0x0000000e0c0c7c20 */ /* 0x000fe20008410000 */
[----:B------:R-:W-:Y:S01]  /*7b40*/  FFMA.FTZ R169, R121, UR14, -R11 ;  /* 0x0000000e79a97c23 */ /* 0x000fe2000801080b */
[----:B------:R-:W-:Y:S01]  /*7b50*/  FFMA.FTZ R189, R122, UR14, -R125 ;  /* 0x0000000e7abd7c23 */ /* 0x000fe2000801087d */
[----:B------:R-:W-:Y:S01]  /*7b60*/  FFMA.FTZ R21, R137, UR14, -R11 ;  /* 0x0000000e89157c23 */ /* 0x000fe2000801080b */
[--C-:B------:R-:W-:Y:S01]  /*7b70*/  FFMA.FTZ R137, R123, UR14, -R125.reuse ;  /* 0x0000000e7b897c23 */ /* 0x100fe2000801087d */
[----:B------:R-:W-:Y:S01]  /*7b80*/  MUFU.EX2 R0, R12 ;  /* 0x0000000c00007308 */ /* 0x000fe20000000800 */
[----:B------:R-:W-:Y:S01]  /*7b90*/  FFMA.FTZ R191, R126, UR14, -R125 ;  /* 0x0000000e7ebf7c23 */ /* 0x000fe2000801087d */
[----:B------:R-:W-:Y:S01]  /*7ba0*/  FFMA.FTZ R180, R136, UR14, -R11 ;  /* 0x0000000e88b47c23 */ /* 0x000fe2000801080b */
[----:B------:R-:W-:Y:S01]  /*7bb0*/  FFMA.FTZ R136, R127, UR14, -R125 ;  /* 0x0000000e7f887c23 */ /* 0x000fe2000801087d */
[----:B------:R-:W-:Y:S01]  /*7bc0*/  FFMA.FTZ R184, R128, UR14, -R11 ;  /* 0x0000000e80b87c23 */ /* 0x000fe2000801080b */
[----:B------:R-:W-:Y:S01]  /*7bd0*/  FFMA.FTZ R185, R130, UR14, -R125 ;  /* 0x0000000e82b97c23 */ /* 0x000fe2000801087d */
[--C-:B------:R-:W-:Y:S01]  /*7be0*/  FFMA.FTZ R121, R129, UR14, -R11.reuse ;  /* 0x0000000e81797c23 */ /* 0x100fe2000801080b */
[----:B------:R-:W-:Y:S01]  /*7bf0*/  FFMA.FTZ R120, R133, UR14, -R11 ;  /* 0x0000000e85787c23 */ /* 0x000fe2000801080b */
[----:B------:R-:W0:Y:S01]  /*7c00*/  MUFU.EX2 R188, R188 ;  /* 0x000000bc00bc7308 */ /* 0x000e220000000800 */
[----:B------:R-:W-:Y:S01]  /*7c10*/  FFMA.FTZ R133, R131, UR14, -R125 ;  /* 0x0000000e83857c23 */ /* 0x000fe2000801087d */
[----:B------:R-:W-:Y:S01]  /*7c20*/  FFMA.FTZ R186, R132, UR14, -R11 ;  /* 0x0000000e84ba7c23 */ /* 0x000fe2000801080b */
[--C-:B------:R-:W-:Y:S01]  /*7c30*/  FFMA.FTZ R187, R134, UR14, -R125.reuse ;  /* 0x0000000e86bb7c23 */ /* 0x100fe2000801087d */
[--C-:B------:R-:W-:Y:S01]  /*7c40*/  FFMA.FTZ R132, R135, UR14, -R125.reuse ;  /* 0x0000000e87847c23 */ /* 0x100fe2000801087d */
[--C-:B------:R-:W-:Y:S01]  /*7c50*/  FFMA.FTZ R181, R138, UR14, -R125.reuse ;  /* 0x0000000e8ab57c23 */ /* 0x100fe2000801087d */
[----:B------:R-:W-:Y:S01]  /*7c60*/  FFMA.FTZ R131, R139, UR14, -R125 ;  /* 0x0000000e8b837c23 */ /* 0x000fe2000801087d */
[----:B------:R-:W-:Y:S01]  /*7c70*/  FFMA.FTZ R182, R140, UR14, -R11 ;  /* 0x0000000e8cb67c23 */ /* 0x000fe2000801080b */
        /* <DEDUP_REMOVED lines=26> */
[--C-:B------:R-:W-:Y:S01]  /*7e20*/  FFMA.FTZ R12, R161, UR14, -R11.reuse ;  /* 0x0000000ea10c7c23 */ /* 0x100fe2000801080b */
[----:B------:R-:W-:Y:S01]  /*7e30*/  FFMA.FTZ R170, R164, UR14, -R11 ;  /* 0x0000000ea4aa7c23 */ /* 0x000fe2000801080b */
[----:B------:R-:W-:Y:S01]  /*7e40*/  FFMA.FTZ R171, R166, UR14, -R125 ;  /* 0x0000000ea6ab7c23 */ /* 0x000fe2000801087d */
        /* <DEDUP_REMOVED lines=35> */
[----:B------:R-:W-:-:S06]  /*8080*/  FFMA.FTZ R122, R162, UR14, -R125 ;  /* 0x0000000ea27a7c23 */ /* 0x000fcc000801087d */
        /* <DEDUP_REMOVED lines=9> */
[----:B0-----:R-:W-:Y:S01]  /*8120*/  FADD.FTZ R10, R130, R123 ;  /* 0x0000007b820a7221 */ /* 0x001fe20000010000 */
[--C-:B------:R-:W-:Y:S01]  /*8130*/  FFMA.FTZ R123, R163, UR14, -R125.reuse ;  /* 0x0000000ea37b7c23 */ /* 0x100fe2000801087d */
[----:B------:R-:W-:-:S05]  /*8140*/  FFMA.FTZ R125, R167, UR14, -R125 ;  /* 0x0000000ea77d7c23 */ /* 0x000fca000801087d */
        /* <DEDUP_REMOVED lines=48> */
.L_x_2411:
        /* <DEDUP_REMOVED lines=36> */
.L_x_2401:
        /* <DEDUP_REMOVED lines=99> */
.L_x_2413:
[----:B------:R-:W-:Y:S01]  /*8cc0*/  ULEA UR5, UR39, UR40, 0x3 ;  /* 0x0000002827057291 */ /* 0x000fe2000f8e183f */
[----:B------:R-:W-:-:S05]  /*8cd0*/  IMAD.U32 R0, RZ, RZ, UR38 ;  /* 0x00000026ff007e24 */ /* 0x000fca000f8e00ff */
[----:B------:R-:W-:-:S04]  /*8ce0*/  SHF.L.U32 R0, R0, 0x1f, RZ ;  /* 0x0000001f00007819 */ /* 0x000fc800000006ff */
[----:B------:R0:W1:Y:S01]  /*8cf0*/  SYNCS.PHASECHK.TRANS64.TRYWAIT P1, [UR5+0x30850], R0 ;  /* 0x03085000ff0075a7 */ /* 0x0000620008020145 */
[----:B------:R-:W-:Y:S05]  /*8d00*/  @!P0 BRA `(.L_x_2414) ;  /* 0x0000000000048947 */ /* 0x000fea0003800000 */
[----:B------:R-:W-:Y:S01]  /*8d10*/  BPT.TRAP 0x1 ;  /* 0x000000040000795c */ /* 0x000fe20000300000 */
.L_x_2414:
[----:B-1----:R-:W-:Y:S05]  /*8d20*/  @P1 BRA `(.L_x_2415) ;  /* 0x0000000000081947 */ /* 0x002fea0003800000 */
[----:B------:R-:W1:Y:S02]  /*8d30*/  SYNCS.PHASECHK.TRANS64.TRYWAIT P1, [UR5+0x30850], R0 ;  /* 0x03085000ff0075a7 */ /* 0x000e640008020145 */
[----:B-1----:R-:W-:Y:S05]  /*8d40*/  @!P1 BRA `(.L_x_2416) ;  /* 0x000000ac00509947 */ /* 0x002fea0003800000 */
.L_x_2415:
[----:B------:R-:W-:Y:S01]  /*8d50*/  UIADD3 UR40, UR40, 0x400, URZ ;  /* 0x0000040028287890 */ /* 0x000fe2000fffe03f */
[----:B------:R-:W-:Y:S01]  /*8d60*/  WARPGROUP.ARRIVE ;  /* 0x00000000000079c5 */ /* 0x000fe20000000000 */
[----:B------:R-:W-:Y:S01]  /*8d70*/  UMOV UR7, 0x40000040 ;  /* 0x4000004000077882 */ /* 0x000fe20000000000 */
[----:B-1----:R-:W1:Y:S01]  /*8d80*/  SHFL.BFLY PT, R7, R10, 0x2, 0x1f ;  /* 0x0c401f000a077f89 */ /* 0x002e6200000e0000 */
[----:B------:R-:W-:Y:S01]  /*8d90*/  USHF.R.U32.HI UR40, URZ, 0x4, UR40 ;  /* 0x000000043f287899 */ /* 0x000fe20008011628 */
[----:B------:R-:W-:Y:S02]  /*8da0*/  IMAD.MOV.U32 R6, RZ, RZ, RZ ;  /* 0x000000ffff067224 */ /* 0x000fe400078e00ff */
[----:B0-----:R-:W0:Y:S01]  /*8db0*/  SHFL.BFLY PT, R0, R5, 0x2, 0x1f ;  /* 0x0c401f0005007f89 */ /* 0x001e2200000e0000 */
[----:B------:R-:W-:Y:S01]  /*8dc0*/  ULOP3.LUT UR40, UR40, 0x3fff, URZ, 0xc0, !UPT ;  /* 0x00003fff28287892 */ /* 0x000fe2000f8ec03f */
[----:B------:R-:W-:-:S03]  /*8dd0*/  IMAD.U32 R13, RZ, RZ, UR14 ;  /* 0x0000000eff0d7e24 */ /* 0x000fc6000f8e00ff */
        /* <DEDUP_REMOVED lines=8> */
[----:B------:R-:W-:Y:S02]  /*8e60*/  IMAD.MOV.U32 R5, RZ, RZ, RZ ;  /* 0x000000ffff057224 */ /* 0x000fe400078e00ff */
[----:B------:R-:W0:Y:S04]  /*8e70*/  SHFL.BFLY PT, R0, R7, 0x1, 0x1f ;  /* 0x0c201f0007007f89 */ /* 0x000e2800000e0000 */
[----:B------:R-:W1:Y:S01]  /*8e80*/  SHFL.BFLY PT, R9, R2, 0x1, 0x1f ;  /* 0x0c201f0002097f89 */ /* 0x000e6200000e0000 */
[----:B0-----:R-:W-:Y:S01]  /*8e90*/  FADD.FTZ R11, R7, R0 ;  /* 0x00000000070b7221 */ /* 0x001fe20000010000 */
[----:B------:R-:W-:-:S02]  /*8ea0*/  IMAD.U32 R7, RZ, RZ, UR14 ;  /* 0x0000000eff077e24 */ /* 0x000fc4000f8e00ff */
[----:B------:R-:W-:Y:S02]  /*8eb0*/  IMAD.MOV.U32 R0, RZ, RZ, -0x800000 ;  /* 0xff800000ff007424 */ /* 0x000fe400078e00ff */
        /* <DEDUP_REMOVED lines=38> */
[----:B0-23--:R-:W-:Y:S05]  /*9120*/  @!P0 BRA `(.L_x_2417) ;  /* 0x0000000000048947 */ /* 0x00dfea0003800000 */
[----:B------:R-:W-:Y:S01]  /*9130*/  BPT.TRAP 0x1 ;  /* 0x000000040000795c */ /* 0x000fe20000300000 */
.L_x_2417:
        /* <DEDUP_REMOVED lines=109> */
.L_x_2381:
        /* <DEDUP_REMOVED lines=16> */
[----:B------:R-:W-:Y:S02]  /*9910*/  R2UR UR18, R197 ;  /* 0x00000000c51272ca */ /* 0x000fe400000e0000 */
[----:B------:R-:W-:Y:S02]  /*9920*/  R2UR UR17, R216 ;  /* 0x00000000d81172ca */ /* 0x000fe400000e0000 */
[----:B------:R-:W-:Y:S02]  /*9930*/  R2UR UR19, R196 ;  /* 0x00000000c41372ca */ /* 0x000fe400000e0000 */
[----:B------:R-:W-:-:S09]  /*9940*/  R2UR UR23, R214 ;  /* 0x00000000d61772ca */ /* 0x000fd200000e0000 */
[----:B------:R-:W-:Y:S01]  /*9950*/  USHF.L.U64.HI UR16, UR18, 0x2, UR17 ;  /* 0x0000000212107899 */ /* 0x000fe20008010211 */
[----:B------:R-:W-:Y:S01]  /*9960*/  UMOV UR10, UR8 ;  /* 0x00000008000a7c82 */ /* 0x000fe20008000000 */
[----:B0-----:R-:W-:Y:S01]  /*9970*/  UMOV UR11, UR4 ;  /* 0x00000004000b7c82 */ /* 0x001fe20008000000 */
[----:B------:R-:W-:-:S04]  /*9980*/  USHF.L.U32 UR4, UR18, 0x2, URZ ;  /* 0x0000000212047899 */ /* 0x000fc8000800063f */
[----:B------:R-:W-:-:S04]  /*9990*/  UIADD3 UR9, UP0, UR4, UR14, URZ ;  /* 0x0000000e04097290 */ /* 0x000fc8000ff1e03f */
[----:B------:R-:W-:Y:S01]  /*99a0*/  UIADD3.X UR12, UR16, UR15, URZ, UP0, !UPT ;  /* 0x0000000f100c7290 */ /* 0x000fe200087fe43f */
        /* <DEDUP_REMOVED lines=37> */
[----:B------:R-:W-:Y:S02]  /*9c00*/  LOP3.LUT R14, R133, 0x380, RZ, 0xc0, !PT ;  /* 0x00000380850e7812 */ /* 0x000fe400078ec0ff */
[----:B------:R-:W-:Y:S02]  /*9c10*/  SHF.R.U64 R3, R3, 0x3, RZ ;  /* 0x0000000303037819 */ /* 0x000fe400000012ff */
[----:B------:R-:W-:Y:S02]  /*9c20*/  SHF.R.U64 R16, R16, 0x3, RZ ;  /* 0x0000000310107819 */ /* 0x000fe400000012ff */
[----:B------:R-:W-:-:S02]  /*9c30*/  LOP3.LUT R6, R137, 0x380, RZ, 0xc0, !PT ;  /* 0x0000038089067812 */ /* 0x000fc400078ec0ff */
[----:B------:R-:W-:Y:S02]  /*9c40*/  LOP3.LUT R7, R98, 0x380, RZ, 0xc0, !PT ;  /* 0x0000038062077812 */ /* 0x000fe400078ec0ff */
[----:B------:R-:W-:Y:S02]  /*9c50*/  LOP3.LUT R126, R8, R139, RZ, 0x3c, !PT ;  /* 0x0000008b087e7212 */ /* 0x000fe400078e3cff */
[----:B------:R-:W-:Y:S02]  /*9c60*/  SHF.R.U64 R14, R14, 0x3, RZ ;  /* 0x000000030e0e7819 */ /* 0x000fe400000012ff */
[----:B------:R-:W-:Y:S02]  /*9c70*/  LOP3.LUT R94, R3, R22, RZ, 0x3c, !PT ;  /* 0x00000016035e7212 */ /* 0x000fe400078e3cff */
[----:B------:R-:W-:Y:S02]  /*9c80*/  LOP3.LUT R8, R141, 0x380, RZ, 0xc0, !PT ;  /* 0x000003808d087812 */ /* 0x000fe400078ec0ff */
[----:B------:R-:W-:-:S02]  /*9c90*/  LOP3.LUT R92, R16, R135, RZ, 0x3c, !PT ;  /* 0x00000087105c7212 */ /* 0x000fc400078e3cff */
[----:B------:R-:W-:Y:S02]  /*9ca0*/  LOP3.LUT R22, R145, 0x380, RZ, 0xc0, !PT ;  /* 0x0000038091167812 */ /* 0x000fe400078ec0ff */
[----:B------:R-:W-:Y:S02]  /*9cb0*/  SHF.R.U64 R6, R6, 0x3, RZ ;  /* 0x0000000306067819 */ /* 0x000fe400000012ff */
[----:B------:R-:W-:Y:S02]  /*9cc0*/  SHF.R.U64 R7, R7, 0x3, RZ ;  /* 0x0000000307077819 */ /* 0x000fe400000012ff */
[----:B------:R-:W-:Y:S02]  /*9cd0*/  LOP3.LUT R16, R143, 0x380, RZ, 0xc0, !PT ;  /* 0x000003808f107812 */ /* 0x000fe400078ec0ff */
[----:B------:R-:W-:Y:S02]  /*9ce0*/  LOP3.LUT R14, R14, R133, RZ, 0x3c, !PT ;  /* 0x000000850e0e7212 */ /* 0x000fe400078e3cff */
[----:B------:R-:W-:-:S02]  /*9cf0*/  SHF.R.U64 R8, R8, 0x3, RZ ;  /* 0x0000000308087819 */ /* 0x000fc400000012ff */
[----:B------:R-:W-:Y:S02]  /*9d00*/  SHF.R.U64 R22, R22, 0x3, RZ ;  /* 0x0000000316167819 */ /* 0x000fe400000012ff */
[----:B------:R-:W-:Y:S02]  /*9d10*/  LOP3.LUT R96, R6, R137, RZ, 0x3c, !PT ;  /* 0x0000008906607212 */ /* 0x000fe400078e3cff */
[----:B------:R-:W-:Y:S02]  /*9d20*/  LOP3.LUT R98, R7, R98, RZ, 0x3c, !PT ;  /* 0x0000006207627212 */ /* 0x000fe400078e3cff */
[----:B------:R-:W-:Y:S02]  /*9d30*/  MOV R3, R4 ;  /* 0x0000000400037202 */ /* 0x000fe40000000f00 */
[----:B------:R-:W-:Y:S02]  /*9d40*/  SHF.R.U64 R16, R16, 0x3, RZ ;  /* 0x0000000310107819 */ /* 0x000fe400000012ff */
[----:B------:R-:W-:-:S02]  /*9d50*/  F2FP.F16.F32.PACK_AB R4, R25, R24 ;  /* 0x000000181904723e */ /* 0x000fc400000000ff */
[----:B------:R-:W-:Y:S02]  /*9d60*/  F2FP.F16.F32.PACK_AB R5, R27, R26 ;  /* 0x0000001a1b05723e */ /* 0x000fe400000000ff */
[----:B------:R-:W-:Y:S02]  /*9d70*/  F2FP.F16.F32.PACK_AB R6, R29, R28 ;  /* 0x0000001c1d06723e */ /* 0x000fe400000000ff */
[----:B------:R-:W-:Y:S02]  /*9d80*/  F2FP.F16.F32.PACK_AB R7, R31, R30 ;  /* 0x0000001e1f07723e */ /* 0x000fe400000000ff */
[----:B------:R-:W-:Y:S02]  /*9d90*/  LOP3.LUT R128, R8, R141, RZ, 0x3c, !PT ;  /* 0x0000008d08807212 */ /* 0x000fe400078e3cff */
[----:B------:R-:W-:Y:S01]  /*9da0*/  MOV R135, R12 ;  /* 0x0000000c00877202 */ /* 0x000fe20000000f00 */
[----:B------:R0:W-:Y:S01]  /*9db0*/  STSM.16.M88.4 [R3], R4 ;  /* 0x0000000403007844 */ /* 0x0001e20000000200 */
[----:B------:R-:W-:-:S02]  /*9dc0*/  MOV R134, R14 ;  /* 0x0000000e00867202 */ /* 0x000fc40000000f00 */
[----:B------:R-:W-:Y:S02]  /*9dd0*/  LOP3.LUT R8, R22, R145, RZ, 0x3c, !PT ;  /* 0x0000009116087212 */ /* 0x000fe400078e3cff */
[----:B------:R-:W-:Y:S02]  /*9de0*/  MOV R136, R10 ;  /* 0x0000000a00887202 */ /* 0x000fe40000000f00 */
[----:B------:R-:W-:Y:S02]  /*9df0*/  F2FP.F16.F32.PACK_AB R12, R33, R32 ;  /* 0x00000020210c723e */ /* 0x000fe400000000ff */
[----:B------:R-:W-:Y:S02]  /*9e00*/  F2FP.F16.F32.PACK_AB R13, R35, R34 ;  /* 0x00000022230d723e */ /* 0x000fe400000000ff */
[----:B------:R-:W-:Y:S02]  /*9e10*/  F2FP.F16.F32.PACK_AB R14, R37, R36 ;  /* 0x00000024250e723e */ /* 0x000fe400000000ff */
[----:B------:R-:W-:-:S02]  /*9e20*/  F2FP.F16.F32.PACK_AB R15, R39, R38 ;  /* 0x00000026270f723e */ /* 0x000fc400000000ff */
[----:B------:R-:W-:Y:S02]  /*9e30*/  LOP3.LUT R130, R16, R143, RZ, 0x3c, !PT ;  /* 0x0000008f10827212 */ /* 0x000fe400078e3cff */
[----:B------:R-:W-:Y:S01]  /*9e40*/  MOV R133, R92 ;  /* 0x0000005c00857202 */ /* 0x000fe20000000f00 */
[----:B------:R1:W-:Y:S01]  /*9e50*/  STSM.16.M88.4 [R136], R12 ;  /* 0x0000000c88007844 */ /* 0x0003e20000000200 */
[----:B------:R-:W-:Y:S02]  /*9e60*/  MOV R132, R94 ;  /* 0x0000005e00847202 */ /* 0x000fe40000000f00 */
[----:B------:R-:W-:Y:S02]  /*9e70*/  MOV R22, R96 ;  /* 0x0000006000167202 */ /* 0x000fe40000000f00 */
[----:B------:R-:W-:Y:S02]  /*9e80*/  MOV R16, R98 ;  /* 0x0000006200107202 */ /* 0x000fe40000000f00 */
[----:B------:R-:W-:-:S02]  /*9e90*/  F2FP.F16.F32.PACK_AB R92, R41, R40 ;  /* 0x00000028295c723e */ /* 0x000fc400000000ff */
[----:B------:R-:W-:Y:S02]  /*9ea0*/  F2FP.F16.F32.PACK_AB R93, R43, R42 ;  /* 0x0000002a2b5d723e */ /* 0x000fe400000000ff */
[----:B------:R-:W-:Y:S02]  /*9eb0*/  F2FP.F16.F32.PACK_AB R94, R45, R44 ;  /* 0x0000002c2d5e723e */ /* 0x000fe400000000ff */
[----:B------:R-:W-:Y:S02]  /*9ec0*/  F2FP.F16.F32.PACK_AB R95, R47, R46 ;  /* 0x0000002e2f5f723e */ /* 0x000fe400000000ff */
[----:B------:R-:W-:Y:S02]  /*9ed0*/  F2FP.F16.F32.PACK_AB R96, R49, R48 ;  /* 0x000000303160723e */ /* 0x000fe400000000ff */
[----:B------:R-:W-:Y:S01]  /*9ee0*/  F2FP.F16.F32.PACK_AB R97, R51, R50 ;  /* 0x000000323361723e */ /* 0x000fe200000000ff */
[----:B------:R2:W-:Y:S01]  /*9ef0*/  STSM.16.M88.4 [R135], R92 ;  /* 0x0000005c87007844 */ /* 0x0005e20000000200 */
[----:B------:R-:W-:-:S02]  /*9f00*/  F2FP.F16.F32.PACK_AB R98, R53, R52 ;  /* 0x000000343562723e */ /* 0x000fc400000000ff */
[----:B------:R-:W-:Y:S02]  /*9f10*/  F2FP.F16.F32.PACK_AB R99, R55, R54 ;  /* 0x000000363763723e */ /* 0x000fe400000000ff */
[----:B0-----:R-:W-:Y:S02]  /*9f20*/  MOV R3, R8 ;  /* 0x0000000800037202 */ /* 0x001fe40000000f00 */
[----:B------:R-:W-:Y:S01]  /*9f30*/  F2FP.F16.F32.PACK_AB R4, R57, R56 ;  /* 0x000000383904723e */ /* 0x000fe200000000ff */
[----:B------:R0:W-:Y:S01]  /*9f40*/  STSM.16.M88.4 [R134], R96 ;  /* 0x0000006086007844 */ /* 0x0001e20000000200 */
[----:B------:R-:W-:Y:S02]  /*9f50*/  F2FP.F16.F32.PACK_AB R5, R59, R58 ;  /* 0x0000003a3b05723e */ /* 0x000fe400000000ff */
[----:B------:R-:W-:Y:S02]  /*9f60*/  F2FP.F16.F32.PACK_AB R6, R61, R60 ;  /* 0x0000003c3d06723e */ /* 0x000fe400000000ff */
[----:B------:R-:W-:-:S02]  /*9f70*/  F2FP.F16.F32.PACK_AB R7, R63, R62 ;  /* 0x0000003e3f07723e */ /* 0x000fc400000000ff */
[----:B------:R-:W-:Y:S02]  /*9f80*/  F2FP.F16.F32.PACK_AB R8, R65, R64 ;  /* 0x000000404108723e */ /* 0x000fe400000000ff */
[----:B------:R-:W-:Y:S01]  /*9f90*/  F2FP.F16.F32.PACK_AB R9, R67, R66 ;  /* 0x000000424309723e */ /* 0x000fe200000000ff */
[----:B------:R3:W-:Y:S01]  /*9fa0*/  STSM.16.M88.4 [R133], R4 ;  /* 0x0000000485007844 */ /* 0x0007e20000000200 */
[----:B------:R-:W-:Y:S02]  /*9fb0*/  F2FP.F16.F32.PACK_AB R10, R69, R68 ;  /* 0x00000044450a723e */ /* 0x000fe400000000ff */
[----:B------:R-:W-:Y:S02]  /*9fc0*/  F2FP.F16.F32.PACK_AB R11, R71, R70 ;  /* 0x00000046470b723e */ /* 0x000fe400000000ff */
[----:B-1----:R-:W-:Y:S02]  /*9fd0*/  F2FP.F16.F32.PACK_AB R12, R73, R72 ;  /* 0x00000048490c723e */ /* 0x002fe400000000ff */
[----:B------:R-:W-:Y:S01]  /*9fe0*/  F2FP.F16.F32.PACK_AB R13, R75, R74 ;  /* 0x0000004a4b0d723e */ /* 0x000fe200000000ff */
[----:B------:R-:W-:Y:S01]  /*9ff0*/  STSM.16.M88.4 [R132], R8 ;  /* 0x0000000884007844 */ /* 0x000fe20000000200 */
[----:B------:R-:W-:-:S02]  /*a000*/  F2FP.F16.F32.PACK_AB R14, R77, R76 ;  /* 0x0000004c4d0e723e */ /* 0x000fc400000000ff */
[----:B------:R-:W-:Y:S02]  /*a010*/  F2FP.F16.F32.PACK_AB R15, R79, R78 ;  /* 0x0000004e4f0f723e */ /* 0x000fe400000000ff */
[----:B--2---:R-:W-:Y:S02]  /*a020*/  F2FP.F16.F32.PACK_AB R92, R81, R80 ;  /* 0x00000050515c723e */ /* 0x004fe400000000ff */
[----:B------:R-:W-:Y:S01]  /*a030*/  F2FP.F16.F32.PACK_AB R93, R83, R82 ;  /* 0x00000052535d723e */ /* 0x000fe200000000ff */
[----:B------:R-:W-:Y:S01]  /*a040*/  STSM.16.M88.4 [R22], R12 ;  /* 0x0000000c16007844 */ /* 0x000fe20000000200 */
[----:B------:R-:W-:Y:S02]  /*a050*/  F2FP.F16.F32.PACK_AB R94, R85, R84 ;  /* 0x00000054555e723e */ /* 0x000fe400000000ff */
[----:B------:R-:W-:Y:S02]  /*a060*/  F2FP.F16.F32.PACK_AB R95, R87, R86 ;  /* 0x00000056575f723e */ /* 0x000fe400000000ff */
[----:B------:R-:W-:-:S02]  /*a070*/  MOV R126, R126 ;  /* 0x0000007e007e7202 */ /* 0x000fc40000000f00 */
[----:B0-----:R-:W-:Y:S01]  /*a080*/  F2FP.F16.F32.PACK_AB R96, R89, R88 ;  /* 0x000000585960723e */ /* 0x001fe200000000ff */
[----:B------:R0:W-:Y:S01]  /*a090*/  STSM.16.M88.4 [R16], R92 ;  /* 0x0000005c10007844 */ /* 0x0001e20000000200 */
[----:B------:R-:W-:Y:S02]  /*a0a0*/  F2FP.F16.F32.PACK_AB R97, R91, R90 ;  /* 0x0000005a5b61723e */ /* 0x000fe400000000ff */
[----:B------:R-:W-:Y:S02]  /*a0b0*/  F2FP.F16.F32.PACK_AB R98, R21, R20 ;  /* 0x000000141562723e */ /* 0x000fe400000000ff */
[----:B------:R-:W-:Y:S02]  /*a0c0*/  F2FP.F16.F32.PACK_AB R99, R123, R122 ;  /* 0x0000007a7b63723e */ /* 0x000fe400000000ff */
[----:B------:R-:W-:Y:S02]  /*a0d0*/  MOV R128, R128 ;  /* 0x0000008000807202 */ /* 0x000fe40000000f00 */
[----:B---3--:R-:W-:Y:S01]  /*a0e0*/  F2FP.F16.F32.PACK_AB R4, R121, R120 ;  /* 0x000000787904723e */ /* 0x008fe200000000ff */
[----:B------:R-:W-:Y:S01]  /*a0f0*/  STSM.16.M88.4 [R126], R96 ;  /* 0x000000607e007844 */ /* 0x000fe20000000200 */
[----:B------:R-:W-:-:S02]  /*a100*/  F2FP.F16.F32.PACK_AB R5, R125, R124 ;  /* 0x0000007c7d05723e */ /* 0x000fc400000000ff */
[----:B------:R-:W-:Y:S02]  /*a110*/  F2FP.F16.F32.PACK_AB R6, R101, R100 ;  /* 0x000000646506723e */ /* 0x000fe400000000ff */
[----:B------:R-:W-:Y:S01]  /*a120*/  F2FP.F16.F32.PACK_AB R7, R103, R102 ;  /* 0x000000666707723e */ /* 0x000fe200000000ff */
[----:B0-----:R-:W-:Y:S01]  /*a130*/  IMAD.U32 R92, RZ, RZ, UR9 ;  /* 0x00000009ff5c7e24 */ /* 0x001fe2000f8e00ff */
[----:B------:R-:W-:Y:S01]  /*a140*/  MOV R130, R130 ;  /* 0x0000008200827202 */ /* 0x000fe20000000f00 */
[----:B------:R-:W-:Y:S01]  /*a150*/  IMAD.U32 R93, RZ, RZ, UR12 ;  /* 0x0000000cff5d7e24 */ /* 0x000fe2000f8e00ff */
[----:B------:R-:W-:Y:S01]  /*a160*/  F2FP.F16.F32.PACK_AB R8, R105, R104 ;  /* 0x000000686908723e */ /* 0x000fe200000000ff */
[----:B------:R-:W-:Y:S01]  /*a170*/  STSM.16.M88.4 [R128], R4 ;  /* 0x0000000480007844 */ /* 0x000fe20000000200 */
[----:B------:R-:W-:Y:S01]  /*a180*/  F2FP.F16.F32.PACK_AB R9, R107, R106 ;  /* 0x0000006a6b09723e */ /* 0x000fe200000000ff */
[----:B------:R-:W-:Y:S01]  /*a190*/  ULDC.64 UR12, c[0x0][0xc08] ;  /* 0x00030200000c7ab9 */ /* 0x000fe20000000a00 */
        /* <DEDUP_REMOVED lines=10> */
[----:B------:R-:W-:-:S07]  /*a240*/  ISETP.NE.AND.EX P0, PT, RZ, UR15, PT, P0 ;  /* 0x0000000fff007c0c */ /* 0x000fce000bf05300 */
[----:B0-----:R-:W0:Y:S06]  /*a250*/  LDC R3, c[0x0][0xbe8] ;  /* 0x0002fa00ff037b82 */ /* 0x001e2c0000000800 */
[----:B------:R-:W2:Y:S01]  /*a260*/  @P0 LDG.E R22, desc[UR36][R92.64] ;  /* 0x000000245c160981 */ /* 0x000ea2000c1e1900 */
[----:B------:R-:W-:-:S04]  /*a270*/  UISETP.NE.U32.AND UP0, UPT, UR12, URZ, UPT ;  /* 0x0000003f0c00728c */ /* 0x000fc8000bf05070 */
[----:B------:R-:W-:-:S06]  /*a280*/  UISETP.NE.AND.EX UP0, UPT, UR13, URZ, UPT, UP0 ;  /* 0x0000003f0d00728c */ /* 0x000fcc000bf05300 */
[----:B------:R-:W-:Y:S02]  /*a290*/  PLOP3.LUT P4, PT, PT, PT, UP0, 0x80, 0x0 ;  /* 0x000000000000781c */ /* 0x000fe40003f8f008 */
[----:B0-----:R-:W-:-:S03]  /*a2a0*/  ISETP.NE.AND P1, PT, R3, 0x1, PT ;  /* 0x000000010300780c */ /* 0x001fc60003f25270 */
[----:B------:R-:W-:-:S03]  /*a2b0*/  @UP0 UIADD3 UR12, UP1, UR4, UR12, URZ ;  /* 0x0000000c040c0290 */ /* 0x000fc6000ff3e03f */
[----:B------:R-:W-:Y:S01]  /*a2c0*/  ULDC UR4, c[0x0][0xa88] ;  /* 0x0002a20000047ab9 */ /* 0x000fe20000000800 */
[----:B------:R-:W-:Y:S01]  /*a2d0*/  @UP0 UIADD3.X UR13, UR16, UR13, URZ, UP1, !UPT ;  /* 0x0000000d100d0290 */ /* 0x000fe20008ffe43f */
[----:B------:R-:W-:Y:S01]  /*a2e0*/  IMAD.U32 R16, RZ, RZ, UR4 ;  /* 0x00000004ff107e24 */ /* 0x000fe2000f8e00ff */
[----:B------:R-:W-:Y:S01]  /*a2f0*/  UISETP.NE.AND UP0, UPT, UR20, URZ, UPT ;  /* 0x0000003f1400728c */ /* 0x000fe2000bf05270 */
[----:B------:R-:W-:Y:S01]  /*a300*/  IMAD.U32 R4, RZ, RZ, UR12 ;  /* 0x0000000cff047e24 */ /* 0x000fe2000f8e00ff */
[----:B------:R-:W-:Y:S02]  /*a310*/  ULDC UR4, c[0x0][0xad4] ;  /* 0x0002b50000047ab9 */ /* 0x000fe40000000800 */
[----:B------:R-:W0:Y:S01]  /*a320*/  @P1 LDC R6, c[0x0][0xbec] ;  /* 0x0002fb00ff061b82 */ /* 0x000e220000000800 */
[----:B------:R-:W-:Y:S01]  /*a330*/  USEL UR4, UR20, UR4, UP0 ;  /* 0x0000000414047287 */ /* 0x000fe20008000000 */
[----:B------:R-:W-:Y:S01]  /*a340*/  IMAD.U32 R5, RZ, RZ, UR13 ;  /* 0x0000000dff057e24 */ /* 0x000fe2000f8e00ff */
[----:B------:R-:W-:-:S02]  /*a350*/  UMOV UR22, 0x9b8 ;  /* 0x000009b800167882 */ /* 0x000fc40000000000 */
[----:B------:R-:W-:-:S03]  /*a360*/  UISETP.GT.AND UP1, UPT, UR4, 0x1, UPT ;  /* 0x000000010400788c */ /* 0x000fc6000bf24270 */
[----:B------:R-:W1:Y:S01]  /*a370*/  @P1 LDC R9, c[0x0][0xbf0] ;  /* 0x0002fc00ff091b82 */ /* 0x000e620000000800 */
[----:B------:R-:W-:Y:S01]  /*a380*/  USEL UR22, UR22, 0x978, UP1 ;  /* 0x0000097816167887 */ /* 0x000fe20008800000 */
[----:B------:R-:W-:Y:S01]  /*a390*/  VIADD R13, R18, UR43 ;  /* 0x0000002b120d7c36 */ /* 0x000fe20008000000 */
[----:B------:R-:W-:Y:S01]  /*a3a0*/  UISETP.NE.U32.AND UP0, UPT, UR14, URZ, UPT ;  /* 0x0000003f0e00728c */ /* 0x000fe2000bf05070 */
[----:B------:R0:W5:Y:S01]  /*a3b0*/  @P4 LDG.E R16, desc[UR36][R4.64] ;  /* 0x0000002404104981 */ /* 0x000162000c1e1900 */
[----:B------:R-:W-:Y:S01]  /*a3c0*/  UMOV UR4, URZ ;  /* 0x0000003f00047c82 */ /* 0x000fe20008000000 */
[----:B------:R-:W-:Y:S01]  /*a3d0*/  USEL UR20, UR19, URZ, UP1 ;  /* 0x0000003f13147287 */ /* 0x000fe20008800000 */
[----:B------:R-:W-:Y:S01]  /*a3e0*/  IMAD.MOV.U32 R7, RZ, RZ, R13 ;  /* 0x000000ffff077224 */ /* 0x000fe200078e000d */
[----:B------:R-:W-:-:S04]  /*a3f0*/  UISETP.NE.AND.EX UP0, UPT, UR15, URZ, UPT, UP0 ;  /* 0x0000003f0f00728c */ /* 0x000fc8000bf05300 */
[----:B------:R-:W-:Y:S02]  /*a400*/  USEL UR9, UR18, URZ, !UP0 ;  /* 0x0000003f12097287 */ /* 0x000fe4000c000000 */
[----:B------:R-:W-:Y:S01]  /*a410*/  USEL UR21, UR17, URZ, !UP0 ;  /* 0x0000003f11157287 */ /* 0x000fe2000c000000 */
[----:B------:R-:W-:Y:S02]  /*a420*/  ULDC.64 UR12, c[0x0][UR22+0x218] ;  /* 0x00008600160c7abb */ /* 0x000fe40008000a00 */
[----:B------:R-:W-:Y:S01]  /*a430*/  ULDC.64 UR16, c[0x0][UR22+0x220] ;  /* 0x0000880016107abb */ /* 0x000fe20008000a00 */
[----:B------:R-:W-:Y:S01]  /*a440*/  ULDC.64 UR18, c[0x0][UR22+0x228] ;  /* 0x00008a0016127abb */ /* 0x000fe20008000a00 */
[----:B------:R-:W-:Y:S01]  /*a450*/  UIMAD.WIDE.U32 UR14, UR12, UR23, URZ ;  /* 0x000000170c0e72a5 */ /* 0x000fe2000f8e003f */
[----:B0-----:R-:W-:Y:S01]  /*a460*/  @P1 IMAD.HI.U32 R4, R13, R6, RZ ;  /* 0x000000060d041227 */ /* 0x001fe200078e00ff */
[----:B------:R-:W-:Y:S02]  /*a470*/  UIMAD UR23, UR13, UR23, URZ ;  /* 0x000000170d1772a4 */ /* 0x000fe4000f8e023f */
[----:B------:R-:W-:-:S02]  /*a480*/  UIMAD UR17, UR17, UR9, URZ ;  /* 0x00000009111172a4 */ /* 0x000fc4000f8e023f */
[----:B------:R-:W-:Y:S01]  /*a490*/  UIMAD.WIDE.U32 UR24, UR18, UR20, URZ ;  /* 0x00000014121872a5 */ /* 0x000fe2000f8e003f */
[----:B-1----:R-:W-:Y:S01]  /*a4a0*/  @P1 SHF.R.U32.HI R7, RZ, R9, R4 ;  /* 0x00000009ff071219 */ /* 0x002fe20000011604 */
[----:B------:R-:W-:Y:S02]  /*a4b0*/  UIMAD.WIDE.U32 UR12, UR16, UR9, URZ ;  /* 0x00000009100c72a5 */ /* 0x000fe4000f8e003f */
[----:B------:R-:W-:Y:S02]  /*a4c0*/  UIMAD UR18, UR19, UR20, URZ ;  /* 0x00000014131272a4 */ /* 0x000fe4000f8e023f */
[----:B------:R-:W-:Y:S01]  /*a4d0*/  UIMAD UR17, UR16, UR21, UR17 ;  /* 0x00000015101172a4 */ /* 0x000fe2000f8e0211 */
[----:B------:R-:W-:Y:S01]  /*a4e0*/  IMAD.U32 R4, RZ, RZ, UR24 ;  /* 0x00000018ff047e24 */ /* 0x000fe2000f8e00ff */
[----:B------:R-:W-:Y:S01]  /*a4f0*/  UIADD3 UR18, UR25, UR18, URZ ;  /* 0x0000001219127290 */ /* 0x000fe2000fffe03f */
[----:B------:R-:W-:Y:S01]  /*a500*/  IMAD.MOV R6, RZ, RZ, -R7 ;  /* 0x000000ffff067224 */ /* 0x000fe200078e0a07 */
[----:B------:R-:W-:Y:S01]  /*a510*/  UIADD3 UR23, UR15, UR23, URZ ;  /* 0x000000170f177290 */ /* 0x000fe2000fffe03f */
[----:B------:R-:W-:Y:S01]  /*a520*/  IMAD.U32 R5, RZ, RZ, UR25 ;  /* 0x00000019ff057e24 */ /* 0x000fe2000f8e00ff */
[----:B------:R-:W-:Y:S01]  /*a530*/  UIADD3 UR17, UR13, UR17, URZ ;  /* 0x000000110d117290 */ /* 0x000fe2000fffe03f */
[----:B------:R-:W-:Y:S01]  /*a540*/  IMAD R9, R3, R6, R13 ;  /* 0x0000000603097224 */ /* 0x000fe200078e020d */
[----:B------:R-:W-:Y:S01]  /*a550*/  SHF.R.S32.HI R5, RZ, 0x1f, R7 ;  /* 0x0000001fff057819 */ /* 0x000fe20000011407 */
[----:B------:R-:W-:-:S03]  /*a560*/  IMAD.U32 R8, RZ, RZ, UR18 ;  /* 0x00000012ff087e24 */ /* 0x000fc6000f8e00ff */
[----:B------:R-:W-:Y:S02]  /*a570*/  SHF.R.S32.HI R6, RZ, 0x1f, R9 ;  /* 0x0000001fff067819 */ /* 0x000fe40000011409 */
[----:B--2---:R-:W-:-:S13]  /*a580*/  @P0 R2UR UR4, R22 ;  /* 0x00000000160402ca */ /* 0x004fda00000e0000 */
[----:B------:R-:W-:Y:S02]  /*a590*/  UIADD3 UR14, UP0, UP2, UR12, UR14, UR4 ;  /* 0x0000000e0c0e7290 */ /* 0x000fe4000fa1e004 */
[----:B------:R-:W-:Y:S01]  /*a5a0*/  USHF.R.S32.HI UR16, URZ, 0x1f, UR4 ;  /* 0x0000001f3f107899 */ /* 0x000fe20008011404 */
[----:B------:R-:W-:-:S03]  /*a5b0*/  ULDC.64 UR12, c[0x0][UR22+0x210] ;  /* 0x00008400160c7abb */ /* 0x000fc60008000a00 */
[----:B------:R-:W-:Y:S01]  /*a5c0*/  IADD3 R4, P2, P3, R7, UR14, R4 ;  /* 0x0000000e07047c10 */ /* 0x000fe2000fb5e004 */
[----:B------:R-:W-:Y:S01]  /*a5d0*/  UIADD3.X UR14, UR17, UR23, UR16, UP0, UP2 ;  /* 0x00000017110e7290 */ /* 0x000fe200087e4410 */
[----:B------:R-:W-:-:S04]  /*a5e0*/  IMAD R7, R9, UR13, RZ ;  /* 0x0000000d09077c24 */ /* 0x000fc8000f8e02ff */
[----:B------:R-:W-:Y:S01]  /*a5f0*/  IMAD R7, R6, UR12, R7 ;  /* 0x0000000c06077c24 */ /* 0x000fe2000f8e0207 */
[----:B------:R-:W-:Y:S01]  /*a600*/  IADD3.X R5, R5, UR14, R8, P2, P3 ;  /* 0x0000000e05057c10 */ /* 0x000fe200097e6408 */
        /* <DEDUP_REMOVED lines=12> */
.L_x_2420:
[----:B------:R-:W2:Y:S01]  /*a6d0*/  LDL R9, [R1+0x18] ;  /* 0x0000180001097983 */ /* 0x000ea20000100800 */
[----:B-----5:R-:W-:Y:S01]  /*a6e0*/  IMAD R16, R16, R3, RZ ;  /* 0x0000000310107224 */ /* 0x020fe200078e02ff */
[----:B------:R-:W-:Y:S02]  /*a6f0*/  LOP3.LUT P0, RZ, R218, 0x3, RZ, 0xc0, !PT ;  /* 0x00000003daff7812 */ /* 0x000fe4000780c0ff */
[----:B------:R-:W-:Y:S01]  /*a700*/  SHFL.IDX PT, R4, R8, RZ, 0x1c1f ;  /* 0x001c1fff08047589 */ /* 0x000fe200000e0000 */
[----:B------:R-:W-:-:S03]  /*a710*/  PLOP3.LUT P3, PT, PT, PT, UP1, 0x80, 0x0 ;  /* 0x000000000000781c */ /* 0x000fc60003f6f018 */
[----:B------:R-:W0:Y:S04]  /*a720*/  SHFL.IDX PT, R5, R10, RZ, 0x1c1f ;  /* 0x001c1fff0a057589 */ /* 0x000e2800000e0000 */
[----:B------:R-:W-:Y:S04]  /*a730*/  SHFL.IDX PT, R6, R8, 0x1, 0x1c1f ;  /* 0x003c1f0008067f89 */ /* 0x000fe800000e0000 */
[----:B------:R-:W1:Y:S01]  /*a740*/  SHFL.IDX PT, R7, R10, 0x1, 0x1c1f ;  /* 0x003c1f000a077f89 */ /* 0x000e6200000e0000 */
[----:B--2---:R-:W-:-:S04]  /*a750*/  VIADD R11, R9, UR43 ;  /* 0x0000002b090b7c36 */ /* 0x004fc80008000000 */
        /* <DEDUP_REMOVED lines=8> */
[----:B------:R-:W-:Y:S01]  /*a7e0*/  IMAD.SHL.U32 R69, R19, 0x8, RZ ;  /* 0x0000000813457824 */ /* 0x000fe200078e00ff */
[----:B------:R-:W1:Y:S01]  /*a7f0*/  @P1 LDC R21, c[0x0][0xbec] ;  /* 0x0002fb00ff151b82 */ /* 0x000e620000000800 */
[----:B0-----:R-:W-:Y:S01]  /*a800*/  IMAD.MOV.U32 R5, RZ, RZ, 0x2 ;  /* 0x00000002ff057424 */ /* 0x001fe200078e00ff */
[----:B------:R-:W-:Y:S01]  /*a810*/  ULDC.64 UR14, c[0x0][0xaa0] ;  /* 0x0002a800000e7ab9 */ /* 0x000fe20000000a00 */
[----:B------:R-:W-:Y:S01]  /*a820*/  IMAD R4, R215, 0x40, R69 ;  /* 0x00000040d7047824 */ /* 0x000fe200078e0245 */
[----:B------:R-:W-:-:S03]  /*a830*/  R2UR UR17, R214 ;  /* 0x00000000d61172ca */ /* 0x000fc600000e0000 */
[----:B------:R-:W-:Y:S01]  /*a840*/  IMAD.WIDE R4, R4, R5, UR10 ;  /* 0x0000000a04047e25 */ /* 0x000fe2000f8e0205 */
[----:B------:R-:W0:Y:S02]  /*a850*/  @P1 LDC R63, c[0x0][0xbf0] ;  /* 0x0002fc00ff3f1b82 */ /* 0x000e240000000800 */
[C---:B------:R-:W-:Y:S01]  /*a860*/  IADD3 R33, P2, R4.reuse, 0x5000, RZ ;  /* 0x0000500004217810 */ /* 0x040fe20007f5e0ff */
[----:B------:R-:W-:Y:S01]  /*a870*/  UIMAD UR12, UR16, UR14, URZ ;  /* 0x0000000e100c72a4 */ /* 0x000fe2000f8e023f */
[C---:B------:R-:W-:Y:S02]  /*a880*/  IADD3 R9, P4, R4.reuse, 0x1000, RZ ;  /* 0x0000100004097810 */ /* 0x040fe40007f9e0ff */
[----:B------:R-:W-:Y:S02]  /*a890*/  LOP3.LUT R32, R33, 0x380, RZ, 0xc0, !PT ;  /* 0x0000038021207812 */ /* 0x000fe400078ec0ff */
[----:B------:R-:W-:Y:S02]  /*a8a0*/  IADD3 R13, P3, R4, 0x2000, RZ ;  /* 0x00002000040d7810 */ /* 0x000fe40007f7e0ff */
[----:B------:R-:W-:-:S02]  /*a8b0*/  SHF.R.U64 R32, R32, 0x3, RZ ;  /* 0x0000000320207819 */ /* 0x000fc400000012ff */
[----:B------:R-:W-:Y:S02]  /*a8c0*/  IADD3 R25, P6, R4, 0x3000, RZ ;  /* 0x0000300004197810 */ /* 0x000fe40007fde0ff */
[----:B------:R-:W-:Y:S01]  /*a8d0*/  LOP3.LUT R32, R32, R33, RZ, 0x3c, !PT ;  /* 0x0000002120207212 */ /* 0x000fe200078e3cff */
[--C-:B------:R-:W-:Y:S01]  /*a8e0*/  IMAD.X R33, RZ, RZ, R5.reuse, P2 ;  /* 0x000000ffff217224 */ /* 0x100fe200010e0605 */
[C---:B------:R-:W-:Y:S02]  /*a8f0*/  IADD3 R7, P2, R4.reuse, 0xb000, RZ ;  /* 0x0000b00004077810 */ /* 0x040fe40007f5e0ff */
        /* <DEDUP_REMOVED lines=10> */
[----:B------:R-:W-:Y:S01]  /*a9a0*/  LOP3.LUT R28, R29, 0x380, RZ, 0xc0, !PT ;  /* 0x000003801d1c7812 */ /* 0x000fe200078ec0ff */
[----:B------:R-:W-:Y:S01]  /*a9b0*/  UIADD3 UR11, UR11, UR12, URZ ;  /* 0x0000000c0b0b7290 */ /* 0x000fe2000fffe03f */
[----:B------:R-:W-:Y:S01]  /*a9c0*/  LOP3.LUT R56, R0, R7, RZ, 0x3c, !PT ;  /* 0x0000000700387212 */ /* 0x000fe200078e3cff */
[----:B------:R-:W-:Y:S01]  /*a9d0*/  IMAD R0, R19, 0x20, R215 ;  /* 0x0000002013007824 */ /* 0x000fe200078e02d7 */
[----:B------:R-:W-:Y:S01]  /*a9e0*/  SHF.R.U64 R8, R8, 0x3, RZ ;  /* 0x0000000308087819 */ /* 0x000fe200000012ff */
[----:B------:R-:W-:Y:S01]  /*a9f0*/  ULDC.64 UR12, c[0x0][0xae8] ;  /* 0x0002ba00000c7ab9 */ /* 0x000fe20000000a00 */
[----:B------:R-:W-:Y:S02]  /*aa00*/  SHF.R.U64 R12, R12, 0x3, RZ ;  /* 0x000000030c0c7819 */ /* 0x000fe400000012ff */
[----:B------:R-:W-:Y:S02]  /*aa10*/  SHF.R.U64 R24, R24, 0x3, RZ ;  /* 0x0000000318187819 */ /* 0x000fe400000012ff */
[----:B------:R-:W-:Y:S01]  /*aa20*/  SHF.R.U64 R28, R28, 0x3, RZ ;  /* 0x000000031c1c7819 */ /* 0x000fe200000012ff */
[----:B------:R-:W-:Y:S01]  /*aa30*/  UIMAD.WIDE.U32 UR10, UR17, UR12, UR10 ;  /* 0x0000000c110a72a5 */ /* 0x000fe2000f8e000a */
[----:B------:R-:W-:Y:S01]  /*aa40*/  LOP3.LUT R8, R8, R9, RZ, 0x3c, !PT ;  /* 0x0000000908087212 */ /* 0x000fe200078e3cff */
[----:B------:R-:W-:Y:S01]  /*aa50*/  VIADD R22, R0, UR43 ;  /* 0x0000002b00167c36 */ /* 0x000fe20008000000 */
[----:B------:R-:W-:Y:S01]  /*aa60*/  LOP3.LUT R12, R12, R13, RZ, 0x3c, !PT ;  /* 0x0000000d0c0c7212 */ /* 0x000fe200078e3cff */
[--C-:B------:R-:W-:Y:S01]  /*aa70*/  IMAD.X R9, RZ, RZ, R5.reuse, P4 ;  /* 0x000000ffff097224 */ /* 0x100fe200020e0605 */
[----:B------:R-:W-:Y:S01]  /*aa80*/  LOP3.LUT R24, R24, R25, RZ, 0x3c, !PT ;  /* 0x0000001918187212 */ /* 0x000fe200078e3cff */
[--C-:B------:R-:W-:Y:S01]  /*aa90*/  IMAD.X R13, RZ, RZ, R5.reuse, P3 ;  /* 0x000000ffff0d7224 */ /* 0x100fe200018e0605 */
[----:B------:R-:W-:Y:S01]  /*aaa0*/  LOP3.LUT R28, R28, R29, RZ, 0x3c, !PT ;  /* 0x0000001d1c1c7212 */ /* 0x000fe200078e3cff */
[--C-:B------:R-:W-:Y:S01]  /*aab0*/  IMAD.X R25, RZ, RZ, R5.reuse, P6 ;  /* 0x000000ffff197224 */ /* 0x100fe200030e0605 */
[C---:B------:R-:W-:Y:S01]  /*aac0*/  IADD3 R37, P0, R4.reuse, 0x6000, RZ ;  /* 0x0000600004257810 */ /* 0x040fe20007f1e0ff */
[----:B------:R-:W-:Y:S01]  /*aad0*/  IMAD.X R29, RZ, RZ, R5, P5 ;  /* 0x000000ffff1d7224 */ /* 0x000fe200028e0605 */
[C---:B------:R-:W-:Y:S01]  /*aae0*/  IADD3 R41, P4, R4.reuse, 0x7000, RZ ;  /* 0x0000700004297810 */ /* 0x040fe20007f9e0ff */
[----:B------:R-:W-:Y:S01]  /*aaf0*/  USHF.R.S32.HI UR4, URZ, 0x1f, UR9 ;  /* 0x0000001f3f047899 */ /* 0x000fe20008011409 */
[C---:B------:R-:W-:Y:S01]  /*ab00*/  IADD3 R45, P3, R4.reuse, 0x8000, RZ ;  /* 0x00008000042d7810 */ /* 0x040fe20007f7e0ff */
[----:B------:R-:W-:Y:S01]  /*ab10*/  UIMAD UR11, UR17, UR13, UR11 ;  /* 0x0000000d110b72a4 */ /* 0x000fe2000f8e020b */
[----:B------:R-:W-:Y:S01]  /*ab20*/  IADD3 R49, P6, R4, 0x9000, RZ ;  /* 0x0000900004317810 */ /* 0x000fe20007fde0ff */
[----:B-1----:R-:W-:Y:S01]  /*ab30*/  @P1 IMAD.HI.U32 R0, R22, R21, RZ ;  /* 0x0000001516001227 */ /* 0x002fe200078e00ff */
[----:B------:R-:W-:Y:S01]  /*ab40*/  IADD3 R53, P5, R4, 0xa000, RZ ;  /* 0x0000a00004357810 */ /* 0x000fe20007fbe0ff */
[----:B------:R-:W-:Y:S01]  /*ab50*/  ULDC.64 UR12, c[0x0][0xaf0] ;  /* 0x0002bc00000c7ab9 */ /* 0x000fe20000000a00 */
[----:B------:R-:W-:Y:S01]  /*ab60*/  LOP3.LUT R36, R37, 0x380, RZ, 0xc0, !PT ;  /* 0x0000038025247812 */ /* 0x000fe200078ec0ff */
[----:B------:R-:W-:Y:S01]  /*ab70*/  UIMAD UR4, UR4, UR12, URZ ;  /* 0x0000000c040472a4 */ /* 0x000fe2000f8e023f */
[----:B------:R-:W-:Y:S01]  /*ab80*/  LOP3.LUT R40, R41, 0x380, RZ, 0xc0, !PT ;  /* 0x0000038029287812 */ /* 0x000fe200078ec0ff */
[----:B------:R-:W-:Y:S01]  /*ab90*/  IMAD.MOV.U32 R61, RZ, RZ, R22 ;  /* 0x000000ffff3d7224 */ /* 0x000fe200078e0016 */
[----:B------:R-:W-:Y:S01]  /*aba0*/  LOP3.LUT R44, R45, 0x380, RZ, 0xc0, !PT ;  /* 0x000003802d2c7812 */ /* 0x000fe200078ec0ff */
[----:B------:R-:W5:Y:S01]  /*abb0*/  LD.E.128 R12, desc[UR36][R12.64] ;  /* 0x000000240c0c7980 */ /* 0x000f62000c101d00 */
[----:B------:R-:W-:-:S02]  /*abc0*/  LOP3.LUT R48, R49, 0x380, RZ, 0xc0, !PT ;  /* 0x0000038031307812 */ /* 0x000fc400078ec0ff */
[----:B------:R-:W-:Y:S02]  /*abd0*/  LOP3.LUT R52, R53, 0x380, RZ, 0xc0, !PT ;  /* 0x0000038035347812 */ /* 0x000fe400078ec0ff */
[----:B------:R-:W-:Y:S01]  /*abe0*/  LOP3.LUT R11, R4, 0x380, RZ, 0xc0, !PT ;  /* 0x00000380040b7812 */ /* 0x000fe200078ec0ff */
[----:B------:R-:W-:Y:S01]  /*abf0*/  UIMAD UR4, UR9, UR13, UR4 ;  /* 0x0000000d090472a4 */ /* 0x000fe2000f8e0204 */
[----:B0-----:R-:W-:Y:S01]  /*ac00*/  @P1 SHF.R.U32.HI R61, RZ, R63, R0 ;  /* 0x0000003fff3d1219 */ /* 0x001fe20000011600 */
[----:B------:R-:W-:Y:S01]  /*ac10*/  UIMAD.WIDE.U32 UR10, UR9, UR12, UR10 ;  /* 0x0000000c090a72a5 */ /* 0x000fe2000f8e000a */
[----:B------:R-:W-:Y:S01]  /*ac20*/  SHF.R.U64 R36, R36, 0x3, RZ ;  /* 0x0000000324247819 */ /* 0x000fe200000012ff */
[----:B------:R-:W5:Y:S01]  /*ac30*/  LD.E.128 R24, desc[UR36][R24.64] ;  /* 0x0000002418187980 */ /* 0x000f62000c101d00 */
[----:B------:R-:W-:Y:S02]  /*ac40*/  SHF.R.U64 R40, R40, 0x3, RZ ;  /* 0x0000000328287819 */ /* 0x000fe400000012ff */
[----:B------:R-:W-:Y:S01]  /*ac50*/  SHF.R.U64 R44, R44, 0x3, RZ ;  /* 0x000000032c2c7819 */ /* 0x000fe200000012ff */
[----:B------:R-:W5:Y:S01]  /*ac60*/  LD.E.128 R28, desc[UR36][R28.64] ;  /* 0x000000241c1c7980 */ /* 0x000f62000c101d00 */
[----:B------:R-:W-:-:S02]  /*ac70*/  SHF.R.U64 R48, R48, 0x3, RZ ;  /* 0x0000000330307819 */ /* 0x000fc400000012ff */
[----:B------:R-:W-:Y:S01]  /*ac80*/  SHF.R.U64 R52, R52, 0x3, RZ ;  /* 0x0000000334347819 */ /* 0x000fe200000012ff */
[----:B------:R-:W5:Y:S01]  /*ac90*/  LD.E.128 R56, desc[UR36][R56.64] ;  /* 0x0000002438387980 */ /* 0x000f62000c101d00 */
[----:B------:R-:W-:Y:S01]  /*aca0*/  SHF.R.U64 R11, R11, 0x3, RZ ;  /* 0x000000030b0b7819 */ /* 0x000fe200000012ff */
[----:B------:R-:W-:Y:S01]  /*acb0*/  UIADD3 UR4, UR11, UR4, URZ ;  /* 0x000000040b047290 */ /* 0x000fe2000fffe03f */
[--C-:B------:R-:W-:Y:S01]  /*acc0*/  SHF.R.S32.HI R0, RZ, 0x1f, R61.reuse ;  /* 0x0000001fff007819 */ /* 0x100fe2000001143d */
[----:B------:R-:W-:Y:S01]  /*acd0*/  IMAD.MOV R2, RZ, RZ, -R61 ;  /* 0x000000ffff027224 */ /* 0x000fe200078e0a3d */
        /* <DEDUP_REMOVED lines=11> */
[----:B------:R-:W-:Y:S01]  /*ad90*/  ULDC.64 UR12, c[0x0][0xae0] ;  /* 0x0002b800000c7ab9 */ /* 0x000fe20000000a00 */
[----:B------:R-:W-:Y:S01]  /*ada0*/  IMAD R63, R3, R2, R22 ;  /* 0x00000002033f7224 */ /* 0x000fe200078e0216 */
[----:B------:R-:W5:Y:S01]  /*adb0*/  LD.E.128 R8, desc[UR36][R8.64] ;  /* 0x0000002408087980 */ /* 0x000f62000c101d00 */
[----:B------:R-:W-:-:S02]  /*adc0*/  IMAD R0, R0, UR12, RZ ;  /* 0x0000000c00007c24 */ /* 0x000fc4000f8e02ff */
[----:B------:R-:W-:Y:S01]  /*add0*/  IMAD.U32 R21, RZ, RZ, UR11 ;  /* 0x0000000bff157e24 */ /* 0x000fe2000f8e00ff */
[----:B------:R-:W5:Y:S01]  /*ade0*/  LD.E.128 R4, desc[UR36][R4.64] ;  /* 0x0000002404047980 */ /* 0x000f62000c101d00 */
[----:B------:R-:W-:Y:S01]  /*adf0*/  IMAD.U32 R20, RZ, RZ, UR10 ;  /* 0x0000000aff147e24 */ /* 0x000fe2000f8e00ff */
[----:B------:R-:W-:Y:S01]  /*ae00*/  ULDC.64 UR10, c[0x0][0xad8] ;  /* 0x0002b600000a7ab9 */ /* 0x000fe20000000a00 */
[----:B------:R-:W-:Y:S01]  /*ae10*/  IMAD.U32 R21, RZ, RZ, UR4 ;  /* 0x00000004ff157e24 */ /* 0x000fe2000f8e00ff */
[----:B------:R-:W5:Y:S01]  /*ae20*/  LD.E.128 R36, desc[UR36][R36.64] ;  /* 0x0000002424247980 */ /* 0x000f62000c101d00 */
[C---:B------:R-:W-:Y:S01]  /*ae30*/  IMAD R65, R61.reuse, UR13, R0 ;  /* 0x0000000d3d417c24 */ /* 0x040fe2000f8e0200 */
[----:B------:R-:W-:Y:S02]  /*ae40*/  SHF.R.S32.HI R0, RZ, 0x1f, R63 ;  /* 0x0000001fff007819 */ /* 0x000fe4000001143f */
[----:B------:R-:W5:Y:S01]  /*ae50*/  LD.E.128 R40, desc[UR36][R40.64] ;  /* 0x0000002428287980 */ /* 0x000f62000c101d00 */
[----:B------:R-:W-:-:S03]  /*ae60*/  IMAD.WIDE.U32 R2, R61, UR12, R20 ;  /* 0x0000000c3d027c25 */ /* 0x000fc6000f8e0014 */
[----:B------:R-:W5:Y:S04]  /*ae70*/  LD.E.128 R44, desc[UR36][R44.64] ;  /* 0x000000242c2c7980 */ /* 0x000f68000c101d00 */
        /* <DEDUP_REMOVED lines=8> */
[----:B------:R-:W-:-:S02]  /*af00*/  IMAD.IADD R3, R3, 0x1, R65 ;  /* 0x0000000103037824 */ /* 0x000fc400078e0241 */
[----:B------:R-:W-:Y:S02]  /*af10*/  IMAD R0, R0, UR10, RZ ;  /* 0x0000000a00007c24 */ /* 0x000fe4000f8e02ff */
[----:B------:R-:W-:Y:S01]  /*af20*/  VIADD R67, R215, UR43 ;  /* 0x0000002bd7437c36 */ /* 0x000fe20008000000 */
[----:B------:R-:W-:Y:S01]  /*af30*/  UIADD3 UR8, UR8, 0x30820, URZ ;  /* 0x0003082008087890 */ /* 0x000fe2000fffe03f */
[C---:B------:R-:W-:Y:S02]  /*af40*/  IMAD R65, R63.reuse, UR11, R0 ;  /* 0x0000000b3f417c24 */ /* 0x040fe4000f8e0200 */
[----:B------:R-:W-:Y:S01]  /*af50*/  IMAD.WIDE.U32 R2, R63, UR10, R2 ;  /* 0x0000000a3f027c25 */ /* 0x000fe2000f8e0002 */
[----:B------:R-:W-:Y:S01]  /*af60*/  ISETP.GE.AND P2, PT, R67, R16, PT ;  /* 0x000000104300720c */ /* 0x000fe20003f46270 */
[----:B------:R-:W-:Y:S01]  /*af70*/  ULDC.64 UR10, c[0x0][0xa80] ;  /* 0x0002a000000a7ab9 */ /* 0x000fe20000000a00 */
[----:B------:R-:W-:Y:S01]  /*af80*/  UPRMT UR8, URZ, 0x654, UR8 ;  /* 0x000006543f087896 */ /* 0x000fe20008000008 */
[----:B------:R-:W-:Y:S01]  /*af90*/  IMAD.IADD R3, R3, 0x1, R65 ;  /* 0x0000000103037824 */ /* 0x000fe200078e0241 */
[----:B------:R-:W-:Y:S01]  /*afa0*/  LEA R0, P3, R2, UR10, 0x1 ;  /* 0x0000000a02007c11 */ /* 0x000fe2000f8608ff */
[----:B------:R-:W-:-:S03]  /*afb0*/  VIADD R61, R67, 0x40 ;  /* 0x00000040433d7836 */ /* 0x000fc60000000000 */
[----:B------:R-:W-:Y:S01]  /*afc0*/  LEA.HI.X R22, R2, UR11, R3, 0x1, P3 ;  /* 0x0000000b02167c11 */ /* 0x000fe200098f0c03 */
[----:B------:R-:W-:Y:S01]  /*afd0*/  VIADD R21, R67, 0x20 ;  /* 0x0000002043157836 */ /* 0x000fe20000000000 */
[-C--:B------:R-:W-:Y:S01]  /*afe0*/  ISETP.GE.AND P1, PT, R61, R16.reuse, PT ;  /* 0x000000103d00720c */ /* 0x080fe20003f26270 */
[C---:B------:R-:W-:Y:S02]  /*aff0*/  VIADD R63, R69.reuse, 0x80 ;  /* 0x00000080453f7836 */ /* 0x040fe40000000000 */
[----:B------:R-:W-:Y:S01]  /*b000*/  VIADD R65, R69, 0x40 ;  /* 0x0000004045417836 */ /* 0x000fe20000000000 */
[----:B0-----:R-:W-:Y:S01]  /*b010*/  SYNCS.ARRIVE.TRANS64.RED.A1T0 RZ, [UR8], RZ ;  /* 0x000000ffffff79a7 */ /* 0x001fe20008100408 */
        /* <DEDUP_REMOVED lines=13> */
[-C--:B------:R-:W-:Y:S02]  /*b0f0*/  @!P3 LEA R20, P5, R65, R60.reuse, 0x1 ;  /* 0x0000003c4114b211 */ /* 0x080fe400078a08ff */
[-C--:B--2---:R-:W-:Y:S02]  /*b100*/  @!P4 LEA.HI.X R3, R69, R61.reuse, R64, 0x1, P6 ;  /* 0x0000003d4503c211 */ /* 0x084fe400030f0c40 */
[----:B------:R-:W-:Y:S02]  /*b110*/  @!P2 LEA R60, P6, R63, R60, 0x1 ;  /* 0x0000003c3f3ca211 */ /* 0x000fe400078c08ff */
[-C--:B------:R-:W-:Y:S01]  /*b120*/  @!P3 LEA.HI.X R21, R65, R61.reuse, R66, 0x1, P5 ;  /* 0x0000003d4115b211 */ /* 0x080fe200028f0c42 */
[----:B-----5:R0:W-:Y:S01]  /*b130*/  @!P4 ST.E.128 desc[UR36][R2.64], R4 ;  /* 0x000000040200c985 */ /* 0x0201e2000c101d24 */
[----:B------:R-:W-:-:S03]  /*b140*/  @!P2 LEA.HI.X R61, R63, R61, R62, 0x1, P6 ;  /* 0x0000003d3f3da211 */ /* 0x000fc600030f0c3e */
[----:B------:R0:W-:Y:S04]  /*b150*/  @!P3 ST.E.128 desc[UR36][R20.64], R28 ;  /* 0x0000001c1400b985 */ /* 0x0001e8000c101d24 */
[----:B------:R0:W-:Y:S02]  /*b160*/  @!P2 ST.E.128 desc[UR36][R60.64], R44 ;  /* 0x0000002c3c00a985 */ /* 0x0001e4000c101d24 */
.L_x_2423:
[----:B------:R-:W-:Y:S05]  /*b170*/  BSYNC B1 ;  /* 0x0000000000017941 */ /* 0x000fea0003800000 */
.L_x_2422:
        /* <DEDUP_REMOVED lines=17> */
.L_x_2425:
[----:B------:R-:W-:Y:S05]  /*b290*/  BSYNC B1 ;  /* 0x0000000000017941 */ /* 0x000fea0003800000 */
.L_x_2424:
        /* <DEDUP_REMOVED lines=17> */
.L_x_2427:
[----:B------:R-:W-:Y:S05]  /*b3b0*/  BSYNC B1 ;  /* 0x0000000000017941 */ /* 0x000fea0003800000 */
.L_x_2426:
[----:B0-----:R-:W-:Y:S01]  /*b3c0*/  VIADD R3, R67, 0x60 ;  /* 0x0000006043037836 */ /* 0x001fe20000000000 */
[----:B---3--:R-:W0:Y:S04]  /*b3d0*/  SHFL.IDX PT, R22, R22, 0x3, 0x181f ;  /* 0x00781f0016167f89 */ /* 0x008e2800000e0000 */
[----:B------:R-:W-:Y:S01]  /*b3e0*/  ISETP.GE.AND P0, PT, R3, R16, PT ;  /* 0x000000100300720c */ /* 0x000fe20003f06270 */
[----:B------:R-:W3:-:S12]  /*b3f0*/  SHFL.IDX PT, R0, R0, 0x3, 0x181f ;  /* 0x00781f0000007f89 */ /* 0x000ed800000e0000 */
[----:B------:R-:W-:Y:S05]  /*b400*/  @P0 BRA `(.L_x_2428) ;  /* 0x0000002000180947 */ /* 0x000fea0003800000 */
[----:B------:R-:W-:Y:S02]  /*b410*/  ULDC UR4, c[0x0][0xac8] ;  /* 0x0002b20000047ab9 */ /* 0x000fe40000000800 */
[----:B------:R-:W-:Y:S02]  /*b420*/  ISETP.GE.AND P2, PT, R69, UR4, PT ;  /* 0x0000000445007c0c */ /* 0x000fe4000bf46270 */
[----:B------:R-:W-:-:S11]  /*b430*/  ISETP.GE.AND P3, PT, R65, UR4, PT ;  /* 0x0000000441007c0c */ /* 0x000fd6000bf66270 */
[-C--:B---3--:R-:W-:Y:S02]  /*b440*/  @!P2 LEA R2, P0, R69, R0.reuse, 0x1 ;  /* 0x000000004502a211 */ /* 0x088fe400078008ff */
        /* <DEDUP_REMOVED lines=11> */
.L_x_2421:
        /* <DEDUP_REMOVED lines=16> */
[----:B------:R-:W-:Y:S01]  /*b600*/  UIMAD.WIDE.U32 UR10, UR18, UR12, UR10 ;  /* 0x0000000c120a72a5 */ /* 0x000fe2000f8e000a */
[----:B------:R-:W-:Y:S01]  /*b610*/  SHF.R.S32.HI R92, RZ, 0x1f, R211 ;  /* 0x0000001fff5c7819 */ /* 0x000fe200000114d3 */
[----:B------:R-:W-:Y:S01]  /*b620*/  UPRMT UR8, URZ, 0x654, UR8 ;  /* 0x000006543f087896 */ /* 0x000fe20008000008 */
[----:B------:R-:W-:Y:S01]  /*b630*/  SHF.R.S32.HI R93, RZ, 0x1f, R212 ;  /* 0x0000001fff5d7819 */ /* 0x000fe200000114d4 */
[----:B------:R-:W-:Y:S01]  /*b640*/  UIMAD UR11, UR18, UR13, UR11 ;  /* 0x0000000d120b72a4 */ /* 0x000fe2000f8e020b */
[----:B------:R-:W-:-:S02]  /*b650*/  SHF.R.S32.HI R94, RZ, 0x1f, R213 ;  /* 0x0000001fff5e7819 */ /* 0x000fc400000114d5 */
        /* <DEDUP_REMOVED lines=12> */
[----:B------:R-:W-:-:S03]  /*b720*/  UIMAD UR4, UR17, UR13, UR11 ;  /* 0x0000000d110472a4 */ /* 0x000fc6000f8e020b */
[----:B------:R-:W-:Y:S01]  /*b730*/  ULDC.64 UR12, c[0x0][0xb30] ;  /* 0x0002cc00000c7ab9 */ /* 0x000fe20000000a00 */
[----:B------:R-:W-:Y:S02]  /*b740*/  IMAD R7, R3, R2, R13 ;  /* 0x0000000203077224 */ /* 0x000fe400078e020d */
[----:B------:R-:W-:Y:S02]  /*b750*/  IMAD R0, R0, UR12, RZ ;  /* 0x0000000c00007c24 */ /* 0x000fe4000f8e02ff */
[----:B------:R-:W-:Y:S01]  /*b760*/  IMAD.U32 R3, RZ, RZ, UR11 ;  /* 0x0000000bff037e24 */ /* 0x000fe2000f8e00ff */
[----:B------:R-:W-:Y:S01]  /*b770*/  MOV R3, UR4 ;  /* 0x0000000400037c02 */ /* 0x000fe20008000f00 */
[----:B------:R-:W-:Y:S01]  /*b780*/  IMAD.U32 R2, RZ, RZ, UR10 ;  /* 0x0000000aff027e24 */ /* 0x000fe2000f8e00ff */
        /* <DEDUP_REMOVED lines=22> */
[----:B------:R-:W-:-:S02]  /*b8f0*/  SHF.R.S32.HI R9, RZ, 0x1f, R195 ;  /* 0x0000001fff097819 */ /* 0x000fc400000114c3 */
[----:B------:R-:W-:Y:S02]  /*b900*/  SHF.R.S32.HI R12, RZ, 0x1f, R11 ;  /* 0x0000001fff0c7819 */ /* 0x000fe4000001140b */
[----:B------:R-:W-:Y:S01]  /*b910*/  SHF.R.S32.HI R15, RZ, 0x1f, R194 ;  /* 0x0000001fff0f7819 */ /* 0x000fe200000114c2 */
[----:B-12---:R-:W-:Y:S02]  /*b920*/  @!P4 IMAD.WIDE R4, R17, 0x4, R2 ;  /* 0x000000041104c825 */ /* 0x006fe400078e0202 */
[-C--:B------:R-:W-:Y:S02]  /*b930*/  @!P1 LEA R6, P5, R213, R2.reuse, 0x2 ;  /* 0x00000002d5069211 */ /* 0x080fe400078a10ff */
[----:B------:R-:W-:Y:S01]  /*b940*/  @!P2 LEA R8, P6, R195, R2, 0x2 ;  /* 0x00000002c308a211 */ /* 0x000fe200078c10ff */
[----:B------:R1:W-:Y:S01]  /*b950*/  @!P4 ST.E.64 desc[UR36][R4.64], R24 ;  /* 0x000000180400c985 */ /* 0x0003e2000c101b24 */
[----:B------:R-:W-:Y:S02]  /*b960*/  ISETP.GE.AND P4, PT, R13, UR4, PT ;  /* 0x000000040d007c0c */ /* 0x000fe4000bf86270 */
[----:B------:R-:W-:-:S02]  /*b970*/  @!P1 LEA.HI.X R7, R213, R3, R94, 0x2, P5 ;  /* 0x00000003d5079211 */ /* 0x000fc400028f145e */
[----:B------:R-:W-:Y:S02]  /*b980*/  ISETP.GE.AND P5, PT, R194, UR4, PT ;  /* 0x00000004c2007c0c */ /* 0x000fe4000bfa6270 */
[----:B------:R-:W-:Y:S01]  /*b990*/  @!P2 LEA.HI.X R9, R195, R3, R9, 0x2, P6 ;  /* 0x00000003c309a211 */ /* 0x000fe200030f1409 */
[----:B------:R2:W-:Y:S01]  /*b9a0*/  @!P1 ST.E.64 desc[UR36][R6.64], R28 ;  /* 0x0000001c06009985 */ /* 0x0005e2000c101b24 */
[----:B------:R-:W-:-:S03]  /*b9b0*/  @!P3 LEA R10, P6, R11, R2, 0x2 ;  /* 0x000000020b0ab211 */ /* 0x000fc600078c10ff */
[----:B------:R3:W-:Y:S01]  /*b9c0*/  @!P2 ST.E.64 desc[UR36][R8.64], R32 ;  /* 0x000000200800a985 */ /* 0x0007e2000c101b24 */
[----:B------:R-:W-:Y:S02]  /*b9d0*/  ISETP.GE.AND P2, PT, R193, UR4, PT ;  /* 0x00000004c1007c0c */ /* 0x000fe4000bf46270 */
[----:B-1----:R-:W-:Y:S02]  /*b9e0*/  SHF.R.S32.HI R5, RZ, 0x1f, R13 ;  /* 0x0000001fff057819 */ /* 0x002fe4000001140d */
[-C--:B------:R-:W-:Y:S02]  /*b9f0*/  @!P4 LEA R4, P1, R13, R2.reuse, 0x2 ;  /* 0x000000020d04c211 */ /* 0x080fe400078210ff */
[-C--:B------:R-:W-:Y:S02]  /*ba00*/  @!P3 LEA.HI.X R11, R11, R3.reuse, R12, 0x2, P6 ;  /* 0x000000030b0bb211 */ /* 0x080fe400030f140c */
[----:B------:R-:W-:Y:S02]  /*ba10*/  @!P4 LEA.HI.X R5, R13, R3, R5, 0x2, P1 ;  /* 0x000000030d05c211 */ /* 0x000fe400008f1405 */
[----:B------:R-:W-:Y:S01]  /*ba20*/  ISETP.GE.AND P1, PT, R192, UR4, PT ;  /* 0x00000004c0007c0c */ /* 0x000fe2000bf26270 */
[----:B------:R-:W-:Y:S01]  /*ba30*/  @!P3 ST.E.64 desc[UR36][R10.64], R36 ;  /* 0x000000240a00b985 */ /* 0x000fe2000c101b24 */
[----:B------:R-:W-:-:S02]  /*ba40*/  @!P5 LEA R12, P6, R194, R2, 0x2 ;  /* 0x00000002c20cd211 */ /* 0x000fc400078c10ff */
[----:B--2---:R-:W-:Y:S01]  /*ba50*/  SHF.R.S32.HI R7, RZ, 0x1f, R193 ;  /* 0x0000001fff077819 */ /* 0x004fe200000114c1 */
[----:B------:R1:W-:Y:S01]  /*ba60*/  @!P4 ST.E.64 desc[UR36][R4.64], R40 ;  /* 0x000000280400c985 */ /* 0x0003e2000c101b24 */
[----:B------:R-:W-:Y:S02]  /*ba70*/  @!P5 LEA.HI.X R13, R194, R3, R15, 0x2, P6 ;  /* 0x00000003c20dd211 */ /* 0x000fe400030f140f */
[----:B------:R-:W-:Y:S02]  /*ba80*/  ISETP.GE.AND P6, PT, R23, UR4, PT ;  /* 0x0000000417007c0c */ /* 0x000fe4000bfc6270 */
[----:B------:R-:W-:Y:S01]  /*ba90*/  @!P2 LEA R6, P4, R193, R2, 0x2 ;  /* 0x00000002c106a211 */ /* 0x000fe200078810ff */
[----:B------:R-:W-:Y:S01]  /*baa0*/  @!P5 ST.E.64 desc[UR36][R12.64], R44 ;  /* 0x0000002c0c00d985 */ /* 0x000fe2000c101b24 */
[----:B------:R-:W-:Y:S02]  /*bab0*/  ISETP.GE.AND P3, PT, R212, UR4, PT ;  /* 0x00000004d4007c0c */ /* 0x000fe4000bf66270 */
[----:B---3--:R-:W-:-:S02]  /*bac0*/  SHF.R.S32.HI R9, RZ, 0x1f, R192 ;  /* 0x0000001fff097819 */ /* 0x008fc400000114c0 */
[CC--:B------:R-:W-:Y:S02]  /*bad0*/  @!P1 LEA R8, P5, R192.reuse, R2.reuse, 0x2 ;  /* 0x00000002c0089211 */ /* 0x0c0fe400078a10ff */
[-C--:B------:R-:W-:Y:S02]  /*bae0*/  @!P2 LEA.HI.X R7, R193, R3.reuse, R7, 0x2, P4 ;  /* 0x00000003c107a211 */ /* 0x080fe400020f1407 */
[----:B------:R-:W-:Y:S02]  /*baf0*/  @!P1 LEA.HI.X R9, R192, R3, R9, 0x2, P5 ;  /* 0x00000003c0099211 */ /* 0x000fe400028f1409 */
[----:B------:R-:W-:Y:S01]  /*bb00*/  ISETP.GE.AND P4, PT, R211, UR4, PT ;  /* 0x00000004d3007c0c */ /* 0x000fe2000bf86270 */
[----:B------:R2:W-:Y:S01]  /*bb10*/  @!P2 ST.E.64 desc[UR36][R6.64], R48 ;  /* 0x000000300600a985 */ /* 0x0005e2000c101b24 */
[----:B-1----:R-:W-:Y:S02]  /*bb20*/  SHF.R.S32.HI R5, RZ, 0x1f, R23 ;  /* 0x0000001fff057819 */ /* 0x002fe40000011417 */
[----:B------:R-:W-:Y:S01]  /*bb30*/  @!P6 LEA R4, P2, R23, R2, 0x2 ;  /* 0x000000021704e211 */ /* 0x000fe200078410ff */
[----:B------:R1:W-:Y:S01]  /*bb40*/  @!P1 ST.E.64 desc[UR36][R8.64], R52 ;  /* 0x0000003408009985 */ /* 0x0003e2000c101b24 */
[----:B------:R-:W-:-:S02]  /*bb50*/  ISETP.GE.AND P5, PT, R210, UR4, PT ;  /* 0x00000004d2007c0c */ /* 0x000fc4000bfa6270 */
[CC--:B------:R-:W-:Y:S02]  /*bb60*/  @!P3 LEA R10, P1, R212.reuse, R2.reuse, 0x2 ;  /* 0x00000002d40ab211 */ /* 0x0c0fe400078210ff */
[-C--:B------:R-:W-:Y:S02]  /*bb70*/  @!P6 LEA.HI.X R5, R23, R3.reuse, R5, 0x2, P2 ;  /* 0x000000031705e211 */ /* 0x080fe400010f1405 */
[----:B------:R-:W-:Y:S02]  /*bb80*/  @!P3 LEA.HI.X R11, R212, R3, R93, 0x2, P1 ;  /* 0x00000003d40bb211 */ /* 0x000fe400008f145d */
[----:B------:R-:W-:Y:S01]  /*bb90*/  ISETP.GE.AND P1, PT, R209, UR4, PT ;  /* 0x00000004d1007c0c */ /* 0x000fe2000bf26270 */
[----:B------:R3:W-:Y:S01]  /*bba0*/  @!P6 ST.E.64 desc[UR36][R4.64], R56 ;  /* 0x000000380400e985 */ /* 0x0007e2000c101b24 */
[-C--:B--2---:R-:W-:Y:S02]  /*bbb0*/  @!P4 LEA R6, P6, R211, R2.reuse, 0x2 ;  /* 0x00000002d306c211 */ /* 0x084fe400078c10ff */
[----:B------:R-:W-:Y:S01]  /*bbc0*/  ISETP.GE.AND P2, PT, R208, UR4, PT ;  /* 0x00000004d0007c0c */ /* 0x000fe2000bf46270 */
[----:B------:R2:W-:Y:S01]  /*bbd0*/  @!P3 ST.E.64 desc[UR36][R10.64], R60 ;  /* 0x0000003c0a00b985 */ /* 0x0005e2000c101b24 */
[----:B------:R-:W-:-:S02]  /*bbe0*/  @!P5 LEA R12, P3, R210, R2, 0x2 ;  /* 0x00000002d20cd211 */ /* 0x000fc400078610ff */
[-C--:B------:R-:W-:Y:S02]  /*bbf0*/  @!P4 LEA.HI.X R7, R211, R3.reuse, R92, 0x2, P6 ;  /* 0x00000003d307c211 */ /* 0x080fe400030f145c */
[----:B------:R-:W-:-:S03]  /*bc00*/  @!P5 LEA.HI.X R13, R210, R3, R22, 0x2, P3 ;  /* 0x00000003d20dd211 */ /* 0x000fc600018f1416 */
[----:B------:R4:W-:Y:S01]  /*bc10*/  @!P4 ST.E.64 desc[UR36][R6.64], R64 ;  /* 0x000000400600c985 */ /* 0x0009e2000c101b24 */
[----:B------:R-:W-:Y:S02]  /*bc20*/  ISETP.GE.AND P4, PT, R207, UR4, PT ;  /* 0x00000004cf007c0c */ /* 0x000fe4000bf86270 */
[CC--:B-1----:R-:W-:Y:S01]  /*bc30*/  @!P1 LEA R8, P3, R209.reuse, R2.reuse, 0x2 ;  /* 0x00000002d1089211 */ /* 0x0c2fe200078610ff */
[----:B------:R1:W-:Y:S01]  /*bc40*/  @!P5 ST.E.64 desc[UR36][R12.64], R68 ;  /* 0x000000440c00d985 */ /* 0x0003e2000c101b24 */
[----:B------:R-:W-:Y:S02]  /*bc50*/  ISETP.GE.AND P5, PT, R206, UR4, PT ;  /* 0x00000004ce007c0c */ /* 0x000fe4000bfa6270 */
[----:B------:R-:W-:Y:S02]  /*bc60*/  @!P1 LEA.HI.X R9, R209, R3, R16, 0x2, P3 ;  /* 0x00000003d1099211 */ /* 0x000fe400018f1410 */
[----:B---3--:R-:W-:-:S03]  /*bc70*/  @!P2 LEA R4, P6, R208, R2, 0x2 ;  /* 0x00000002d004a211 */ /* 0x008fc600078c10ff */
[----:B------:R3:W-:Y:S01]  /*bc80*/  @!P1 ST.E.64 desc[UR36][R8.64], R72 ;  /* 0x0000004808009985 */ /* 0x0007e2000c101b24 */
[-C--:B------:R-:W-:Y:S02]  /*bc90*/  @!P2 LEA.HI.X R5, R208, R3.reuse, R229, 0x2, P6 ;  /* 0x00000003d005a211 */ /* 0x080fe400030f14e5 */
[----:B------:R-:W-:Y:S02]  /*bca0*/  ISETP.GE.AND P1, PT, R205, UR4, PT ;  /* 0x00000004cd007c0c */ /* 0x000fe4000bf26270 */
[CC--:B--2---:R-:W-:Y:S01]  /*bcb0*/  @!P4 LEA R10, P3, R207.reuse, R2.reuse, 0x2 ;  /* 0x00000002cf0ac211 */ /* 0x0c4fe200078610ff */
[----:B------:R2:W-:Y:S01]  /*bcc0*/  @!P2 ST.E.64 desc[UR36][R4.64], R76 ;  /* 0x0000004c0400a985 */ /* 0x0005e2000c101b24 */
[----:B----4-:R-:W-:Y:S02]  /*bcd0*/  @!P5 LEA R6, P6, R206, R2, 0x2 ;  /* 0x00000002ce06d211 */ /* 0x010fe400078c10ff */
[----:B------:R-:W-:Y:S02]  /*bce0*/  ISETP.GE.AND P2, PT, R204, UR4, PT ;  /* 0x00000004cc007c0c */ /* 0x000fe4000bf46270 */
[----:B------:R-:W-:-:S02]  /*bcf0*/  @!P4 LEA.HI.X R11, R207, R3, R228, 0x2, P3 ;  /* 0x00000003cf0bc211 */ /* 0x000fc400018f14e4 */
[----:B------:R-:W-:Y:S02]  /*bd00*/  ISETP.GE.AND P3, PT, R203, UR4, PT ;  /* 0x00000004cb007c0c */ /* 0x000fe4000bf66270 */
[----:B------:R-:W-:Y:S01]  /*bd10*/  @!P5 LEA.HI.X R7, R206, R3, R227, 0x2, P6 ;  /* 0x00000003ce07d211 */ /* 0x000fe200030f14e3 */
[----:B------:R-:W-:Y:S01]  /*bd20*/  @!P4 ST.E.64 desc[UR36][R10.64], R80 ;  /* 0x000000500a00c985 */ /* 0x000fe2000c101b24 */
[----:B-1----:R-:W-:-:S03]  /*bd30*/  @!P1 LEA R12, P4, R205, R2, 0x2 ;  /* 0x00000002cd0c9211 */ /* 0x002fc600078810ff */
[----:B------:R1:W-:Y:S01]  /*bd40*/  @!P5 ST.E.64 desc[UR36][R6.64], R84 ;  /* 0x000000540600d985 */ /* 0x0003e2000c101b24 */
[----:B------:R-:W-:Y:S02]  /*bd50*/  ISETP.GE.AND P5, PT, R202, UR4, PT ;  /* 0x00000004ca007c0c */ /* 0x000fe4000bfa6270 */
[-C--:B------:R-:W-:Y:S02]  /*bd60*/  @!P1 LEA.HI.X R13, R205, R3.reuse, R226, 0x2, P4 ;  /* 0x00000003cd0d9211 */ /* 0x080fe400020f14e2 */
[CC--:B---3--:R-:W-:Y:S02]  /*bd70*/  @!P2 LEA R8, P6, R204.reuse, R2.reuse, 0x2 ;  /* 0x00000002cc08a211 */ /* 0x0c8fe400078c10ff */
[----:B--2---:R-:W-:Y:S01]  /*bd80*/  @!P3 LEA R4, P4, R203, R2, 0x2 ;  /* 0x00000002cb04b211 */ /* 0x004fe200078810ff */
[----:B------:R2:W-:Y:S01]  /*bd90*/  @!P1 ST.E.64 desc[UR36][R12.64], R88 ;  /* 0x000000580c009985 */ /* 0x0005e2000c101b24 */
[----:B------:R-:W-:Y:S02]  /*bda0*/  @!P2 LEA.HI.X R9, R204, R3, R225, 0x2, P6 ;  /* 0x00000003cc09a211 */ /* 0x000fe400030f14e1 */
[----:B------:R-:W-:-:S02]  /*bdb0*/  ISETP.GE.AND P1, PT, R201, UR4, PT ;  /* 0x00000004c9007c0c */ /* 0x000fc4000bf26270 */
[-C--:B------:R-:W-:Y:S01]  /*bdc0*/  @!P3 LEA.HI.X R5, R203, R3.reuse, R224, 0x2, P4 ;  /* 0x00000003cb05b211 */ /* 0x080fe200020f14e0 */
[----:B------:R3:W-:Y:S01]  /*bdd0*/  @!P2 ST.E.64 desc[UR36][R8.64], R20 ;  /* 0x000000140800a985 */ /* 0x0007e2000c101b24 */
[----:B------:R-:W-:Y:S02]  /*bde0*/  ISETP.GE.AND P4, PT, R200, UR4, PT ;  /* 0x00000004c8007c0c */ /* 0x000fe4000bf86270 */
[----:B-1----:R-:W-:Y:S01]  /*bdf0*/  @!P5 LEA R6, P6, R202, R2, 0x2 ;  /* 0x00000002ca06d211 */ /* 0x002fe200078c10ff */
[----:B------:R4:W-:Y:S01]  /*be00*/  @!P3 ST.E.64 desc[UR36][R4.64], R120 ;  /* 0x000000780400b985 */ /* 0x0009e2000c101b24 */
[----:B------:R-:W-:Y:S02]  /*be10*/  ISETP.GE.AND P2, PT, R199, UR4, PT ;  /* 0x00000004c7007c0c */ /* 0x000fe4000bf46270 */
[----:B------:R-:W-:Y:S02]  /*be20*/  ISETP.GE.AND P3, PT, R198, UR4, PT ;  /* 0x00000004c6007c0c */ /* 0x000fe4000bf66270 */
[----:B------:R-:W-:-:S02]  /*be30*/  @!P5 LEA.HI.X R7, R202, R3, R223, 0x2, P6 ;  /* 0x00000003ca07d211 */ /* 0x000fc400030f14df */
[----:B------:R-:W-:-:S03]  /*be40*/  @!P1 LEA R10, P6, R201, R2, 0x2 ;  /* 0x00000002c90a9211 */ /* 0x000fc600078c10ff */
[----:B------:R4:W-:Y:S01]  /*be50*/  @!P5 ST.E.64 desc[UR36][R6.64], R100 ;  /* 0x000000640600d985 */ /* 0x0009e2000c101b24 */
[CC--:B--2---:R-:W-:Y:S02]  /*be60*/  @!P4 LEA R12, P5, R200.reuse, R2.reuse, 0x2 ;  /* 0x00000002c80cc211 */ /* 0x0c4fe400078a10ff */
        /* <DEDUP_REMOVED lines=10> */
.L_x_2430:
[----:B------:R-:W-:Y:S05]  /*bf10*/  BSYNC B1 ;  /* 0x0000000000017941 */ /* 0x000fea0003800000 */
.L_x_2429:
        /* <DEDUP_REMOVED lines=18> */
[----:B------:R-:W-:-:S02]  /*c040*/  @!P4 LEA.HI.X R7, R213, R5, R94, 0x2, P6 ;  /* 0x00000005d507c211 */ /* 0x000fc400030f145e */
[----:B------:R-:W-:Y:S02]  /*c050*/  ISETP.GE.AND P3, PT, R194, UR4, PT ;  /* 0x00000004c2007c0c */ /* 0x000fe4000bf66270 */
[-C--:B------:R-:W-:Y:S01]  /*c060*/  @!P2 LEA R12, P6, R9, R4.reuse, 0x2 ;  /* 0x00000004090ca211 */ /* 0x080fe200078c10ff */
[----:B------:R1:W-:Y:S01]  /*c070*/  @!P4 ST.E.64 desc[UR36][R6.64], R30 ;  /* 0x0000001e0600c985 */ /* 0x0003e2000c101b24 */
[-C--:B------:R-:W-:Y:S02]  /*c080*/  @!P1 LEA.HI.X R11, R11, R5.reuse, R0, 0x2, P5 ;  /* 0x000000050b0b9211 */ /* 0x080fe400028f1400 */
[----:B------:R-:W-:Y:S02]  /*c090*/  SHF.R.S32.HI R0, RZ, 0x1f, R195 ;  /* 0x0000001fff007819 */ /* 0x000fe400000114c3 */
[----:B------:R-:W-:Y:S02]  /*c0a0*/  @!P0 LEA R8, P5, R195, R4, 0x2 ;  /* 0x00000004c3088211 */ /* 0x000fe400078a10ff */
[----:B------:R-:W-:-:S02]  /*c0b0*/  @!P2 LEA.HI.X R13, R9, R5, R13, 0x2, P6 ;  /* 0x00000005090da211 */ /* 0x000fc400030f140d */
[----:B------:R-:W-:Y:S02]  /*c0c0*/  @!P0 LEA.HI.X R9, R195, R5, R0, 0x2, P5 ;  /* 0x00000005c3098211 */ /* 0x000fe400028f1400 */
[----:B------:R-:W-:Y:S02]  /*c0d0*/  ISETP.GE.AND P4, PT, R193, UR4, PT ;  /* 0x00000004c1007c0c */ /* 0x000fe4000bf86270 */
[----:B------:R-:W-:Y:S01]  /*c0e0*/  ISETP.GE.AND P5, PT, R192, UR4, PT ;  /* 0x00000004c0007c0c */ /* 0x000fe2000bfa6270 */
[----:B------:R-:W-:Y:S01]  /*c0f0*/  @!P0 ST.E.64 desc[UR36][R8.64], R34 ;  /* 0x0000002208008985 */ /* 0x000fe2000c101b24 */
[----:B------:R-:W-:Y:S02]  /*c100*/  SHF.R.S32.HI R0, RZ, 0x1f, R193 ;  /* 0x0000001fff007819 */ /* 0x000fe400000114c1 */
[----:B------:R-:W-:Y:S01]  /*c110*/  SHF.R.S32.HI R21, RZ, 0x1f, R192 ;  /* 0x0000001fff157819 */ /* 0x000fe200000114c0 */
[----:B------:R2:W-:Y:S01]  /*c120*/  @!P1 ST.E.64 desc[UR36][R10.64], R38 ;  /* 0x000000260a009985 */ /* 0x0005e2000c101b24 */
[----:B0-----:R-:W-:-:S03]  /*c130*/  @!P3 LEA R2, P1, R194, R4, 0x2 ;  /* 0x00000004c202b211 */ /* 0x001fc600078210ff */
[----:B------:R0:W-:Y:S01]  /*c140*/  @!P2 ST.E.64 desc[UR36][R12.64], R42 ;  /* 0x0000002a0c00a985 */ /* 0x0001e2000c101b24 */
[-C--:B------:R-:W-:Y:S02]  /*c150*/  @!P3 LEA.HI.X R3, R194, R5.reuse, R15, 0x2, P1 ;  /* 0x00000005c203b211 */ /* 0x080fe400008f140f */
[----:B------:R-:W-:Y:S02]  /*c160*/  ISETP.GE.AND P1, PT, R212, UR4, PT ;  /* 0x00000004d4007c0c */ /* 0x000fe4000bf26270 */
[----:B------:R-:W-:Y:S01]  /*c170*/  ISETP.GE.AND P2, PT, R23, UR4, PT ;  /* 0x0000000417007c0c */ /* 0x000fe2000bf46270 */
[----:B------:R3:W-:Y:S01]  /*c180*/  @!P3 ST.E.64 desc[UR36][R2.64], R46 ;  /* 0x0000002e0200b985 */ /* 0x0007e2000c101b24 */
[CC--:B-1----:R-:W-:Y:S02]  /*c190*/  @!P4 LEA R6, P0, R193.reuse, R4.reuse, 0x2 ;  /* 0x00000004c106c211 */ /* 0x0c2fe400078010ff */
[----:B------:R-:W-:Y:S02]  /*c1a0*/  @!P5 LEA R14, P6, R192, R4, 0x2 ;  /* 0x00000004c00ed211 */ /* 0x000fe400078c10ff */
[----:B------:R-:W-:-:S02]  /*c1b0*/  @!P4 LEA.HI.X R7, R193, R5, R0, 0x2, P0 ;  /* 0x00000005c107c211 */ /* 0x000fc400000f1400 */
[----:B------:R-:W-:Y:S02]  /*c1c0*/  ISETP.GE.AND P0, PT, R211, UR4, PT ;  /* 0x00000004d3007c0c */ /* 0x000fe4000bf06270 */
[----:B------:R-:W-:Y:S01]  /*c1d0*/  @!P5 LEA.HI.X R15, R192, R5, R21, 0x2, P6 ;  /* 0x00000005c00fd211 */ /* 0x000fe200030f1415 */
        /* <DEDUP_REMOVED lines=8> */
[----:B------:R-:W-:Y:S02]  /*c260*/  ISETP.GE.AND P3, PT, R208, UR4, PT ;  /* 0x00000004d0007c0c */ /* 0x000fe4000bf66270 */
[----:B------:R-:W-:Y:S02]  /*c270*/  @!P2 LEA.HI.X R9, R23, R5, R0, 0x2, P6 ;  /* 0x000000051709a211 */ /* 0x000fe400030f1400 */
[----:B0-----:R-:W-:-:S03]  /*c280*/  @!P0 LEA R12, P6, R211, R4, 0x2 ;  /* 0x00000004d30c8211 */ /* 0x001fc600078c10ff */
[----:B------:R0:W-:Y:S01]  /*c290*/  @!P2 ST.E.64 desc[UR36][R8.64], R58 ;  /* 0x0000003a0800a985 */ /* 0x0001e2000c101b24 */
[-C--:B------:R-:W-:Y:S02]  /*c2a0*/  @!P0 LEA.HI.X R13, R211, R5.reuse, R92, 0x2, P6 ;  /* 0x00000005d30d8211 */ /* 0x080fe400030f145c */
[CC--:B---3--:R-:W-:Y:S01]  /*c2b0*/  @!P5 LEA R2, P6, R210.reuse, R4.reuse, 0x2 ;  /* 0x00000004d202d211 */ /* 0x0c8fe200078c10ff */
[----:B------:R3:W-:Y:S01]  /*c2c0*/  @!P1 ST.E.64 desc[UR36][R10.64], R62 ;  /* 0x0000003e0a009985 */ /* 0x0007e2000c101b24 */
[----:B------:R-:W-:Y:S02]  /*c2d0*/  ISETP.GE.AND P2, PT, R207, UR4, PT ;  /* 0x00000004cf007c0c */ /* 0x000fe4000bf46270 */
[----:B------:R-:W-:Y:S01]  /*c2e0*/  @!P5 LEA.HI.X R3, R210, R5, R22, 0x2, P6 ;  /* 0x00000005d203d211 */ /* 0x000fe200030f1416 */
[----:B------:R4:W-:Y:S01]  /*c2f0*/  @!P0 ST.E.64 desc[UR36][R12.64], R66 ;  /* 0x000000420c008985 */ /* 0x0009e2000c101b24 */
[-C--:B-1----:R-:W-:Y:S02]  /*c300*/  @!P4 LEA R6, P0, R209, R4.reuse, 0x2 ;  /* 0x00000004d106c211 */ /* 0x082fe400078010ff */
[----:B--2---:R-:W-:Y:S01]  /*c310*/  @!P3 LEA R14, P6, R208, R4, 0x2 ;  /* 0x00000004d00eb211 */ /* 0x004fe200078c10ff */
[----:B------:R1:W-:Y:S01]  /*c320*/  @!P5 ST.E.64 desc[UR36][R2.64], R70 ;  /* 0x000000460200d985 */ /* 0x0003e2000c101b24 */
[----:B------:R-:W-:-:S02]  /*c330*/  ISETP.GE.AND P1, PT, R206, UR4, PT ;  /* 0x00000004ce007c0c */ /* 0x000fc4000bf26270 */
[-C--:B------:R-:W-:Y:S02]  /*c340*/  @!P4 LEA.HI.X R7, R209, R5.reuse, R16, 0x2, P0 ;  /* 0x00000005d107c211 */ /* 0x080fe400000f1410 */
[----:B------:R-:W-:Y:S02]  /*c350*/  ISETP.GE.AND P0, PT, R205, UR4, PT ;  /* 0x00000004cd007c0c */ /* 0x000fe4000bf06270 */
[----:B------:R-:W-:Y:S01]  /*c360*/  @!P3 LEA.HI.X R15, R208, R5, R229, 0x2, P6 ;  /* 0x00000005d00fb211 */ /* 0x000fe200030f14e5 */
[----:B------:R2:W-:Y:S01]  /*c370*/  @!P4 ST.E.64 desc[UR36][R6.64], R74 ;  /* 0x0000004a0600c985 */ /* 0x0005e2000c101b24 */
[----:B0-----:R-:W-:-:S03]  /*c380*/  @!P2 LEA R8, P4, R207, R4, 0x2 ;  /* 0x00000004cf08a211 */ /* 0x001fc600078810ff */
[----:B------:R-:W-:Y:S01]  /*c390*/  @!P3 ST.E.64 desc[UR36][R14.64], R78 ;  /* 0x0000004e0e00b985 */ /* 0x000fe2000c101b24 */
[----:B------:R-:W-:Y:S02]  /*c3a0*/  ISETP.GE.AND P3, PT, R204, UR4, PT ;  /* 0x00000004cc007c0c */ /* 0x000fe4000bf66270 */
[CC--:B---3--:R-:W-:Y:S02]  /*c3b0*/  @!P1 LEA R10, P5, R206.reuse, R4.reuse, 0x2 ;  /* 0x00000004ce0a9211 */ /* 0x0c8fe400078a10ff */
[-C--:B------:R-:W-:Y:S02]  /*c3c0*/  @!P2 LEA.HI.X R9, R207, R5.reuse, R228, 0x2, P4 ;  /* 0x00000005cf09a211 */ /* 0x080fe400020f14e4 */
[----:B----4-:R-:W-:Y:S02]  /*c3d0*/  @!P0 LEA R12, P6, R205, R4, 0x2 ;  /* 0x00000004cd0c8211 */ /* 0x010fe400078c10ff */
[----:B------:R-:W-:Y:S01]  /*c3e0*/  ISETP.GE.AND P4, PT, R203, UR4, PT ;  /* 0x00000004cb007c0c */ /* 0x000fe2000bf86270 */
[----:B------:R0:W-:Y:S01]  /*c3f0*/  @!P2 ST.E.64 desc[UR36][R8.64], R82 ;  /* 0x000000520800a985 */ /* 0x0001e2000c101b24 */
        /* <DEDUP_REMOVED lines=11> */
[----:B------:R2:W-:Y:S01]  /*c4b0*/  @!P3 ST.E.64 desc[UR36][R2.64], R122 ;  /* 0x0000007a0200b985 */ /* 0x0005e2000c101b24 */
[CC--:B0-----:R-:W-:Y:S02]  /*c4c0*/  @!P2 LEA R8, P3, R202.reuse, R4.reuse, 0x2 ;  /* 0x00000004ca08a211 */ /* 0x0c1fe400078610ff */
[-C--:B------:R-:W-:Y:S02]  /*c4d0*/  @!P4 LEA.HI.X R7, R203, R5.reuse, R224, 0x2, P6 ;  /* 0x00000005cb07c211 */ /* 0x080fe400030f14e0 */
[-C--:B---3--:R-:W-:Y:S02]  /*c4e0*/  @!P1 LEA R10, P6, R201, R4.reuse, 0x2 ;  /* 0x00000004c90a9211 */ /* 0x088fe400078c10ff */
[----:B------:R-:W-:Y:S01]  /*c4f0*/  @!P2 LEA.HI.X R9, R202, R5, R223, 0x2, P3 ;  /* 0x00000005ca09a211 */ /* 0x000fe200018f14df */
[----:B------:R2:W-:Y:S01]  /*c500*/  @!P4 ST.E.64 desc[UR36][R6.64], R124 ;  /* 0x0000007c0600c985 */ /* 0x0005e2000c101b24 */
[----:B-1----:R-:W-:-:S02]  /*c510*/  @!P0 LEA R12, P4, R200, R4, 0x2 ;  /* 0x00000004c80c8211 */ /* 0x002fc400078810ff */
[----:B------:R-:W-:Y:S01]  /*c520*/  @!P5 LEA R14, P3, R199, R4, 0x2 ;  /* 0x00000004c70ed211 */ /* 0x000fe200078610ff */
[----:B------:R2:W-:Y:S01]  /*c530*/  @!P2 ST.E.64 desc[UR36][R8.64], R102 ;  /* 0x000000660800a985 */ /* 0x0005e2000c101b24 */
[-C--:B------:R-:W-:Y:S02]  /*c540*/  @!P1 LEA.HI.X R11, R201, R5.reuse, R222, 0x2, P6 ;  /* 0x00000005c90b9211 */ /* 0x080fe400030f14de */
        /* <DEDUP_REMOVED lines=11> */
.L_x_2419:
[----:B------:R-:W-:Y:S01]  /*c600*/  R2UR UR4, R197 ;  /* 0x00000000c50472ca */ /* 0x000fe200000e0000 */
[----:B------:R-:W-:Y:S01]  /*c610*/  ULDC.64 UR8, c[0x0][0xc00] ;  /* 0x0003000000087ab9 */ /* 0x000fe20000000a00 */
[----:B------:R-:W-:Y:S01]  /*c620*/  R2UR UR10, R22 ;  /* 0x00000000160a72ca */ /* 0x000fe200000e0000 */
[----:B------:R-:W-:-:S04]  /*c630*/  UISETP.NE.U32.AND UP0, UPT, UR8, URZ, UPT ;  /* 0x0000003f0800728c */ /* 0x000fc8000bf05070 */
[----:B------:R-:W-:-:S03]  /*c640*/  UISETP.NE.AND.EX UP0, UPT, UR9, URZ, UPT, UP0 ;  /* 0x0000003f0900728c */ /* 0x000fc6000bf05300 */
[----:B------:R-:W-:-:S03]  /*c650*/  ULDC.64 UR8, c[0x0][0xc00] ;  /* 0x0003000000087ab9 */ /* 0x000fc60000000a00 */
[----:B------:R-:W-:Y:S01]  /*c660*/  UIMAD.WIDE UR8, UR4, 0x4, UR8 ;  /* 0x00000004040878a5 */ /* 0x000fe2000f8e0208 */
[----:B------:R-:W-:-:S05]  /*c670*/  PLOP3.LUT P1, PT, PT, PT, UP0, 0x80, 0x0 ;  /* 0x000000000000781c */ /* 0x000fca0003f2f008 */
[----:B------:R-:W-:Y:S02]  /*c680*/  IMAD.U32 R2, RZ, RZ, UR8 ;  /* 0x00000008ff027e24 */ /* 0x000fe4000f8e00ff */
[----:B------:R-:W-:Y:S01]  /*c690*/  IMAD.U32 R3, RZ, RZ, UR9 ;  /* 0x00000009ff037e24 */ /* 0x000fe2000f8e00ff */
[----:B------:R-:W-:Y:S02]  /*c6a0*/  ULDC.64 UR8, c[0x0][0xc08] ;  /* 0x0003020000087ab9 */ /* 0x000fe40000000a00 */
[----:B------:R-:W-:-:S03]  /*c6b0*/  UISETP.NE.U32.AND UP1, UPT, UR8, URZ, UPT ;  /* 0x0000003f0800728c */ /* 0x000fc6000bf25070 */
[----:B------:R-:W2:Y:S01]  /*c6c0*/  @P1 LDG.E R6, desc[UR36][R2.64] ;  /* 0x0000002402061981 */ /* 0x000ea2000c1e1900 */
[----:B------:R-:W-:-:S06]  /*c6d0*/  UISETP.NE.AND.EX UP1, UPT, UR9, URZ, UPT, UP1 ;  /* 0x0000003f0900728c */ /* 0x000fcc000bf25310 */
[----:B------:R-:W-:-:S05]  /*c6e0*/  PLOP3.LUT P2, PT, PT, PT, UP1, 0x80, 0x0 ;  /* 0x000000000000781c */ /* 0x000fca0003f4f018 */
[----:B------:R-:W-:Y:S02]  /*c6f0*/  @UP1 ULDC.64 UR8, c[0x0][0xc08] ;  /* 0x0003020000081ab9 */ /* 0x000fe40000000a00 */
[----:B------:R-:W-:-:S03]  /*c700*/  @UP1 UIMAD.WIDE UR8, UR4, 0x4, UR8 ;  /* 0x00000004040818a5 */ /* 0x000fc6000f8e0208 */
[----:B------:R-:W-:Y:S02]  /*c710*/  ULDC UR4, c[0x0][0xa88] ;  /* 0x0002a20000047ab9 */ /* 0x000fe40000000800 */
[----:B------:R-:W-:Y:S02]  /*c720*/  IMAD.U32 R0, RZ, RZ, UR4 ;  /* 0x00000004ff007e24 */ /* 0x000fe4000f8e00ff */
[----:B------:R-:W-:Y:S02]  /*c730*/  IMAD.U32 R4, RZ, RZ, UR8 ;  /* 0x00000008ff047e24 */ /* 0x000fe4000f8e00ff */
        /* <DEDUP_REMOVED lines=16> */
.L_x_2431:
[----:B------:R-:W-:Y:S01]  /*c840*/  R2UR UR9, R197 ;  /* 0x00000000c50972ca */ /* 0x000fe200000e0000 */
[----:B------:R-:W-:Y:S01]  /*c850*/  BSSY B1, `(.L_x_2432) ;  /* 0x000003d000017945 */ /* 0x000fe20003800000 */
[----:B------:R-:W-:-:S11]  /*c860*/  R2UR UR8, R216 ;  /* 0x00000000d80872ca */ /* 0x000fd600000e0000 */
[----:B------:R-:W-:Y:S02]  /*c870*/  USEL UR12, UR9, URZ, !UP0 ;  /* 0x0000003f090c7287 */ /* 0x000fe4000c000000 */
[----:B------:R-:W-:Y:S01]  /*c880*/  USEL UR13, UR8, URZ, !UP0 ;  /* 0x0000003f080d7287 */ /* 0x000fe2000c000000 */
[----:B------:R-:W-:Y:S11]  /*c890*/  @P0 BRA `(.L_x_2433) ;  /* 0x0000000000e00947 */ /* 0x000ff60003800000 */
[----:B------:R-:W0:Y:S01]  /*c8a0*/  S2R R4, SR_TID.X ;  /* 0x0000000000047919 */ /* 0x000e220000002100 */
[----:B------:R-:W1:Y:S01]  /*c8b0*/  LDC R9, c[0x0][0xbe8] ;  /* 0x0002fa00ff097b82 */ /* 0x000e620000000800 */
[----:B------:R-:W-:Y:S02]  /*c8c0*/  IMAD.U32 R3, RZ, RZ, UR43 ;  /* 0x0000002bff037e24 */ /* 0x000fe4000f8e00ff */
[----:B-1---5:R-:W-:-:S03]  /*c8d0*/  IMAD R2, R0, R9, RZ ;  /* 0x0000000900027224 */ /* 0x022fc600078e02ff */
        /* <DEDUP_REMOVED lines=52> */
.L_x_2433:
[----:B------:R-:W-:Y:S05]  /*cc20*/  BSYNC B1 ;  /* 0x0000000000017941 */ /* 0x000fea0003800000 */
.L_x_2432:
[----:B------:R-:W-:-:S13]  /*cc30*/  R2UR UR8, R22 ;  /* 0x00000000160872ca */ /* 0x000fda00000e0000 */
[----:B------:R-:W-:-:S06]  /*cc40*/  UISETP.GT.AND UP0, UPT, UR8, 0x1, UPT ;  /* 0x000000010800788c */ /* 0x000fcc000bf04270 */
[----:B------:R-:W-:-:S13]  /*cc50*/  PLOP3.LUT P0, PT, PT, PT, UP0, 0x80, 0x0 ;  /* 0x000000000000781c */ /* 0x000fda0003f0f008 */
[----:B------:R-:W-:Y:S05]  /*cc60*/  @P0 BRA `(.L_x_2428) ;  /* 0x0000000800000947 */ /* 0x000fea0003800000 */
[----:B------:R-:W1:Y:S01]  /*cc70*/  LDC R11, c[0x0][0xbe8] ;  /* 0x0002fa00ff0b7b82 */ /* 0x000e620000000800 */
[----:B------:R-:W-:Y:S01]  /*cc80*/  ULDC.64 UR14, c[0x0][0xaa0] ;  /* 0x0002a800000e7ab9 */ /* 0x000fe20000000a00 */
[----:B------:R-:W-:Y:S01]  /*cc90*/  R2UR UR16, R214 ;  /* 0x00000000d61072ca */ /* 0x000fe200000e0000 */
[----:B------:R-:W-:Y:S01]  /*cca0*/  UIMAD UR10, UR21, UR14, URZ ;  /* 0x0000000e150a72a4 */ /* 0x000fe2000f8e023f */
[----:B------:R-:W-:Y:S01]  /*ccb0*/  IMAD R2, R19, 0x20, R215 ;  /* 0x0000002013027824 */ /* 0x000fe200078e02d7 */
[----:B------:R-:W-:Y:S01]  /*ccc0*/  UIMAD.WIDE.U32 UR8, UR4, UR14, URZ ;  /* 0x0000000e040872a5 */ /* 0x000fe2000f8e003f */
[----:B------:R-:W-:Y:S01]  /*ccd0*/  VIADD R8, R215, UR43 ;  /* 0x0000002bd7087c36 */ /* 0x000fe20008000000 */
[----:B------:R-:W-:Y:S01]  /*cce0*/  UIMAD UR10, UR4, UR15, UR10 ;  /* 0x0000000f040a72a4 */ /* 0x000fe2000f8e020a */
[----:B------:R-:W-:Y:S01]  /*ccf0*/  VIADD R6, R2, UR43 ;  /* 0x0000002b02067c36 */ /* 0x000fe20008000000 */
[----:B------:R-:W-:Y:S02]  /*cd00*/  BSSY B1, `(.L_x_2434) ;  /* 0x0000040000017945 */ /* 0x000fe40003800000 */
[----:B------:R-:W-:Y:S01]  /*cd10*/  UIADD3 UR9, UR9, UR10, URZ ;  /* 0x0000000a09097290 */ /* 0x000fe2000fffe03f */
[----:B0-----:R-:W-:-:S02]  /*cd20*/  IMAD.MOV.U32 R5, RZ, RZ, R6 ;  /* 0x000000ffff057224 */ /* 0x001fc400078e0006 */
[----:B------:R-:W-:Y:S02]  /*cd30*/  ULDC.64 UR10, c[0x0][0xae8] ;  /* 0x0002ba00000a7ab9 */ /* 0x000fe40000000a00 */
[----:B------:R-:W-:-:S04]  /*cd40*/  UIMAD.WIDE.U32 UR8, UR16, UR10, UR8 ;  /* 0x0000000a100872a5 */ /* 0x000fc8000f8e0008 */
[----:B------:R-:W-:-:S03]  /*cd50*/  UIMAD UR9, UR16, UR11, UR9 ;  /* 0x0000000b100972a4 */ /* 0x000fc6000f8e0209 */
[----:B------:R-:W-:Y:S01]  /*cd60*/  ULDC.64 UR10, c[0x0][0xaf0] ;  /* 0x0002bc00000a7ab9 */ /* 0x000fe20000000a00 */
[----:B-1----:R-:W-:Y:S01]  /*cd70*/  ISETP.NE.AND P0, PT, R11, 0x1, PT ;  /* 0x000000010b00780c */ /* 0x002fe20003f05270 */
[----:B------:R-:W-:-:S04]  /*cd80*/  UIMAD UR13, UR13, UR10, URZ ;  /* 0x0000000a0d0d72a4 */ /* 0x000fc8000f8e023f */
[----:B------:R-:W-:Y:S02]  /*cd90*/  UIMAD UR4, UR12, UR11, UR13 ;  /* 0x0000000b0c0472a4 */ /* 0x000fe4000f8e020d */
[----:B------:R-:W-:-:S03]  /*cda0*/  UIMAD.WIDE.U32 UR12, UR12, UR10, UR8 ;  /* 0x0000000a0c0c72a5 */ /* 0x000fc6000f8e0008 */
[----:B------:R-:W-:Y:S01]  /*cdb0*/  ULDC.64 UR8, c[0x0][0xae0] ;  /* 0x0002b80000087ab9 */ /* 0x000fe20000000a00 */
[----:B------:R-:W-:Y:S02]  /*cdc0*/  UIADD3 UR4, UR13, UR4, URZ ;  /* 0x000000040d047290 */ /* 0x000fe4000fffe03f */
        /* <DEDUP_REMOVED lines=10> */
[----:B------:R-:W-:Y:S02]  /*ce70*/  IMAD.U32 R2, RZ, RZ, UR12 ;  /* 0x0000000cff027e24 */ /* 0x000fe4000f8e00ff */
[C---:B------:R-:W-:Y:S01]  /*ce80*/  IMAD R9, R5.reuse, UR9, R4 ;  /* 0x0000000905097c24 */ /* 0x040fe2000f8e0204 */
[----:B------:R-:W-:Y:S01]  /*ce90*/  SHF.R.S32.HI R4, RZ, 0x1f, R7 ;  /* 0x0000001fff047819 */ /* 0x000fe20000011407 */
[----:B------:R-:W-:Y:S01]  /*cea0*/  IMAD.WIDE.U32 R2, R5, UR8, R2 ;  /* 0x0000000805027c25 */ /* 0x000fe2000f8e0002 */
[----:B------:R-:W-:-:S03]  /*ceb0*/  ULDC.64 UR8, c[0x0][0xad8] ;  /* 0x0002b60000087ab9 */ /* 0x000fc60000000a00 */
        /* <DEDUP_REMOVED lines=36> */
.L_x_2435:
[----:B------:R-:W-:Y:S05]  /*d100*/  BSYNC B1 ;  /* 0x0000000000017941 */ /* 0x000fea0003800000 */
.L_x_2434:
        /* <DEDUP_REMOVED lines=17> */
.L_x_2437:
[----:B------:R-:W-:Y:S05]  /*d220*/  BSYNC B1 ;  /* 0x0000000000017941 */ /* 0x000fea0003800000 */
.L_x_2436:
        /* <DEDUP_REMOVED lines=17> */
.L_x_2439:
[----:B------:R-:W-:Y:S05]  /*d340*/  BSYNC B1 ;  /* 0x0000000000017941 */ /* 0x000fea0003800000 */
.L_x_2438:
[----:B0-----:R-:W-:Y:S01]  /*d350*/  VIADD R0, R8, 0x60 ;  /* 0x0000006008007836 */ /* 0x001fe20000000000 */
[----:B--2-4-:R-:W2:Y:S04]  /*d360*/  SHFL.IDX PT, R5, R5, 0x3, 0x181f ;  /* 0x00781f0005057f89 */ /* 0x014ea800000e0000 */
[----:B------:R-:W-:Y:S01]  /*d370*/  ISETP.GE.AND P0, PT, R0, R11, PT ;  /* 0x0000000b0000720c */ /* 0x000fe20003f06270 */
[----:B-1-3--:R1:W3:-:S12]  /*d380*/  SHFL.IDX PT, R2, R4, 0x3, 0x181f ;  /* 0x00781f0004027f89 */ /* 0x00a2d800000e0000 */
[----:B-1----:R-:W-:Y:S05]  /*d390*/  @P0 BRA `(.L_x_2428) ;  /* 0x0000000000340947 */ /* 0x002fea0003800000 */
[----:B------:R-:W-:Y:S02]  /*d3a0*/  ULDC UR4, c[0x0][0xac8] ;  /* 0x0002b20000047ab9 */ /* 0x000fe40000000800 */
[----:B------:R-:W-:Y:S02]  /*d3b0*/  ISETP.GE.AND P3, PT, R7, UR4, PT ;  /* 0x0000000407007c0c */ /* 0x000fe4000bf66270 */
[----:B------:R-:W-:Y:S02]  /*d3c0*/  ISETP.GE.AND P4, PT, R9, UR4, PT ;  /* 0x0000000409007c0c */ /* 0x000fe4000bf86270 */
[----:B------:R-:W-:-:S09]  /*d3d0*/  ISETP.GE.AND P5, PT, R13, UR4, PT ;  /* 0x000000040d007c0c */ /* 0x000fd2000bfa6270 */
[-C--:B---3--:R-:W-:Y:S02]  /*d3e0*/  @!P3 LEA R14, P0, R7, R2.reuse, 0x1 ;  /* 0x00000002070eb211 */ /* 0x088fe400078008ff */
[-C--:B------:R-:W-:Y:S02]  /*d3f0*/  @!P4 LEA R8, P1, R9, R2.reuse, 0x1 ;  /* 0x000000020908c211 */ /* 0x080fe400078208ff */
[----:B------:R-:W-:Y:S02]  /*d400*/  @!P5 LEA R2, P2, R13, R2, 0x1 ;  /* 0x000000020d02d211 */ /* 0x000fe400078408ff */
[-C--:B--2---:R-:W-:Y:S02]  /*d410*/  @!P3 LEA.HI.X R15, R7, R5.reuse, R10, 0x1, P0 ;  /* 0x00000005070fb211 */ /* 0x084fe400000f0c0a */
[-C--:B------:R-:W-:Y:S02]  /*d420*/  @!P4 LEA.HI.X R9, R9, R5.reuse, R6, 0x1, P1 ;  /* 0x000000050909c211 */ /* 0x080fe400008f0c06 */
[----:B------:R-:W-:Y:S01]  /*d430*/  @!P5 LEA.HI.X R3, R13, R5, R12, 0x1, P2 ;  /* 0x000000050d03d211 */ /* 0x000fe200010f0c0c */
[----:B------:R1:W-:Y:S04]  /*d440*/  @!P3 ST.E.128 desc[UR36][R14.64], RZ ;  /* 0x000000ff0e00b985 */ /* 0x0003e8000c101d24 */
[----:B------:R1:W-:Y:S04]  /*d450*/  @!P4 ST.E.128 desc[UR36][R8.64], RZ ;  /* 0x000000ff0800c985 */ /* 0x0003e8000c101d24 */
[----:B------:R1:W-:Y:S02]  /*d460*/  @!P5 ST.E.128 desc[UR36][R2.64], RZ ;  /* 0x000000ff0200d985 */ /* 0x0003e4000c101d24 */
.L_x_2428:
[----:B------:R-:W-:Y:S05]  /*d470*/  BSYNC B0 ;  /* 0x0000000000007941 */ /* 0x000fea0003800000 */
.L_x_2418:
[----:B------:R-:W-:Y:S02]  /*d480*/  ULDC UR4, c[0x0][0xc3c] ;  /* 0x00030f0000047ab9 */ /* 0x000fe40000000800 */
[----:B------:R-:W-:-:S06]  /*d490*/  UISETP.GE.AND UP0, UPT, UR7, UR4, UPT ;  /* 0x000000040700728c */ /* 0x000fcc000bf06270 */
[----:B------:R-:W-:-:S13]  /*d4a0*/  PLOP3.LUT P0, PT, PT, PT, UP0, 0x80, 0x0 ;  /* 0x000000000000781c */ /* 0x000fda0003f0f008 */
[----:B------:R-:W-:Y:S05]  /*d4b0*/  @!P0 BRA `(.L_x_2440) ;  /* 0xffffff3800bc8947 */ /* 0x000fea000383ffff */
[----:B------:R-:W-:Y:S05]  /*d4c0*/  EXIT ;  /* 0x000000000000794d */ /* 0x000fea0003800000 */
.L_x_2375:
        /* <DEDUP_REMOVED lines=16> */
.L_x_2441:
        /* <DEDUP_REMOVED lines=43> */
.L_x_2445:
        /* <DEDUP_REMOVED lines=35> */
.L_x_2443:
        /* <DEDUP_REMOVED lines=13> */
.L_x_2446:
        /* <DEDUP_REMOVED lines=62> */
.L_x_2447:
        /* <DEDUP_REMOVED lines=12> */
[----:B0-----:R-:W-:-:S05]  /*e020*/  IADD3 R11, RZ, -R3, RZ ;  /* 0x80000003ff0b7210 */ /* 0x001fca0007ffe0ff */
        /* <DEDUP_REMOVED lines=48> */
.L_x_2448:
[----:B------:R-:W-:-:S05]  /*e330*/  LOP3.LUT R17, RZ, R2, RZ, 0x33, !PT ;  /* 0x00000002ff117212 */ /* 0x000fca00078e33ff */
[----:B------:R-:W-:Y:S01]  /*e340*/  IMAD.IADD R17, R6, 0x1, R17 ;  /* 0x0000000106117824 */ /* 0x000fe200078e0211 */
[----:B------:R-:W-:Y:S06]  /*e350*/  BRA `(.L_x_2449) ;  /* 0x0000000000147947 */ /* 0x000fec0003800000 */
.L_x_2444:
[----:B------:R-:W-:Y:S01]  /*e360*/  ULDC UR4, c[0x0][0xc3c] ;  /* 0x00030f0000047ab9 */ /* 0x000fe20000000800 */
[----:B------:R-:W-:Y:S02]  /*e370*/  IMAD.MOV.U32 R17, RZ, RZ, RZ ;  /* 0x000000ffff117224 */ /* 0x000fe400078e00ff */
[----:B------:R-:W-:Y:S02]  /*e380*/  IMAD.U32 R16, RZ, RZ, UR6 ;  /* 0x00000006ff107e24 */ /* 0x000fe4000f8e00ff */
[----:B------:R-:W-:Y:S02]  /*e390*/  IMAD.MOV.U32 R18, RZ, RZ, RZ ;  /* 0x000000ffff127224 */ /* 0x000fe400078e00ff */
[----:B------:R-:W-:-:S07]  /*e3a0*/  IMAD.U32 R19, RZ, RZ, UR4 ;  /* 0x00000004ff137e24 */ /* 0x000fce000f8e00ff */
.L_x_2449:
[----:B------:R-:W-:-:S13]  /*e3b0*/  ISETP.NE.AND P0, PT, R7, RZ, PT ;  /* 0x000000ff0700720c */ /* 0x000fda0003f05270 */
[----:B------:R-:W0:Y:S01]  /*e3c0*/  @!P0 S2R R3, SR_CgaCtaId ;  /* 0x0000000000038919 */ /* 0x000e220000008800 */
[----:B------:R-:W-:-:S04]  /*e3d0*/  @!P0 MOV R2, 0x400 ;  /* 0x0000040000028802 */ /* 0x000fc80000000f00 */
[----:B0-----:R-:W-:-:S05]  /*e3e0*/  @!P0 LEA R2, R3, R2, 0x18 ;  /* 0x0000000203028211 */ /* 0x001fca00078ec0ff */
[----:B------:R1:W-:Y:S01]  /*e3f0*/  @!P0 STS.128 [R2+0x308d0], R16 ;  /* 0x0308d01002008388 */ /* 0x0003e20000000c00 */
[----:B------:R-:W-:Y:S06]  /*e400*/  BAR.ARV 0x5, 0x180 ;  /* 0x0146000000007b1d */ /* 0x000fec0000002000 */
.L_x_2442:
[----:B------:R2:W-:Y:S01]  /*e410*/  STL [R1+0x24], RZ ;  /* 0x000024ff01007387 */ /* 0x0005e20000100800 */
[----:B------:R-:W-:Y:S01]  /*e420*/  ULDC UR4, c[0x0][0xc3c] ;  /* 0x00030f0000047ab9 */ /* 0x000fe20000000800 */
[----:B------:R-:W-:Y:S01]  /*e430*/  IMAD.MOV.U32 R28, RZ, RZ, 0x1 ;  /* 0x00000001ff1c7424 */ /* 0x000fe200078e00ff */
[----:B0-----:R-:W-:Y:S01]  /*e440*/  ISETP.GE.AND P0, PT, R19, UR4, PT ;  /* 0x0000000413007c0c */ /* 0x001fe2000bf06270 */
[----:B------:R-:W-:-:S12]  /*e450*/  IMAD.MOV.U32 R27, RZ, RZ, RZ ;  /* 0x000000ffff1b7224 */ /* 0x000fd800078e00ff */
        /* <DEDUP_REMOVED lines=25> */
.L_x_2515:
[----:B0-----:R-:W0:Y:S02]  /*e5f0*/  LDC.64 R2, c[0x0][0xc88] ;  /* 0x00032200ff027b82 */ /* 0x001e240000000a00 */
[----:B0-----:R-:W-:-:S05]  /*e600*/  IMAD.WIDE R2, R19, 0x4, R2 ;  /* 0x0000000413027825 */ /* 0x001fca00078e0202 */
[----:B------:R-:W2:Y:S01]  /*e610*/  LDG.E R29, desc[UR36][R2.64] ;  /* 0x00000024021d7981 */ /* 0x000ea2000c1e1900 */
        /* <DEDUP_REMOVED lines=14> */
[----:B-1----:R1:W2:Y:S01]  /*e700*/  @P0 LDG.E R6, desc[UR36][R2.64] ;  /* 0x0000002402060981 */ /* 0x0022a2000c1e1900 */
        /* <DEDUP_REMOVED lines=31> */
.L_x_2451:
        /* <DEDUP_REMOVED lines=9> */
.L_x_2452:
        /* <DEDUP_REMOVED lines=9> */
.L_x_2453:
[----:B------:R-:W4:Y:S01]  /*ea20*/  LDL R4, [R1+0xc] ;  /* 0x00000c0001047983 */ /* 0x000f220000100800 */
[----:B012---:R-:W0:Y:S01]  /*ea30*/  LDC R0, c[0x0][0x448] ;  /* 0x00011200ff007b82 */ /* 0x007e220000000800 */
[----:B-----5:R-:W-:Y:S01]  /*ea40*/  IMAD.IADD R37, R37, 0x1, -R6 ;  /* 0x0000000125257824 */ /* 0x020fe200078e0a06 */
[----:B------:R-:W-:Y:S01]  /*ea50*/  LOP3.LUT R23, R23, 0xffffff7f, RZ, 0xc0, !PT ;  /* 0xffffff7f17177812 */ /* 0x000fe200078ec0ff */
[----:B------:R-:W-:Y:S01]  /*ea60*/  BSSY B0, `(.L_x_2454) ;  /* 0x0000038000007945 */ /* 0x000fe20003800000 */
[----:B0-----:R-:W-:Y:S01]  /*ea70*/  ISETP.NE.AND P0, PT, R0, 0x1, PT ;  /* 0x000000010000780c */ /* 0x001fe20003f05270 */
[----:B------:R-:W-:-:S04]  /*ea80*/  IMAD.SHL.U32 R0, R17, 0x80, RZ ;  /* 0x0000008011007824 */ /* 0x000fc800078e00ff */
[----:B------:R-:W-:-:S08]  /*ea90*/  VIADD R0, R0, 0x7f ;  /* 0x0000007f00007836 */ /* 0x000fd00000000000 */
[----:B---3--:R-:W0:Y:S01]  /*eaa0*/  @P0 LDC R3, c[0x0][0x44c] ;  /* 0x00011300ff030b82 */ /* 0x008e220000000800 */
[----:B------:R-:W-:-:S07]  /*eab0*/  @P0 LOP3.LUT R23, R23, 0x80, RZ, 0xfc, !PT ;  /* 0x0000008017170812 */ /* 0x000fce00078efcff */
[----:B------:R-:W1:Y:S01]  /*eac0*/  @P0 LDC R5, c[0x0][0x450] ;  /* 0x00011400ff050b82 */ /* 0x000e620000000800 */
[----:B0-----:R-:W-:-:S05]  /*ead0*/  @P0 IMAD.HI.U32 R2, R0, R3, RZ ;  /* 0x0000000300020227 */ /* 0x001fca00078e00ff */
[----:B-1----:R-:W-:Y:S01]  /*eae0*/  @P0 SHF.R.U32.HI R0, RZ, R5, R2 ;  /* 0x00000005ff000219 */ /* 0x002fe20000011602 */
[----:B------:R-:W-:-:S04]  /*eaf0*/  VIADD R2, R37, 0x5f ;  /* 0x0000005f25027836 */ /* 0x000fc80000000000 */
[----:B------:R-:W-:Y:S01]  /*eb00*/  IMAD.HI R2, R2, 0x2aaaaaab, RZ ;  /* 0x2aaaaaab02027827 */ /* 0x000fe200078e02ff */
[----:B----4-:R-:W-:-:S05]  /*eb10*/  IADD3 R3, R37, 0x60, -R4 ;  /* 0x0000006025037810 */ /* 0x010fca0007ffe804 */
[----:B------:R-:W-:Y:S01]  /*eb20*/  IMAD.IADD R0, R3, 0x1, R0 ;  /* 0x0000000103007824 */ /* 0x000fe200078e0200 */
[----:B------:R-:W-:-:S03]  /*eb30*/  SHF.R.U32.HI R3, RZ, 0x1f, R2 ;  /* 0x0000001fff037819 */ /* 0x000fc60000011602 */
[----:B------:R-:W-:Y:S01]  /*eb40*/  IMAD.HI R4, R0, 0x2aaaaaab, RZ ;  /* 0x2aaaaaab00047827 */ /* 0x000fe200078e02ff */
[----:B------:R-:W-:Y:S02]  /*eb50*/  LEA.HI.SX32 R0, R2, R3, 0x1c ;  /* 0x0000000302007211 */ /* 0x000fe400078fe2ff */
[----:B------:R-:W-:Y:S02]  /*eb60*/  LOP3.LUT R2, R18, 0xff000000, RZ, 0xc0, !PT ;  /* 0xff00000012027812 */ /* 0x000fe400078ec0ff */
[----:B------:R-:W-:Y:S02]  /*eb70*/  SHF.R.U32.HI R3, RZ, 0x1f, R4 ;  /* 0x0000001fff037819 */ /* 0x000fe40000011604 */
[----:B------:R-:W-:Y:S02]  /*eb80*/  SHF.R.U32.HI R2, RZ, 0x8, R2 ;  /* 0x00000008ff027819 */ /* 0x000fe40000011602 */
[----:B------:R-:W-:-:S04]  /*eb90*/  LEA.HI.SX32 R3, R4, R3, 0x1c ;  /* 0x0000000304037211 */ /* 0x000fc800078fe2ff */
[----:B------:R-:W-:Y:S02]  /*eba0*/  VIMNMX R0, R0, R3, PT ;  /* 0x0000000300007248 */ /* 0x000fe40003fe0100 */
[----:B------:R-:W-:Y:S02]  /*ebb0*/  LOP3.LUT R3, R18, 0xff0000, RZ, 0xc0, !PT ;  /* 0x00ff000012037812 */ /* 0x000fe400078ec0ff */
[----:B------:R-:W-:Y:S02]  /*ebc0*/  ISETP.GE.AND P0, PT, R0, 0x1, PT ;  /* 0x000000010000780c */ /* 0x000fe40003f06270 */
[----:B------:R-:W-:Y:S01]  /*ebd0*/  LEA.HI R2, R3, R2, RZ, 0x10 ;  /* 0x0000000203027211 */ /* 0x000fe200078f80ff */
[----:B------:R-:W-:-:S03]  /*ebe0*/  IMAD.MOV.U32 R3, RZ, RZ, RZ ;  /* 0x000000ffff037224 */ /* 0x000fc600078e00ff */
[----:B------:R-:W-:-:S07]  /*ebf0*/  LOP3.LUT R4, R2, 0xff, RZ, 0xc0, !PT ;  /* 0x000000ff02047812 */ /* 0x000fce00078ec0ff */
[----:B------:R-:W-:Y:S05]  /*ec00*/  @!P0 BRA `(.L_x_2455) ;  /* 0x0000000000748947 */ /* 0x000fea0003800000 */
[----:B------:R-:W-:-:S04]  /*ec10*/  SHF.R.U32.HI R5, RZ, 0x10, R2 ;  /* 0x00000010ff057819 */ /* 0x000fc80000011602 */
[----:B------:R-:W-:-:S13]  /*ec20*/  ISETP.NE.AND P0, PT, R5, RZ, PT ;  /* 0x000000ff0500720c */ /* 0x000fda0003f05270 */
[----:B------:R-:W0:Y:S02]  /*ec30*/  @!P0 LDC R5, c[0x0][0x9f0] ;  /* 0x00027c00ff058b82 */ /* 0x000e240000000800 */
[-C--:B0-----:R-:W-:Y:S02]  /*ec40*/  IABS R7, R5.reuse ;  /* 0x0000000500077213 */ /* 0x081fe40000000000 */
[----:B------:R-:W-:Y:S02]  /*ec50*/  IADD3 R6, R5, -0x1, R0 ;  /* 0xffffffff05067810 */ /* 0x000fe40007ffe000 */
[----:B------:R-:W0:Y:S02]  /*ec60*/  I2F.RP R9, R7 ;  /* 0x0000000700097306 */ /* 0x000e240000209400 */
[----:B------:R-:W-:-:S04]  /*ec70*/  LOP3.LUT R2, R6, R5, RZ, 0x3c, !PT ;  /* 0x0000000506027212 */ /* 0x000fc800078e3cff */
[----:B------:R-:W-:Y:S02]  /*ec80*/  ISETP.GE.AND P2, PT, R2, RZ, PT ;  /* 0x000000ff0200720c */ /* 0x000fe40003f46270 */
[----:B0-----:R-:W0:Y:S02]  /*ec90*/  MUFU.RCP R9, R9 ;  /* 0x0000000900097308 */ /* 0x001e240000001000 */
[----:B0-----:R-:W-:-:S06]  /*eca0*/  VIADD R10, R9, 0xffffffe ;  /* 0x0ffffffe090a7836 */ /* 0x001fcc0000000000 */
[----:B------:R-:W0:Y:S02]  /*ecb0*/  F2I.FTZ.U32.TRUNC.NTZ R3, R10 ;  /* 0x0000000a00037305 */ /* 0x000e24000021f000 */
[----:B0-----:R-:W-:-:S04]  /*ecc0*/  IMAD.MOV R2, RZ, RZ, -R3 ;  /* 0x000000ffff027224 */ /* 0x001fc800078e0a03 */
        /* <DEDUP_REMOVED lines=17> */
.L_x_2455:
[----:B------:R-:W-:Y:S05]  /*ede0*/  BSYNC B0 ;  /* 0x0000000000007941 */ /* 0x000fea0003800000 */
.L_x_2454:
        /* <DEDUP_REMOVED lines=24> */
.L_x_2457:
        /* <DEDUP_REMOVED lines=20> */
.L_x_2460:
[----:B------:R-:W-:Y:S05]  /*f0b0*/  BSYNC B6 ;  /* 0x0000000000067941 */ /* 0x000fea0003800000 */
.L_x_2459:
        /* <DEDUP_REMOVED lines=20> */
.L_x_2463:
        /* <DEDUP_REMOVED lines=15> */
.L_x_2462:
[----:B------:R-:W-:Y:S05]  /*f2f0*/  BSYNC B6 ;  /* 0x0000000000067941 */ /* 0x000fea0003800000 */
.L_x_2461:
        /* <DEDUP_REMOVED lines=14> */
[----:B------:R-:W-:Y:S02]  /*f3e0*/  @P2 LOP3.LUT R23, R23, 0x20, RZ, 0xfc, !PT ;  /* 0x0000002017172812 */ /* 0x000fe400078efcff */
[----:B-1----:R-:W-:-:S04]  /*f3f0*/  LOP3.LUT R20, R20, 0x7f, RZ, 0xc0, !PT ;  /* 0x0000007f14147812 */ /* 0x002fc800078ec0ff */
[----:B------:R-:W-:Y:S02]  /*f400*/  SHF.R.U32.HI R26, RZ, 0x3, R20 ;  /* 0x00000003ff1a7819 */ /* 0x000fe40000011614 */
[----:B------:R-:W1:Y:S02]  /*f410*/  S2R R20, SR_TID.X ;  /* 0x0000000000147919 */ /* 0x000e640000002100 */
[----:B-1----:R-:W-:-:S05]  /*f420*/  IMAD.SHL.U32 R20, R20, 0x10, RZ ;  /* 0x0000001014147824 */ /* 0x002fca00078e00ff */
[----:B------:R-:W-:Y:S02]  /*f430*/  LOP3.LUT R20, R26, 0x70, R20, 0xf8, !PT ;  /* 0x000000701a147812 */ /* 0x000fe400078ef814 */
[----:B------:R-:W-:Y:S01]  /*f440*/  LOP3.LUT R23, R23, 0xfffffffb, RZ, 0xc0, !PT ;  /* 0xfffffffb17177812 */ /* 0x000fe200078ec0ff */
[----:B------:R-:W-:Y:S01]  /*f450*/  UMOV UR5, 0xffffffff ;  /* 0xffffffff00057882 */ /* 0x000fe20000000000 */
[----:B------:R-:W-:Y:S02]  /*f460*/  LOP3.LUT R26, R18, 0xffff, RZ, 0xc0, !PT ;  /* 0x0000ffff121a7812 */ /* 0x000fe400078ec0ff */
[----:B--2---:R-:W-:Y:S02]  /*f470*/  IADD3 R25, R2, -0x1, RZ ;  /* 0xffffffff02197810 */ /* 0x004fe40007ffe0ff */
[----:B------:R-:W1:Y:S03]  /*f480*/  @P2 LDC R2, c[0x0][0x438] ;  /* 0x00010e00ff022b82 */ /* 0x000e660000000800 */
[----:B------:R-:W-:-:S05]  /*f490*/  IMAD R0, R25, 0x60, R20 ;  /* 0x0000006019007824 */ /* 0x000fca00078e0214 */
[C---:B------:R-:W-:Y:S01]  /*f4a0*/  ISETP.GE.AND P0, PT, R0.reuse, R37, PT ;  /* 0x000000250000720c */ /* 0x040fe20003f06270 */
[----:B---3--:R-:W-:-:S03]  /*f4b0*/  IMAD.IADD R0, R0, 0x1, R21 ;  /* 0x0000000100007824 */ /* 0x008fc600078e0215 */
[----:B------:R-:W-:Y:S01]  /*f4c0*/  ISETP.GT.U32.OR P0, PT, R20, 0x5f, P0 ;  /* 0x0000005f1400780c */ /* 0x000fe20000704470 */
[----:B0-----:R-:W-:-:S04]  /*f4d0*/  @P2 IMAD.HI.U32 R3, R0, R3, RZ ;  /* 0x0000000300032227 */ /* 0x001fc800078e00ff */
[----:B------:R-:W-:Y:S01]  /*f4e0*/  IMAD.MOV.U32 R4, RZ, RZ, R0 ;  /* 0x000000ffff047224 */ /* 0x000fe200078e0000 */
[----:B-1----:R-:W-:-:S07]  /*f4f0*/  @P2 SHF.R.U32.HI R4, RZ, R2, R3 ;  /* 0x00000002ff042219 */ /* 0x002fce0000011603 */
[----:B------:R-:W0:Y:S01]  /*f500*/  @!P0 LDC.64 R2, c[0x0][0x428] ;  /* 0x00010a00ff028b82 */ /* 0x000e220000000a00 */
[----:B------:R-:W-:-:S04]  /*f510*/  IMAD.MOV R5, RZ, RZ, -R4 ;  /* 0x000000ffff057224 */ /* 0x000fc800078e0a04 */
[----:B------:R-:W-:Y:S01]  /*f520*/  IMAD R0, R6, R5, R0 ;  /* 0x0000000506007224 */ /* 0x000fe200078e0200 */
[----:B----4-:R-:W-:Y:S02]  /*f530*/  SHF.R.S32.HI R6, RZ, 0x1f, R30 ;  /* 0x0000001fff067819 */ /* 0x010fe4000001141e */
[----:B------:R-:W-:-:S03]  /*f540*/  @!P0 SHF.R.S32.HI R5, RZ, 0x1f, R4 ;  /* 0x0000001fff058819 */ /* 0x000fc60000011404 */
[----:B------:R0:W-:Y:S02]  /*f550*/  STL [R1+0x8], R6 ;  /* 0x0000080601007387 */ /* 0x0001e40000100800 */
[-C--:B0-----:R-:W-:Y:S02]  /*f560*/  @!P0 IMAD R6, R6, R2.reuse, RZ ;  /* 0x0000000206068224 */ /* 0x081fe400078e02ff */
[----:B------:R-:W-:-:S04]  /*f570*/  @!P0 IMAD.WIDE.U32 R4, R30, R2, R4 ;  /* 0x000000021e048225 */ /* 0x000fc800078e0004 */
[----:B------:R-:W-:Y:S02]  /*f580*/  @!P0 IMAD R6, R30, R3, R6 ;  /* 0x000000031e068224 */ /* 0x000fe400078e0206 */
[----:B------:R-:W0:Y:S01]  /*f590*/  @!P0 LDC.64 R2, c[0x0][0x418] ;  /* 0x00010600ff028b82 */ /* 0x000e220000000a00 */
[----:B------:R-:W-:Y:S01]  /*f5a0*/  ISETP.GE.AND P2, PT, R31, UR4, PT ;  /* 0x000000041f007c0c */ /* 0x000fe2000bf46270 */
[----:B------:R-:W-:-:S12]  /*f5b0*/  @!P0 IMAD.IADD R6, R5, 0x1, R6 ;  /* 0x0000000105068824 */ /* 0x000fd800078e0206 */
[----:B------:R-:W-:Y:S02]  /*f5c0*/  @P2 LOP3.LUT R23, R23, 0x4, RZ, 0xfc, !PT ;  /* 0x0000000417172812 */ /* 0x000fe400078efcff */
[----:B0-----:R-:W-:-:S04]  /*f5d0*/  @!P0 LEA R2, P1, R4, R2, 0x2 ;  /* 0x0000000204028211 */ /* 0x001fc800078210ff */
[----:B------:R-:W-:Y:S01]  /*f5e0*/  @!P0 LEA.HI.X R3, R4, R3, R6, 0x2, P1 ;  /* 0x0000000304038211 */ /* 0x000fe200008f1406 */
[----:B------:R-:W-:Y:S01]  /*f5f0*/  IMAD.MOV.U32 R4, RZ, RZ, RZ ;  /* 0x000000ffff047224 */ /* 0x000fe200078e00ff */
[----:B------:R-:W-:Y:S02]  /*f600*/  ISETP.GE.AND P1, PT, R33, UR4, PT ;  /* 0x0000000421007c0c */ /* 0x000fe4000bf26270 */
[----:B------:R-:W-:-:S03]  /*f610*/  LOP3.LUT R23, R23, 0xfffffffd, RZ, 0xc0, !PT ;  /* 0xfffffffd17177812 */ /* 0x000fc600078ec0ff */
[----:B------:R0:W5:Y:S01]  /*f620*/  @!P0 LDG.E R4, desc[UR36][R2.64] ;  /* 0x0000002402048981 */ /* 0x000162000c1e1900 */
[----:B------:R-:W-:-:S07]  /*f630*/  ISETP.GE.AND P0, PT, R32, UR4, PT ;  /* 0x0000000420007c0c */ /* 0x000fce000bf06270 */
[----:B------:R-:W-:Y:S01]  /*f640*/  @P1 LOP3.LUT R23, R23, 0x2, RZ, 0xfc, !PT ;  /* 0x0000000217171812 */ /* 0x000fe200078efcff */
[----:B0-----:R-:W-:-:S03]  /*f650*/  IMAD.U32 R2, RZ, RZ, UR38 ;  /* 0x00000026ff027e24 */ /* 0x001fc6000f8e00ff */
[----:B------:R-:W-:-:S04]  /*f660*/  LOP3.LUT R23, R23, 0xfffffffe, RZ, 0xc0, !PT ;  /* 0xfffffffe17177812 */ /* 0x000fc800078ec0ff */
[----:B------:R-:W-:Y:S01]  /*f670*/  @P0 LOP3.LUT R23, R23, 0x1, RZ, 0xfc, !PT ;  /* 0x0000000117170812 */ /* 0x000fe200078efcff */
[----:B------:R-:W-:Y:S06]  /*f680*/  BRA.DIV UR5, `(.L_x_2464) ;  /* 0x0000004605187947 */ /* 0x000fec000b800000 */
.L_x_2532:
        /* <DEDUP_REMOVED lines=8> */
.L_x_2465:
        /* <DEDUP_REMOVED lines=23> */
.L_x_2533:
[----:B------:R-:W-:Y:S05]  /*f880*/  BSYNC B0 ;  /* 0x0000000000007941 */ /* 0x000fea0003800000 */
.L_x_2466:
        /* <DEDUP_REMOVED lines=90> */
.L_x_2547:
        /* <DEDUP_REMOVED lines=12> */
.L_x_2469:
        /* <DEDUP_REMOVED lines=10> */
.L_x_2470:
        /* <DEDUP_REMOVED lines=35> */
.L_x_2472:
[----:B------:R-:W-:Y:S05]  /*101c0*/  BSYNC B6 ;  /* 0x0000000000067941 */ /* 0x000fea0003800000 */
.L_x_2471:
[----:B------:R-:W3:Y:S01]  /*101d0*/  LDL.LU.64 R2, [R1+0x18] ;  /* 0x0000180001027983 */ /* 0x000ee20000300a00 */
[----:B------:R-:W0:Y:S01]  /*101e0*/  LDC R0, c[0x0][0x448] ;  /* 0x00011200ff007b82 */ /* 0x000e220000000800 */
[----:B------:R-:W-:Y:S02]  /*101f0*/  ULDC.64 UR4, c[0x0][0x2d8] ;  /* 0x0000b60000047ab9 */ /* 0x000fe40000000a00 */
[----:B------:R-:W4:Y:S04]  /*10200*/  LDL.LU R20, [R1+0x10] ;  /* 0x0000100001147983 */ /* 0x000f280000300800 */
[----:B------:R1:W5:Y:S01]  /*10210*/  LDL R9, [R1+0xc] ;  /* 0x00000c0001097983 */ /* 0x0003620000100800 */
[----:B------:R-:W2:Y:S01]  /*10220*/  S2R R21, SR_TID.X ;  /* 0x0000000000157919 */ /* 0x000ea20000002100 */
[----:B0-----:R-:W-:-:S13]  /*10230*/  ISETP.NE.AND P6, PT, R0, 0x1, PT ;  /* 0x000000010000780c */ /* 0x001fda0003fc5270 */
[----:B------:R-:W0:Y:S01]  /*10240*/  @P6 LDC R4, c[0x0][0x44c] ;  /* 0x00011300ff046b82 */ /* 0x000e220000000800 */
[----:B--2---:R-:W-:-:S07]  /*10250*/  LOP3.LUT R21, R21, 0x7f, RZ, 0xc0, !PT ;  /* 0x0000007f15157812 */ /* 0x004fce00078ec0ff */
[----:B------:R-:W2:Y:S01]  /*10260*/  @P6 LDC R5, c[0x0][0x450] ;  /* 0x00011400ff056b82 */ /* 0x000ea20000000800 */
[----:B------:R-:W-:Y:S02]  /*10270*/  SHF.R.U32.HI R0, RZ, 0x3, R21 ;  /* 0x00000003ff007819 */ /* 0x000fe40000011615 */
[----:B------:R-:W1:Y:S02]  /*10280*/  S2R R21, SR_TID.X ;  /* 0x0000000000157919 */ /* 0x000e640000002100 */
[----:B-1----:R-:W-:-:S05]  /*10290*/  IMAD.SHL.U32 R21, R21, 0x10, RZ ;  /* 0x0000001015157824 */ /* 0x002fca00078e00ff */
[----:B------:R-:W-:-:S05]  /*102a0*/  LOP3.LUT R21, R0, 0x70, R21, 0xf8, !PT ;  /* 0x0000007000157812 */ /* 0x000fca00078ef815 */
[----:B------:R-:W-:-:S04]  /*102b0*/  IMAD R0, R17, 0x80, R21 ;  /* 0x0000008011007824 */ /* 0x000fc800078e0215 */
[----:B0-----:R-:W-:-:S04]  /*102c0*/  @P6 IMAD.HI.U32 R6, R0, R4, RZ ;  /* 0x0000000400066227 */ /* 0x001fc800078e00ff */
[----:B------:R-:W-:Y:S01]  /*102d0*/  IMAD.MOV.U32 R4, RZ, RZ, R0 ;  /* 0x000000ffff047224 */ /* 0x000fe200078e0000 */
[----:B--2---:R-:W-:-:S05]  /*102e0*/  @P6 SHF.R.U32.HI R4, RZ, R5, R6 ;  /* 0x00000005ff046219 */ /* 0x004fca0000011606 */
[----:B------:R-:W-:Y:S02]  /*102f0*/  IMAD.MOV R6, RZ, RZ, -R4 ;  /* 0x000000ffff067224 */ /* 0x000fe400078e0a04 */
[----:B---3--:R-:W-:Y:S02]  /*10300*/  IMAD.MOV.U32 R3, RZ, RZ, R35 ;  /* 0x000000ffff037224 */ /* 0x008fe400078e0023 */
[----:B------:R-:W-:-:S04]  /*10310*/  IMAD.WIDE.U32 R2, R26, UR4, R2 ;  /* 0x000000041a027c25 */ /* 0x000fc8000f8e0002 */
[----:B------:R-:W-:Y:S01]  /*10320*/  IMAD R3, R26, UR5, R3 ;  /* 0x000000051a037c24 */ /* 0x000fe2000f8e0203 */
[----:B------:R-:W-:Y:S02]  /*10330*/  ULDC.64 UR4, c[0x0][0x2e0] ;  /* 0x0000b80000047ab9 */ /* 0x000fe40000000a00 */
[----:B----4-:R-:W-:Y:S02]  /*10340*/  IMAD R5, R20, UR4, RZ ;  /* 0x0000000414057c24 */ /* 0x010fe4000f8e02ff */
[----:B------:R-:W-:-:S04]  /*10350*/  IMAD.WIDE.U32 R2, R29, UR4, R2 ;  /* 0x000000041d027c25 */ /* 0x000fc8000f8e0002 */
[----:B------:R-:W-:Y:S01]  /*10360*/  IMAD R5, R29, UR5, R5 ;  /* 0x000000051d057c24 */ /* 0x000fe2000f8e0205 */
[----:B------:R-:W0:Y:S01]  /*10370*/  S2R R20, SR_TID.X ;  /* 0x0000000000147919 */ /* 0x000e220000002100 */
[----:B------:R-:W-:Y:S02]  /*10380*/  ULDC.64 UR4, c[0x0][0x2d0] ;  /* 0x0000b40000047ab9 */ /* 0x000fe40000000a00 */
[----:B------:R-:W-:Y:S02]  /*10390*/  IMAD.IADD R3, R3, 0x1, R5 ;  /* 0x0000000103037824 */ /* 0x000fe400078e0205 */
[----:B------:R-:W1:Y:S01]  /*103a0*/  LDC R5, c[0x0][0x448] ;  /* 0x00011200ff057b82 */ /* 0x000e620000000800 */
[----:B------:R-:W-:-:S04]  /*103b0*/  IMAD.WIDE.U32 R2, R4, UR4, R2 ;  /* 0x0000000404027c25 */ /* 0x000fc8000f8e0002 */
[----:B-1----:R-:W-:Y:S01]  /*103c0*/  IMAD R0, R5, R6, R0 ;  /* 0x0000000605007224 */ /* 0x002fe200078e0200 */
        /* <DEDUP_REMOVED lines=20> */
[----:B------:R-:W-:Y:S10]  /*10510*/  BRA.DIV UR5, `(.L_x_2473) ;  /* 0x0000003e05e47947 */ /* 0x000ff4000b800000 */
[----:B------:R-:W0:Y:S01]  /*10520*/  SHFL.IDX PT, R14, R0, RZ, 0x181f ;  /* 0x00181fff000e7589 */ /* 0x000e2200000e0000 */
[----:B-----5:R-:W-:Y:S02]  /*10530*/  IMAD R5, R9, R5, RZ ;  /* 0x0000000509057224 */ /* 0x020fe400078e02ff */
[----:B------:R-:W-:Y:S01]  /*10540*/  IMAD R17, R17, 0x80, R8 ;  /* 0x0000008011117824 */ /* 0x000fe200078e0208 */
        /* <DEDUP_REMOVED lines=76> */
.L_x_2564:
        /* <DEDUP_REMOVED lines=12> */
.L_x_2475:
[----:B------:R-:W-:Y:S05]  /*10ad0*/  BSYNC B0 ;  /* 0x0000000000007941 */ /* 0x000fea0003800000 */
.L_x_2474:
[----:B------:R-:W-:Y:S01]  /*10ae0*/  NOP ;  /* 0x0000000000007918 */ /* 0x000fe20000000000 */
[----:B------:R-:W-:-:S13]  /*10af0*/  PLOP3.LUT P0, PT, PT, PT, PT, 0x80, 0x0 ;  /* 0x000000000000781c */ /* 0x000fda0003f0f070 */
.L_x_2476:
        /* <DEDUP_REMOVED lines=20> */
.L_x_2565:
[----:B------:R-:W-:Y:S05]  /*10c40*/  BSYNC B0 ;  /* 0x0000000000007941 */ /* 0x000fea0003800000 */
.L_x_2477:
        /* <DEDUP_REMOVED lines=11> */
.L_x_2493:
        /* <DEDUP_REMOVED lines=26> */
[----:B------:R-:W-:Y:S02]  /*10ea0*/  MOV R0, RZ ;  /* 0x000000ff00007202 */ /* 0x000fe40000000f00 */
[----:B--2---:R-:W-:-:S04]  /*10eb0*/  @!P5 LEA R4, P0, R2, R4, 0x2 ;  /* 0x000000040204d211 */ /* 0x004fc800078010ff */
        /* <DEDUP_REMOVED lines=15> */
.L_x_2481:
[----:B------:R-:W-:Y:S01]  /*10fb0*/  IMAD R6, R27, 0x8, R22 ;  /* 0x000000081b067824 */ /* 0x000fe200078e0216 */
[----:B------:R-:W-:Y:S01]  /*10fc0*/  SHF.L.U32 R3, R28, 0x1f, RZ ;  /* 0x0000001f1c037819 */ /* 0x000fe200000006ff */
[----:B------:R-:W-:Y:S03]  /*10fd0*/  BSSY B1, `(.L_x_2482) ;  /* 0x0000003000017945 */ /* 0x000fe60003800000 */
[----:B------:R-:W0:Y:S02]  /*10fe0*/  SYNCS.PHASECHK.TRANS64.TRYWAIT P0, [R6+URZ+0x30840], R3 ;  /* 0x03084003060075a7 */ /* 0x000e24000800017f */
[----:B0-----:R-:W-:Y:S05]  /*10ff0*/  @!P0 BRA `(.L_x_2483) ;  /* 0x0000003c00dc8947 */ /* 0x001fea0003800000 */
.L_x_2566:
[----:B------:R-:W-:Y:S05]  /*11000*/  BSYNC B1 ;  /* 0x0000000000017941 */ /* 0x000fea0003800000 */
.L_x_2482:
        /* <DEDUP_REMOVED lines=63> */
.L_x_2580:
        /* <DEDUP_REMOVED lines=11> */
.L_x_2485:
        /* <DEDUP_REMOVED lines=10> */
.L_x_2486:
[----:B------:R2:W-:Y:S01]  /*11550*/  SYNCS.ARRIVE.TRANS64.A1T0 RZ, [R6+URZ+0x30830], RZ ;  /* 0x030830ff06ff79a7 */ /* 0x0005e2000810003f */
[----:B------:R-:W-:Y:S05]  /*11560*/  @!P5 BRA `(.L_x_2487) ;  /* 0x000000000004d947 */ /* 0x000fea0003800000 */
[----:B------:R-:W-:Y:S01]  /*11570*/  BPT.TRAP 0x1 ;  /* 0x000000040000795c */ /* 0x000fe20000300000 */
.L_x_2487:
[----:B-1----:R-:W-:Y:S01]  /*11580*/  SHF.L.U32 R2, R17, 0x1f, RZ ;  /* 0x0000001f11027819 */ /* 0x002fe200000006ff */
[----:B--2---:R-:W-:Y:S01]  /*11590*/  IMAD R6, R10, 0x8, R22 ;  /* 0x000000080a067824 */ /* 0x004fe200078e0216 */
[----:B------:R-:W-:Y:S01]  /*115a0*/  BSSY B1, `(.L_x_2488) ;  /* 0x0000004000017945 */ /* 0x000fe20003800000 */
[----:B0-----:R-:W-:Y:S02]  /*115b0*/  IMAD R7, R29, -0x60, R37 ;  /* 0xffffffa01d077824 */ /* 0x001fe400078e0225 */
[----:B------:R-:W0:Y:S02]  /*115c0*/  SYNCS.PHASECHK.TRANS64.TRYWAIT P0, [R6+URZ+0x30860], R2 ;  /* 0x03086002060075a7 */ /* 0x000e24000800017f */
[----:B0-----:R-:W-:Y:S05]  /*115d0*/  @!P0 BRA `(.L_x_2489) ;  /* 0x0000004000588947 */ /* 0x001fea0003800000 */
.L_x_2581:
[----:B------:R-:W-:Y:S05]  /*115e0*/  BSYNC B1 ;  /* 0x0000000000017941 */ /* 0x000fea0003800000 */
.L_x_2488:
        /* <DEDUP_REMOVED lines=60> */
.L_x_2595:
        /* <DEDUP_REMOVED lines=29> */
.L_x_2491:
        /* <DEDUP_REMOVED lines=10> */
.L_x_2492:
        /* <DEDUP_REMOVED lines=8> */
.L_x_2480:
[----:B------:R-:W-:Y:S05]  /*11ca0*/  BSYNC B0 ;  /* 0x0000000000007941 */ /* 0x000fea0003800000 */
.L_x_2479:
        /* <DEDUP_REMOVED lines=17> */
.L_x_2495:
[----:B------:R-:W-:Y:S05]  /*11dc0*/  BSYNC B0 ;  /* 0x0000000000007941 */ /* 0x000fea0003800000 */
.L_x_2494:
[----:B------:R-:W-:-:S13]  /*11dd0*/  LOP3.LUT P0, RZ, R23, 0x10, RZ, 0xc0, !PT ;  /* 0x0000001017ff7812 */ /* 0x000fda000780c0ff */
[----:B------:R-:W-:Y:S05]  /*11de0*/  @!P0 BRA `(.L_x_2496) ;  /* 0x0000000000048947 */ /* 0x000fea0003800000 */
[----:B------:R-:W-:Y:S01]  /*11df0*/  BPT.TRAP 0x1 ;  /* 0x000000040000795c */ /* 0x000fe20000300000 */
.L_x_2496:
[----:B------:R-:W-:Y:S01]  /*11e00*/  IMAD R0, R27, 0x8, R22 ;  /* 0x000000081b007824 */ /* 0x000fe200078e0216 */
[----:B0-----:R-:W-:Y:S01]  /*11e10*/  SHF.L.U32 R3, R28, 0x1f, RZ ;  /* 0x0000001f1c037819 */ /* 0x001fe200000006ff */
[----:B------:R-:W-:Y:S01]  /*11e20*/  BSSY B0, `(.L_x_2497) ;  /* 0x0000004000007945 */ /* 0x000fe20003800000 */
[----:B------:R-:W-:Y:S02]  /*11e30*/  IMAD R6, R25, -0x60, R37 ;  /* 0xffffffa019067824 */ /* 0x000fe400078e0225 */
[----:B------:R-:W0:Y:S02]  /*11e40*/  SYNCS.PHASECHK.TRANS64.TRYWAIT P0, [R0+URZ+0x30860], R3 ;  /* 0x03086003000075a7 */ /* 0x000e24000800017f */
[----:B0-----:R-:W-:Y:S05]  /*11e50*/  @!P0 BRA `(.L_x_2498) ;  /* 0x00000040005c8947 */ /* 0x001fea0003800000 */
.L_x_2596:
[----:B------:R-:W-:Y:S05]  /*11e60*/  BSYNC B0 ;  /* 0x0000000000007941 */ /* 0x000fea0003800000 */
.L_x_2497:
        /* <DEDUP_REMOVED lines=65> */
.L_x_2610:
        /* <DEDUP_REMOVED lines=13> */
.L_x_2500:
        /* <DEDUP_REMOVED lines=10> */
.L_x_2501:
[----:B------:R1:W-:Y:S01]  /*123f0*/  SYNCS.ARRIVE.TRANS64.A1T0 RZ, [R0+URZ+0x30850], RZ ;  /* 0x030850ff00ff79a7 */ /* 0x0003e2000810003f */
[----:B------:R-:W-:-:S05]  /*12400*/  VIADD R27, R27, 0x1 ;  /* 0x000000011b1b7836 */ /* 0x000fca0000000000 */
[----:B------:R-:W-:-:S04]  /*12410*/  ISETP.NE.AND P0, PT, R27, 0x2, PT ;  /* 0x000000021b00780c */ /* 0x000fc80003f05270 */
[----:B0-----:R-:W-:Y:S02]  /*12420*/  SEL R3, RZ, 0x1, P0 ;  /* 0x00000001ff037807 */ /* 0x001fe40000000000 */
[----:B------:R-:W-:Y:S02]  /*12430*/  SEL R27, R27, RZ, P0 ;  /* 0x000000ff1b1b7207 */ /* 0x000fe40000000000 */
[----:B-1----:R-:W-:-:S07]  /*12440*/  LOP3.LUT R28, R28, R3, RZ, 0x3c, !PT ;  /* 0x000000031c1c7212 */ /* 0x002fce00078e3cff */
.L_x_2458:
[----:B------:R-:W-:Y:S05]  /*12450*/  BSYNC B7 ;  /* 0x0000000000077941 */ /* 0x000fea0003800000 */
.L_x_2456:
        /* <DEDUP_REMOVED lines=8> */
[----:B------:R1:W2:Y:S01]  /*124e0*/  LDS.128 R16, [R22+0x308d0] ;  /* 0x0308d00016107984 */ /* 0x0002a20000000c00 */
[----:B------:R-:W-:Y:S06]  /*124f0*/  BAR.ARV 0x4, 0x180 ;  /* 0x0106000000007b1d */ /* 0x000fec0000002000 */
[----:B------:R-:W-:Y:S05]  /*12500*/  BRA `(.L_x_2503) ;  /* 0x0000000c00d47947 */ /* 0x000fea0003800000 */
.L_x_2502:
        /* <DEDUP_REMOVED lines=43> */
.L_x_2620:
[----:B------:R-:W-:Y:S02]  /*127c0*/  ULDC UR4, c[0x0][0xc38] ;  /* 0x00030e0000047ab9 */ /* 0x000fe40000000800 */
[----:B------:R-:W-:-:S04]  /*127d0*/  IMAD.U32 R5, RZ, RZ, UR4 ;  /* 0x00000004ff057e24 */ /* 0x000fc8000f8e00ff */
[----:B-1----:R-:W-:-:S04]  /*127e0*/  IMAD R14, R14, R5, RZ ;  /* 0x000000050e0e7224 */ /* 0x002fc800078e02ff */
[----:B------:R-:W-:-:S05]  /*127f0*/  IMAD.IADD R7, R7, 0x1, R14 ;  /* 0x0000000107077824 */ /* 0x000fca00078e020e */
[----:B------:R-:W-:-:S13]  /*12800*/  ISETP.GT.AND P6, PT, R7, R0, PT ;  /* 0x000000000700720c */ /* 0x000fda0003fc4270 */
[----:B------:R-:W-:Y:S05]  /*12810*/  @P6 BRA `(.L_x_2505) ;  /* 0x0000000000a46947 */ /* 0x000fea0003800000 */
.L_x_2508:
        /* <DEDUP_REMOVED lines=35> */
.L_x_2628:
[----:B------:R-:W-:Y:S02]  /*12a50*/  ULDC UR4, c[0x0][0xc38] ;  /* 0x00030e0000047ab9 */ /* 0x000fe40000000800 */
[----:B------:R-:W-:-:S04]  /*12a60*/  IMAD.U32 R5, RZ, RZ, UR4 ;  /* 0x00000004ff057e24 */ /* 0x000fc8000f8e00ff */
[----:B-1----:R-:W-:-:S04]  /*12a70*/  IMAD R14, R14, R5, RZ ;  /* 0x000000050e0e7224 */ /* 0x002fc800078e02ff */
[----:B------:R-:W-:-:S05]  /*12a80*/  IMAD.IADD R7, R14, 0x1, R7 ;  /* 0x000000010e077824 */ /* 0x000fca00078e0207 */
[----:B------:R-:W-:-:S13]  /*12a90*/  ISETP.GT.AND P6, PT, R7, R0, PT ;  /* 0x000000000700720c */ /* 0x000fda0003fc4270 */
[----:B------:R-:W-:Y:S05]  /*12aa0*/  @!P6 BRA `(.L_x_2508) ;  /* 0xfffffffc005ce947 */ /* 0x000fea000383ffff */
.L_x_2505:
        /* <DEDUP_REMOVED lines=10> */
.L_x_2633:
[----:B------:R-:W-:-:S13]  /*12b50*/  ISETP.NE.AND P0, PT, R3, RZ, PT ;  /* 0x000000ff0300720c */ /* 0x000fda0003f05270 */
[----:B------:R-:W-:Y:S05]  /*12b60*/  @!P0 BRA `(.L_x_2510) ;  /* 0x0000000000108947 */ /* 0x000fea0003800000 */
[----:B------:R-:W-:Y:S01]  /*12b70*/  UMOV UR4, 0xffffffff ;  /* 0xffffffff00047882 */ /* 0x000fe20000000000 */
[----:B-1----:R-:W-:Y:S02]  /*12b80*/  VIADD R12, R12, 0xffffffff ;  /* 0xffffffff0c0c7836 */ /* 0x002fe40000000000 */
[----:B------:R-:W-:Y:S05]  /*12b90*/  BRA.DIV UR4, `(.L_x_2511) ;  /* 0x0000004604747947 */ /* 0x000fea000b800000 */
[----:B------:R4:W1:Y:S02]  /*12ba0*/  SHFL.IDX PT, R6, R2, R12, 0x1f ;  /* 0x00001f0c02067589 */ /* 0x00086400000e0000 */
.L_x_2510:
        /* <DEDUP_REMOVED lines=53> */
[----:B------:R-:W-:-:S04]  /*12f00*/  @!P1 LOP3.LUT R5, RZ, R8, RZ, 0x33, !PT ;  /* 0x00000008ff059212 */ /* 0x000fc800078e33ff */
[----:B------:R-:W-:Y:S01]  /*12f10*/  IADD3 R3, -R5, RZ, RZ ;  /* 0x000000ff05037210 */ /* 0x000fe20007ffe1ff */
[----:B------:R-:W-:-:S04]  /*12f20*/  IMAD R5, R8, 0x1000000, R5 ;  /* 0x0100000008057824 */ /* 0x000fc800078e0205 */
[----:B------:R-:W-:-:S04]  /*12f30*/  IMAD R8, R8, R3, R6 ;  /* 0x0000000308087224 */ /* 0x000fc800078e0206 */
[----:B------:R-:W-:Y:S01]  /*12f40*/  IMAD R18, R8, 0x10000, R5 ;  /* 0x0001000008127824 */ /* 0x000fe200078e0205 */
[----:B------:R-:W-:Y:S06]  /*12f50*/  BRA `(.L_x_2513) ;  /* 0x0000000000f07947 */ /* 0x000fec0003800000 */
.L_x_2512:
        /* <DEDUP_REMOVED lines=60> */
.L_x_2513:
[----:B------:R-:W-:-:S05]  /*13320*/  LOP3.LUT R2, RZ, R2, RZ, 0x33, !PT ;  /* 0x00000002ff027212 */ /* 0x000fca00078e33ff */
[----:B------:R-:W-:Y:S01]  /*13330*/  IMAD.IADD R17, R17, 0x1, R2 ;  /* 0x0000000111117824 */ /* 0x000fe200078e0202 */
[----:B------:R-:W-:Y:S06]  /*13340*/  BRA `(.L_x_2514) ;  /* 0x00000000001c7947 */ /* 0x000fec0003800000 */
.L_x_2506:
[----:B------:R-:W-:Y:S01]  /*13350*/  UMOV UR4, URZ ;  /* 0x0000003f00047c82 */ /* 0x000fe20008000000 */
[----:B------:R-:W-:Y:S01]  /*13360*/  UMOV UR5, URZ ;  /* 0x0000003f00057c82 */ /* 0x000fe20008000000 */
[----:B------:R-:W-:Y:S01]  /*13370*/  ULDC UR6, c[0x0][0xc3c] ;  /* 0x00030f0000067ab9 */ /* 0x000fe20000000800 */
[----:B------:R-:W-:Y:S02]  /*13380*/  IMAD.MOV.U32 R16, RZ, RZ, R0 ;  /* 0x000000ffff107224 */ /* 0x000fe400078e0000 */
[----:B------:R-:W-:Y:S02]  /*13390*/  IMAD.U32 R17, RZ, RZ, UR4 ;  /* 0x00000004ff117e24 */ /* 0x000fe4000f8e00ff */
[----:B------:R-:W-:Y:S02]  /*133a0*/  IMAD.U32 R18, RZ, RZ, UR5 ;  /* 0x00000005ff127e24 */ /* 0x000fe4000f8e00ff */
[----:B------:R-:W-:-:S07]  /*133b0*/  IMAD.U32 R19, RZ, RZ, UR6 ;  /* 0x00000006ff137e24 */ /* 0x000fce000f8e00ff */
.L_x_2514:
        /* <DEDUP_REMOVED lines=10> */
.L_x_2503:
[----:B------:R-:W-:Y:S02]  /*13460*/  ULDC UR4, c[0x0][0xc3c] ;  /* 0x00030f0000047ab9 */ /* 0x000fe40000000800 */
[----:B--2---:R-:W-:-:S13]  /*13470*/  ISETP.GE.AND P0, PT, R19, UR4, PT ;  /* 0x0000000413007c0c */ /* 0x004fda000bf06270 */
[----:B------:R-:W-:Y:S05]  /*13480*/  @!P0 BRA `(.L_x_2515) ;  /* 0xffffffb000588947 */ /* 0x000fea000383ffff */
[----:B------:R-:W-:Y:S05]  /*13490*/  BSYNC B8 ;  /* 0x0000000000087941 */ /* 0x000fea0003800000 */
.L_x_2450:
[----:B------:R-:W2:Y:S01]  /*134a0*/  LDL.LU R0, [R1+0x24] ;  /* 0x0000240001007983 */ /* 0x000ea20000300800 */
[----:B------:R-:W-:Y:S01]  /*134b0*/  BSSY B0, `(.L_x_2516) ;  /* 0x000000b000007945 */ /* 0x000fe20003800000 */
[----:B------:R-:W3:Y:S01]  /*134c0*/  S2R R5, SR_CgaCtaId ;  /* 0x0000000000057919 */ /* 0x000ee20000008800 */
[----:B--2---:R-:W-:-:S05]  /*134d0*/  VIADD R0, R0, 0x1 ;  /* 0x0000000100007836 */ /* 0x004fca0000000000 */
[----:B-1----:R-:W-:-:S04]  /*134e0*/  LEA.HI R2, R0, R0, RZ, 0x1 ;  /* 0x0000000000027211 */ /* 0x002fc800078f08ff */
[----:B------:R-:W-:Y:S02]  /*134f0*/  LOP3.LUT R3, R2, 0xfffffffe, RZ, 0xc0, !PT ;  /* 0xfffffffe02037812 */ /* 0x000fe400078ec0ff */
[----:B------:R-:W-:-:S03]  /*13500*/  MOV R2, 0x400 ;  /* 0x0000040000027802 */ /* 0x000fc60000000f00 */
[----:B------:R-:W-:Y:S01]  /*13510*/  IMAD.IADD R0, R0, 0x1, -R3 ;  /* 0x0000000100007824 */ /* 0x000fe200078e0a03 */
[----:B---3--:R-:W-:-:S04]  /*13520*/  LEA R4, R5, R2, 0x18 ;  /* 0x0000000205047211 */ /* 0x008fc800078ec0ff */
[----:B------:R-:W-:-:S04]  /*13530*/  SHF.L.U32 R0, R0, 0x1f, RZ ;  /* 0x0000001f00007819 */ /* 0x000fc800000006ff */
[----:B------:R-:W1:Y:S02]  /*13540*/  SYNCS.PHASECHK.TRANS64.TRYWAIT P0, [R4+URZ+0x30820], R0 ;  /* 0x03082000040075a7 */ /* 0x000e64000800017f */
[----:B-1----:R-:W-:Y:S05]  /*13550*/  @!P0 BRA `(.L_x_2517) ;  /* 0x0000003c002c8947 */ /* 0x002fea0003800000 */
.L_x_2636:
[----:B------:R-:W-:Y:S05]  /*13560*/  BSYNC B0 ;  /* 0x0000000000007941 */ /* 0x000fea0003800000 */
.L_x_2516:
[----:B------:R-:W-:-:S03]  /*13570*/  UMOV UR4, 0xffffffff ;  /* 0xffffffff00047882 */ /* 0x000fc60000000000 */
[----:B------:R-:W-:Y:S05]  /*13580*/  BRA.DIV UR4, `(.L_x_2518) ;  /* 0x0000003e04347947 */ /* 0x000fea000b800000 */
[----:B-1----:R-:W1:Y:S02]  /*13590*/  S2R R0, SR_TID.X ;  /* 0x0000000000007919 */ /* 0x002e640000002100 */
[----:B-1----:R-:W-:-:S04]  /*135a0*/  SHF.R.U32.HI R0, RZ, 0x5, R0 ;  /* 0x00000005ff007819 */ /* 0x002fc80000011600 */
[----:B------:R-:W-:-:S05]  /*135b0*/  LOP3.LUT R0, R0, 0x3, RZ, 0xc0, !PT ;  /* 0x0000000300007812 */ /* 0x000fca00078ec0ff */
[----:B------:R1:W2:Y:S02]  /*135c0*/  SHFL.IDX PT, R14, R0, RZ, 0x1f ;  /* 0x00001fff000e7589 */ /* 0x0002a400000e0000 */
.L_x_2639:
[----:B--2---:R-:W-:Y:S01]  /*135d0*/  ISETP.NE.AND P0, PT, R14, RZ, PT ;  /* 0x000000ff0e00720c */ /* 0x004fe20003f05270 */
[----:B------:R-:W-:-:S12]  /*135e0*/  BSSY B0, `(.L_x_2519) ;  /* 0x0000026000007945 */ /* 0x000fd80003800000 */
[----:B------:R-:W-:Y:S05]  /*135f0*/  @P0 BRA `(.L_x_2520) ;  /* 0x0000000000900947 */ /* 0x000fea0003800000 */
[----:B------:R-:W-:-:S03]  /*13600*/  UMOV UR4, 0xffffffff ;  /* 0xffffffff00047882 */ /* 0x000fc60000000000 */
[----:B------:R-:W-:Y:S05]  /*13610*/  BRA.DIV UR4, `(.L_x_2521) ;  /* 0x0000003e04447947 */ /* 0x000fea000b800000 */
[----:B------:R-:W-:-:S13]  /*13620*/  ELECT P6, URZ, PT ;  /* 0x00000000003f782f */ /* 0x000fda00038c0000 */
.L_x_2642:
        /* <DEDUP_REMOVED lines=8> */
.L_x_2522:
[C---:B------:R-:W-:Y:S01]  /*136b0*/  IMAD R5, R27.reuse, 0x8, R4 ;  /* 0x000000081b057824 */ /* 0x040fe200078e0204 */
[----:B------:R-:W-:Y:S01]  /*136c0*/  SHF.L.U32 R0, R28, 0x1f, RZ ;  /* 0x0000001f1c007819 */ /* 0x000fe200000006ff */
[----:B------:R-:W-:-:S03]  /*136d0*/  VIADD R27, R27, 0x1 ;  /* 0x000000011b1b7836 */ /* 0x000fc60000000000 */
[----:B------:R-:W1:Y:S02]  /*136e0*/  SYNCS.PHASECHK.TRANS64.TRYWAIT P1, [R5+URZ+0x30840], R0 ;  /* 0x03084000050075a7 */ /* 0x000e64000802017f */
[----:B------:R-:W-:-:S04]  /*136f0*/  ISETP.NE.AND P2, PT, R27, 0x2, PT ;  /* 0x000000021b00780c */ /* 0x000fc80003f45270 */
[----:B------:R-:W-:Y:S01]  /*13700*/  SEL R3, RZ, 0x1, P2 ;  /* 0x00000001ff037807 */ /* 0x000fe20001000000 */
[----:B-1----:R-:W-:Y:S08]  /*13710*/  @!P1 BRA `(.L_x_2523) ;  /* 0x0000003c00249947 */ /* 0x002ff00003800000 */
.L_x_2643:
[----:B------:R-:W-:Y:S02]  /*13720*/  SEL R27, R27, RZ, P2 ;  /* 0x000000ff1b1b7207 */ /* 0x000fe40001000000 */
[----:B------:R-:W-:Y:S01]  /*13730*/  LOP3.LUT R2, R28, R3, RZ, 0x3c, !PT ;  /* 0x000000031c027212 */ /* 0x000fe200078e3cff */
[----:B------:R-:W-:Y:S06]  /*13740*/  @!P0 BRA `(.L_x_2524) ;  /* 0x0000000000048947 */ /* 0x000fec0003800000 */
[----:B------:R-:W-:Y:S01]  /*13750*/  BPT.TRAP 0x1 ;  /* 0x000000040000795c */ /* 0x000fe20000300000 */
.L_x_2524:
[----:B------:R-:W-:Y:S01]  /*13760*/  IMAD R27, R27, 0x8, R4 ;  /* 0x000000081b1b7824 */ /* 0x000fe200078e0204 */
[----:B------:R-:W-:-:S04]  /*13770*/  SHF.L.U32 R2, R2, 0x1f, RZ ;  /* 0x0000001f02027819 */ /* 0x000fc800000006ff */
[----:B------:R-:W2:Y:S02]  /*13780*/  SYNCS.PHASECHK.TRANS64.TRYWAIT P1, [R27+URZ+0x30840], R2 ;  /* 0x030840021b0075a7 */ /* 0x000ea4000802017f */
[----:B--2---:R-:W-:Y:S05]  /*13790*/  @!P1 BRA `(.L_x_2525) ;  /* 0x0000003c00189947 */ /* 0x004fea0003800000 */
.L_x_2644:
[----:B------:R-:W-:Y:S05]  /*137a0*/  @!P0 BRA `(.L_x_2526) ;  /* 0x0000000000048947 */ /* 0x000fea0003800000 */
[----:B------:R-:W-:Y:S01]  /*137b0*/  BPT.TRAP 0x1 ;  /* 0x000000040000795c */ /* 0x000fe20000300000 */
.L_x_2526:
[----:B------:R-:W3:Y:S02]  /*137c0*/  SYNCS.PHASECHK.TRANS64.TRYWAIT P1, [R5+URZ+0x30860], R0 ;  /* 0x03086000050075a7 */ /* 0x000ee4000802017f */
[----:B---3--:R-:W-:Y:S05]  /*137d0*/  @!P1 BRA `(.L_x_2527) ;  /* 0x0000003c001c9947 */ /* 0x008fea0003800000 */
.L_x_2645:
[----:B------:R-:W-:Y:S05]  /*137e0*/  @!P0 BRA `(.L_x_2528) ;  /* 0x0000000000048947 */ /* 0x000fea0003800000 */
[----:B------:R-:W-:Y:S01]  /*137f0*/  BPT.TRAP 0x1 ;  /* 0x000000040000795c */ /* 0x000fe20000300000 */
.L_x_2528:
[----:B----4-:R4:W0:Y:S02]  /*13800*/  SYNCS.PHASECHK.TRANS64.TRYWAIT P0, [R27+URZ+0x30860], R2 ;  /* 0x030860021b0075a7 */ /* 0x010824000800017f */
[----:B0-----:R-:W-:Y:S05]  /*13810*/  @!P0 NANOSLEEP.SYNCS 0x989680 ;  /* 0x009896800000895d */ /* 0x001fea0003900000 */
[----:B------:R-:W0:Y:S02]  /*13820*/  @!P0 SYNCS.PHASECHK.TRANS64 P0, [R27+URZ+0x30860], R2 ;  /* 0x030860021b0085a7 */ /* 0x000e24000800007f */
[----:B0-----:R-:W-:Y:S05]  /*13830*/  @!P0 BRA `(.L_x_2528) ;  /* 0xfffffffc00f08947 */ /* 0x001fea000383ffff */
.L_x_2520:
[----:B------:R-:W-:Y:S05]  /*13840*/  BSYNC B0 ;  /* 0x0000000000007941 */ /* 0x000fea0003800000 */
.L_x_2519:
[----:B------:R-:W-:Y:S05]  /*13850*/  EXIT ;  /* 0x000000000000794d */ /* 0x000fea0003800000 */
.L_x_2383:
[----:B0-----:R-:W-:-:S04]  /*13860*/  IMAD.U32 R3, RZ, RZ, UR40 ;  /* 0x00000028ff037e24 */ /* 0x001fc8000f8e00ff */
[----:B------:R0:W1:Y:S03]  /*13870*/  SYNCS.PHASECHK.TRANS64.TRYWAIT P1, [R3+URZ+0x30800], R0 ;  /* 0x03080000030075a7 */ /* 0x000066000802017f */
[----:B-1----:R-:W-:Y:S05]  /*13880*/  @!P1 NANOSLEEP.SYNCS 0x989680 ;  /* 0x009896800000995d */ /* 0x002fea0003900000 */
[----:B------:R-:W1:Y:S02]  /*13890*/  @!P1 SYNCS.PHASECHK.TRANS64 P1, [R3+URZ+0x30800], R0 ;  /* 0x03080000030095a7 */ /* 0x000e64000802007f */
[----:B-1----:R-:W-:Y:S05]  /*138a0*/  @!P1 BRA `(.L_x_2383) ;  /* 0xfffffffc00ec9947 */ /* 0x002fea000383ffff */
[----:B------:R-:W-:Y:S05]  /*138b0*/  BRA `(.L_x_2529) ;  /* 0xfffffee400d47947 */ /* 0x000fea000383ffff */
.L_x_2387:
[----:B-1----:R1:W2:Y:S02]  /*138c0*/  SYNCS.PHASECHK.TRANS64.TRYWAIT P1, [R0+URZ+0x30830], R3 ;  /* 0x03083003000075a7 */ /* 0x0022a4000802017f */
[----:B--2---:R-:W-:Y:S05]  /*138d0*/  @!P1 NANOSLEEP.SYNCS 0x989680 ;  /* 0x009896800000995d */ /* 0x004fea0003900000 */
[----:B------:R-:W2:Y:S02]  /*138e0*/  @!P1 SYNCS.PHASECHK.TRANS64 P1, [R0+URZ+0x30830], R3 ;  /* 0x03083003000095a7 */ /* 0x000ea4000802007f */
[----:B--2---:R-:W-:Y:S05]  /*138f0*/  @!P1 BRA `(.L_x_2387) ;  /* 0xfffffffc00f09947 */ /* 0x004fea000383ffff */
[----:B------:R-:W-:Y:S05]  /*13900*/  BRA `(.L_x_2386) ;  /* 0xfffffee400f07947 */ /* 0x000fea000383ffff */
.L_x_2393:
[----:B-1----:R-:W-:-:S04]  /*13910*/  IMAD.U32 R4, RZ, RZ, UR7 ;  /* 0x00000007ff047e24 */ /* 0x002fc8000f8e00ff */
[----:B------:R1:W2:Y:S03]  /*13920*/  SYNCS.PHASECHK.TRANS64.TRYWAIT P1, [R4+URZ+0x30830], R3 ;  /* 0x03083003040075a7 */ /* 0x0002a6000802017f */
[----:B--2---:R-:W-:Y:S05]  /*13930*/  @!P1 NANOSLEEP.SYNCS 0x989680 ;  /* 0x009896800000995d */ /* 0x004fea0003900000 */
[----:B------:R-:W2:Y:S02]  /*13940*/  @!P1 SYNCS.PHASECHK.TRANS64 P1, [R4+URZ+0x30830], R3 ;  /* 0x03083003040095a7 */ /* 0x000ea4000802007f */
[----:B--2---:R-:W-:Y:S05]  /*13950*/  @!P1 BRA `(.L_x_2393) ;  /* 0xfffffffc00ec9947 */ /* 0x004fea000383ffff */
[----:B------:R-:W-:Y:S05]  /*13960*/  BRA `(.L_x_2392) ;  /* 0xffffff0800407947 */ /* 0x000fea000383ffff */
.L_x_2397:
[----:B---3--:R-:W-:-:S04]  /*13970*/  IMAD.U32 R2, RZ, RZ, UR10 ;  /* 0x0000000aff027e24 */ /* 0x008fc8000f8e00ff */
[----:B------:R3:W4:Y:S03]  /*13980*/  SYNCS.PHASECHK.TRANS64.TRYWAIT P1, [R2+URZ+0x30850], R0 ;  /* 0x03085000020075a7 */ /* 0x000726000802017f */
[----:B----4-:R-:W-:Y:S05]  /*13990*/  @!P1 NANOSLEEP.SYNCS 0x989680 ;  /* 0x009896800000995d */ /* 0x010fea0003900000 */
[----:B------:R-:W4:Y:S02]  /*139a0*/  @!P1 SYNCS.PHASECHK.TRANS64 P1, [R2+URZ+0x30850], R0 ;  /* 0x03085000020095a7 */ /* 0x000f24000802007f */
[----:B----4-:R-:W-:Y:S05]  /*139b0*/  @!P1 BRA `(.L_x_2397) ;  /* 0xfffffffc00ec9947 */ /* 0x010fea000383ffff */
[----:B------:R-:W-:Y:S05]  /*139c0*/  BRA `(.L_x_2396) ;  /* 0xffffff1400087947 */ /* 0x000fea000383ffff */
.L_x_2405:
[----:B-1----:R-:W-:-:S04]  /*139d0*/  IMAD.U32 R4, RZ, RZ, UR7 ;  /* 0x00000007ff047e24 */ /* 0x002fc8000f8e00ff */
[----:B------:R1:W2:Y:S03]  /*139e0*/  SYNCS.PHASECHK.TRANS64.TRYWAIT P1, [R4+URZ+0x30830], R3 ;  /* 0x03083003040075a7 */ /* 0x0002a6000802017f */
[----:B--2---:R-:W-:Y:S05]  /*139f0*/  @!P1 NANOSLEEP.SYNCS 0x989680 ;  /* 0x009896800000995d */ /* 0x004fea0003900000 */
[----:B------:R-:W2:Y:S02]  /*13a00*/  @!P1 SYNCS.PHASECHK.TRANS64 P1, [R4+URZ+0x30830], R3 ;  /* 0x03083003040095a7 */ /* 0x000ea4000802007f */
[----:B--2---:R-:W-:Y:S05]  /*13a10*/  @!P1 BRA `(.L_x_2405) ;  /* 0xfffffffc00ec9947 */ /* 0x004fea000383ffff */
[----:B------:R-:W-:Y:S05]  /*13a20*/  BRA `(.L_x_2404) ;  /* 0xffffff2c00b47947 */ /* 0x000fea000383ffff */
.L_x_2409:
[----:B---3--:R-:W-:-:S04]  /*13a30*/  IMAD.U32 R2, RZ, RZ, UR15 ;  /* 0x0000000fff027e24 */ /* 0x008fc8000f8e00ff */
[----:B------:R3:W4:Y:S03]  /*13a40*/  SYNCS.PHASECHK.TRANS64.TRYWAIT P1, [R2+URZ+0x30850], R0 ;  /* 0x03085000020075a7 */ /* 0x000726000802017f */
[----:B----4-:R-:W-:Y:S05]  /*13a50*/  @!P1 NANOSLEEP.SYNCS 0x989680 ;  /* 0x009896800000995d */ /* 0x010fea0003900000 */
[----:B------:R-:W4:Y:S02]  /*13a60*/  @!P1 SYNCS.PHASECHK.TRANS64 P1, [R2+URZ+0x30850], R0 ;  /* 0x03085000020095a7 */ /* 0x000f24000802007f */
[----:B----4-:R-:W-:Y:S05]  /*13a70*/  @!P1 BRA `(.L_x_2409) ;  /* 0xfffffffc00ec9947 */ /* 0x010fea000383ffff */
[----:B------:R-:W-:Y:S05]  /*13a80*/  BRA `(.L_x_2408) ;  /* 0xffffff38007c7947 */ /* 0x000fea000383ffff */
.L_x_2416:
[----:B-1----:R-:W-:-:S04]  /*13a90*/  IMAD.U32 R7, RZ, RZ, UR5 ;  /* 0x00000005ff077e24 */ /* 0x002fc8000f8e00ff */
[----:B------:R1:W2:Y:S03]  /*13aa0*/  SYNCS.PHASECHK.TRANS64.TRYWAIT P1, [R7+URZ+0x30850], R0 ;  /* 0x03085000070075a7 */ /* 0x0002a6000802017f */
[----:B--2---:R-:W-:Y:S05]  /*13ab0*/  @!P1 NANOSLEEP.SYNCS 0x989680 ;  /* 0x009896800000995d */ /* 0x004fea0003900000 */
[----:B------:R-:W2:Y:S02]  /*13ac0*/  @!P1 SYNCS.PHASECHK.TRANS64 P1, [R7+URZ+0x30850], R0 ;  /* 0x03085000070095a7 */ /* 0x000ea4000802007f */
[----:B--2---:R-:W-:Y:S05]  /*13ad0*/  @!P1 BRA `(.L_x_2416) ;  /* 0xfffffffc00ec9947 */ /* 0x004fea000383ffff */
[----:B------:R-:W-:Y:S05]  /*13ae0*/  BRA `(.L_x_2415) ;  /* 0xffffff5000987947 */ /* 0x000fea000383ffff */
.L_x_2464:
        /* <DEDUP_REMOVED lines=11> */
.L_x_2531:
[----:B------:R-:W-:Y:S05]  /*13ba0*/  BSYNC B0 ;  /* 0x0000000000007941 */ /* 0x000fea0003800000 */
.L_x_2530:
[----:B------:R-:W-:Y:S05]  /*13bb0*/  BRA `(.L_x_2532) ;  /* 0xffffffb800b47947 */ /* 0x000fea000383ffff */
.L_x_2467:
[----:B0-----:R0:W1:Y:S02]  /*13bc0*/  SYNCS.PHASECHK.TRANS64.TRYWAIT P0, [R7+URZ+0x30840], R2 ;  /* 0x03084002070075a7 */ /* 0x001064000800017f */
[----:B-1----:R-:W-:Y:S05]  /*13bd0*/  @!P0 NANOSLEEP.SYNCS 0x989680 ;  /* 0x009896800000895d */ /* 0x002fea0003900000 */
[----:B------:R-:W1:Y:S02]  /*13be0*/  @!P0 SYNCS.PHASECHK.TRANS64 P0, [R7+URZ+0x30840], R2 ;  /* 0x03084002070085a7 */ /* 0x000e64000800007f */
[----:B-1----:R-:W-:Y:S05]  /*13bf0*/  @!P0 BRA `(.L_x_2467) ;  /* 0xfffffffc00f08947 */ /* 0x002fea000383ffff */
[----:B------:R-:W-:Y:S05]  /*13c00*/  BRA `(.L_x_2533) ;  /* 0xffffffbc001c7947 */ /* 0x000fea000383ffff */
.L_x_2468:
        /* <DEDUP_REMOVED lines=8> */
.L_x_2535:
[----:B------:R-:W-:Y:S05]  /*13c90*/  BSYNC B0 ;  /* 0x0000000000007941 */ /* 0x000fea0003800000 */
.L_x_2534:
        /* <DEDUP_REMOVED lines=9> */
.L_x_2536:
[----:B------:R-:W-:Y:S02]  /*13d30*/  IMAD.MOV.U32 R13, RZ, RZ, R0 ;  /* 0x000000ffff0d7224 */ /* 0x000fe400078e0000 */
[----:B------:R-:W-:Y:S02]  /*13d40*/  IMAD.MOV.U32 R12, RZ, RZ, 0x1 ;  /* 0x00000001ff0c7424 */ /* 0x000fe400078e00ff */
[----:B------:R-:W-:-:S07]  /*13d50*/  IMAD.MOV.U32 R3, RZ, RZ, R14 ;  /* 0x000000ffff037224 */ /* 0x000fce00078e000e */
[----:B------:R-:W-:Y:S05]  /*13d60*/  WARPSYNC.COLLECTIVE R15, `(.L_x_2537) ;  /* 0x000000000f087348 */ /* 0x000fea0003c00000 */
[----:B------:R0:W1:Y:S02]  /*13d70*/  SHFL.IDX P6, R14, R13, R12, R11 ;  /* 0x0000000c0d0e7389 */ /* 0x00006400000c000b */
[----:B01----:R-:W-:Y:S01]  /*13d80*/  ENDCOLLECTIVE ;  /* 0x000000000000791b */ /* 0x003fe20003800000 */
.L_x_2537:
        /* <DEDUP_REMOVED lines=17> */
.L_x_2538:
[----:B------:R-:W-:Y:S02]  /*13ea0*/  @P1 IMAD R8, R5, 0x2, R22 ;  /* 0x0000000205081824 */ /* 0x000fe400078e0216 */
[----:B------:R-:W-:Y:S02]  /*13eb0*/  IMAD.MOV.U32 R13, RZ, RZ, R0 ;  /* 0x000000ffff0d7224 */ /* 0x000fe400078e0000 */
[----:B------:R-:W-:Y:S02]  /*13ec0*/  IMAD.MOV.U32 R12, RZ, RZ, 0x2 ;  /* 0x00000002ff0c7424 */ /* 0x000fe400078e00ff */
[----:B------:R-:W-:-:S07]  /*13ed0*/  IMAD.MOV.U32 R3, RZ, RZ, R14 ;  /* 0x000000ffff037224 */ /* 0x000fce00078e000e */
[----:B------:R-:W-:Y:S05]  /*13ee0*/  WARPSYNC.COLLECTIVE R15, `(.L_x_2539) ;  /* 0x000000000f087348 */ /* 0x000fea0003c00000 */
[----:B------:R0:W1:Y:S02]  /*13ef0*/  SHFL.IDX P6, R14, R13, R12, R11 ;  /* 0x0000000c0d0e7389 */ /* 0x00006400000c000b */
[----:B01----:R-:W-:Y:S01]  /*13f00*/  ENDCOLLECTIVE ;  /* 0x000000000000791b */ /* 0x003fe20003800000 */
.L_x_2539:
        /* <DEDUP_REMOVED lines=17> */
.L_x_2540:
[----:B------:R-:W-:Y:S02]  /*14020*/  @P1 IMAD R8, R5, 0x2, R22 ;  /* 0x0000000205081824 */ /* 0x000fe400078e0216 */
[----:B------:R-:W-:Y:S02]  /*14030*/  IMAD.MOV.U32 R13, RZ, RZ, R0 ;  /* 0x000000ffff0d7224 */ /* 0x000fe400078e0000 */
[----:B------:R-:W-:Y:S02]  /*14040*/  IMAD.MOV.U32 R12, RZ, RZ, 0x3 ;  /* 0x00000003ff0c7424 */ /* 0x000fe400078e00ff */
[----:B------:R-:W-:-:S07]  /*14050*/  IMAD.MOV.U32 R3, RZ, RZ, R14 ;  /* 0x000000ffff037224 */ /* 0x000fce00078e000e */
[----:B------:R-:W-:Y:S05]  /*14060*/  WARPSYNC.COLLECTIVE R15, `(.L_x_2541) ;  /* 0x000000000f087348 */ /* 0x000fea0003c00000 */
[----:B------:R0:W1:Y:S02]  /*14070*/  SHFL.IDX P6, R14, R13, R12, R11 ;  /* 0x0000000c0d0e7389 */ /* 0x00006400000c000b */
[----:B01----:R-:W-:Y:S01]  /*14080*/  ENDCOLLECTIVE ;  /* 0x000000000000791b */ /* 0x003fe20003800000 */
.L_x_2541:
        /* <DEDUP_REMOVED lines=17> */
.L_x_2542:
[----:B------:R-:W-:Y:S02]  /*141a0*/  @P1 IMAD R8, R5, 0x2, R22 ;  /* 0x0000000205081824 */ /* 0x000fe400078e0216 */
[----:B------:R-:W-:Y:S02]  /*141b0*/  IMAD.MOV.U32 R13, RZ, RZ, R0 ;  /* 0x000000ffff0d7224 */ /* 0x000fe400078e0000 */
[----:B------:R-:W-:Y:S02]  /*141c0*/  IMAD.MOV.U32 R12, RZ, RZ, 0x4 ;  /* 0x00000004ff0c7424 */ /* 0x000fe400078e00ff */
[----:B------:R-:W-:-:S07]  /*141d0*/  IMAD.MOV.U32 R3, RZ, RZ, R14 ;  /* 0x000000ffff037224 */ /* 0x000fce00078e000e */
[----:B------:R-:W-:Y:S05]  /*141e0*/  WARPSYNC.COLLECTIVE R15, `(.L_x_2543) ;  /* 0x000000000f087348 */ /* 0x000fea0003c00000 */
[----:B------:R0:W1:Y:S02]  /*141f0*/  SHFL.IDX P6, R14, R13, R12, R11 ;  /* 0x0000000c0d0e7389 */ /* 0x00006400000c000b */
[----:B01----:R-:W-:Y:S01]  /*14200*/  ENDCOLLECTIVE ;  /* 0x000000000000791b */ /* 0x003fe20003800000 */
.L_x_2543:
        /* <DEDUP_REMOVED lines=17> */
.L_x_2544:
[----:B------:R-:W-:Y:S02]  /*14320*/  @P1 IMAD R8, R5, 0x2, R22 ;  /* 0x0000000205081824 */ /* 0x000fe400078e0216 */
[----:B------:R-:W-:Y:S01]  /*14330*/  IMAD.MOV.U32 R13, RZ, RZ, R0 ;  /* 0x000000ffff0d7224 */ /* 0x000fe200078e0000 */
[----:B------:R-:W-:Y:S01]  /*14340*/  MOV R12, 0x5 ;  /* 0x00000005000c7802 */ /* 0x000fe20000000f00 */
[----:B------:R-:W-:-:S07]  /*14350*/  IMAD.MOV.U32 R3, RZ, RZ, R14 ;  /* 0x000000ffff037224 */ /* 0x000fce00078e000e */
[----:B------:R-:W-:Y:S05]  /*14360*/  WARPSYNC.COLLECTIVE R15, `(.L_x_2545) ;  /* 0x000000000f087348 */ /* 0x000fea0003c00000 */
[----:B------:R0:W1:Y:S02]  /*14370*/  SHFL.IDX P6, R14, R13, R12, R11 ;  /* 0x0000000c0d0e7389 */ /* 0x00006400000c000b */
[----:B01----:R-:W-:Y:S01]  /*14380*/  ENDCOLLECTIVE ;  /* 0x000000000000791b */ /* 0x003fe20003800000 */
.L_x_2545:
        /* <DEDUP_REMOVED lines=10> */
.L_x_2546:
        /* <DEDUP_REMOVED lines=8> */
.L_x_2473:
[----:B------:R-:W-:Y:S02]  /*144b0*/  IMAD.MOV.U32 R13, RZ, RZ, R4 ;  /* 0x000000ffff0d7224 */ /* 0x000fe400078e0004 */
[----:B------:R-:W-:Y:S02]  /*144c0*/  IMAD.MOV.U32 R12, RZ, RZ, RZ ;  /* 0x000000ffff0c7224 */ /* 0x000fe400078e00ff */
[----:B------:R-:W-:Y:S02]  /*144d0*/  IMAD.MOV.U32 R11, RZ, RZ, 0x181f ;  /* 0x0000181fff0b7424 */ /* 0x000fe400078e00ff */
[----:B------:R-:W-:Y:S02]  /*144e0*/  IMAD.MOV.U32 R15, RZ, RZ, -0x1 ;  /* 0xffffffffff0f7424 */ /* 0x000fe400078e00ff */
[----:B-----5:R-:W-:Y:S02]  /*144f0*/  IMAD R5, R9, R5, RZ ;  /* 0x0000000509057224 */ /* 0x020fe400078e02ff */
[----:B------:R-:W-:-:S07]  /*14500*/  IMAD R17, R17, 0x80, R8 ;  /* 0x0000008011117824 */ /* 0x000fce00078e0208 */
[----:B------:R-:W-:Y:S05]  /*14510*/  WARPSYNC.COLLECTIVE R15, `(.L_x_2548) ;  /* 0x000000000f087348 */ /* 0x000fea0003c00000 */
[----:B------:R0:W1:Y:S02]  /*14520*/  SHFL.IDX P6, R14, R13, R12, R11 ;  /* 0x0000000c0d0e7389 */ /* 0x00006400000c000b */
[----:B01----:R-:W-:Y:S01]  /*14530*/  ENDCOLLECTIVE ;  /* 0x000000000000791b */ /* 0x003fe20003800000 */
.L_x_2548:
[C---:B------:R-:W-:Y:S01]  /*14540*/  VIADD R6, R17.reuse, 0x10 ;  /* 0x0000001011067836 */ /* 0x040fe20000000000 */
[----:B------:R-:W-:Y:S01]  /*14550*/  ISETP.GE.AND P1, PT, R17, R5, PT ;  /* 0x000000051100720c */ /* 0x000fe20003f26270 */
[----:B------:R-:W-:Y:S02]  /*14560*/  IMAD.MOV.U32 R13, RZ, RZ, R0 ;  /* 0x000000ffff0d7224 */ /* 0x000fe400078e0000 */
[----:B------:R-:W-:-:S10]  /*14570*/  IMAD.MOV.U32 R2, RZ, RZ, R14 ;  /* 0x000000ffff027224 */ /* 0x000fd400078e000e */
[----:B------:R-:W-:Y:S05]  /*14580*/  WARPSYNC.COLLECTIVE R15, `(.L_x_2549) ;  /* 0x000000000f087348 */ /* 0x000fea0003c00000 */
[----:B------:R0:W1:Y:S02]  /*14590*/  SHFL.IDX P6, R14, R13, R12, R11 ;  /* 0x0000000c0d0e7389 */ /* 0x00006400000c000b */
[----:B01----:R-:W-:Y:S01]  /*145a0*/  ENDCOLLECTIVE ;  /* 0x000000000000791b */ /* 0x003fe20003800000 */
.L_x_2549:
        /* <DEDUP_REMOVED lines=8> */
.L_x_2550:
        /* <DEDUP_REMOVED lines=13> */
.L_x_2551:
        /* <DEDUP_REMOVED lines=8> */
.L_x_2552:
        /* <DEDUP_REMOVED lines=14> */
.L_x_2553:
        /* <DEDUP_REMOVED lines=8> */
.L_x_2554:
        /* <DEDUP_REMOVED lines=14> */
.L_x_2555:
        /* <DEDUP_REMOVED lines=8> */
.L_x_2556:
        /* <DEDUP_REMOVED lines=14> */
.L_x_2557:
        /* <DEDUP_REMOVED lines=8> */
.L_x_2558:
        /* <DEDUP_REMOVED lines=14> */
.L_x_2559:
        /* <DEDUP_REMOVED lines=8> */
.L_x_2560:
        /* <DEDUP_REMOVED lines=13> */
.L_x_2561:
        /* <DEDUP_REMOVED lines=8> */
.L_x_2562:
        /* <DEDUP_REMOVED lines=12> */
.L_x_2563:
[----:B------:R-:W-:Y:S05]  /*14f10*/  BRA `(.L_x_2564) ;  /* 0xffffffb800bc7947 */ /* 0x000fea000383ffff */
.L_x_2478:
[----:B0-----:R0:W1:Y:S02]  /*14f20*/  SYNCS.PHASECHK.TRANS64.TRYWAIT P0, [R22+URZ+0x30820], R3 ;  /* 0x03082003160075a7 */ /* 0x001064000800017f */
[----:B-1----:R-:W-:Y:S05]  /*14f30*/  @!P0 NANOSLEEP.SYNCS 0x989680 ;  /* 0x009896800000895d */ /* 0x002fea0003900000 */
[----:B------:R-:W1:Y:S02]  /*14f40*/  @!P0 SYNCS.PHASECHK.TRANS64 P0, [R22+URZ+0x30820], R3 ;  /* 0x03082003160085a7 */ /* 0x000e64000800007f */
[----:B-1----:R-:W-:Y:S05]  /*14f50*/  @!P0 BRA `(.L_x_2478) ;  /* 0xfffffffc00f08947 */ /* 0x002fea000383ffff */
[----:B------:R-:W-:Y:S05]  /*14f60*/  BRA `(.L_x_2565) ;  /* 0xffffffbc00347947 */ /* 0x000fea000383ffff */
.L_x_2483:
[----:B0-----:R0:W1:Y:S02]  /*14f70*/  SYNCS.PHASECHK.TRANS64.TRYWAIT P0, [R6+URZ+0x30840], R3 ;  /* 0x03084003060075a7 */ /* 0x001064000800017f */
[----:B-1----:R-:W-:Y:S05]  /*14f80*/  @!P0 NANOSLEEP.SYNCS 0x989680 ;  /* 0x009896800000895d */ /* 0x002fea0003900000 */
[----:B------:R-:W1:Y:S02]  /*14f90*/  @!P0 SYNCS.PHASECHK.TRANS64 P0, [R6+URZ+0x30840], R3 ;  /* 0x03084003060085a7 */ /* 0x000e64000800007f */
[----:B-1----:R-:W-:Y:S05]  /*14fa0*/  @!P0 BRA `(.L_x_2483) ;  /* 0xfffffffc00f08947 */ /* 0x002fea000383ffff */
[----:B------:R-:W-:Y:S05]  /*14fb0*/  BRA `(.L_x_2566) ;  /* 0xffffffc000107947 */ /* 0x000fea000383ffff */
.L_x_2484:
        /* <DEDUP_REMOVED lines=8> */
.L_x_2568:
[----:B------:R-:W-:Y:S05]  /*15040*/  BSYNC B1 ;  /* 0x0000000000017941 */ /* 0x000fea0003800000 */
.L_x_2567:
        /* <DEDUP_REMOVED lines=12> */
.L_x_2569:
[----:B------:R-:W-:Y:S02]  /*15110*/  IMAD R5, R5, 0x2, R22 ;  /* 0x0000000205057824 */ /* 0x000fe400078e0216 */
[----:B------:R-:W-:Y:S02]  /*15120*/  IMAD.MOV.U32 R13, RZ, RZ, R8 ;  /* 0x000000ffff0d7224 */ /* 0x000fe400078e0008 */
[----:B------:R-:W-:Y:S02]  /*15130*/  IMAD.MOV.U32 R12, RZ, RZ, 0x1 ;  /* 0x00000001ff0c7424 */ /* 0x000fe400078e00ff */
[----:B------:R-:W-:-:S07]  /*15140*/  IMAD.MOV.U32 R2, RZ, RZ, R14 ;  /* 0x000000ffff027224 */ /* 0x000fce00078e000e */
[----:B------:R-:W-:Y:S05]  /*15150*/  WARPSYNC.COLLECTIVE R15, `(.L_x_2570) ;  /* 0x000000000f087348 */ /* 0x000fea0003c00000 */
[----:B------:R0:W1:Y:S02]  /*15160*/  SHFL.IDX P6, R14, R13, R12, R11 ;  /* 0x0000000c0d0e7389 */ /* 0x00006400000c000b */
[----:B01----:R-:W-:Y:S01]  /*15170*/  ENDCOLLECTIVE ;  /* 0x000000000000791b */ /* 0x003fe20003800000 */
.L_x_2570:
        /* <DEDUP_REMOVED lines=13> */
.L_x_2571:
[----:B------:R-:W-:Y:S01]  /*15250*/  IMAD.MOV.U32 R13, RZ, RZ, R8 ;  /* 0x000000ffff0d7224 */ /* 0x000fe200078e0008 */
[----:B------:R-:W-:Y:S01]  /*15260*/  MOV R12, 0x2 ;  /* 0x00000002000c7802 */ /* 0x000fe20000000f00 */
[----:B------:R-:W-:-:S07]  /*15270*/  IMAD.MOV.U32 R2, RZ, RZ, R14 ;  /* 0x000000ffff027224 */ /* 0x000fce00078e000e */
[----:B------:R-:W-:Y:S05]  /*15280*/  WARPSYNC.COLLECTIVE R15, `(.L_x_2572) ;  /* 0x000000000f087348 */ /* 0x000fea0003c00000 */
[----:B------:R0:W1:Y:S02]  /*15290*/  SHFL.IDX P6, R14, R13, R12, R11 ;  /* 0x0000000c0d0e7389 */ /* 0x00006400000c000b */
[----:B01----:R-:W-:Y:S01]  /*152a0*/  ENDCOLLECTIVE ;  /* 0x000000000000791b */ /* 0x003fe20003800000 */
.L_x_2572:
        /* <DEDUP_REMOVED lines=13> */
.L_x_2573:
[----:B------:R-:W-:Y:S02]  /*15380*/  IMAD.MOV.U32 R13, RZ, RZ, R8 ;  /* 0x000000ffff0d7224 */ /* 0x000fe400078e0008 */
[----:B------:R-:W-:Y:S02]  /*15390*/  IMAD.MOV.U32 R12, RZ, RZ, 0x3 ;  /* 0x00000003ff0c7424 */ /* 0x000fe400078e00ff */
[----:B------:R-:W-:-:S07]  /*153a0*/  IMAD.MOV.U32 R2, RZ, RZ, R14 ;  /* 0x000000ffff027224 */ /* 0x000fce00078e000e */
[----:B------:R-:W-:Y:S05]  /*153b0*/  WARPSYNC.COLLECTIVE R15, `(.L_x_2574) ;  /* 0x000000000f087348 */ /* 0x000fea0003c00000 */
[----:B------:R0:W1:Y:S02]  /*153c0*/  SHFL.IDX P6, R14, R13, R12, R11 ;  /* 0x0000000c0d0e7389 */ /* 0x00006400000c000b */
[----:B01----:R-:W-:Y:S01]  /*153d0*/  ENDCOLLECTIVE ;  /* 0x000000000000791b */ /* 0x003fe20003800000 */
.L_x_2574:
        /* <DEDUP_REMOVED lines=13> */
.L_x_2575:
[----:B------:R-:W-:Y:S02]  /*154b0*/  IMAD.MOV.U32 R13, RZ, RZ, R8 ;  /* 0x000000ffff0d7224 */ /* 0x000fe400078e0008 */
[----:B------:R-:W-:Y:S02]  /*154c0*/  IMAD.MOV.U32 R12, RZ, RZ, 0x4 ;  /* 0x00000004ff0c7424 */ /* 0x000fe400078e00ff */
[----:B------:R-:W-:-:S07]  /*154d0*/  IMAD.MOV.U32 R2, RZ, RZ, R14 ;  /* 0x000000ffff027224 */ /* 0x000fce00078e000e */
[----:B------:R-:W-:Y:S05]  /*154e0*/  WARPSYNC.COLLECTIVE R15, `(.L_x_2576) ;  /* 0x000000000f087348 */ /* 0x000fea0003c00000 */
[----:B------:R0:W1:Y:S02]  /*154f0*/  SHFL.IDX P6, R14, R13, R12, R11 ;  /* 0x0000000c0d0e7389 */ /* 0x00006400000c000b */
[----:B01----:R-:W-:Y:S01]  /*15500*/  ENDCOLLECTIVE ;  /* 0x000000000000791b */ /* 0x003fe20003800000 */
.L_x_2576:
        /* <DEDUP_REMOVED lines=13> */
.L_x_2577:
[----:B------:R-:W-:Y:S02]  /*155e0*/  IMAD.MOV.U32 R13, RZ, RZ, R8 ;  /* 0x000000ffff0d7224 */ /* 0x000fe400078e0008 */
[----:B------:R-:W-:Y:S02]  /*155f0*/  IMAD.MOV.U32 R12, RZ, RZ, 0x5 ;  /* 0x00000005ff0c7424 */ /* 0x000fe400078e00ff */
[----:B------:R-:W-:-:S07]  /*15600*/  IMAD.MOV.U32 R2, RZ, RZ, R14 ;  /* 0x000000ffff027224 */ /* 0x000fce00078e000e */
[----:B------:R-:W-:Y:S05]  /*15610*/  WARPSYNC.COLLECTIVE R15, `(.L_x_2578) ;  /* 0x000000000f087348 */ /* 0x000fea0003c00000 */
[----:B------:R0:W1:Y:S02]  /*15620*/  SHFL.IDX P6, R14, R13, R12, R11 ;  /* 0x0000000c0d0e7389 */ /* 0x00006400000c000b */
[----:B01----:R-:W-:Y:S01]  /*15630*/  ENDCOLLECTIVE ;  /* 0x000000000000791b */ /* 0x003fe20003800000 */
.L_x_2578:
        /* <DEDUP_REMOVED lines=14> */
.L_x_2579:
[----:B------:R-:W-:Y:S01]  /*15720*/  IMAD.MOV.U32 R2, RZ, RZ, R14 ;  /* 0x000000ffff027224 */ /* 0x000fe200078e000e */
[----:B------:R-:W-:Y:S06]  /*15730*/  BRA `(.L_x_2580) ;  /* 0xffffffbc00307947 */ /* 0x000fec000383ffff */
.L_x_2489:
[----:B0-----:R0:W1:Y:S02]  /*15740*/  SYNCS.PHASECHK.TRANS64.TRYWAIT P0, [R6+URZ+0x30860], R2 ;  /* 0x03086002060075a7 */ /* 0x001064000800017f */
[----:B-1----:R-:W-:Y:S05]  /*15750*/  @!P0 NANOSLEEP.SYNCS 0x989680 ;  /* 0x009896800000895d */ /* 0x002fea0003900000 */
[----:B------:R-:W1:Y:S02]  /*15760*/  @!P0 SYNCS.PHASECHK.TRANS64 P0, [R6+URZ+0x30860], R2 ;  /* 0x03086002060085a7 */ /* 0x000e64000800007f */
[----:B-1----:R-:W-:Y:S05]  /*15770*/  @!P0 BRA `(.L_x_2489) ;  /* 0xfffffffc00f08947 */ /* 0x002fea000383ffff */
[----:B------:R-:W-:Y:S05]  /*15780*/  BRA `(.L_x_2581) ;  /* 0xffffffbc00947947 */ /* 0x000fea000383ffff */
.L_x_2490:
        /* <DEDUP_REMOVED lines=8> */
.L_x_2583:
[----:B------:R-:W-:Y:S05]  /*15810*/  BSYNC B1 ;  /* 0x0000000000017941 */ /* 0x000fea0003800000 */
.L_x_2582:
        /* <DEDUP_REMOVED lines=9> */
.L_x_2584:
[----:B------:R-:W-:Y:S02]  /*158b0*/  IMAD.MOV.U32 R13, RZ, RZ, R24 ;  /* 0x000000ffff0d7224 */ /* 0x000fe400078e0018 */
[----:B------:R-:W-:Y:S02]  /*158c0*/  IMAD.MOV.U32 R12, RZ, RZ, 0x1 ;  /* 0x00000001ff0c7424 */ /* 0x000fe400078e00ff */
[----:B------:R-:W-:-:S07]  /*158d0*/  IMAD.MOV.U32 R2, RZ, RZ, R14 ;  /* 0x000000ffff027224 */ /* 0x000fce00078e000e */
[----:B------:R-:W-:Y:S05]  /*158e0*/  WARPSYNC.COLLECTIVE R15, `(.L_x_2585) ;  /* 0x000000000f087348 */ /* 0x000fea0003c00000 */
[----:B------:R0:W1:Y:S02]  /*158f0*/  SHFL.IDX P6, R14, R13, R12, R11 ;  /* 0x0000000c0d0e7389 */ /* 0x00006400000c000b */
[----:B01----:R-:W-:Y:S01]  /*15900*/  ENDCOLLECTIVE ;  /* 0x000000000000791b */ /* 0x003fe20003800000 */
.L_x_2585:
        /* <DEDUP_REMOVED lines=16> */
.L_x_2586:
[----:B------:R-:W-:Y:S02]  /*15a10*/  IMAD.MOV.U32 R13, RZ, RZ, R24 ;  /* 0x000000ffff0d7224 */ /* 0x000fe400078e0018 */
[----:B------:R-:W-:Y:S02]  /*15a20*/  IMAD.MOV.U32 R12, RZ, RZ, 0x2 ;  /* 0x00000002ff0c7424 */ /* 0x000fe400078e00ff */
[----:B------:R-:W-:-:S07]  /*15a30*/  IMAD.MOV.U32 R2, RZ, RZ, R14 ;  /* 0x000000ffff027224 */ /* 0x000fce00078e000e */
[----:B------:R-:W-:Y:S05]  /*15a40*/  WARPSYNC.COLLECTIVE R15, `(.L_x_2587) ;  /* 0x000000000f087348 */ /* 0x000fea0003c00000 */
[----:B------:R0:W1:Y:S02]  /*15a50*/  SHFL.IDX P6, R14, R13, R12, R11 ;  /* 0x0000000c0d0e7389 */ /* 0x00006400000c000b */
[----:B01----:R-:W-:Y:S01]  /*15a60*/  ENDCOLLECTIVE ;  /* 0x000000000000791b */ /* 0x003fe20003800000 */
.L_x_2587:
        /* <DEDUP_REMOVED lines=16> */
.L_x_2588:
[----:B------:R-:W-:Y:S02]  /*15b70*/  IMAD.MOV.U32 R13, RZ, RZ, R24 ;  /* 0x000000ffff0d7224 */ /* 0x000fe400078e0018 */
[----:B------:R-:W-:Y:S02]  /*15b80*/  IMAD.MOV.U32 R12, RZ, RZ, 0x3 ;  /* 0x00000003ff0c7424 */ /* 0x000fe400078e00ff */
[----:B------:R-:W-:-:S07]  /*15b90*/  IMAD.MOV.U32 R2, RZ, RZ, R14 ;  /* 0x000000ffff027224 */ /* 0x000fce00078e000e */
[----:B------:R-:W-:Y:S05]  /*15ba0*/  WARPSYNC.COLLECTIVE R15, `(.L_x_2589) ;  /* 0x000000000f087348 */ /* 0x000fea0003c00000 */
[----:B------:R0:W1:Y:S02]  /*15bb0*/  SHFL.IDX P6, R14, R13, R12, R11 ;  /* 0x0000000c0d0e7389 */ /* 0x00006400000c000b */
[----:B01----:R-:W-:Y:S01]  /*15bc0*/  ENDCOLLECTIVE ;  /* 0x000000000000791b */ /* 0x003fe20003800000 */
.L_x_2589:
        /* <DEDUP_REMOVED lines=16> */
.L_x_2590:
[----:B------:R-:W-:Y:S02]  /*15cd0*/  IMAD.MOV.U32 R13, RZ, RZ, R24 ;  /* 0x000000ffff0d7224 */ /* 0x000fe400078e0018 */
[----:B------:R-:W-:Y:S02]  /*15ce0*/  IMAD.MOV.U32 R12, RZ, RZ, 0x4 ;  /* 0x00000004ff0c7424 */ /* 0x000fe400078e00ff */
[----:B------:R-:W-:-:S07]  /*15cf0*/  IMAD.MOV.U32 R2, RZ, RZ, R14 ;  /* 0x000000ffff027224 */ /* 0x000fce00078e000e */
[----:B------:R-:W-:Y:S05]  /*15d00*/  WARPSYNC.COLLECTIVE R15, `(.L_x_2591) ;  /* 0x000000000f087348 */ /* 0x000fea0003c00000 */
[----:B------:R0:W1:Y:S02]  /*15d10*/  SHFL.IDX P6, R14, R13, R12, R11 ;  /* 0x0000000c0d0e7389 */ /* 0x00006400000c000b */
[----:B01----:R-:W-:Y:S01]  /*15d20*/  ENDCOLLECTIVE ;  /* 0x000000000000791b */ /* 0x003fe20003800000 */
.L_x_2591:
        /* <DEDUP_REMOVED lines=16> */
.L_x_2592:
[----:B------:R-:W-:Y:S02]  /*15e30*/  IMAD.MOV.U32 R13, RZ, RZ, R24 ;  /* 0x000000ffff0d7224 */ /* 0x000fe400078e0018 */
[----:B------:R-:W-:Y:S02]  /*15e40*/  IMAD.MOV.U32 R12, RZ, RZ, 0x5 ;  /* 0x00000005ff0c7424 */ /* 0x000fe400078e00ff */
[----:B------:R-:W-:-:S07]  /*15e50*/  IMAD.MOV.U32 R2, RZ, RZ, R14 ;  /* 0x000000ffff027224 */ /* 0x000fce00078e000e */
[----:B------:R-:W-:Y:S05]  /*15e60*/  WARPSYNC.COLLECTIVE R15, `(.L_x_2593) ;  /* 0x000000000f087348 */ /* 0x000fea0003c00000 */
[----:B------:R0:W1:Y:S02]  /*15e70*/  SHFL.IDX P6, R14, R13, R12, R11 ;  /* 0x0000000c0d0e7389 */ /* 0x00006400000c000b */
[----:B01----:R-:W-:Y:S01]  /*15e80*/  ENDCOLLECTIVE ;  /* 0x000000000000791b */ /* 0x003fe20003800000 */
.L_x_2593:
        /* <DEDUP_REMOVED lines=13> */
.L_x_2594:
[----:B------:R-:W-:Y:S01]  /*15f60*/  @!PT LDS RZ, [RZ] ;  /* 0x00000000fffff984 */ /* 0x000fe20000000800 */
[----:B------:R-:W-:Y:S01]  /*15f70*/  @!PT LDS RZ, [RZ] ;  /* 0x00000000fffff984 */ /* 0x000fe20000000800 */
[----:B------:R-:W-:Y:S01]  /*15f80*/  @!PT LDS RZ, [RZ] ;  /* 0x00000000fffff984 */ /* 0x000fe20000000800 */
[----:B------:R1:W-:Y:S01]  /*15f90*/  LDGSTS.E.BYPASS.LTC128B.128 [R5+0x5400], desc[UR36][R2.64+0x80], !P0 ;  /* 0x0540008002057fae */ /* 0x0003e2000c101d64 */
[----:B------:R-:W-:-:S13]  /*15fa0*/  ISETP.LT.OR P0, PT, R7, 0x41, P1 ;  /* 0x000000410700780c */ /* 0x000fda0000f01670 */
[----:B------:R1:W-:Y:S01]  /*15fb0*/  LDGSTS.E.BYPASS.LTC128B.128 [R5+0x8400], desc[UR36][R2.64+0x100], !P0 ;  /* 0x0840010002057fae */ /* 0x0003e2000c101d64 */
[----:B------:R-:W-:Y:S05]  /*15fc0*/  BRA `(.L_x_2595) ;  /* 0xffffffb800787947 */ /* 0x000fea000383ffff */
.L_x_2498:
[----:B0-----:R0:W1:Y:S02]  /*15fd0*/  SYNCS.PHASECHK.TRANS64.TRYWAIT P0, [R0+URZ+0x30860], R3 ;  /* 0x03086003000075a7 */ /* 0x001064000800017f */
[----:B-1----:R-:W-:Y:S05]  /*15fe0*/  @!P0 NANOSLEEP.SYNCS 0x989680 ;  /* 0x009896800000895d */ /* 0x002fea0003900000 */
[----:B------:R-:W1:Y:S02]  /*15ff0*/  @!P0 SYNCS.PHASECHK.TRANS64 P0, [R0+URZ+0x30860], R3 ;  /* 0x03086003000085a7 */ /* 0x000e64000800007f */
[----:B-1----:R-:W-:Y:S05]  /*16000*/  @!P0 BRA `(.L_x_2498) ;  /* 0xfffffffc00f08947 */ /* 0x002fea000383ffff */
[----:B------:R-:W-:Y:S05]  /*16010*/  BRA `(.L_x_2596) ;  /* 0xffffffbc00907947 */ /* 0x000fea000383ffff */
.L_x_2499:
        /* <DEDUP_REMOVED lines=8> */
.L_x_2598:
[----:B------:R-:W-:Y:S05]  /*160a0*/  BSYNC B0 ;  /* 0x0000000000007941 */ /* 0x000fea0003800000 */
.L_x_2597:
        /* <DEDUP_REMOVED lines=9> */
.L_x_2599:
        /* <DEDUP_REMOVED lines=14> */
.L_x_2600:
        /* <DEDUP_REMOVED lines=13> */
.L_x_2601:
[----:B------:R-:W-:Y:S02]  /*162f0*/  IMAD.MOV.U32 R13, RZ, RZ, R24 ;  /* 0x000000ffff0d7224 */ /* 0x000fe400078e0018 */
[----:B------:R-:W-:Y:S01]  /*16300*/  IMAD.MOV.U32 R12, RZ, RZ, 0x2 ;  /* 0x00000002ff0c7424 */ /* 0x000fe200078e00ff */
[----:B------:R-:W-:-:S13]  /*16310*/  IADD3 R2, P4, R14, R5, RZ ;  /* 0x000000050e027210 */ /* 0x000fda0007f9e0ff */
[----:B------:R-:W-:Y:S05]  /*16320*/  WARPSYNC.COLLECTIVE R15, `(.L_x_2602) ;  /* 0x000000000f087348 */ /* 0x000fea0003c00000 */
[----:B------:R0:W1:Y:S02]  /*16330*/  SHFL.IDX P6, R14, R13, R12, R11 ;  /* 0x0000000c0d0e7389 */ /* 0x00006400000c000b */
[----:B01----:R-:W-:Y:S01]  /*16340*/  ENDCOLLECTIVE ;  /* 0x000000000000791b */ /* 0x003fe20003800000 */
.L_x_2602:
        /* <DEDUP_REMOVED lines=15> */
.L_x_2603:
[----:B------:R-:W-:Y:S01]  /*16440*/  IMAD.MOV.U32 R13, RZ, RZ, R24 ;  /* 0x000000ffff0d7224 */ /* 0x000fe200078e0018 */
[----:B------:R-:W-:Y:S02]  /*16450*/  MOV R12, 0x3 ;  /* 0x00000003000c7802 */ /* 0x000fe40000000f00 */
[----:B------:R-:W-:-:S13]  /*16460*/  IADD3 R2, P4, R14, R5, RZ ;  /* 0x000000050e027210 */ /* 0x000fda0007f9e0ff */
[----:B------:R-:W-:Y:S05]  /*16470*/  WARPSYNC.COLLECTIVE R15, `(.L_x_2604) ;  /* 0x000000000f087348 */ /* 0x000fea0003c00000 */
[----:B------:R0:W1:Y:S02]  /*16480*/  SHFL.IDX P6, R14, R13, R12, R11 ;  /* 0x0000000c0d0e7389 */ /* 0x00006400000c000b */
[----:B01----:R-:W-:Y:S01]  /*16490*/  ENDCOLLECTIVE ;  /* 0x000000000000791b */ /* 0x003fe20003800000 */
.L_x_2604:
        /* <DEDUP_REMOVED lines=15> */
.L_x_2605:
[----:B------:R-:W-:Y:S02]  /*16590*/  IMAD.MOV.U32 R13, RZ, RZ, R24 ;  /* 0x000000ffff0d7224 */ /* 0x000fe400078e0018 */
[----:B------:R-:W-:Y:S01]  /*165a0*/  IMAD.MOV.U32 R12, RZ, RZ, 0x4 ;  /* 0x00000004ff0c7424 */ /* 0x000fe200078e00ff */
[----:B------:R-:W-:-:S13]  /*165b0*/  IADD3 R2, P4, R14, R5, RZ ;  /* 0x000000050e027210 */ /* 0x000fda0007f9e0ff */
[----:B------:R-:W-:Y:S05]  /*165c0*/  WARPSYNC.COLLECTIVE R15, `(.L_x_2606) ;  /* 0x000000000f087348 */ /* 0x000fea0003c00000 */
[----:B------:R0:W1:Y:S02]  /*165d0*/  SHFL.IDX P6, R14, R13, R12, R11 ;  /* 0x0000000c0d0e7389 */ /* 0x00006400000c000b */
[----:B01----:R-:W-:Y:S01]  /*165e0*/  ENDCOLLECTIVE ;  /* 0x000000000000791b */ /* 0x003fe20003800000 */
.L_x_2606:
        /* <DEDUP_REMOVED lines=15> */
.L_x_2607:
[----:B------:R-:W-:Y:S02]  /*166e0*/  IMAD.MOV.U32 R13, RZ, RZ, R24 ;  /* 0x000000ffff0d7224 */ /* 0x000fe400078e0018 */
[----:B------:R-:W-:Y:S01]  /*166f0*/  IMAD.MOV.U32 R12, RZ, RZ, 0x5 ;  /* 0x00000005ff0c7424 */ /* 0x000fe200078e00ff */
[----:B------:R-:W-:-:S13]  /*16700*/  IADD3 R2, P4, R14, R5, RZ ;  /* 0x000000050e027210 */ /* 0x000fda0007f9e0ff */
[----:B------:R-:W-:Y:S05]  /*16710*/  WARPSYNC.COLLECTIVE R15, `(.L_x_2608) ;  /* 0x000000000f087348 */ /* 0x000fea0003c00000 */
[----:B------:R0:W1:Y:S02]  /*16720*/  SHFL.IDX P6, R14, R13, R12, R11 ;  /* 0x0000000c0d0e7389 */ /* 0x00006400000c000b */
[----:B01----:R-:W-:Y:S01]  /*16730*/  ENDCOLLECTIVE ;  /* 0x000000000000791b */ /* 0x003fe20003800000 */
.L_x_2608:
        /* <DEDUP_REMOVED lines=14> */
.L_x_2609:
[----:B------:R-:W-:Y:S05]  /*16820*/  BRA `(.L_x_2610) ;  /* 0xffffffb800947947 */ /* 0x000fea000383ffff */
.L_x_2504:
        /* <DEDUP_REMOVED lines=8> */
.L_x_2612:
[----:B------:R-:W-:Y:S05]  /*168b0*/  BSYNC B0 ;  /* 0x0000000000007941 */ /* 0x000fea0003800000 */
.L_x_2611:
        /* <DEDUP_REMOVED lines=9> */
.L_x_2613:
        /* <DEDUP_REMOVED lines=23> */
.L_x_2614:
[----:B------:R-:W-:Y:S01]  /*16ac0*/  IMAD.MOV.U32 R12, RZ, RZ, 0x2 ;  /* 0x00000002ff0c7424 */ /* 0x000fe200078e00ff */
[----:B------:R-:W-:-:S05]  /*16ad0*/  SEL R6, R14, RZ, P1 ;  /* 0x000000ff0e067207 */ /* 0x000fca0000800000 */
[----:B------:R-:W-:-:S04]  /*16ae0*/  IMAD.IADD R6, R13, 0x1, R6 ;  /* 0x000000010d067824 */ /* 0x000fc800078e0206 */
[----:B------:R-:W-:-:S07]  /*16af0*/  IMAD.MOV.U32 R13, RZ, RZ, R6 ;  /* 0x000000ffff0d7224 */ /* 0x000fce00078e0006 */
[----:B------:R-:W-:Y:S05]  /*16b00*/  WARPSYNC.COLLECTIVE R15, `(.L_x_2615) ;  /* 0x000000000f087348 */ /* 0x000fea0003c00000 */
[----:B------:R0:W1:Y:S02]  /*16b10*/  SHFL.UP P6, R14, R13, R12, R11 ;  /* 0x0400000c0d0e7389 */ /* 0x00006400000c000b */
[----:B01----:R-:W-:Y:S01]  /*16b20*/  ENDCOLLECTIVE ;  /* 0x000000000000791b */ /* 0x003fe20003800000 */
.L_x_2615:
        /* <DEDUP_REMOVED lines=8> */
.L_x_2616:
[----:B------:R-:W-:Y:S01]  /*16bb0*/  IMAD.MOV.U32 R12, RZ, RZ, 0x8 ;  /* 0x00000008ff0c7424 */ /* 0x000fe200078e00ff */
[----:B------:R-:W-:-:S05]  /*16bc0*/  SEL R3, R14, RZ, P3 ;  /* 0x000000ff0e037207 */ /* 0x000fca0001800000 */
[----:B------:R-:W-:-:S04]  /*16bd0*/  IMAD.IADD R3, R2, 0x1, R3 ;  /* 0x0000000102037824 */ /* 0x000fc800078e0203 */
[----:B------:R-:W-:-:S07]  /*16be0*/  IMAD.MOV.U32 R13, RZ, RZ, R3 ;  /* 0x000000ffff0d7224 */ /* 0x000fce00078e0003 */
[----:B------:R-:W-:Y:S05]  /*16bf0*/  WARPSYNC.COLLECTIVE R15, `(.L_x_2617) ;  /* 0x000000000f087348 */ /* 0x000fea0003c00000 */
[----:B------:R0:W1:Y:S02]  /*16c00*/  SHFL.UP P6, R14, R13, R12, R11 ;  /* 0x0400000c0d0e7389 */ /* 0x00006400000c000b */
[----:B01----:R-:W-:Y:S01]  /*16c10*/  ENDCOLLECTIVE ;  /* 0x000000000000791b */ /* 0x003fe20003800000 */
.L_x_2617:
[----:B------:R-:W-:Y:S01]  /*16c20*/  IMAD.MOV.U32 R12, RZ, RZ, 0x10 ;  /* 0x00000010ff0c7424 */ /* 0x000fe200078e00ff */
[----:B------:R-:W-:-:S05]  /*16c30*/  SEL R4, R14, RZ, P4 ;  /* 0x000000ff0e047207 */ /* 0x000fca0002000000 */
[----:B------:R-:W-:-:S04]  /*16c40*/  IMAD.IADD R4, R3, 0x1, R4 ;  /* 0x0000000103047824 */ /* 0x000fc800078e0204 */
[----:B------:R-:W-:-:S07]  /*16c50*/  IMAD.MOV.U32 R13, RZ, RZ, R4 ;  /* 0x000000ffff0d7224 */ /* 0x000fce00078e0004 */
[----:B------:R-:W-:Y:S05]  /*16c60*/  WARPSYNC.COLLECTIVE R15, `(.L_x_2618) ;  /* 0x000000000f087348 */ /* 0x000fea0003c00000 */
[----:B------:R0:W1:Y:S02]  /*16c70*/  SHFL.UP P6, R14, R13, R12, R11 ;  /* 0x0400000c0d0e7389 */ /* 0x00006400000c000b */
[----:B01----:R-:W-:Y:S01]  /*16c80*/  ENDCOLLECTIVE ;  /* 0x000000000000791b */ /* 0x003fe20003800000 */
.L_x_2618:
        /* <DEDUP_REMOVED lines=8> */
.L_x_2619:
[----:B------:R-:W-:Y:S05]  /*16d10*/  BRA `(.L_x_2620) ;  /* 0xffffffb800a87947 */ /* 0x000fea000383ffff */
.L_x_2507:
[----:B------:R-:W-:Y:S01]  /*16d20*/  BSSY B0, `(.L_x_2621) ;  /* 0x0000007000007945 */ /* 0x000fe20003800000 */
[----:B------:R-:W-:Y:S02]  /*16d30*/  IMAD.MOV.U32 R12, RZ, RZ, 0x1 ;  /* 0x00000001ff0c7424 */ /* 0x000fe400078e00ff */
[----:B------:R-:W-:Y:S02]  /*16d40*/  IMAD.MOV.U32 R11, RZ, RZ, RZ ;  /* 0x000000ffff0b7224 */ /* 0x000fe400078e00ff */
[----:B------:R-:W-:-:S07]  /*16d50*/  IMAD.MOV.U32 R15, RZ, RZ, -0x1 ;  /* 0xffffffffff0f7424 */ /* 0x000fce00078e00ff */
[----:B------:R-:W-:Y:S05]  /*16d60*/  WARPSYNC.COLLECTIVE R15, `(.L_x_2622) ;  /* 0x000000000f087348 */ /* 0x000fea0003c00000 */
[----:B------:R0:W1:Y:S02]  /*16d70*/  SHFL.UP P6, R14, R13, R12, R11 ;  /* 0x0400000c0d0e7389 */ /* 0x00006400000c000b */
[----:B01----:R-:W-:Y:S01]  /*16d80*/  ENDCOLLECTIVE ;  /* 0x000000000000791b */ /* 0x003fe20003800000 */
.L_x_2622:
[----:B------:R-:W-:Y:S05]  /*16d90*/  BSYNC B0 ;  /* 0x0000000000007941 */ /* 0x000fea0003800000 */
.L_x_2621:
        /* <DEDUP_REMOVED lines=8> */
.L_x_2623:
[----:B------:R-:W-:Y:S01]  /*16e20*/  IMAD.MOV.U32 R12, RZ, RZ, 0x4 ;  /* 0x00000004ff0c7424 */ /* 0x000fe200078e00ff */
[----:B------:R-:W-:-:S05]  /*16e30*/  SEL R2, R14, RZ, P2 ;  /* 0x000000ff0e027207 */ /* 0x000fca0001000000 */
[----:B------:R-:W-:-:S04]  /*16e40*/  IMAD.IADD R2, R13, 0x1, R2 ;  /* 0x000000010d027824 */ /* 0x000fc800078e0202 */
[----:B------:R-:W-:-:S07]  /*16e50*/  IMAD.MOV.U32 R13, RZ, RZ, R2 ;  /* 0x000000ffff0d7224 */ /* 0x000fce00078e0002 */
[----:B------:R-:W-:Y:S05]  /*16e60*/  WARPSYNC.COLLECTIVE R15, `(.L_x_2624) ;  /* 0x000000000f087348 */ /* 0x000fea0003c00000 */
[----:B------:R0:W1:Y:S02]  /*16e70*/  SHFL.UP P6, R14, R13, R12, R11 ;  /* 0x0400000c0d0e7389 */ /* 0x00006400000c000b */
[----:B01----:R-:W-:Y:S01]  /*16e80*/  ENDCOLLECTIVE ;  /* 0x000000000000791b */ /* 0x003fe20003800000 */
.L_x_2624:
[----:B------:R-:W-:Y:S01]  /*16e90*/  IMAD.MOV.U32 R12, RZ, RZ, 0x8 ;  /* 0x00000008ff0c7424 */ /* 0x000fe200078e00ff */
[----:B------:R-:W-:-:S05]  /*16ea0*/  SEL R3, R14, RZ, P3 ;  /* 0x000000ff0e037207 */ /* 0x000fca0001800000 */
[----:B------:R-:W-:-:S04]  /*16eb0*/  IMAD.IADD R3, R2, 0x1, R3 ;  /* 0x0000000102037824 */ /* 0x000fc800078e0203 */
[----:B------:R-:W-:-:S07]  /*16ec0*/  IMAD.MOV.U32 R13, RZ, RZ, R3 ;  /* 0x000000ffff0d7224 */ /* 0x000fce00078e0003 */
[----:B------:R-:W-:Y:S05]  /*16ed0*/  WARPSYNC.COLLECTIVE R15, `(.L_x_2625) ;  /* 0x000000000f087348 */ /* 0x000fea0003c00000 */
[----:B------:R0:W1:Y:S02]  /*16ee0*/  SHFL.UP P6, R14, R13, R12, R11 ;  /* 0x0400000c0d0e7389 */ /* 0x00006400000c000b */
[----:B01----:R-:W-:Y:S01]  /*16ef0*/  ENDCOLLECTIVE ;  /* 0x000000000000791b */ /* 0x003fe20003800000 */
.L_x_2625:
[----:B------:R-:W-:Y:S01]  /*16f00*/  IMAD.MOV.U32 R12, RZ, RZ, 0x10 ;  /* 0x00000010ff0c7424 */ /* 0x000fe200078e00ff */
[----:B------:R-:W-:-:S05]  /*16f10*/  SEL R4, R14, RZ, P4 ;  /* 0x000000ff0e047207 */ /* 0x000fca0002000000 */
[----:B------:R-:W-:-:S04]  /*16f20*/  IMAD.IADD R4, R3, 0x1, R4 ;  /* 0x0000000103047824 */ /* 0x000fc800078e0204 */
[----:B------:R-:W-:-:S07]  /*16f30*/  IMAD.MOV.U32 R13, RZ, RZ, R4 ;  /* 0x000000ffff0d7224 */ /* 0x000fce00078e0004 */
[----:B------:R-:W-:Y:S05]  /*16f40*/  WARPSYNC.COLLECTIVE R15, `(.L_x_2626) ;  /* 0x000000000f087348 */ /* 0x000fea0003c00000 */
[----:B------:R0:W1:Y:S02]  /*16f50*/  SHFL.UP P6, R14, R13, R12, R11 ;  /* 0x0400000c0d0e7389 */ /* 0x00006400000c000b */
[----:B01----:R-:W-:Y:S01]  /*16f60*/  ENDCOLLECTIVE ;  /* 0x000000000000791b */ /* 0x003fe20003800000 */
.L_x_2626:
        /* <DEDUP_REMOVED lines=8> */
.L_x_2627:
[----:B------:R-:W-:Y:S05]  /*16ff0*/  BRA `(.L_x_2628) ;  /* 0xffffffb800947947 */ /* 0x000fea000383ffff */
.L_x_2509:
[----:B------:R-:W-:Y:S01]  /*17000*/  BSSY B0, `(.L_x_2629) ;  /* 0x0000006000007945 */ /* 0x000fe20003800000 */
[----:B------:R-:W-:Y:S01]  /*17010*/  PLOP3.LUT P6, PT, P6, PT, PT, 0x8, 0x0 ;  /* 0x000000000000781c */ /* 0x000fe200037ce170 */
[----:B------:R-:W-:-:S12]  /*17020*/  IMAD.MOV.U32 R15, RZ, RZ, -0x1 ;  /* 0xffffffffff0f7424 */ /* 0x000fd800078e00ff */
[----:B0-----:R-:W-:Y:S05]  /*17030*/  WARPSYNC.COLLECTIVE R15, `(.L_x_2630) ;  /* 0x000000000f087348 */ /* 0x001fea0003c00000 */
[----:B------:R-:W-:Y:S01]  /*17040*/  VOTE.ANY R14, PT, P6 ;  /* 0x00000000000e7806 */ /* 0x000fe200030e0100 */
[----:B0-----:R-:W-:Y:S06]  /*17050*/  ENDCOLLECTIVE ;  /* 0x000000000000791b */ /* 0x001fec0003800000 */
.L_x_2630:
[----:B------:R-:W-:Y:S05]  /*17060*/  BSYNC B0 ;  /* 0x0000000000007941 */ /* 0x000fea0003800000 */
.L_x_2629:
        /* <DEDUP_REMOVED lines=8> */
.L_x_2631:
[----:B------:R-:W-:Y:S02]  /*170f0*/  IMAD.IADD R19, R12, 0x1, R19 ;  /* 0x000000010c137824 */ /* 0x000fe400078e0213 */
[----:B------:R-:W-:Y:S02]  /*17100*/  IMAD.MOV.U32 R13, RZ, RZ, R8 ;  /* 0x000000ffff0d7224 */ /* 0x000fe400078e0008 */
[----:B------:R-:W-:-:S07]  /*17110*/  IMAD.MOV.U32 R17, RZ, RZ, R14 ;  /* 0x000000ffff117224 */ /* 0x000fce00078e000e */
[----:B------:R-:W-:Y:S05]  /*17120*/  WARPSYNC.COLLECTIVE R15, `(.L_x_2632) ;  /* 0x000000000f087348 */ /* 0x000fea0003c00000 */
[----:B------:R0:W1:Y:S02]  /*17130*/  SHFL.IDX P6, R14, R13, R12, R11 ;  /* 0x0000000c0d0e7389 */ /* 0x00006400000c000b */
[----:B01----:R-:W-:Y:S01]  /*17140*/  ENDCOLLECTIVE ;  /* 0x000000000000791b */ /* 0x003fe20003800000 */
.L_x_2632:
[----:B------:R-:W-:Y:S01]  /*17150*/  IMAD.MOV.U32 R8, RZ, RZ, R14 ;  /* 0x000000ffff087224 */ /* 0x000fe200078e000e */
[----:B------:R-:W-:Y:S06]  /*17160*/  BRA `(.L_x_2633) ;  /* 0xffffffb800787947 */ /* 0x000fec000383ffff */
.L_x_2511:
[----:B------:R-:W-:Y:S01]  /*17170*/  BSSY B0, `(.L_x_2634) ;  /* 0x0000007000007945 */ /* 0x000fe20003800000 */
[----:B------:R-:W-:Y:S02]  /*17180*/  IMAD.MOV.U32 R13, RZ, RZ, R2 ;  /* 0x000000ffff0d7224 */ /* 0x000fe400078e0002 */
[----:B------:R-:W-:Y:S02]  /*17190*/  IMAD.MOV.U32 R11, RZ, RZ, 0x1f ;  /* 0x0000001fff0b7424 */ /* 0x000fe400078e00ff */
[----:B------:R-:W-:-:S07]  /*171a0*/  IMAD.MOV.U32 R15, RZ, RZ, -0x1 ;  /* 0xffffffffff0f7424 */ /* 0x000fce00078e00ff */
[----:B0-23--:R-:W-:Y:S05]  /*171b0*/  WARPSYNC.COLLECTIVE R15, `(.L_x_2635) ;  /* 0x000000000f087348 */ /* 0x00dfea0003c00000 */
[----:B------:R1:W4:Y:S02]  /*171c0*/  SHFL.IDX P6, R14, R13, R12, R11 ;  /* 0x0000000c0d0e7389 */ /* 0x00032400000c000b */
[----:B01234-:R-:W-:Y:S01]  /*171d0*/  ENDCOLLECTIVE ;  /* 0x000000000000791b */ /* 0x01ffe20003800000 */
.L_x_2635:
[----:B------:R-:W-:Y:S05]  /*171e0*/  BSYNC B0 ;  /* 0x0000000000007941 */ /* 0x000fea0003800000 */
.L_x_2634:
[----:B------:R-:W-:Y:S01]  /*171f0*/  IMAD.MOV.U32 R6, RZ, RZ, R14 ;  /* 0x000000ffff067224 */ /* 0x000fe200078e000e */
[----:B------:R-:W-:Y:S06]  /*17200*/  BRA `(.L_x_2510) ;  /* 0xffffffb800687947 */ /* 0x000fec000383ffff */
.L_x_2517:
[----:B-1----:R1:W2:Y:S02]  /*17210*/  SYNCS.PHASECHK.TRANS64.TRYWAIT P0, [R4+URZ+0x30820], R0 ;  /* 0x03082000040075a7 */ /* 0x0022a4000800017f */
[----:B--2---:R-:W-:Y:S05]  /*17220*/  @!P0 NANOSLEEP.SYNCS 0x989680 ;  /* 0x009896800000895d */ /* 0x004fea0003900000 */
[----:B------:R-:W2:Y:S02]  /*17230*/  @!P0 SYNCS.PHASECHK.TRANS64 P0, [R4+URZ+0x30820], R0 ;  /* 0x03082000040085a7 */ /* 0x000ea4000800007f */
[----:B--2---:R-:W-:Y:S05]  /*17240*/  @!P0 BRA `(.L_x_2517) ;  /* 0xfffffffc00f08947 */ /* 0x004fea000383ffff */
[----:B------:R-:W-:Y:S05]  /*17250*/  BRA `(.L_x_2636) ;  /* 0xffffffc000c07947 */ /* 0x000fea000383ffff */
.L_x_2518:
[----:B------:R-:W2:Y:S01]  /*17260*/  S2R R2, SR_TID.X ;  /* 0x0000000000027919 */ /* 0x000ea20000002100 */
[----:B------:R-:W-:Y:S01]  /*17270*/  BSSY B0, `(.L_x_2637) ;  /* 0x000000a000007945 */ /* 0x000fe20003800000 */
[----:B------:R-:W-:Y:S02]  /*17280*/  IMAD.MOV.U32 R12, RZ, RZ, RZ ;  /* 0x000000ffff0c7224 */ /* 0x000fe400078e00ff */
[----:B------:R-:W-:Y:S02]  /*17290*/  IMAD.MOV.U32 R11, RZ, RZ, 0x1f ;  /* 0x0000001fff0b7424 */ /* 0x000fe400078e00ff */
[----:B------:R-:W-:Y:S01]  /*172a0*/  IMAD.MOV.U32 R15, RZ, RZ, -0x1 ;  /* 0xffffffffff0f7424 */ /* 0x000fe200078e00ff */
[----:B--2---:R-:W-:-:S04]  /*172b0*/  SHF.R.U32.HI R2, RZ, 0x5, R2 ;  /* 0x00000005ff027819 */ /* 0x004fc80000011602 */
[----:B------:R-:W-:-:S05]  /*172c0*/  LOP3.LUT R2, R2, 0x3, RZ, 0xc0, !PT ;  /* 0x0000000302027812 */ /* 0x000fca00078ec0ff */
[----:B------:R-:W-:-:S07]  /*172d0*/  IMAD.MOV.U32 R13, RZ, RZ, R2 ;  /* 0x000000ffff0d7224 */ /* 0x000fce00078e0002 */
[----:B01----:R-:W-:Y:S05]  /*172e0*/  WARPSYNC.COLLECTIVE R15, `(.L_x_2638) ;  /* 0x000000000f087348 */ /* 0x003fea0003c00000 */
[----:B------:R2:W3:Y:S02]  /*172f0*/  SHFL.IDX P6, R14, R13, R12, R11 ;  /* 0x0000000c0d0e7389 */ /* 0x0004e400000c000b */
[----:B0123--:R-:W-:Y:S01]  /*17300*/  ENDCOLLECTIVE ;  /* 0x000000000000791b */ /* 0x00ffe20003800000 */
.L_x_2638:
[----:B------:R-:W-:Y:S05]  /*17310*/  BSYNC B0 ;  /* 0x0000000000007941 */ /* 0x000fea0003800000 */
.L_x_2637:
[----:B------:R-:W-:Y:S05]  /*17320*/  BRA `(.L_x_2639) ;  /* 0xffffffc000a87947 */ /* 0x000fea000383ffff */
.L_x_2521:
[----:B------:R-:W-:Y:S01]  /*17330*/  BSSY B1, `(.L_x_2640) ;  /* 0x0000006000017945 */ /* 0x000fe20003800000 */
[----:B------:R-:W-:-:S07]  /*17340*/  IMAD.MOV.U32 R15, RZ, RZ, -0x1 ;  /* 0xffffffffff0f7424 */ /* 0x000fce00078e00ff */
[----:B01----:R-:W-:Y:S05]  /*17350*/  WARPSYNC.COLLECTIVE R15, `(.L_x_2641) ;  /* 0x000000000f0c7348 */ /* 0x003fea0003c00000 */
[----:B------:R-:W-:Y:S02]  /*17360*/  ELECT P6, UR62, PT ;  /* 0x00000000003e782f */ /* 0x000fe400038c0000 */
[----:B------:R-:W-:Y:S01]  /*17370*/  MOV R14, UR62 ;  /* 0x0000003e000e7c02 */ /* 0x000fe20008000f00 */
[----:B01----:R-:W-:Y:S10]  /*17380*/  ENDCOLLECTIVE ;  /* 0x000000000000791b */ /* 0x003ff40003800000 */
.L_x_2641:
[----:B------:R-:W-:Y:S05]  /*17390*/  BSYNC B1 ;  /* 0x0000000000017941 */ /* 0x000fea0003800000 */
.L_x_2640:
[----:B------:R-:W-:Y:S05]  /*173a0*/  BRA `(.L_x_2642) ;  /* 0xffffffc000a07947 */ /* 0x000fea000383ffff */
.L_x_2523:
[----:B-1----:R1:W2:Y:S02]  /*173b0*/  SYNCS.PHASECHK.TRANS64.TRYWAIT P1, [R5+URZ+0x30840], R0 ;  /* 0x03084000050075a7 */ /* 0x0022a4000802017f */
[----:B--2---:R-:W-:Y:S05]  /*173c0*/  @!P1 NANOSLEEP.SYNCS 0x989680 ;  /* 0x009896800000995d */ /* 0x004fea0003900000 */
[----:B------:R-:W2:Y:S02]  /*173d0*/  @!P1 SYNCS.PHASECHK.TRANS64 P1, [R5+URZ+0x30840], R0 ;  /* 0x03084000050095a7 */ /* 0x000ea4000802007f */
[----:B--2---:R-:W-:Y:S05]  /*173e0*/  @!P1 BRA `(.L_x_2523) ;  /* 0xfffffffc00f09947 */ /* 0x004fea000383ffff */
[----:B------:R-:W-:Y:S05]  /*173f0*/  BRA `(.L_x_2643) ;  /* 0xffffffc000c87947 */ /* 0x000fea000383ffff */
.L_x_2525:
[----:B--2---:R2:W3:Y:S02]  /*17400*/  SYNCS.PHASECHK.TRANS64.TRYWAIT P1, [R27+URZ+0x30840], R2 ;  /* 0x030840021b0075a7 */ /* 0x0044e4000802017f */
[----:B---3--:R-:W-:Y:S05]  /*17410*/  @!P1 NANOSLEEP.SYNCS 0x989680 ;  /* 0x009896800000995d */ /* 0x008fea0003900000 */
[----:B------:R-:W3:Y:S02]  /*17420*/  @!P1 SYNCS.PHASECHK.TRANS64 P1, [R27+URZ+0x30840], R2 ;  /* 0x030840021b0095a7 */ /* 0x000ee4000802007f */
[----:B---3--:R-:W-:Y:S05]  /*17430*/  @!P1 BRA `(.L_x_2525) ;  /* 0xfffffffc00f09947 */ /* 0x008fea000383ffff */
[----:B------:R-:W-:Y:S05]  /*17440*/  BRA `(.L_x_2644) ;  /* 0xffffffc000d47947 */ /* 0x000fea000383ffff */
.L_x_2527:
[----:B---3--:R3:W4:Y:S02]  /*17450*/  SYNCS.PHASECHK.TRANS64.TRYWAIT P1, [R5+URZ+0x30860], R0 ;  /* 0x03086000050075a7 */ /* 0x008724000802017f */
[----:B----4-:R-:W-:Y:S05]  /*17460*/  @!P1 NANOSLEEP.SYNCS 0x989680 ;  /* 0x009896800000995d */ /* 0x010fea0003900000 */
[----:B------:R-:W4:Y:S02]  /*17470*/  @!P1 SYNCS.PHASECHK.TRANS64 P1, [R5+URZ+0x30860], R0 ;  /* 0x03086000050095a7 */ /* 0x000f24000802007f */
[----:B----4-:R-:W-:Y:S05]  /*17480*/  @!P1 BRA `(.L_x_2527) ;  /* 0xfffffffc00f09947 */ /* 0x010fea000383ffff */
[----:B------:R-:W-:Y:S05]  /*17490*/  BRA `(.L_x_2645) ;  /* 0xffffffc000d07947 */ /* 0x000fea000383ffff */
.L_x_2646:
        /* <DEDUP_REMOVED lines=14> */
.L_x_3217:


//--------------------- .text._ZN7cutlass13device_kernelIN5flash11enable_sm90INS1_16FlashAttnFwdSm90INS1_25CollectiveMainloopFwdSm90ILi2EN4cute5tupleIJNS5_1CILi1EEES8_S8_EEENS6_IJNS7_ILi128EEENS7_ILi96EEENS7_ILi192EEEEEELi192ENS_6half_tEfNS_4arch4Sm90ELb1ELb0ELb0ELb1ELb1ELb1ELb0ELb1ELb1ELb1ELb1ELb0EEENS1_21CollectiveEpilogueFwdINS6_IJSA_SC_SB_EEES9_SE_SG_Li256ELb1ELb1ELb1ELb0EEENS1_36VarlenDynamicPersistentTileSchedulerILi128ELi96ELi256ELi128ELb1ELb1ELb1ELb1ELb1ELb1EEEEEEEEEvNT_6ParamsE --------------------------
	.section	.text._ZN7cutlass13device_kernelIN5flash11enable_sm90INS1_16FlashAttnFwdSm90INS1_25CollectiveMainloopFwdSm90ILi2EN4cute5tupleIJNS5_1CILi1EEES8_S8_EEENS6_IJNS7_ILi128EEENS7_ILi96EEENS7_ILi192EEEEEELi192ENS_6half_tEfNS_4arch4Sm90ELb1ELb0ELb0ELb1ELb1ELb1ELb0ELb1ELb1ELb1ELb1ELb0EEENS1_21CollectiveEpilogueFwdINS6_IJSA_SC_SB_EEES9_SE_SG_Li256ELb1ELb1ELb1ELb0EEENS1_36VarlenDynamicPersistentTileSchedulerILi128ELi96ELi256ELi128ELb1ELb1ELb1ELb1ELb1ELb1EEEEEEEEEvNT_6ParamsE,"ax",@progbits
	.align	128
.text._ZN7cutlass13device_kernelIN5flash11enable_sm90INS1_16FlashAttnFwdSm90INS1_25CollectiveMainloopFwdSm90ILi2EN4cute5tupleIJNS5_1CILi1EEES8_S8_EEENS6_IJNS7_ILi128EEENS7_ILi96EEENS7_ILi192EEEEEELi192ENS_6half_tEfNS_4arch4Sm90ELb1ELb0ELb0ELb1ELb1ELb1ELb0ELb1ELb1ELb1ELb1ELb0EEENS1_21CollectiveEpilogueFwdINS6_IJSA_SC_SB_EEES9_SE_SG_Li256ELb1ELb1ELb1ELb0EEENS1_36VarlenDynamicPersistentTileSchedulerILi128ELi96ELi256ELi128ELb1ELb1ELb1ELb1ELb1ELb1EEEEEEEEEvNT_6ParamsE:
        .type           _ZN7cutlass13device_kernelIN5flash11enable_sm90INS1_16FlashAttnFwdSm90INS1_25CollectiveMainloopFwdSm90ILi2EN4cute5tupleIJNS5_1CILi1EEES8_S8_EEENS6_IJNS7_ILi128EEENS7_ILi96EEENS7_ILi192EEEEEELi192ENS_6half_tEfNS_4arch4Sm90ELb1ELb0ELb0ELb1ELb1ELb1ELb0ELb1ELb1ELb1ELb1ELb0EEENS1_21CollectiveEpilogueFwdINS6_IJSA_SC_SB_EEES9_SE_SG_Li256ELb1ELb1ELb1ELb0EEENS1_36VarlenDynamicPersistentTileSchedulerILi128ELi96ELi256ELi128ELb1ELb1ELb1ELb1ELb1ELb1EEEEEEEEEvNT_6ParamsE,@function
        .size           _ZN7cutlass13device_kernelIN5flash11enable_sm90INS1_16FlashAttnFwdSm90INS1_25CollectiveMainloopFwdSm90ILi2EN4cute5tupleIJNS5_1CILi1EEES8_S8_EEENS6_IJNS7_ILi128EEENS7_ILi96EEENS7_ILi192EEEEEELi192ENS_6half_tEfNS_4arch4Sm90ELb1ELb0ELb0ELb1ELb1ELb1ELb0ELb1ELb1ELb1ELb1ELb0EEENS1_21CollectiveEpilogueFwdINS6_IJSA_SC_SB_EEES9_SE_SG_Li256ELb1ELb1ELb1ELb0EEENS1_36VarlenDynamicPersistentTileSchedulerILi128ELi96ELi256ELi128ELb1ELb1ELb1ELb1ELb1ELb1EEEEEEEEEvNT_6ParamsE,(.L_x_3218 - _ZN7cutlass13device_kernelIN5flash11enable_sm90INS1_16FlashAttnFwdSm90INS1_25CollectiveMainloopFwdSm90ILi2EN4cute5tupleIJNS5_1CILi1EEES8_S8_EEENS6_IJNS7_ILi128EEENS7_ILi96EEENS7_ILi192EEEEEELi192ENS_6half_tEfNS_4arch4Sm90ELb1ELb0ELb0ELb1ELb1ELb1ELb0ELb1ELb1ELb1ELb1ELb0EEENS1_21CollectiveEpilogueFwdINS6_IJSA_SC_SB_EEES9_SE_SG_Li256ELb1ELb1ELb1ELb0EEENS1_36VarlenDynamicPersistentTileSchedulerILi128ELi96ELi256ELi128ELb1ELb1ELb1ELb1ELb1ELb1EEEEEEEEEvNT_6ParamsE)
        .other          _ZN7cutlass13device_kernelIN5flash11enable_sm90INS1_16FlashAttnFwdSm90INS1_25CollectiveMainloopFwdSm90ILi2EN4cute5tupleIJNS5_1CILi1EEES8_S8_EEENS6_IJNS7_ILi128EEENS7_ILi96EEENS7_ILi192EEEEEELi192ENS_6half_tEfNS_4arch4Sm90ELb1ELb0ELb0ELb1ELb1ELb1ELb0ELb1ELb1ELb1ELb1ELb0EEENS1_21CollectiveEpilogueFwdINS6_IJSA_SC_SB_EEES9_SE_SG_Li256ELb1ELb1ELb1ELb0EEENS1_36VarlenDynamicPersistentTileSchedulerILi128ELi96ELi256ELi128ELb1ELb1ELb1ELb1ELb1ELb1EEEEEEEEEvNT_6ParamsE,@"STO_CUDA_ENTRY STV_DEFAULT"
_ZN7cutlass13device_kernelIN5flash11enable_sm90INS1_16FlashAttnFwdSm90INS1_25CollectiveMainloopFwdSm90ILi2EN4cute5tupleIJNS5_1CILi1EEES8_S8_EEENS6_IJNS7_ILi128EEENS7_ILi96EEENS7_ILi192EEEEEELi192ENS_6half_tEfNS_4arch4Sm90ELb1ELb0ELb0ELb1ELb1ELb1ELb0ELb1ELb1ELb1ELb1ELb0EEENS1_21CollectiveEpilogueFwdINS6_IJSA_SC_SB_EEES9_SE_SG_Li256ELb1ELb1ELb1ELb0EEENS1_36VarlenDynamicPersistentTileSchedulerILi128ELi96ELi256ELi128ELb1ELb1ELb1ELb1ELb1ELb1EEEEEEEEEvNT_6ParamsE:
        /* <DEDUP_REMOVED lines=18> */
.L_x_2648:
[----:B------:R-:W-:Y:S05]  /*0120*/  BSYNC B0 ;  /* 0x0000000000007941 */ /* 0x000fea0003800000 */
.L_x_2647:
        /* <DEDUP_REMOVED lines=41> */
.L_x_2649:
        /* <DEDUP_REMOVED lines=22> */
.L_x_2650:
        /* <DEDUP_REMOVED lines=18> */
.L_x_2651:
        /* <DEDUP_REMOVED lines=22> */
.L_x_2652:
        /* <DEDUP_REMOVED lines=22> */
.L_x_2653:
[----:B------:R-:W-:Y:S01]  /*0900*/  PLOP3.LUT P0, PT, PT, PT, UP0, 0x80, 0x0 ;  /* 0x000000000000781c */ /* 0x000fe20003f0f008 */
[----:B------:R-:W-:Y:S01]  /*0910*/  UMOV UR60, 0x1 ;  /* 0x00000001003c7882 */ /* 0x000fe20000000000 */
[----:B------:R-:W-:Y:S01]  /*0920*/  NOP ;  /* 0x0000000000007918 */ /* 0x000fe20000000000 */
[----:B------:R-:W-:Y:S01]  /*0930*/  USEL UR60, UR60, 0x2, !UP0 ;  /* 0x000000023c3c7887 */ /* 0x000fe2000c000000 */
[----:B------:R-:W-:Y:S01]  /*0940*/  BSSY B9, `(.L_x_2654) ;  /* 0x00025de000097945 */ /* 0x000fe20003800000 */
[----:B012-4-:R-:W-:Y:S08]  /*0950*/  BAR.SYNC.DEFER_BLOCKING 0x0 ;  /* 0x0000000000007b1d */ /* 0x017ff00000010000 */
[----:B------:R-:W-:Y:S05]  /*0960*/  @!P0 BRA `(.L_x_2655) ;  /* 0x000001dc00cc8947 */ /* 0x000fea0003800000 */
.L_x_2656:
        /* <DEDUP_REMOVED lines=17> */
[----:B------:R-:W-:Y:S01]  /*0a80*/  ULOP3.LUT UR5, UR60, 0x1, URZ, 0xfc, !UPT ;  /* 0x000000013c057892 */ /* 0x000fe2000f8efc3f */
[----:B------:R-:W-:Y:S01]  /*0a90*/  IMAD.MOV.U32 R22, RZ, RZ, RZ ;  /* 0x000000ffff167224 */ /* 0x000fe200078e00ff */
[----:B------:R-:W-:Y:S01]  /*0aa0*/  MOV R202, RZ ;  /* 0x000000ff00ca7202 */ /* 0x000fe20000000f00 */
[----:B------:R-:W-:Y:S01]  /*0ab0*/  IMAD.MOV.U32 R207, RZ, RZ, RZ ;  /* 0x000000ffffcf7224 */ /* 0x000fe200078e00ff */
[----:B------:R-:W-:Y:S01]  /*0ac0*/  SHF.R.S32.HI R3, RZ, 0x1f, R0 ;  /* 0x0000001fff037819 */ /* 0x000fe20000011400 */
[----:B------:R-:W-:-:S03]  /*0ad0*/  IMAD.MOV.U32 R198, RZ, RZ, RZ ;  /* 0x000000ffffc67224 */ /* 0x000fc600078e00ff */
[CC--:B------:R-:W-:Y:S02]  /*0ae0*/  LEA.HI R2, R3.reuse, R0.reuse, RZ, 0x7 ;  /* 0x0000000003027211 */ /* 0x0c0fe400078f38ff */
[----:B------:R-:W-:Y:S02]  /*0af0*/  LEA.HI R4, R3, R0, RZ, 0x4 ;  /* 0x0000000003047211 */ /* 0x000fe400078f20ff */
[----:B------:R-:W-:Y:S01]  /*0b00*/  LOP3.LUT R5, R2, 0xffffff80, RZ, 0xc0, !PT ;  /* 0xffffff8002057812 */ /* 0x000fe200078ec0ff */
[----:B------:R-:W-:Y:S01]  /*0b10*/  UIADD3 UR4, UR4, 0x12400, URZ ;  /* 0x0001240004047890 */ /* 0x000fe2000fffe03f */
[----:B------:R-:W-:Y:S02]  /*0b20*/  SHF.R.S32.HI R7, RZ, 0x4, R4 ;  /* 0x00000004ff077819 */ /* 0x000fe40000011404 */
[----:B------:R-:W-:Y:S02]  /*0b30*/  IADD3 R20, R0, -R5, RZ ;  /* 0x8000000500147210 */ /* 0x000fe40007ffe0ff */
[----:B------:R-:W-:-:S02]  /*0b40*/  LEA.HI R5, R4, R7, RZ, 0x1 ;  /* 0x0000000704057211 */ /* 0x000fc400078f08ff */
        /* <DEDUP_REMOVED lines=12> */
[----:B------:R-:W-:-:S03]  /*0c10*/  LOP3.LUT R10, R10, 0x7ffffffc, RZ, 0xc0, !PT ;  /* 0x7ffffffc0a0a7812 */ /* 0x000fc600078ec0ff */
[----:B------:R-:W-:Y:S01]  /*0c20*/  IMAD.IADD R11, R8, 0x1, -R11 ;  /* 0x00000001080b7824 */ /* 0x000fe200078e0a0b */
[----:B------:R-:W-:Y:S01]  /*0c30*/  LEA.HI R8, R3, R0, RZ, 0x2 ;  /* 0x0000000003087211 */ /* 0x000fe200078f10ff */
[----:B------:R-:W-:Y:S01]  /*0c40*/  IMAD.IADD R10, R20, 0x1, -R10 ;  /* 0x00000001140a7824 */ /* 0x000fe200078e0a0a */
[----:B------:R-:W-:Y:S02]  /*0c50*/  LOP3.LUT R3, R4, 0x3fffff0, RZ, 0xc0, !PT ;  /* 0x03fffff004037812 */ /* 0x000fe400078ec0ff */
[----:B------:R-:W-:Y:S02]  /*0c60*/  LEA.HI R4, R2, R5, RZ, 0x1 ;  /* 0x0000000502047211 */ /* 0x000fe400078f08ff */
[----:B------:R-:W-:Y:S01]  /*0c70*/  SHF.R.S32.HI R2, RZ, 0x5, R6 ;  /* 0x00000005ff027819 */ /* 0x000fe20000011406 */
[----:B------:R-:W-:Y:S01]  /*0c80*/  IMAD.IADD R3, R0, 0x1, -R3 ;  /* 0x0000000100037824 */ /* 0x000fe200078e0a03 */
[----:B------:R-:W-:Y:S02]  /*0c90*/  LOP3.LUT R4, R4, 0x3fffffe, RZ, 0xc0, !PT ;  /* 0x03fffffe04047812 */ /* 0x000fe400078ec0ff */
[----:B------:R-:W-:Y:S01]  /*0ca0*/  SHF.R.S32.HI R6, RZ, 0x5, R9 ;  /* 0x00000005ff067819 */ /* 0x000fe20000011409 */
[----:B------:R-:W-:Y:S01]  /*0cb0*/  IMAD.SHL.U32 R217, R2, 0x200, RZ ;  /* 0x0000020002d97824 */ /* 0x000fe200078e00ff */
[----:B------:R-:W-:Y:S01]  /*0cc0*/  LOP3.LUT R9, R8, 0xfffffffc, RZ, 0xc0, !PT ;  /* 0xfffffffc08097812 */ /* 0x000fe200078ec0ff */
[----:B------:R-:W-:Y:S01]  /*0cd0*/  IMAD.IADD R4, R5, 0x1, -R4 ;  /* 0x0000000105047824 */ /* 0x000fe200078e0a04 */
[----:B------:R-:W-:Y:S01]  /*0ce0*/  LEA R12, R2, R3, 0x4 ;  /* 0x00000003020c7211 */ /* 0x000fe200078e20ff */
[----:B------:R-:W-:Y:S01]  /*0cf0*/  IMAD R11, R6, 0x10, R11 ;  /* 0x00000010060b7824 */ /* 0x000fe200078e020b */
[--C-:B------:R-:W-:Y:S01]  /*0d00*/  SHF.R.S32.HI R206, RZ, 0x2, R8.reuse ;  /* 0x00000002ffce7819 */ /* 0x100fe20000011408 */
[----:B------:R-:W-:Y:S01]  /*0d10*/  IMAD.IADD R9, R0, 0x1, -R9 ;  /* 0x0000000100097824 */ /* 0x000fe200078e0a09 */
[----:B------:R-:W-:Y:S01]  /*0d20*/  SHF.R.S32.HI R3, RZ, 0x1f, R8 ;  /* 0x0000001fff037819 */ /* 0x000fe20000011408 */
[----:B------:R-:W-:Y:S01]  /*0d30*/  IMAD R19, R4, 0x40, R11 ;  /* 0x0000004004137824 */ /* 0x000fe200078e020b */
[----:B------:R-:W-:Y:S01]  /*0d40*/  IADD3 R4, R206, 0x40, RZ ;  /* 0x00000040ce047810 */ /* 0x000fe20007ffe0ff */
[----:B------:R-:W-:Y:S01]  /*0d50*/  IMAD.U32 R8, RZ, RZ, UR4 ;  /* 0x00000004ff087e24 */ /* 0x000fe2000f8e00ff */
[----:B------:R-:W-:Y:S01]  /*0d60*/  LEA.HI R3, R3, R206, RZ, 0x3 ;  /* 0x000000ce03037211 */ /* 0x000fe200078f18ff */
[----:B------:R-:W-:Y:S01]  /*0d70*/  IMAD.U32 R0, RZ, RZ, UR5 ;  /* 0x00000005ff007e24 */ /* 0x000fe2000f8e00ff */
[----:B------:R-:W-:Y:S01]  /*0d80*/  SHF.L.U32 R196, R9, 0x2, RZ ;  /* 0x0000000209c47819 */ /* 0x000fe200000006ff */
[----:B------:R-:W-:Y:S01]  /*0d90*/  IMAD.SHL.U32 R213, R4, 0x40, RZ ;  /* 0x0000004004d57824 */ /* 0x000fe200078e00ff */
[----:B------:R-:W-:Y:S01]  /*0da0*/  LOP3.LUT R3, R3, 0xfffffff8, RZ, 0xc0, !PT ;  /* 0xfffffff803037812 */ /* 0x000fe200078ec0ff */
[----:B------:R-:W-:Y:S01]  /*0db0*/  STL [R1+0x44], R19 ;  /* 0x0000441301007387 */ /* 0x000fe20000100800 */
[----:B------:R-:W-:Y:S01]  /*0dc0*/  LEA R12, R12, R7, 0x3 ;  /* 0x000000070c0c7211 */ /* 0x000fe200078e18ff */
[C---:B------:R-:W-:Y:S01]  /*0dd0*/  VIADD R209, R196.reuse, 0x20 ;  /* 0x00000020c4d17836 */ /* 0x040fe20000000000 */
[----:B------:R-:W-:Y:S01]  /*0de0*/  SHF.R.S32.HI R2, RZ, 0x1f, R4 ;  /* 0x0000001fff027819 */ /* 0x000fe20000011404 */
[----:B------:R-:W-:Y:S01]  /*0df0*/  VIADD R208, R196, 0x40 ;  /* 0x00000040c4d07836 */ /* 0x000fe20000000000 */
[----:B------:R-:W-:Y:S01]  /*0e00*/  LOP3.LUT R213, R213, 0x1c0, RZ, 0xc0, !PT ;  /* 0x000001c0d5d57812 */ /* 0x000fe200078ec0ff */
[----:B------:R-:W-:Y:S01]  /*0e10*/  IMAD.IADD R224, R206, 0x1, -R3 ;  /* 0x00000001cee07824 */ /* 0x000fe200078e0a03 */
[----:B------:R-:W-:Y:S01]  /*0e20*/  LEA.HI R2, R2, R4, RZ, 0x3 ;  /* 0x0000000402027211 */ /* 0x000fe200078f18ff */
[----:B------:R-:W-:Y:S01]  /*0e30*/  IMAD.SHL.U32 R3, R12, 0x8, RZ ;  /* 0x000000080c037824 */ /* 0x000fe200078e00ff */
[C---:B------:R-:W-:Y:S01]  /*0e40*/  IADD3 R194, R196.reuse, R208, RZ ;  /* 0x000000d0c4c27210 */ /* 0x040fe20007ffe0ff */
[----:B------:R-:W-:Y:S01]  /*0e50*/  IMAD.IADD R195, R196, 0x1, R209 ;  /* 0x00000001c4c37824 */ /* 0x000fe200078e02d1 */
[----:B------:R-:W-:Y:S01]  /*0e60*/  STL [R1+0x30], RZ ;  /* 0x000030ff01007387 */ /* 0x000fe20000100800 */
[----:B------:R-:W-:Y:S01]  /*0e70*/  IMAD.SHL.U32 R218, R2, 0x40, RZ ;  /* 0x0000004002da7824 */ /* 0x000fe200078e00ff */
[----:B------:R-:W-:Y:S01]  /*0e80*/  SHF.R.U32.HI R2, RZ, 0x3, R213 ;  /* 0x00000003ff027819 */ /* 0x000fe200000116d5 */
[C---:B------:R-:W-:Y:S01]  /*0e90*/  IMAD.SHL.U32 R16, R9.reuse, 0x8, RZ ;  /* 0x0000000809107824 */ /* 0x040fe200078e00ff */
[----:B------:R-:W-:Y:S01]  /*0ea0*/  STL [R1+0x38], R8 ;  /* 0x0000380801007387 */ /* 0x000fe20000100800 */
[----:B------:R-:W-:Y:S01]  /*0eb0*/  SHF.L.U32 R223, R10, 0x1, RZ ;  /* 0x000000010adf7819 */ /* 0x000fe200000006ff */
[----:B------:R-:W-:Y:S01]  /*0ec0*/  IMAD.SHL.U32 R215, R224, 0x40, RZ ;  /* 0x00000040e0d77824 */ /* 0x000fe200078e00ff */
[----:B------:R-:W-:Y:S01]  /*0ed0*/  SHF.R.S32.HI R2, RZ, 0x1f, R195 ;  /* 0x0000001fff027819 */ /* 0x000fe200000114c3 */
[----:B------:R0:W-:Y:S01]  /*0ee0*/  STL [R1+0x48], R3 ;  /* 0x0000480301007387 */ /* 0x0001e20000100800 */
[----:B------:R-:W-:Y:S01]  /*0ef0*/  LEA.HI R0, R9, R9, RZ, 0x1 ;  /* 0x0000000909007211 */ /* 0x000fe200078f08ff */
[C---:B------:R-:W-:Y:S01]  /*0f00*/  VIADD R34, R223.reuse, 0x8 ;  /* 0x00000008df227836 */ /* 0x040fe20000000000 */
[----:B------:R-:W-:Y:S01]  /*0f10*/  LEA.HI R2, R2, R195, RZ, 0x3 ;  /* 0x000000c302027211 */ /* 0x000fe200078f18ff */
[C---:B------:R-:W-:Y:S01]  /*0f20*/  VIADD R33, R223.reuse, 0x10 ;  /* 0x00000010df217836 */ /* 0x040fe20000000000 */
[----:B------:R-:W-:Y:S01]  /*0f30*/  LOP3.LUT R0, R0, 0x1ffffffe, RZ, 0xc0, !PT ;  /* 0x1ffffffe00007812 */ /* 0x000fe200078ec0ff */
[C---:B------:R-:W-:Y:S01]  /*0f40*/  VIADD R32, R223.reuse, 0x18 ;  /* 0x00000018df207836 */ /* 0x040fe20000000000 */
[----:B------:R-:W-:Y:S01]  /*0f50*/  MOV R7, R15 ;  /* 0x0000000f00077202 */ /* 0x000fe20000000f00 */
[C---:B------:R-:W-:Y:S01]  /*0f60*/  VIADD R30, R223.reuse, 0x28 ;  /* 0x00000028df1e7836 */ /* 0x040fe20000000000 */
[----:B------:R-:W-:Y:S01]  /*0f70*/  SHF.R.S32.HI R200, RZ, 0x3, R2 ;  /* 0x00000003ffc87819 */ /* 0x000fe20000011402 */
[C---:B------:R-:W-:Y:S01]  /*0f80*/  VIADD R29, R223.reuse, 0x30 ;  /* 0x00000030df1d7836 */ /* 0x040fe20000000000 */
[----:B0-----:R-:W-:Y:S01]  /*0f90*/  SHF.R.S32.HI R3, RZ, 0x1f, R194 ;  /* 0x0000001fff037819 */ /* 0x001fe200000114c2 */
[C---:B------:R-:W-:Y:S01]  /*0fa0*/  VIADD R26, R223.reuse, 0x48 ;  /* 0x00000048df1a7836 */ /* 0x040fe20000000000 */
[----:B------:R-:W-:Y:S01]  /*0fb0*/  IADD3 R31, R223, 0x20, RZ ;  /* 0x00000020df1f7810 */ /* 0x000fe20007ffe0ff */
[----:B------:R-:W-:Y:S01]  /*0fc0*/  IMAD.MOV.U32 R6, RZ, RZ, R14 ;  /* 0x000000ffff067224 */ /* 0x000fe200078e000e */
[----:B------:R-:W-:Y:S01]  /*0fd0*/  LEA.HI R3, R3, R194, RZ, 0x3 ;  /* 0x000000c203037211 */ /* 0x000fe200078f18ff */
[C---:B------:R-:W-:Y:S01]  /*0fe0*/  VIADD R28, R223.reuse, 0x38 ;  /* 0x00000038df1c7836 */ /* 0x040fe20000000000 */
[C---:B------:R-:W-:Y:S01]  /*0ff0*/  IADD3 R27, R223.reuse, 0x40, RZ ;  /* 0x00000040df1b7810 */ /* 0x040fe20007ffe0ff */
        /* <DEDUP_REMOVED lines=8> */
[----:B------:R-:W-:Y:S01]  /*1080*/  VIADD R3, R223, 0xb0 ;  /* 0x000000b0df037836 */ /* 0x000fe20000000000 */
[----:B------:R-:W-:Y:S01]  /*1090*/  SHF.R.S32.HI R3, RZ, 0x1f, R33 ;  /* 0x0000001fff037819 */ /* 0x000fe20000011421 */
[----:B------:R-:W-:Y:S01]  /*10a0*/  IMAD.IADD R0, R9, 0x1, -R0 ;  /* 0x0000000109007824 */ /* 0x000fe200078e0a00 */
[----:B------:R-:W-:Y:S01]  /*10b0*/  SHF.R.S32.HI R3, RZ, 0x1f, R30 ;  /* 0x0000001fff037819 */ /* 0x000fe2000001141e */
[C---:B------:R-:W-:Y:S01]  /*10c0*/  VIADD R20, R223.reuse, 0x68 ;  /* 0x00000068df147836 */ /* 0x040fe20000000000 */
[----:B------:R-:W-:Y:S01]  /*10d0*/  SHF.R.S32.HI R2, RZ, 0x1f, R29 ;  /* 0x0000001fff027819 */ /* 0x000fe2000001141d */
[C---:B------:R-:W-:Y:S01]  /*10e0*/  VIADD R12, R223.reuse, 0x88 ;  /* 0x00000088df0c7836 */ /* 0x040fe20000000000 */
[C---:B------:R-:W-:Y:S01]  /*10f0*/  IADD3 R192, R16.reuse, 0x60, RZ ;  /* 0x0000006010c07810 */ /* 0x040fe20007ffe0ff */
[----:B------:R-:W-:Y:S01]  /*1100*/  VIADD R11, R223, 0x90 ;  /* 0x00000090df0b7836 */ /* 0x000fe20000000000 */
[----:B------:R-:W-:Y:S01]  /*1110*/  LOP3.LUT R215, R215, 0x1c0, RZ, 0xc0, !PT ;  /* 0x000001c0d7d77812 */ /* 0x000fe200078ec0ff */
[----:B------:R-:W-:Y:S01]  /*1120*/  IMAD.MOV.U32 R5, RZ, RZ, R13 ;  /* 0x000000ffff057224 */ /* 0x000fe200078e000d */
[C---:B------:R-:W-:Y:S01]  /*1130*/  IADD3 R13, R223.reuse, 0x80, RZ ;  /* 0x00000080df0d7810 */ /* 0x040fe20007ffe0ff */
[C---:B------:R-:W-:Y:S01]  /*1140*/  VIADD R23, R16.reuse, 0x80 ;  /* 0x0000008010177836 */ /* 0x040fe20000000000 */
[C---:B------:R-:W-:Y:S01]  /*1150*/  IADD3 R8, R223.reuse, 0xa0, RZ ;  /* 0x000000a0df087810 */ /* 0x040fe20007ffe0ff */
[----:B------:R-:W-:Y:S01]  /*1160*/  VIADD R193, R16, 0xa0 ;  /* 0x000000a010c17836 */ /* 0x000fe20000000000 */
[----:B------:R-:W-:Y:S01]  /*1170*/  SHF.R.S32.HI R10, RZ, 0x1f, R31 ;  /* 0x0000001fff0a7819 */ /* 0x000fe2000001141f */
[C---:B------:R-:W-:Y:S01]  /*1180*/  VIADD R9, R223.reuse, 0x98 ;  /* 0x00000098df097836 */ /* 0x040fe20000000000 */
[----:B------:R-:W-:Y:S01]  /*1190*/  SHF.R.S32.HI R3, RZ, 0x1f, R27 ;  /* 0x0000001fff037819 */ /* 0x000fe2000001141b */
[----:B------:R-:W-:Y:S01]  /*11a0*/  VIADD R4, R223, 0xa8 ;  /* 0x000000a8df047836 */ /* 0x000fe20000000000 */
[----:B------:R-:W-:Y:S01]  /*11b0*/  SHF.R.S32.HI R2, RZ, 0x1f, R26 ;  /* 0x0000001fff027819 */ /* 0x000fe2000001141a */
[C---:B------:R-:W-:Y:S01]  /*11c0*/  VIADD R211, R196.reuse, 0x10 ;  /* 0x00000010c4d37836 */ /* 0x040fe20000000000 */
[----:B------:R-:W-:Y:S01]  /*11d0*/  SHF.R.S32.HI R10, RZ, 0x1f, R28 ;  /* 0x0000001fff0a7819 */ /* 0x000fe2000001141c */
[----:B------:R-:W-:Y:S01]  /*11e0*/  VIADD R212, R196, 0x50 ;  /* 0x00000050c4d47836 */ /* 0x000fe20000000000 */
[----:B------:R-:W-:Y:S01]  /*11f0*/  SHF.R.S32.HI R3, RZ, 0x1f, R24 ;  /* 0x0000001fff037819 */ /* 0x000fe20000011418 */
[----:B------:R-:W-:Y:S01]  /*1200*/  IMAD R225, R0, 0x8, R19 ;  /* 0x0000000800e17824 */ /* 0x000fe200078e0213 */
        /* <DEDUP_REMOVED lines=8> */
[----:B------:R-:W-:Y:S02]  /*1290*/  IADD3 R210, R196, 0x30, RZ ;  /* 0x00000030c4d27810 */ /* 0x000fe40007ffe0ff */
[----:B------:R-:W-:Y:S02]  /*12a0*/  SHF.R.S32.HI R205, RZ, 0x1f, R192 ;  /* 0x0000001fffcd7819 */ /* 0x000fe400000114c0 */
[----:B------:R-:W-:Y:S02]  /*12b0*/  SHF.R.S32.HI R204, RZ, 0x1f, R23 ;  /* 0x0000001fffcc7819 */ /* 0x000fe40000011417 */
[----:B------:R-:W-:Y:S02]  /*12c0*/  SHF.R.S32.HI R203, RZ, 0x1f, R193 ;  /* 0x0000001fffcb7819 */ /* 0x000fe400000114c1 */
[----:B------:R-:W-:-:S02]  /*12d0*/  LOP3.LUT R218, R218, 0xfffffe00, RZ, 0xc0, !PT ;  /* 0xfffffe00dada7812 */ /* 0x000fc400078ec0ff */
[----:B------:R-:W-:Y:S02]  /*12e0*/  SHF.R.U32.HI R216, RZ, 0x3, R215 ;  /* 0x00000003ffd87819 */ /* 0x000fe400000116d7 */
[----:B------:R-:W-:Y:S02]  /*12f0*/  SHF.R.S32.HI R10, RZ, 0x1f, R13 ;  /* 0x0000001fff0a7819 */ /* 0x000fe4000001140d */
[----:B------:R-:W-:Y:S02]  /*1300*/  SHF.R.S32.HI R9, RZ, 0x1f, R9 ;  /* 0x0000001fff097819 */ /* 0x000fe40000011409 */
[----:B------:R-:W-:Y:S02]  /*1310*/  SHF.R.S32.HI R3, RZ, 0x1f, R8 ;  /* 0x0000001fff037819 */ /* 0x000fe40000011408 */
[----:B------:R-:W-:-:S07]  /*1320*/  SHF.R.S32.HI R2, RZ, 0x1f, R4 ;  /* 0x0000001fff027819 */ /* 0x000fce0000011404 */
.L_x_2900:
[----:B01234-:R-:W0:Y:S01]  /*1330*/  LDC.64 R2, c[0x0][0xc88] ;  /* 0x00032200ff027b82 */ /* 0x01fe220000000a00 */
[----:B------:R-:W-:Y:S01]  /*1340*/  ULDC.64 UR10, c[0x0][0x208] ;  /* 0x00008200000a7ab9 */ /* 0x000fe20000000a00 */
[----:B------:R-:W-:Y:S01]  /*1350*/  ULDC.64 UR4, c[0x0][0xa28] ;  /* 0x00028a0000047ab9 */ /* 0x000fe20000000a00 */
[----:B------:R-:W-:Y:S01]  /*1360*/  ULDC.64 UR8, c[0x0][0xa18] ;  /* 0x0002860000087ab9 */ /* 0x000fe20000000a00 */
[----:B------:R-:W-:Y:S01]  /*1370*/  ULDC.64 UR6, c[0x0][0xa08] ;  /* 0x0002820000067ab9 */ /* 0x000fe20000000a00 */
[----:B0-----:R-:W-:-:S05]  /*1380*/  IMAD.WIDE R2, R7, 0x4, R2 ;  /* 0x0000000407027825 */ /* 0x001fca00078e0202 */
[----:B------:R-:W2:Y:S01]  /*1390*/  LDG.E R227, desc[UR10][R2.64] ;  /* 0x0000000a02e37981 */ /* 0x000ea2000c1e1900 */
[----:B------:R-:W-:Y:S01]  /*13a0*/  ISETP.NE.U32.AND P2, PT, RZ, UR4, PT ;  /* 0x00000004ff007c0c */ /* 0x000fe2000bf45070 */
[----:B------:R-:W-:Y:S01]  /*13b0*/  IMAD.MOV.U32 R13, RZ, RZ, RZ ;  /* 0x000000ffff0d7224 */ /* 0x000fe200078e00ff */
[----:B------:R-:W-:Y:S01]  /*13c0*/  ISETP.NE.U32.AND P1, PT, RZ, UR8, PT ;  /* 0x00000008ff007c0c */ /* 0x000fe2000bf25070 */
[----:B------:R-:W-:Y:S01]  /*13d0*/  IMAD.MOV.U32 R121, RZ, RZ, RZ ;  /* 0x000000ffff797224 */ /* 0x000fe200078e00ff */
[----:B------:R-:W-:Y:S02]  /*13e0*/  ISETP.NE.AND.EX P2, PT, RZ, UR5, PT, P2 ;  /* 0x00000005ff007c0c */ /* 0x000fe4000bf45320 */
[----:B------:R-:W-:Y:S02]  /*13f0*/  ISETP.NE.AND.EX P1, PT, RZ, UR9, PT, P1 ;  /* 0x00000009ff007c0c */ /* 0x000fe4000bf25310 */
[----:B------:R-:W-:-:S04]  /*1400*/  ISETP.NE.U32.AND P0, PT, RZ, UR6, PT ;  /* 0x00000006ff007c0c */ /* 0x000fc8000bf05070 */
[----:B------:R-:W-:Y:S02]  /*1410*/  ISETP.NE.AND.EX P0, PT, RZ, UR7, PT, P0 ;  /* 0x00000007ff007c0c */ /* 0x000fe4000bf05300 */
[----:B------:R-:W-:-:S04]  /*1420*/  LOP3.LUT R4, R6, 0xff000000, RZ, 0xc0, !PT ;  /* 0xff00000006047812 */ /* 0x000fc800078ec0ff */
[----:B------:R-:W-:Y:S02]  /*1430*/  SHF.R.U32.HI R7, RZ, 0x8, R4 ;  /* 0x00000008ff077819 */ /* 0x000fe40000011604 */
[----:B------:R-:W-:Y:S02]  /*1440*/  LOP3.LUT R199, R6, 0xffff, RZ, 0xc0, !PT ;  /* 0x0000ffff06c77812 */ /* 0x000fe400078ec0ff */
[----:B--2---:R-:W-:Y:S02]  /*1450*/  SHF.R.S32.HI R0, RZ, 0x1f, R227 ;  /* 0x0000001fff007819 */ /* 0x004fe400000114e3 */
[C---:B------:R-:W-:Y:S01]  /*1460*/  @P2 LEA R8, P3, R227.reuse, UR4, 0x2 ;  /* 0x00000004e3082c11 */ /* 0x040fe2000f8610ff */
[----:B------:R-:W-:Y:S01]  /*1470*/  ULDC UR4, c[0x0][0x288] ;  /* 0x0000a20000047ab9 */ /* 0x000fe20000000800 */
[C---:B------:R-:W-:Y:S01]  /*1480*/  SHF.L.U32 R228, R227.reuse, 0x2, RZ ;  /* 0x00000002e3e47819 */ /* 0x040fe200000006ff */
[----:B------:R-:W-:Y:S01]  /*1490*/  IMAD.U32 R221, RZ, RZ, UR4 ;  /* 0x00000004ffdd7e24 */ /* 0x000fe2000f8e00ff */
[C-C-:B------:R-:W-:Y:S01]  /*14a0*/  @P2 LEA.HI.X R9, R227.reuse, UR5, R0.reuse, 0x2, P3 ;  /* 0x00000005e3092c11 */ /* 0x140fe200098f1400 */
[----:B------:R-:W-:Y:S01]  /*14b0*/  ULDC.64 UR4, c[0x0][0x418] ;  /* 0x0001060000047ab9 */ /* 0x000fe20000000a00 */
[----:B------:R-:W-:Y:S01]  /*14c0*/  SHF.L.U64.HI R229, R227, 0x2, R0 ;  /* 0x00000002e3e57819 */ /* 0x000fe20000010200 */
[----:B------:R-:W-:Y:S01]  /*14d0*/  UISETP.NE.U32.AND UP0, UPT, UR4, URZ, UPT ;  /* 0x0000003f0400728c */ /* 0x000fe2000bf05070 */
[C---:B------:R-:W-:Y:S01]  /*14e0*/  IADD3 R2, P4, R228.reuse, UR6, RZ ;  /* 0x00000006e4027c10 */ /* 0x040fe2000ff9e0ff */
[----:B------:R0:W5:Y:S01]  /*14f0*/  @P2 LDG.E R13, desc[UR10][R8.64] ;  /* 0x0000000a080d2981 */ /* 0x000162000c1e1900 */
[----:B------:R-:W-:Y:S01]  /*1500*/  @P1 IADD3 R10, P2, R228, UR8, RZ ;  /* 0x00000008e40a1c10 */ /* 0x000fe2000ff5e0ff */
[----:B------:R-:W-:Y:S01]  /*1510*/  UISETP.NE.AND.EX UP0, UPT, UR5, URZ, UPT, UP0 ;  /* 0x0000003f0500728c */ /* 0x000fe2000bf05300 */
[C---:B------:R-:W-:Y:S01]  /*1520*/  IADD3.X R3, R229.reuse, UR7, RZ, P4, !PT ;  /* 0x00000007e5037c10 */ /* 0x040fe2000a7fe4ff */
[----:B------:R-:W-:Y:S01]  /*1530*/  ULDC UR4, c[0x0][0x424] ;  /* 0x0001090000047ab9 */ /* 0x000fe20000000800 */
[----:B------:R-:W-:Y:S01]  /*1540*/  @P1 IADD3.X R11, R229, UR9, RZ, P2, !PT ;  /* 0x00000009e50b1c10 */ /* 0x000fe200097fe4ff */
[----:B------:R-:W-:Y:S01]  /*1550*/  ULDC.64 UR8, c[0x0][0xa20] ;  /* 0x0002880000087ab9 */ /* 0x000fe20000000a00 */
[----:B------:R-:W-:Y:S01]  /*1560*/  USEL UR4, UR4, 0x1, UP0 ;  /* 0x0000000104047887 */ /* 0x000fe20008000000 */
[----:B------:R-:W-:Y:S01]  /*1570*/  ISETP.NE.U32.AND P2, PT, RZ, UR8, PT ;  /* 0x00000008ff007c0c */ /* 0x000fe2000bf45070 */
[----:B------:R-:W-:Y:S01]  /*1580*/  ULDC UR5, c[0x0][0x2f0] ;  /* 0x0000bc0000057ab9 */ /* 0x000fe20000000800 */
[----:B------:R1:W-:Y:S01]  /*1590*/  STL [R1+0x3c], R0 ;  /* 0x00003c0001007387 */ /* 0x0003e20000100800 */
[----:B------:R-:W-:Y:S01]  /*15a0*/  UIMAD UR4, UR4, UR5, URZ ;  /* 0x00000005040472a4 */ /* 0x000fe2000f8e023f */
[----:B------:R-:W-:-:S02]  /*15b0*/  ISETP.NE.AND.EX P2, PT, RZ, UR9, PT, P2 ;  /* 0x00000009ff007c0c */ /* 0x000fc4000bf45320 */
[----:B------:R0:W5:Y:S01]  /*15c0*/  @P0 LDG.E R121, desc[UR10][R2.64] ;  /* 0x0000000a02790981 */ /* 0x000162000c1e1900 */
[----:B------:R-:W-:-:S03]  /*15d0*/  ULDC UR5, c[0x0][0x348] ;  /* 0x0000d20000057ab9 */ /* 0x000fc60000000800 */
[----:B------:R0:W5:Y:S01]  /*15e0*/  @P1 LDG.E R221, desc[UR10][R10.64] ;  /* 0x0000000a0add1981 */ /* 0x000162000c1e1900 */
[----:B-1----:R-:W-:-:S04]  /*15f0*/  LOP3.LUT R0, R6, 0xff0000, RZ, 0xc0, !PT ;  /* 0x00ff000006007812 */ /* 0x002fc800078ec0ff */
[----:B------:R-:W-:Y:S01]  /*1600*/  LEA.HI R226, R0, R7, RZ, 0x10 ;  /* 0x0000000700e27211 */ /* 0x000fe200078f80ff */
[----:B------:R-:W-:Y:S06]  /*1610*/  @P1 BRA `(.L_x_2658) ;  /* 0x0000000000281947 */ /* 0x000fec0003800000 */
[----:B------:R-:W-:Y:S02]  /*1620*/  ULDC.64 UR6, c[0x0][0xa00] ;  /* 0x0002800000067ab9 */ /* 0x000fe40000000a00 */
[----:B------:R-:W-:-:S04]  /*1630*/  ISETP.NE.U32.AND P1, PT, RZ, UR6, PT ;  /* 0x00000006ff007c0c */ /* 0x000fc8000bf25070 */
[----:B------:R-:W-:-:S13]  /*1640*/  ISETP.NE.AND.EX P1, PT, RZ, UR7, PT, P1 ;  /* 0x00000007ff007c0c */ /* 0x000fda000bf25310 */
[----:B------:R-:W-:Y:S05]  /*1650*/  @!P1 BRA `(.L_x_2658) ;  /* 0x0000000000189947 */ /* 0x000fea0003800000 */
[----:B------:R-:W1:Y:S01]  /*1660*/  LDC.64 R6, c[0x0][0xa00] ;  /* 0x00028000ff067b82 */ /* 0x000e620000000a00 */
[----:B------:R-:W-:Y:S01]  /*1670*/  ULDC.64 UR6, c[0x0][0x208] ;  /* 0x0000820000067ab9 */ /* 0x000fe20000000a00 */
[----:B-1----:R-:W-:-:S05]  /*1680*/  IMAD.WIDE R6, R227, 0x4, R6 ;  /* 0x00000004e3067825 */ /* 0x002fca00078e0206 */
[----:B-----5:R-:W2:Y:S04]  /*1690*/  LDG.E R221, desc[UR6][R6.64] ;  /* 0x0000000606dd7981 */ /* 0x020ea8000c1e1900 */
[----:B------:R-:W2:Y:S02]  /*16a0*/  LDG.E R0, desc[UR6][R6.64+0x4] ;  /* 0x0000040606007981 */ /* 0x000ea4000c1e1900 */
[----:B--2---:R-:W-:-:S07]  /*16b0*/  IADD3 R221, -R221, R0, RZ ;  /* 0x00000000dddd7210 */ /* 0x004fce0007ffe1ff */
.L_x_2658:
[----:B------:R-:W-:Y:S02]  /*16c0*/  IMAD.U32 R24, RZ, RZ, UR5 ;  /* 0x00000005ff187e24 */ /* 0x000fe4000f8e00ff */
[----:B------:R-:W-:Y:S01]  /*16d0*/  IMAD.U32 R26, RZ, RZ, UR4 ;  /* 0x00000004ff1a7e24 */ /* 0x000fe2000f8e00ff */
[----:B------:R-:W-:Y:S06]  /*16e0*/  @!P2 BRA `(.L_x_2659) ;  /* 0x000000000014a947 */ /* 0x000fec0003800000 */
[----:B------:R-:W-:Y:S01]  /*16f0*/  IADD3 R26, P0, R228, UR8, RZ ;  /* 0x00000008e41a7c10 */ /* 0x000fe2000ff1e0ff */
[----:B------:R-:W-:-:S03]  /*1700*/  ULDC.64 UR4, c[0x0][0x208] ;  /* 0x0000820000047ab9 */ /* 0x000fc60000000a00 */
[----:B------:R-:W-:-:S05]  /*1710*/  IADD3.X R27, R229, UR9, RZ, P0, !PT ;  /* 0x00000009e51b7c10 */ /* 0x000fca00087fe4ff */
[----:B------:R1:W5:Y:S01]  /*1720*/  LDG.E R26, desc[UR4][R26.64] ;  /* 0x000000041a1a7981 */ /* 0x000362000c1e1900 */
[----:B------:R-:W-:Y:S05]  /*1730*/  BRA `(.L_x_2660) ;  /* 0x0000000000147947 */ /* 0x000fea0003800000 */
.L_x_2659:
[----:B------:R-:W-:Y:S05]  /*1740*/  @!P0 BRA `(.L_x_2660) ;  /* 0x0000000000108947 */ /* 0x000fea0003800000 */
[----:B------:R-:W-:Y:S02]  /*1750*/  ULDC.64 UR4, c[0x0][0x208] ;  /* 0x0000820000047ab9 */ /* 0x000fe40000000a00 */
[----:B------:R-:W2:Y:S04]  /*1760*/  LDG.E R7, desc[UR4][R2.64] ;  /* 0x0000000402077981 */ /* 0x000ea8000c1e1900 */
[----:B------:R-:W2:Y:S02]  /*1770*/  LDG.E R26, desc[UR4][R2.64+0x4] ;  /* 0x00000404021a7981 */ /* 0x000ea4000c1e1900 */
[----:B--2---:R-:W-:-:S07]  /*1780*/  IMAD.IADD R26, R26, 0x1, -R7 ;  /* 0x000000011a1a7824 */ /* 0x004fce00078e0a07 */
.L_x_2660:
[----:B------:R-:W-:Y:S01]  /*1790*/  ULDC.64 UR4, c[0x0][0xa10] ;  /* 0x0002840000047ab9 */ /* 0x000fe20000000a00 */
[----:B------:R-:W-:Y:S01]  /*17a0*/  ULDC.64 UR6, c[0x0][0x208] ;  /* 0x0000820000067ab9 */ /* 0x000fe20000000a00 */
[----:B------:R-:W-:Y:S01]  /*17b0*/  ISETP.NE.U32.AND P0, PT, RZ, UR4, PT ;  /* 0x00000004ff007c0c */ /* 0x000fe2000bf05070 */
[----:B------:R-:W2:Y:S03]  /*17c0*/  LDC R4, c[0x0][0x448] ;  /* 0x00011200ff047b82 */ /* 0x000ea60000000800 */
[----:B------:R-:W-:Y:S01]  /*17d0*/  ISETP.NE.AND.EX P0, PT, RZ, UR5, PT, P0 ;  /* 0x00000005ff007c0c */ /* 0x000fe2000bf05300 */
[----:B------:R-:W-:-:S12]  /*17e0*/  ULDC.64 UR4, c[0x0][0xa30] ;  /* 0x00028c0000047ab9 */ /* 0x000fd80000000a00 */
[----:B0-----:R-:W0:Y:S02]  /*17f0*/  @P0 LDC.64 R2, c[0x0][0xa10] ;  /* 0x00028400ff020b82 */ /* 0x001e240000000a00 */
[----:B0-----:R-:W-:-:S05]  /*1800*/  @P0 IMAD.WIDE R2, R227, 0x4, R2 ;  /* 0x00000004e3020825 */ /* 0x001fca00078e0202 */
[----:B------:R-:W3:Y:S04]  /*1810*/  @P0 LDG.E R0, desc[UR6][R2.64] ;  /* 0x0000000602000981 */ /* 0x000ee8000c1e1900 */
[----:B------:R0:W3:Y:S01]  /*1820*/  @P0 LDG.E R9, desc[UR6][R2.64+0x4] ;  /* 0x0000040602090981 */ /* 0x0000e2000c1e1900 */
[----:B------:R-:W-:Y:S02]  /*1830*/  ISETP.NE.U32.AND P1, PT, RZ, UR4, PT ;  /* 0x00000004ff007c0c */ /* 0x000fe4000bf25070 */
[----:B-----5:R-:W-:Y:S02]  /*1840*/  MOV R133, R26 ;  /* 0x0000001a00857202 */ /* 0x020fe40000000f00 */
[----:B------:R-:W-:-:S13]  /*1850*/  ISETP.NE.AND.EX P1, PT, RZ, UR5, PT, P1 ;  /* 0x00000005ff007c0c */ /* 0x000fda000bf25310 */
[----:B------:R-:W-:-:S04]  /*1860*/  @P1 IADD3 R6, P2, R228, UR4, RZ ;  /* 0x00000004e4061c10 */ /* 0x000fc8000ff5e0ff */
[----:B------:R-:W-:-:S05]  /*1870*/  @P1 IADD3.X R7, R229, UR5, RZ, P2, !PT ;  /* 0x00000005e5071c10 */ /* 0x000fca00097fe4ff */
[----:B------:R4:W5:Y:S01]  /*1880*/  @P1 LDG.E R133, desc[UR6][R6.64] ;  /* 0x0000000606851981 */ /* 0x000962000c1e1900 */
[----:B--2---:R-:W-:Y:S01]  /*1890*/  ISETP.NE.AND P1, PT, R4, 0x1, PT ;  /* 0x000000010400780c */ /* 0x004fe20003f25270 */
[----:B------:R-:W-:Y:S01]  /*18a0*/  IMAD.SHL.U32 R220, R5, 0x80, RZ ;  /* 0x0000008005dc7824 */ /* 0x000fe200078e00ff */
[----:B------:R-:W-:Y:S01]  /*18b0*/  IADD3 R13, R26, -R13, RZ ;  /* 0x8000000d1a0d7210 */ /* 0x000fe20007ffe0ff */
[----:B------:R-:W-:Y:S01]  /*18c0*/  BSSY B0, `(.L_x_2661) ;  /* 0x0000036000007945 */ /* 0x000fe20003800000 */
[----:B------:R-:W-:Y:S01]  /*18d0*/  LOP3.LUT R12, R226, 0xff, RZ, 0xc0, !PT ;  /* 0x000000ffe20c7812 */ /* 0x000fe200078ec0ff */
[----:B0-----:R-:W-:Y:S01]  /*18e0*/  VIADD R2, R220, 0x7f ;  /* 0x0000007fdc027836 */ /* 0x001fe20000000000 */
[----:B------:R-:W-:-:S03]  /*18f0*/  SHF.R.U32.HI R226, RZ, 0x10, R226 ;  /* 0x00000010ffe27819 */ /* 0x000fc600000116e2 */
[----:B------:R0:W-:Y:S04]  /*1900*/  STL [R1+0x34], R12 ;  /* 0x0000340c01007387 */ /* 0x0001e80000100800 */
[----:B------:R-:W2:Y:S08]  /*1910*/  @P1 LDC R11, c[0x0][0x44c] ;  /* 0x00011300ff0b1b82 */ /* 0x000eb00000000800 */
[----:B------:R-:W1:Y:S01]  /*1920*/  @P1 LDC R3, c[0x0][0x450] ;  /* 0x00011400ff031b82 */ /* 0x000e620000000800 */
[----:B---3--:R-:W-:-:S02]  /*1930*/  @P0 IMAD.IADD R24, R9, 0x1, -R0 ;  /* 0x0000000109180824 */ /* 0x008fc400078e0a00 */
[----:B--2---:R-:W-:-:S04]  /*1940*/  @P1 IMAD.HI.U32 R0, R2, R11, RZ ;  /* 0x0000000b02001227 */ /* 0x004fc800078e00ff */
[----:B------:R-:W-:Y:S01]  /*1950*/  IMAD.IADD R222, R13, 0x1, R24 ;  /* 0x000000010dde7824 */ /* 0x000fe200078e0218 */
[----:B-1----:R-:W-:-:S03]  /*1960*/  @P1 SHF.R.U32.HI R2, RZ, R3, R0 ;  /* 0x00000003ff021219 */ /* 0x002fc60000011600 */
[C---:B------:R-:W-:Y:S01]  /*1970*/  VIADD R0, R222.reuse, 0x5f ;  /* 0x0000005fde007836 */ /* 0x040fe20000000000 */
[----:B------:R-:W-:-:S03]  /*1980*/  IADD3 R134, R222, 0x60, -R221 ;  /* 0x00000060de867810 */ /* 0x000fc60007ffe8dd */
[----:B------:R-:W-:-:S04]  /*1990*/  IMAD.HI R0, R0, 0x2aaaaaab, RZ ;  /* 0x2aaaaaab00007827 */ /* 0x000fc800078e02ff */
[----:B------:R-:W-:Y:S01]  /*19a0*/  IMAD.IADD R2, R134, 0x1, R2 ;  /* 0x0000000186027824 */ /* 0x000fe200078e0202 */
[----:B------:R-:W-:-:S03]  /*19b0*/  SHF.R.U32.HI R135, RZ, 0x1f, R0 ;  /* 0x0000001fff877819 */ /* 0x000fc60000011600 */
[----:B------:R-:W-:Y:S01]  /*19c0*/  IMAD.HI R2, R2, 0x2aaaaaab, RZ ;  /* 0x2aaaaaab02027827 */ /* 0x000fe200078e02ff */
[----:B------:R-:W-:Y:S02]  /*19d0*/  LEA.HI.SX32 R135, R0, R135, 0x1c ;  /* 0x0000008700877211 */ /* 0x000fe400078fe2ff */
[----:B------:R-:W-:Y:S02]  /*19e0*/  MOV R0, RZ ;  /* 0x000000ff00007202 */ /* 0x000fe40000000f00 */
[----:B------:R-:W-:-:S04]  /*19f0*/  SHF.R.U32.HI R3, RZ, 0x1f, R2 ;  /* 0x0000001fff037819 */ /* 0x000fc80000011602 */
[----:B------:R-:W-:-:S04]  /*1a00*/  LEA.HI.SX32 R2, R2, R3, 0x1c ;  /* 0x0000000302027211 */ /* 0x000fc800078fe2ff */
[----:B----4-:R-:W-:-:S04]  /*1a10*/  VIMNMX R6, R135, R2, PT ;  /* 0x0000000287067248 */ /* 0x010fc80003fe0100 */
[----:B------:R-:W-:-:S13]  /*1a20*/  ISETP.GE.AND P0, PT, R6, 0x1, PT ;  /* 0x000000010600780c */ /* 0x000fda0003f06270 */
[----:B0-----:R-:W-:Y:S05]  /*1a30*/  @!P0 BRA `(.L_x_2662) ;  /* 0x0000000000788947 */ /* 0x001fea0003800000 */
[----:B------:R-:W-:Y:S01]  /*1a40*/  ISETP.NE.AND P0, PT, R226, RZ, PT ;  /* 0x000000ffe200720c */ /* 0x000fe20003f05270 */
[----:B------:R-:W-:-:S03]  /*1a50*/  ULDC UR4, c[0x0][0x9f0] ;  /* 0x00027c0000047ab9 */ /* 0x000fc60000000800 */
[----:B------:R-:W-:-:S04]  /*1a60*/  SEL R9, R226, UR4, P0 ;  /* 0x00000004e2097c07 */ /* 0x000fc80008000000 */
[-C--:B------:R-:W-:Y:S02]  /*1a70*/  IABS R5, R9.reuse ;  /* 0x0000000900057213 */ /* 0x080fe40000000000 */
[----:B------:R-:W-:Y:S02]  /*1a80*/  IADD3 R0, R9, -0x1, R6 ;  /* 0xffffffff09007810 */ /* 0x000fe40007ffe006 */
[----:B------:R-:W0:Y:S01]  /*1a90*/  I2F.RP R4, R5 ;  /* 0x0000000500047306 */ /* 0x000e220000209400 */
[----:B------:R-:W-:-:S05]  /*1aa0*/  IABS R10, R9 ;  /* 0x00000009000a7213 */ /* 0x000fca0000000000 */
[----:B------:R-:W-:Y:S02]  /*1ab0*/  IMAD.MOV R10, RZ, RZ, -R10 ;  /* 0x000000ffff0a7224 */ /* 0x000fe400078e0a0a */
[----:B0-----:R-:W0:Y:S02]  /*1ac0*/  MUFU.RCP R4, R4 ;  /* 0x0000000400047308 */ /* 0x001e240000001000 */
[----:B0-----:R-:W-:Y:S01]  /*1ad0*/  VIADD R2, R4, 0xffffffe ;  /* 0x0ffffffe04027836 */ /* 0x001fe20000000000 */
[----:B------:R-:W-:Y:S02]  /*1ae0*/  IABS R4, R0 ;  /* 0x0000000000047213 */ /* 0x000fe40000000000 */
[----:B------:R-:W-:-:S03]  /*1af0*/  LOP3.LUT R0, R0, R9, RZ, 0x3c, !PT ;  /* 0x0000000900007212 */ /* 0x000fc600078e3cff */
[----:B------:R0:W1:Y:S01]  /*1b00*/  F2I.FTZ.U32.TRUNC.NTZ R3, R2 ;  /* 0x0000000200037305 */ /* 0x000062000021f000 */
[----:B------:R-:W-:Y:S02]  /*1b10*/  ISETP.GE.AND P2, PT, R0, RZ, PT ;  /* 0x000000ff0000720c */ /* 0x000fe40003f46270 */
[----:B0-----:R-:W-:Y:S01]  /*1b20*/  MOV R2, RZ ;  /* 0x000000ff00027202 */ /* 0x001fe20000000f00 */
[----:B-1----:R-:W-:-:S04]  /*1b30*/  IMAD.MOV R8, RZ, RZ, -R3 ;  /* 0x000000ffff087224 */ /* 0x002fc800078e0a03 */
        /* <DEDUP_REMOVED lines=14> */
.L_x_2662:
[----:B------:R-:W-:Y:S05]  /*1c20*/  BSYNC B0 ;  /* 0x0000000000007941 */ /* 0x000fea0003800000 */
.L_x_2661:
[----:B------:R-:W-:Y:S01]  /*1c30*/  IMAD R3, R12, R0, RZ ;  /* 0x000000000c037224 */ /* 0x000fe200078e02ff */
        /* <DEDUP_REMOVED lines=35> */
[----:B0----5:R-:W-:Y:S05]  /*1e70*/  CALL.ABS.NOINC R14 ;  /* 0x000000000e007343 */ /* 0x021fea0003c00000 */
.L_x_2665:
[----:B------:R-:W-:Y:S05]  /*1e80*/  BSYNC B6 ;  /* 0x0000000000067941 */ /* 0x000fea0003800000 */
.L_x_2664:
        /* <DEDUP_REMOVED lines=19> */
[----:B0----5:R-:W-:Y:S05]  /*1fc0*/  CALL.ABS.NOINC R14 ;  /* 0x000000000e007343 */ /* 0x021fea0003c00000 */
.L_x_2667:
[----:B------:R-:W-:Y:S05]  /*1fd0*/  BSYNC B6 ;  /* 0x0000000000067941 */ /* 0x000fea0003800000 */
.L_x_2666:
[----:B------:R-:W-:Y:S01]  /*1fe0*/  ULDC.64 UR4, c[0x0][0x9f8] ;  /* 0x00027e0000047ab9 */ /* 0x000fe20000000a00 */
[----:B------:R-:W-:Y:S01]  /*1ff0*/  IMAD.MOV.U32 R0, RZ, RZ, R227 ;  /* 0x000000ffff007224 */ /* 0x000fe200078e00e3 */
[----:B------:R-:W-:Y:S01]  /*2000*/  ISETP.NE.U32.AND P0, PT, RZ, UR4, PT ;  /* 0x00000004ff007c0c */ /* 0x000fe2000bf05070 */
[----:B------:R-:W-:Y:S01]  /*2010*/  ULDC.64 UR6, c[0x0][0x208] ;  /* 0x0000820000067ab9 */ /* 0x000fe20000000a00 */
[----:B------:R-:W0:Y:S01]  /*2020*/  S2R R8, SR_TID.X ;  /* 0x0000000000087919 */ /* 0x000e220000002100 */
[----:B------:R-:W1:Y:S01]  /*2030*/  LDC.64 R94, c[0x0][0x3f8] ;  /* 0x0000fe00ff5e7b82 */ /* 0x000e620000000a00 */
[----:B------:R-:W-:-:S07]  /*2040*/  ISETP.NE.AND.EX P0, PT, RZ, UR5, PT, P0 ;  /* 0x00000005ff007c0c */ /* 0x000fce000bf05300 */
[----:B------:R-:W2:Y:S06]  /*2050*/  LDC R15, c[0x0][0x3f4] ;  /* 0x0000fd00ff0f7b82 */ /* 0x000eac0000000800 */
[----:B------:R-:W-:Y:S01]  /*2060*/  @P0 IADD3 R4, P1, R228, UR4, RZ ;  /* 0x00000004e4040c10 */ /* 0x000fe2000ff3e0ff */
[----:B------:R-:W-:Y:S01]  /*2070*/  ULDC UR4, c[0x0][0x2f4] ;  /* 0x0000bd0000047ab9 */ /* 0x000fe20000000800 */
[----:B------:R-:W3:Y:S02]  /*2080*/  LDC.64 R88, c[0x0][0x408] ;  /* 0x00010200ff587b82 */ /* 0x000ee40000000a00 */
[----:B------:R-:W-:-:S05]  /*2090*/  @P0 IADD3.X R5, R229, UR5, RZ, P1, !PT ;  /* 0x00000005e5050c10 */ /* 0x000fca0008ffe4ff */
[----:B------:R4:W3:Y:S01]  /*20a0*/  @P0 LDG.E R0, desc[UR6][R4.64] ;  /* 0x0000000604000981 */ /* 0x0008e2000c1e1900 */
[----:B------:R-:W-:Y:S01]  /*20b0*/  ISETP.GE.AND P1, PT, R195, UR4, PT ;  /* 0x00000004c3007c0c */ /* 0x000fe2000bf26270 */
[----:B-1----:R-:W-:Y:S01]  /*20c0*/  IMAD.WIDE.U32 R96, R206, R94, R16 ;  /* 0x0000005ece607225 */ /* 0x002fe200078e0010 */
[----:B------:R-:W-:Y:S01]  /*20d0*/  ISETP.GE.AND P0, PT, R16, UR4, PT ;  /* 0x0000000410007c0c */ /* 0x000fe2000bf06270 */
[----:B------:R-:W1:Y:S01]  /*20e0*/  S2R R158, SR_TID.X ;  /* 0x00000000009e7919 */ /* 0x000e620000002100 */
[----:B------:R-:W-:Y:S01]  /*20f0*/  SEL R6, RZ, 0xffffffff, P1 ;  /* 0xffffffffff067807 */ /* 0x000fe20000800000 */
[----:B------:R-:W-:Y:S01]  /*2100*/  IMAD.SHL.U32 R102, R94, 0x40, RZ ;  /* 0x000000405e667824 */ /* 0x000fe200078e00ff */
[----:B------:R-:W-:Y:S01]  /*2110*/  SEL R3, RZ, 0x1, P0 ;  /* 0x00000001ff037807 */ /* 0x000fe20000000000 */
[----:B------:R-:W-:Y:S01]  /*2120*/  IMAD.IADD R121, R121, 0x1, R26 ;  /* 0x0000000179797824 */ /* 0x000fe200078e021a */
[----:B------:R-:W-:Y:S01]  /*2130*/  ISETP.GE.AND P0, PT, R194, UR4, PT ;  /* 0x00000004c2007c0c */ /* 0x000fe2000bf06270 */
[----:B------:R-:W-:Y:S01]  /*2140*/  IMAD.SHL.U32 R6, R6, 0x2, RZ ;  /* 0x0000000206067824 */ /* 0x000fe200078e00ff */
[----:B------:R-:W-:Y:S01]  /*2150*/  ISETP.GE.AND P1, PT, R192, UR4, PT ;  /* 0x00000004c0007c0c */ /* 0x000fe2000bf26270 */
[----:B--2---:R-:W-:Y:S01]  /*2160*/  IMAD.SHL.U32 R118, R15, 0x2, RZ ;  /* 0x000000020f767824 */ /* 0x004fe200078e00ff */
[----:B------:R-:W-:-:S02]  /*2170*/  SHF.R.S32.HI R7, RZ, 0x1f, R206 ;  /* 0x0000001fff077819 */ /* 0x000fc400000114ce */
[----:B------:R-:W-:Y:S01]  /*2180*/  LOP3.LUT R3, R6, 0x2, R3, 0xe2, !PT ;  /* 0x0000000206037812 */ /* 0x000fe200078ee203 */
[----:B0-----:R-:W-:Y:S01]  /*2190*/  VIADD R6, R8, 0xffffff80 ;  /* 0xffffff8008067836 */ /* 0x001fe20000000000 */
[----:B----4-:R-:W-:Y:S01]  /*21a0*/  SEL R4, RZ, 0x4, P0 ;  /* 0x00000004ff047807 */ /* 0x010fe20000000000 */
[C---:B---3--:R-:W-:Y:S01]  /*21b0*/  IMAD.WIDE.U32 R90, R206.reuse, R88, R16 ;  /* 0x00000058ce5a7225 */ /* 0x048fe200078e0010 */
[----:B------:R-:W-:Y:S02]  /*21c0*/  SEL R5, RZ, 0x8, P1 ;  /* 0x00000008ff057807 */ /* 0x000fe40000800000 */
[----:B------:R-:W-:Y:S01]  /*21d0*/  SHF.R.S32.HI R197, RZ, 0x1f, R196 ;  /* 0x0000001fffc57819 */ /* 0x000fe200000114c4 */
[----:B------:R-:W-:Y:S01]  /*21e0*/  IMAD R123, R89, 0x60, RZ ;  /* 0x00000060597b7824 */ /* 0x000fe200078e02ff */
[----:B------:R-:W-:Y:S01]  /*21f0*/  LOP3.LUT R3, R5, R3, R4, 0xfe, !PT ;  /* 0x0000000305037212 */ /* 0x000fe200078efe04 */
[-C--:B------:R-:W-:Y:S01]  /*2200*/  IMAD R4, R7, R94.reuse, RZ ;  /* 0x0000005e07047224 */ /* 0x080fe200078e02ff */
[----:B------:R-:W-:Y:S01]  /*2210*/  ISETP.GE.AND P0, PT, R23, UR4, PT ;  /* 0x0000000417007c0c */ /* 0x000fe2000bf06270 */
[----:B------:R-:W-:Y:S01]  /*2220*/  IMAD.WIDE.U32 R98, R206, R94, R196 ;  /* 0x0000005ece627225 */ /* 0x000fe200078e00c4 */
[----:B------:R-:W-:-:S02]  /*2230*/  ISETP.GE.AND P1, PT, R195, R15, PT ;  /* 0x0000000fc300720c */ /* 0x000fc40003f26270 */
[----:B------:R-:W-:Y:S01]  /*2240*/  SEL R8, RZ, 0x10, P0 ;  /* 0x00000010ff087807 */ /* 0x000fe20000000000 */
[----:B------:R-:W-:Y:S01]  /*2250*/  IMAD R5, R206, R95, R4 ;  /* 0x0000005fce057224 */ /* 0x000fe200078e0204 */
[----:B------:R-:W-:Y:S01]  /*2260*/  ISETP.GE.AND P0, PT, R16, R15, PT ;  /* 0x0000000f1000720c */ /* 0x000fe20003f06270 */
[----:B------:R-:W-:Y:S01]  /*2270*/  IMAD R7, R7, R88, RZ ;  /* 0x0000005807077224 */ /* 0x000fe200078e02ff */
[----:B------:R-:W-:Y:S01]  /*2280*/  LOP3.LUT R8, R3, R8, RZ, 0xfc, !PT ;  /* 0x0000000803087212 */ /* 0x000fe200078efcff */
[----:B------:R-:W-:Y:S01]  /*2290*/  IMAD.IADD R97, R5, 0x1, R97 ;  /* 0x0000000105617824 */ /* 0x000fe200078e0261 */
[----:B------:R-:W-:Y:S01]  /*22a0*/  SHF.R.S32.HI R9, RZ, 0x1f, R6 ;  /* 0x0000001fff097819 */ /* 0x000fe20000011406 */
[C---:B------:R-:W-:Y:S01]  /*22b0*/  IMAD.WIDE.U32 R92, R206.reuse, R88, R196 ;  /* 0x00000058ce5c7225 */ /* 0x040fe200078e00c4 */
[----:B------:R-:W-:Y:S02]  /*22c0*/  IADD3 R99, R99, R5, RZ ;  /* 0x0000000563637210 */ /* 0x000fe40007ffe0ff */
[C---:B------:R-:W-:Y:S01]  /*22d0*/  SEL R3, R15.reuse, RZ, P0 ;  /* 0x000000ff0f037207 */ /* 0x040fe20000000000 */
[----:B------:R-:W-:Y:S01]  /*22e0*/  IMAD R5, R206, R89, R7 ;  /* 0x00000059ce057224 */ /* 0x000fe200078e0207 */
[----:B------:R-:W-:Y:S01]  /*22f0*/  SEL R4, R15, RZ, P1 ;  /* 0x000000ff0f047207 */ /* 0x000fe20000800000 */
[----:B-----5:R-:W-:Y:S01]  /*2300*/  IMAD.WIDE.U32 R98, R133, R94, R98 ;  /* 0x0000005e85627225 */ /* 0x020fe200078e0062 */
[----:B------:R-:W-:-:S02]  /*2310*/  LEA.HI R9, R9, R6, RZ, 0x2 ;  /* 0x0000000609097211 */ /* 0x000fc400078f10ff */
[----:B------:R-:W-:Y:S01]  /*2320*/  IADD3 R93, R93, R5, RZ ;  /* 0x000000055d5d7210 */ /* 0x000fe20007ffe0ff */
[----:B------:R-:W-:Y:S01]  /*2330*/  IMAD.IADD R3, R16, 0x1, R3 ;  /* 0x0000000110037824 */ /* 0x000fe200078e0203 */
[----:B------:R-:W-:Y:S01]  /*2340*/  ISETP.GE.AND P2, PT, R194, R15, PT ;  /* 0x0000000fc200720c */ /* 0x000fe20003f46270 */
[----:B------:R-:W-:Y:S01]  /*2350*/  IMAD.IADD R91, R5, 0x1, R91 ;  /* 0x00000001055b7824 */ /* 0x000fe200078e025b */
[----:B------:R-:W-:Y:S01]  /*2360*/  LOP3.LUT R9, R9, 0xfffffffc, RZ, 0xc0, !PT ;  /* 0xfffffffc09097812 */ /* 0x000fe200078ec0ff */
[----:B------:R-:W-:Y:S01]  /*2370*/  IMAD.IADD R5, R195, 0x1, R4 ;  /* 0x00000001c3057824 */ /* 0x000fe200078e0204 */
[----:B------:R-:W-:Y:S01]  /*2380*/  SHF.R.S32.HI R4, RZ, 0x1f, R3 ;  /* 0x0000001fff047819 */ /* 0x000fe20000011403 */
[----:B------:R-:W-:Y:S01]  /*2390*/  IMAD.WIDE.U32 R96, R133, R94, R96 ;  /* 0x0000005e85607225 */ /* 0x000fe200078e0060 */
[----:B------:R-:W-:Y:S02]  /*23a0*/  SEL R7, R15, RZ, P2 ;  /* 0x000000ff0f077207 */ /* 0x000fe40001000000 */
[----:B------:R-:W-:Y:S01]  /*23b0*/  SHF.R.S32.HI R10, RZ, 0x1f, R5 ;  /* 0x0000001fff0a7819 */ /* 0x000fe20000011405 */
[----:B------:R-:W-:Y:S01]  /*23c0*/  IMAD.IADD R21, R6, 0x1, -R9 ;  /* 0x0000000106157824 */ /* 0x000fe200078e0a09 */
[----:B------:R-:W-:Y:S01]  /*23d0*/  LEA.HI R6, R4, R3, RZ, 0x3 ;  /* 0x0000000304067211 */ /* 0x000fe200078f18ff */
[----:B------:R-:W-:Y:S01]  /*23e0*/  IMAD.WIDE.U32 R92, R133, R88, R92 ;  /* 0x00000058855c7225 */ /* 0x000fe200078e005c */
[----:B------:R-:W-:-:S02]  /*23f0*/  IADD3 R11, R194, R7, RZ ;  /* 0x00000007c20b7210 */ /* 0x000fc40007ffe0ff */
[----:B------:R-:W-:Y:S01]  /*2400*/  LEA.HI R3, R4, R3, RZ, 0x6 ;  /* 0x0000000304037211 */ /* 0x000fe200078f30ff */
[----:B------:R-:W-:Y:S01]  /*2410*/  IMAD.WIDE.U32 R90, R133, R88, R90 ;  /* 0x00000058855a7225 */ /* 0x000fe200078e005a */
[CC--:B------:R-:W-:Y:S02]  /*2420*/  LEA.HI R7, R10.reuse, R5.reuse, RZ, 0x6 ;  /* 0x000000050a077211 */ /* 0x0c0fe400078f30ff */
[----:B------:R-:W-:Y:S01]  /*2430*/  LEA.HI R10, R10, R5, RZ, 0x3 ;  /* 0x000000050a0a7211 */ /* 0x000fe200078f18ff */
[----:B------:R-:W-:Y:S01]  /*2440*/  IMAD R108, R21, 0x40, R206 ;  /* 0x00000040156c7824 */ /* 0x000fe200078e02ce */
[----:B------:R-:W-:Y:S02]  /*2450*/  SHF.R.S32.HI R4, RZ, 0x6, R3 ;  /* 0x00000006ff047819 */ /* 0x000fe40000011403 */
[----:B------:R-:W-:Y:S02]  /*2460*/  SHF.R.S32.HI R7, RZ, 0x6, R7 ;  /* 0x00000006ff077819 */ /* 0x000fe40000011407 */
[C---:B------:R-:W-:Y:S01]  /*2470*/  LOP3.LUT R5, R215.reuse, 0x38, R10, 0xf8, !PT ;  /* 0x00000038d7057812 */ /* 0x040fe200078ef80a */
[C-C-:B------:R-:W-:Y:S01]  /*2480*/  IMAD R130, R4.reuse, 0x1800, R217.reuse ;  /* 0x0000180004827824 */ /* 0x140fe200078e02d9 */
[----:B------:R-:W-:Y:S01]  /*2490*/  LOP3.LUT R3, R215, 0x38, R6, 0xf8, !PT ;  /* 0x00000038d7037812 */ /* 0x000fe200078ef806 */
[----:B------:R-:W-:Y:S01]  /*24a0*/  IMAD R128, R4, 0x1800, R218 ;  /* 0x0000180004807824 */ /* 0x000fe200078e02da */
[----:B------:R-:W-:Y:S01]  /*24b0*/  LOP3.LUT R9, R213, 0x38, R6, 0xf8, !PT ;  /* 0x00000038d5097812 */ /* 0x000fe200078ef806 */
[C---:B------:R-:W-:Y:S01]  /*24c0*/  IMAD R129, R7.reuse, 0x1800, R217 ;  /* 0x0000180007817824 */ /* 0x040fe200078e02d9 */
[----:B------:R-:W-:Y:S01]  /*24d0*/  SHF.R.U32.HI R20, RZ, 0x3, R213 ;  /* 0x00000003ff147819 */ /* 0x000fe200000116d5 */
[----:B------:R-:W-:Y:S01]  /*24e0*/  IMAD R126, R7, 0x1800, R218 ;  /* 0x00001800077e7824 */ /* 0x000fe200078e02da */
[----:B------:R-:W-:-:S02]  /*24f0*/  SHF.R.S32.HI R12, RZ, 0x1f, R11 ;  /* 0x0000001fff0c7819 */ /* 0x000fc4000001140b */
[-C--:B------:R-:W-:Y:S02]  /*2500*/  LOP3.LUT R4, R5, R216.reuse, RZ, 0x3c, !PT ;  /* 0x000000d805047212 */ /* 0x080fe400078e3cff */
[----:B------:R-:W-:Y:S02]  /*2510*/  LOP3.LUT R3, R3, R216, RZ, 0x3c, !PT ;  /* 0x000000d803037212 */ /* 0x000fe400078e3cff */
[----:B------:R-:W-:Y:S01]  /*2520*/  LOP3.LUT R9, R9, R20, RZ, 0x3c, !PT ;  /* 0x0000001409097212 */ /* 0x000fe200078e3cff */
[----:B------:R-:W-:Y:S01]  /*2530*/  IMAD.IADD R129, R129, 0x1, R4 ;  /* 0x0000000181817824 */ /* 0x000fe200078e0204 */
[-C--:B------:R-:W-:Y:S01]  /*2540*/  LEA.HI R14, R12, R11.reuse, RZ, 0x3 ;  /* 0x0000000b0c0e7211 */ /* 0x080fe200078f18ff */
[----:B------:R-:W-:Y:S01]  /*2550*/  IMAD.IADD R130, R130, 0x1, R3 ;  /* 0x0000000182827824 */ /* 0x000fe200078e0203 */
[----:B------:R-:W-:Y:S01]  /*2560*/  LEA.HI R11, R12, R11, RZ, 0x6 ;  /* 0x0000000b0c0b7211 */ /* 0x000fe200078f30ff */
[----:B------:R-:W-:Y:S01]  /*2570*/  IMAD.IADD R128, R128, 0x1, R9 ;  /* 0x0000000180807824 */ /* 0x000fe200078e0209 */
[----:B------:R-:W-:-:S02]  /*2580*/  LOP3.LUT R4, R213, 0x38, R10, 0xf8, !PT ;  /* 0x00000038d5047812 */ /* 0x000fc400078ef80a */
[----:B------:R-:W-:Y:S02]  /*2590*/  SHF.R.S32.HI R13, RZ, 0x1f, R133 ;  /* 0x0000001fff0d7819 */ /* 0x000fe40000011485 */
[----:B------:R-:W-:Y:S02]  /*25a0*/  SHF.R.S32.HI R11, RZ, 0x6, R11 ;  /* 0x00000006ff0b7819 */ /* 0x000fe4000001140b */
[--C-:B------:R-:W-:Y:S02]  /*25b0*/  LOP3.LUT R3, R215, 0x38, R14.reuse, 0xf8, !PT ;  /* 0x00000038d7037812 */ /* 0x100fe400078ef80e */
[----:B------:R-:W-:Y:S01]  /*25c0*/  LOP3.LUT R9, R213, 0x38, R14, 0xf8, !PT ;  /* 0x00000038d5097812 */ /* 0x000fe200078ef80e */
[----:B------:R-:W-:Y:S01]  /*25d0*/  IMAD R127, R11, 0x1800, R217 ;  /* 0x000018000b7f7824 */ /* 0x000fe200078e02d9 */
[----:B------:R-:W-:Y:S01]  /*25e0*/  LOP3.LUT R19, R19, 0xfffffffe, RZ, 0xc0, !PT ;  /* 0xfffffffe13137812 */ /* 0x000fe200078ec0ff */
[----:B------:R-:W-:Y:S01]  /*25f0*/  IMAD R125, R11, 0x1800, R218 ;  /* 0x000018000b7d7824 */ /* 0x000fe200078e02da */
[----:B------:R-:W-:-:S02]  /*2600*/  LOP3.LUT R5, R4, R20, RZ, 0x3c, !PT ;  /* 0x0000001404057212 */ /* 0x000fc400078e3cff */
[----:B------:R-:W-:Y:S02]  /*2610*/  LOP3.LUT R4, R3, R216, RZ, 0x3c, !PT ;  /* 0x000000d803047212 */ /* 0x000fe400078e3cff */
[----:B------:R-:W-:Y:S01]  /*2620*/  LOP3.LUT R12, R9, R20, RZ, 0x3c, !PT ;  /* 0x00000014090c7212 */ /* 0x000fe200078e3cff */
[----:B------:R-:W-:Y:S01]  /*2630*/  IMAD R20, R13, R94, RZ ;  /* 0x0000005e0d147224 */ /* 0x000fe200078e02ff */
[----:B------:R-:W-:Y:S01]  /*2640*/  @P2 LOP3.LUT R19, R19, 0x1, RZ, 0xfc, !PT ;  /* 0x0000000113132812 */ /* 0x000fe200078efcff */
[----:B------:R-:W-:Y:S01]  /*2650*/  IMAD.IADD R127, R127, 0x1, R4 ;  /* 0x000000017f7f7824 */ /* 0x000fe200078e0204 */
[----:B------:R-:W-:Y:S01]  /*2660*/  LOP3.LUT P3, RZ, R224, 0x4, RZ, 0xc0, !PT ;  /* 0x00000004e0ff7812 */ /* 0x000fe2000786c0ff */
[----:B------:R-:W-:Y:S01]  /*2670*/  IMAD R7, R133, R95, R20 ;  /* 0x0000005f85077224 */ /* 0x000fe200078e0214 */
[----:B------:R-:W-:Y:S01]  /*2680*/  ISETP.GE.AND P2, PT, R193, UR4, PT ;  /* 0x00000004c1007c0c */ /* 0x000fe2000bf46270 */
[----:B------:R-:W-:Y:S01]  /*2690*/  IMAD R4, R13, R88, RZ ;  /* 0x000000580d047224 */ /* 0x000fe200078e02ff */
[----:B------:R-:W-:Y:S01]  /*26a0*/  IADD3 R126, R126, R5, RZ ;  /* 0x000000057e7e7210 */ /* 0x000fe20007ffe0ff */
[----:B------:R-:W-:Y:S01]  /*26b0*/  IMAD R5, R95, 0x60, RZ ;  /* 0x000000605f057824 */ /* 0x000fe200078e02ff */
[C---:B------:R-:W-:Y:S01]  /*26c0*/  SHF.L.U64.HI R101, R94.reuse, 0x6, R95 ;  /* 0x000000065e657819 */ /* 0x040fe2000001025f */
[----:B------:R-:W-:Y:S01]  /*26d0*/  IMAD.WIDE.U32 R94, R94, 0x60, RZ ;  /* 0x000000605e5e7825 */ /* 0x000fe200078e00ff */
[----:B------:R-:W-:-:S02]  /*26e0*/  LOP3.LUT R3, R215, 0x18, R16, 0xf8, !PT ;  /* 0x00000018d7037812 */ /* 0x000fc400078ef810 */
[----:B------:R-:W-:Y:S01]  /*26f0*/  SEL R9, RZ, 0x20, P2 ;  /* 0x00000020ff097807 */ /* 0x000fe20001000000 */
[----:B------:R-:W-:Y:S01]  /*2700*/  IMAD R11, R133, R89, R4 ;  /* 0x00000059850b7224 */ /* 0x000fe200078e0204 */
[C---:B------:R-:W-:Y:S01]  /*2710*/  SHF.L.U64.HI R103, R88.reuse, 0x6, R89 ;  /* 0x0000000658677819 */ /* 0x040fe20000010259 */
[----:B------:R-:W-:Y:S01]  /*2720*/  IMAD.IADD R122, R95, 0x1, R5 ;  /* 0x000000015f7a7824 */ /* 0x000fe200078e0205 */
[C---:B------:R-:W-:Y:S01]  /*2730*/  SHF.L.U32 R104, R88.reuse, 0x6, RZ ;  /* 0x0000000658687819 */ /* 0x040fe200000006ff */
[----:B------:R-:W-:Y:S01]  /*2740*/  IMAD.WIDE.U32 R88, R88, 0x60, RZ ;  /* 0x0000006058587825 */ /* 0x000fe200078e00ff */
[----:B------:R-:W-:Y:S02]  /*2750*/  LOP3.LUT R124, R3, R216, RZ, 0x3c, !PT ;  /* 0x000000d8037c7212 */ /* 0x000fe400078e3cff */
[----:B------:R-:W-:Y:S01]  /*2760*/  SHF.R.S32.HI R111, RZ, 0x3, R6 ;  /* 0x00000003ff6f7819 */ /* 0x000fe20000011406 */
[----:B------:R-:W-:Y:S01]  /*2770*/  IMAD.IADD R100, R99, 0x1, R7 ;  /* 0x0000000163647824 */ /* 0x000fe200078e0207 */
[----:B------:R-:W-:Y:S01]  /*2780*/  LOP3.LUT R5, R6, 0xfffffff8, RZ, 0xc0, !PT ;  /* 0xfffffff806057812 */ /* 0x000fe200078ec0ff */
[----:B------:R-:W-:Y:S01]  /*2790*/  IMAD.IADD R3, R7, 0x1, R97 ;  /* 0x0000000107037824 */ /* 0x000fe200078e0261 */
[----:B------:R-:W-:Y:S01]  /*27a0*/  LOP3.LUT R25, R8, R9, RZ, 0xfc, !PT ;  /* 0x0000000908197212 */ /* 0x000fe200078efcff */
[----:B------:R-:W-:Y:S01]  /*27b0*/  IMAD.IADD R125, R125, 0x1, R12 ;  /* 0x000000017d7d7824 */ /* 0x000fe200078e020c */
[----:B------:R-:W-:Y:S01]  /*27c0*/  LOP3.LUT R19, R19, 0xfffffffb, RZ, 0xc0, !PT ;  /* 0xfffffffb13137812 */ /* 0x000fe200078ec0ff */
[----:B------:R-:W-:Y:S01]  /*27d0*/  IMAD.IADD R124, R217, 0x1, R124 ;  /* 0x00000001d97c7824 */ /* 0x000fe200078e027c */
[----:B------:R-:W-:Y:S01]  /*27e0*/  LOP3.LUT R6, R10, 0xfffffff8, RZ, 0xc0, !PT ;  /* 0xfffffff80a067812 */ /* 0x000fe200078ec0ff */
[----:B------:R-:W-:Y:S01]  /*27f0*/  IMAD.IADD R4, R11, 0x1, R91 ;  /* 0x000000010b047824 */ /* 0x000fe200078e025b */
[----:B------:R-:W-:-:S02]  /*2800*/  LOP3.LUT R7, R14, 0xfffffff8, RZ, 0xc0, !PT ;  /* 0xfffffff80e077812 */ /* 0x000fc400078ec0ff */
[----:B------:R-:W-:Y:S02]  /*2810*/  SHF.R.S32.HI R110, RZ, 0x3, R10 ;  /* 0x00000003ff6e7819 */ /* 0x000fe4000001140a */
[C---:B------:R-:W-:Y:S02]  /*2820*/  LOP3.LUT R9, R25.reuse, 0x2, RZ, 0xc0, !PT ;  /* 0x0000000219097812 */ /* 0x040fe400078ec0ff */
[C---:B------:R-:W-:Y:S02]  /*2830*/  LOP3.LUT R10, R25.reuse, 0x4, RZ, 0xc0, !PT ;  /* 0x00000004190a7812 */ /* 0x040fe400078ec0ff */
[C---:B------:R-:W-:Y:S02]  /*2840*/  LOP3.LUT R20, R25.reuse, 0x8, RZ, 0xc0, !PT ;  /* 0x0000000819147812 */ /* 0x040fe400078ec0ff */
[----:B------:R-:W-:Y:S02]  /*2850*/  LOP3.LUT R21, R25, 0x10, RZ, 0xc0, !PT ;  /* 0x0000001019157812 */ /* 0x000fe400078ec0ff */
[----:B------:R-:W-:-:S02]  /*2860*/  @P3 LOP3.LUT R19, R19, 0x4, RZ, 0xfc, !PT ;  /* 0x0000000413133812 */ /* 0x000fc400078efcff */
[----:B-1----:R-:W-:Y:S02]  /*2870*/  LEA.HI R158, R158, 0x8, RZ, 0x19 ;  /* 0x000000089e9e7811 */ /* 0x002fe400078fc8ff */
[----:B------:R-:W-:Y:S02]  /*2880*/  IADD3 R123, R89, R123, RZ ;  /* 0x0000007b597b7210 */ /* 0x000fe40007ffe0ff */
[----:B------:R-:W-:Y:S02]  /*2890*/  IADD3 R87, R93, R11, RZ ;  /* 0x0000000b5d577210 */ /* 0x000fe40007ffe0ff */
[----:B------:R-:W-:Y:S02]  /*28a0*/  SHF.R.S32.HI R109, RZ, 0x3, R14 ;  /* 0x00000003ff6d7819 */ /* 0x000fe4000001140e */
[----:B------:R-:W-:Y:S02]  /*28b0*/  LOP3.LUT R8, R8, 0x1, RZ, 0xc0, !PT ;  /* 0x0000000108087812 */ /* 0x000fe400078ec0ff */
[----:B------:R-:W-:-:S02]  /*28c0*/  SHF.R.S32.HI R107, RZ, 0x1f, R5 ;  /* 0x0000001fff6b7819 */ /* 0x000fc40000011405 */
[----:B------:R-:W-:Y:S02]  /*28d0*/  SHF.R.S32.HI R106, RZ, 0x1f, R6 ;  /* 0x0000001fff6a7819 */ /* 0x000fe40000011406 */
[----:B------:R-:W-:Y:S02]  /*28e0*/  SHF.R.S32.HI R105, RZ, 0x1f, R7 ;  /* 0x0000001fff697819 */ /* 0x000fe40000011407 */
[----:B------:R-:W-:Y:S02]  /*28f0*/  LOP3.LUT R25, R25, 0x20, RZ, 0xc0, !PT ;  /* 0x0000002019197812 */ /* 0x000fe400078ec0ff */
[----:B------:R-:W-:-:S07]  /*2900*/  SHF.R.S32.HI R120, RZ, 0x1f, R0 ;  /* 0x0000001fff787819 */ /* 0x000fce0000011400 */
.L_x_2773:
[----:B------:R-:W0:Y:S01]  /*2910*/  LDC R28, c[0x0][0x430] ;  /* 0x00010c00ff1c7b82 */ /* 0x000e220000000800 */
[----:B------:R-:W-:Y:S01]  /*2920*/  VIADD R2, R2, 0xffffffff ;  /* 0xffffffff02027836 */ /* 0x000fe20000000000 */
[----:B------:R-:W-:-:S03]  /*2930*/  ULDC.64 UR4, c[0x0][0x208] ;  /* 0x0000820000047ab9 */ /* 0x000fc60000000a00 */
[----:B------:R-:W-:-:S03]  /*2940*/  IMAD R11, R2, 0x60, R108 ;  /* 0x00000060020b7824 */ /* 0x000fc600078e026c */
[----:B-1----:R-:W1:Y:S01]  /*2950*/  LDC R117, c[0x0][0x3f4] ;  /* 0x0000fd00ff757b82 */ /* 0x002e620000000800 */
[----:B--2---:R-:W-:Y:S01]  /*2960*/  IMAD.IADD R31, R121, 0x1, R11 ;  /* 0x00000001791f7824 */ /* 0x004fe200078e020b */
[----:B------:R-:W-:-:S04]  /*2970*/  ISETP.GE.AND P2, PT, R11, R24, PT ;  /* 0x000000180b00720c */ /* 0x000fc80003f46270 */
[----:B------:R-:W-:Y:S02]  /*2980*/  ISETP.GT.OR P2, PT, R108, 0x5f, P2 ;  /* 0x0000005f6c00780c */ /* 0x000fe40001744670 */
[----:B------:R-:W-:Y:S02]  /*2990*/  MOV R11, R31 ;  /* 0x0000001f000b7202 */ /* 0x000fe40000000f00 */
[----:B0-----:R-:W-:-:S09]  /*29a0*/  ISETP.NE.AND P3, PT, R28, 0x1, PT ;  /* 0x000000011c00780c */ /* 0x001fd20003f65270 */
[----:B------:R-:W0:Y:S08]  /*29b0*/  @!P2 LDC.64 R14, c[0x0][0x428] ;  /* 0x00010a00ff0eab82 */ /* 0x000e300000000a00 */
[----:B------:R-:W2:Y:S08]  /*29c0*/  @!P2 LDC.64 R12, c[0x0][0x418] ;  /* 0x00010600ff0cab82 */ /* 0x000eb00000000a00 */
[----:B------:R-:W3:Y:S08]  /*29d0*/  @P3 LDC R26, c[0x0][0x434] ;  /* 0x00010d00ff1a3b82 */ /* 0x000ef00000000800 */
[----:B------:R-:W4:Y:S01]  /*29e0*/  @P3 LDC R27, c[0x0][0x438] ;  /* 0x00010e00ff1b3b82 */ /* 0x000f220000000800 */
[----:B---3--:R-:W-:-:S05]  /*29f0*/  @P3 IMAD.HI.U32 R26, R31, R26, RZ ;  /* 0x0000001a1f1a3227 */ /* 0x008fca00078e00ff */
[----:B----4-:R-:W-:Y:S01]  /*2a00*/  @P3 SHF.R.U32.HI R11, RZ, R27, R26 ;  /* 0x0000001bff0b3219 */ /* 0x010fe2000001161a */
[----:B0-----:R-:W-:-:S03]  /*2a10*/  @!P2 IMAD R26, R120, R14, RZ ;  /* 0x0000000e781aa224 */ /* 0x001fc600078e02ff */
[--C-:B------:R-:W-:Y:S01]  /*2a20*/  @!P2 SHF.R.S32.HI R27, RZ, 0x1f, R11.reuse ;  /* 0x0000001fff1ba819 */ /* 0x100fe2000001140b */
[----:B------:R-:W-:Y:S02]  /*2a30*/  @!P2 IMAD R29, R0, R15, R26 ;  /* 0x0000000f001da224 */ /* 0x000fe400078e021a */
[----:B------:R-:W-:-:S04]  /*2a40*/  @!P2 IMAD.MOV.U32 R26, RZ, RZ, R11 ;  /* 0x000000ffff1aa224 */ /* 0x000fc800078e000b */
[----:B------:R-:W-:-:S04]  /*2a50*/  @!P2 IMAD.WIDE.U32 R14, R0, R14, R26 ;  /* 0x0000000e000ea225 */ /* 0x000fc800078e001a */
[----:B------:R-:W-:Y:S01]  /*2a60*/  @!P2 IMAD.IADD R15, R15, 0x1, R29 ;  /* 0x000000010f0fa824 */ /* 0x000fe200078e021d */
[----:B--2---:R-:W-:Y:S01]  /*2a70*/  @!P2 LEA R12, P3, R14, R12, 0x2 ;  /* 0x0000000c0e0ca211 */ /* 0x004fe200078610ff */
[----:B------:R-:W-:-:S03]  /*2a80*/  IMAD.MOV.U32 R26, RZ, RZ, RZ ;  /* 0x000000ffff1a7224 */ /* 0x000fc600078e00ff */
[----:B------:R-:W-:-:S05]  /*2a90*/  @!P2 LEA.HI.X R13, R14, R13, R15, 0x2, P3 ;  /* 0x0000000d0e0da211 */ /* 0x000fca00018f140f */
[----:B------:R0:W5:Y:S01]  /*2aa0*/  @!P2 LDG.E R26, desc[UR4][R12.64] ;  /* 0x000000040c1aa981 */ /* 0x000162000c1e1900 */
[----:B------:R-:W-:Y:S01]  /*2ab0*/  ISETP.GT.AND P2, PT, R2, R119, PT ;  /* 0x000000770200720c */ /* 0x000fe20003f44270 */
[----:B------:R-:W-:Y:S01]  /*2ac0*/  IMAD R15, R22, 0x4800, R124 ;  /* 0x00004800160f7824 */ /* 0x000fe200078e027c */
[----:B------:R-:W-:Y:S01]  /*2ad0*/  LOP3.LUT R19, R19, 0xfffffffd, RZ, 0xc0, !PT ;  /* 0xfffffffd13137812 */ /* 0x000fe200078ec0ff */
[----:B------:R-:W-:Y:S05]  /*2ae0*/  YIELD ;  /* 0x0000000000007946 */ /* 0x000fea0003800000 */
[----:B------:R-:W-:Y:S01]  /*2af0*/  LOP3.LUT P4, RZ, R224, 0x4, RZ, 0xc0, !PT ;  /* 0x00000004e0ff7812 */ /* 0x000fe2000788c0ff */
[----:B------:R-:W-:Y:S01]  /*2b00*/  VIADD R81, R15, 0x20 ;  /* 0x000000200f517836 */ /* 0x000fe20000000000 */
[----:B------:R-:W-:Y:S01]  /*2b10*/  IADD3 R27, -R11, RZ, RZ ;  /* 0x000000ff0b1b7210 */ /* 0x000fe20007ffe1ff */
[----:B------:R-:W-:Y:S01]  /*2b20*/  BSSY B0, `(.L_x_2668) ;  /* 0x00007bc000007945 */ /* 0x000fe20003800000 */
[----:B------:R-:W-:Y:S01]  /*2b30*/  IMAD R80, R15, 0x2, R112 ;  /* 0x000000020f507824 */ /* 0x000fe200078e0270 */
[----:B------:R-:W-:-:S02]  /*2b40*/  @P2 LOP3.LUT R19, R19, 0x2, RZ, 0xfc, !PT ;  /* 0x0000000213132812 */ /* 0x000fc400078efcff */
[----:B-1----:R-:W-:Y:S01]  /*2b50*/  ISETP.GE.AND P2, PT, R117, 0x1, PT ;  /* 0x000000017500780c */ /* 0x002fe20003f46270 */
[----:B------:R-:W-:-:S05]  /*2b60*/  IMAD R27, R28, R27, R31 ;  /* 0x0000001b1c1b7224 */ /* 0x000fca00078e021f */
[----:B------:R-:W-:-:S05]  /*2b70*/  @P4 VIADD R81, R15, 0xffffffe0 ;  /* 0xffffffe00f514836 */ /* 0x000fca0000000000 */
[----:B------:R-:W-:Y:S02]  /*2b80*/  LEA R81, R81, R112, 0x1 ;  /* 0x0000007051517211 */ /* 0x000fe400078e08ff */
[----:B0-----:R-:W-:Y:S05]  /*2b90*/  @!P2 BRA `(.L_x_2669) ;  /* 0x0000007000f8a947 */ /* 0x001fea0003800000 */
[----:B------:R-:W-:Y:S01]  /*2ba0*/  SHF.R.S32.HI R82, RZ, 0x1f, R27 ;  /* 0x0000001fff527819 */ /* 0x000fe2000001141b */
[----:B------:R-:W-:Y:S01]  /*2bb0*/  ULDC.64 UR4, c[0x0][0x300] ;  /* 0x0000c00000047ab9 */ /* 0x000fe20000000a00 */
[----:B-----5:R-:W-:Y:S01]  /*2bc0*/  SHF.R.S32.HI R83, RZ, 0x1f, R26 ;  /* 0x0000001fff537819 */ /* 0x020fe2000001141a */
[C---:B------:R-:W-:Y:S01]  /*2bd0*/  IMAD.WIDE.U32 R12, R27.reuse, UR4, RZ ;  /* 0x000000041b0c7c25 */ /* 0x040fe2000f8e00ff */
[----:B------:R-:W-:Y:S02]  /*2be0*/  ULDC.U8 UR6, c[0x0][0x410] ;  /* 0x0001040000067ab9 */ /* 0x000fe40000000000 */
[----:B------:R-:W-:Y:S01]  /*2bf0*/  ISETP.NE.AND P2, PT, RZ, UR6, PT ;  /* 0x00000006ff007c0c */ /* 0x000fe2000bf45270 */
[----:B------:R-:W-:Y:S02]  /*2c00*/  IMAD R14, R82, UR4, RZ ;  /* 0x00000004520e7c24 */ /* 0x000fe4000f8e02ff */
[----:B------:R-:W-:Y:S02]  /*2c10*/  IMAD R84, R2, -0x60, R24 ;  /* 0xffffffa002547824 */ /* 0x000fe400078e0218 */
[----:B------:R-:W-:Y:S01]  /*2c20*/  IMAD R11, R27, UR5, R14 ;  /* 0x000000051b0b7c24 */ /* 0x000fe2000f8e020e */
[----:B------:R-:W-:Y:S01]  /*2c30*/  ULDC.64 UR4, c[0x0][0x310] ;  /* 0x0000c40000047ab9 */ /* 0x000fe20000000a00 */
[----:B------:R-:W-:Y:S01]  /*2c40*/  IMAD R14, R122, R2, RZ ;  /* 0x000000027a0e7224 */ /* 0x000fe200078e02ff */
[----:B------:R-:W-:Y:S01]  /*2c50*/  VIMNMX R84, R84, 0x60, PT ;  /* 0x0000006054547848 */ /* 0x000fe20003fe0100 */
[----:B------:R-:W-:-:S02]  /*2c60*/  IMAD R15, R83, UR4, RZ ;  /* 0x00000004530f7c24 */ /* 0x000fc4000f8e02ff */
[----:B------:R-:W-:Y:S01]  /*2c70*/  IMAD.IADD R13, R13, 0x1, R11 ;  /* 0x000000010d0d7824 */ /* 0x000fe200078e020b */
[----:B------:R-:W-:Y:S01]  /*2c80*/  SHF.R.S32.HI R11, RZ, 0x1f, R2 ;  /* 0x0000001fff0b7819 */ /* 0x000fe20000011402 */
[C---:B------:R-:W-:Y:S02]  /*2c90*/  IMAD R15, R26.reuse, UR5, R15 ;  /* 0x000000051a0f7c24 */ /* 0x040fe4000f8e020f */
[----:B------:R-:W-:Y:S01]  /*2ca0*/  IMAD.WIDE.U32 R12, R26, UR4, R12 ;  /* 0x000000041a0c7c25 */ /* 0x000fe2000f8e000c */
[----:B------:R-:W-:-:S03]  /*2cb0*/  ULDC.64 UR4, c[0x0][0x308] ;  /* 0x0000c20000047ab9 */ /* 0x000fc60000000a00 */
[----:B------:R-:W-:Y:S02]  /*2cc0*/  IMAD.IADD R13, R13, 0x1, R15 ;  /* 0x000000010d0d7824 */ /* 0x000fe400078e020f */
        /* <DEDUP_REMOVED lines=33> */
[----:B------:R-:W-:Y:S01]  /*2ee0*/  ULDC.64 UR6, c[0x0][0x208] ;  /* 0x0000820000067ab9 */ /* 0x000fe20000000a00 */
        /* <DEDUP_REMOVED lines=36> */
.L_x_2672:
[----:B------:R-:W-:Y:S05]  /*3130*/  BSYNC B1 ;  /* 0x0000000000017941 */ /* 0x000fea0003800000 */
.L_x_2671:
        /* <DEDUP_REMOVED lines=13> */
[----:B-----5:R-:W-:Y:S02]  /*3210*/  MOV R77, R52 ;  /* 0x00000034004d7202 */ /* 0x020fe40000000f00 */
[----:B------:R-:W-:Y:S01]  /*3220*/  CS2R R50, SRZ ;  /* 0x0000000000327805 */ /* 0x000fe2000001ff00 */
[----:B------:R-:W-:Y:S06]  /*3230*/  @P4 BRA `(.L_x_2674) ;  /* 0x0000000000a44947 */ /* 0x000fec0003800000 */
[----:B------:R-:W-:Y:S01]  /*3240*/  IADD3 R14, P2, P5, R98, R14, R102 ;  /* 0x0000000e620e7210 */ /* 0x000fe20007d5e066 */
[----:B------:R-:W-:Y:S01]  /*3250*/  ULDC.64 UR4, c[0x0][0x3e8] ;  /* 0x0000fa0000047ab9 */ /* 0x000fe20000000a00 */
[----:B------:R-:W-:Y:S02]  /*3260*/  CS2R R48, SRZ ;  /* 0x0000000000307805 */ /* 0x000fe4000001ff00 */
[----:B------:R-:W-:Y:S02]  /*3270*/  CS2R R50, SRZ ;  /* 0x0000000000327805 */ /* 0x000fe4000001ff00 */
[----:B------:R-:W-:Y:S01]  /*3280*/  IADD3.X R13, R100, R11, R101, P2, P5 ;  /* 0x0000000b640d7210 */ /* 0x000fe200017ea465 */
[----:B------:R-:W-:Y:S01]  /*3290*/  ULDC.64 UR6, c[0x0][0x208] ;  /* 0x0000820000067ab9 */ /* 0x000fe20000000a00 */
        /* <DEDUP_REMOVED lines=35> */
.L_x_2674:
[----:B------:R-:W-:Y:S05]  /*34d0*/  BSYNC B1 ;  /* 0x0000000000017941 */ /* 0x000fea0003800000 */
.L_x_2673:
[----:B0-----:R-:W-:Y:S01]  /*34e0*/  IMAD.MOV.U32 R12, RZ, RZ, R56 ;  /* 0x000000ffff0c7224 */ /* 0x001fe200078e0038 */
[----:B------:R-:W-:Y:S01]  /*34f0*/  MOV R14, R60 ;  /* 0x0000003c000e7202 */ /* 0x000fe20000000f00 */
[----:B------:R-:W-:Y:S01]  /*3500*/  IMAD.MOV.U32 R11, RZ, RZ, R57 ;  /* 0x000000ffff0b7224 */ /* 0x000fe200078e0039 */
[----:B------:R-:W-:Y:S01]  /*3510*/  ULOP3.LUT UR4, UR60, 0x1, URZ, 0xfc, !UPT ;  /* 0x000000013c047892 */ /* 0x000fe2000f8efc3f */
[----:B------:R-:W-:Y:S01]  /*3520*/  IMAD.MOV.U32 R13, RZ, RZ, R53 ;  /* 0x000000ffff0d7224 */ /* 0x000fe200078e0035 */
[----:B------:R-:W-:Y:S01]  /*3530*/  PRMT R149, R14, 0x7610, R149 ;  /* 0x000076100e957816 */ /* 0x000fe20000000095 */
[----:B------:R-:W-:Y:S01]  /*3540*/  IMAD.MOV.U32 R14, RZ, RZ, R73 ;  /* 0x000000ffff0e7224 */ /* 0x000fe200078e0049 */
[----:B------:R-:W-:Y:S01]  /*3550*/  PRMT R146, R12, 0x5410, R11 ;  /* 0x000054100c927816 */ /* 0x000fe2000000000b */
[----:B------:R-:W-:Y:S01]  /*3560*/  IMAD.MOV.U32 R11, RZ, RZ, R64 ;  /* 0x000000ffff0b7224 */ /* 0x000fe200078e0040 */
[----:B------:R-:W-:Y:S01]  /*3570*/  PRMT R144, R77, 0x5410, R13 ;  /* 0x000054104d907816 */ /* 0x000fe2000000000d */
        /* <DEDUP_REMOVED lines=10> */
[----:B------:R-:W-:Y:S02]  /*3620*/  MOV R12, R54 ;  /* 0x00000036000c7202 */ /* 0x000fe40000000f00 */
[----:B------:R-:W-:-:S02]  /*3630*/  PLOP3.LUT P2, PT, PT, PT, UP0, 0x80, 0x0 ;  /* 0x000000000000781c */ /* 0x000fc40003f4f008 */
        /* <DEDUP_REMOVED lines=18> */
[----:B-----5:R-:W-:Y:S01]  /*3760*/  IMAD.MOV.U32 R11, RZ, RZ, R29 ;  /* 0x000000ffff0b7224 */ /* 0x020fe200078e001d */
        /* <DEDUP_REMOVED lines=42> */
.L_x_2675:
[----:B------:R-:W-:Y:S01]  /*3a10*/  LEA R85, R22, R18, 0x3 ;  /* 0x0000001216557211 */ /* 0x000fe200078e18ff */
[----:B------:R-:W-:Y:S01]  /*3a20*/  BSSY B1, `(.L_x_2676) ;  /* 0x0000004000017945 */ /* 0x000fe20003800000 */
[----:B------:R-:W-:-:S04]  /*3a30*/  SHF.L.U32 R86, R207, 0x1f, RZ ;  /* 0x0000001fcf567819 */ /* 0x000fc800000006ff */
[----:B------:R-:W0:Y:S02]  /*3a40*/  SYNCS.PHASECHK.TRANS64.TRYWAIT P5, [R85+URZ+0x30890], R86 ;  /* 0x03089056550075a7 */ /* 0x000e2400080a017f */
[----:B0-----:R-:W-:Y:S05]  /*3a50*/  @!P5 BRA `(.L_x_2677) ;  /* 0x0000022c0038d947 */ /* 0x001fea0003800000 */
.L_x_3029:
[----:B------:R-:W-:Y:S05]  /*3a60*/  BSYNC B1 ;  /* 0x0000000000017941 */ /* 0x000fea0003800000 */
.L_x_2676:
[----:B------:R-:W-:-:S03]  /*3a70*/  UMOV UR4, 0xffffffff ;  /* 0xffffffff00047882 */ /* 0x000fc60000000000 */
[----:B------:R-:W-:Y:S05]  /*3a80*/  BRA.DIV UR4, `(.L_x_2678) ;  /* 0x0000022e04407947 */ /* 0x000fea000b800000 */
[----:B------:R1:W2:Y:S04]  /*3a90*/  SHFL.IDX PT, R76, R113, RZ, 0x1c1f ;  /* 0x001c1fff714c7589 */ /* 0x0002a800000e0000 */
[----:B------:R1:W3:Y:S02]  /*3aa0*/  SHFL.IDX PT, R11, R116, RZ, 0x1c1f ;  /* 0x001c1fff740b7589 */ /* 0x0002e400000e0000 */
.L_x_3033:
        /* <DEDUP_REMOVED lines=52> */
.L_x_2684:
[----:B------:R-:W-:Y:S05]  /*3df0*/  BSYNC B3 ;  /* 0x0000000000037941 */ /* 0x000fea0003800000 */
.L_x_2683:
[----:B---3--:R-:W-:Y:S01]  /*3e00*/  LEA R72, P3, R16, R11, 0x1 ;  /* 0x0000000b10487211 */ /* 0x008fe200078608ff */
[----:B------:R-:W-:-:S03]  /*3e10*/  ULDC.64 UR4, c[0x0][0x208] ;  /* 0x0000820000047ab9 */ /* 0x000fc60000000a00 */
[----:B--2---:R-:W-:-:S05]  /*3e20*/  LEA.HI.X R73, R16, R76, R17, 0x1, P3 ;  /* 0x0000004c10497211 */ /* 0x004fca00018f0c11 */
[----:B0-----:R4:W-:Y:S04]  /*3e30*/  ST.E.128 desc[UR4][R72.64], R12 ;  /* 0x0000000c48007985 */ /* 0x0019e8000c101d04 */
.L_x_2682:
[----:B------:R-:W-:Y:S05]  /*3e40*/  BSYNC B2 ;  /* 0x0000000000027941 */ /* 0x000fea0003800000 */
.L_x_2681:
        /* <DEDUP_REMOVED lines=8> */
[----:B------:R-:W-:Y:S02]  /*3ed0*/  SHF.R.U32.HI R68, RZ, 0x10, R69 ;  /* 0x00000010ff447819 */ /* 0x000fe40000011645 */
[--C-:B------:R-:W-:Y:S01]  /*3ee0*/  SHF.R.U64 R73, R70, 0x10, R71.reuse ;  /* 0x0000001046497819 */ /* 0x100fe20000001247 */
[----:B------:R-:W-:Y:S01]  /*3ef0*/  HADD2.F32 R72, -RZ, R72.H0_H0 ;  /* 0x20000048ff487230 */ /* 0x000fe20000004100 */
[----:B0-----:R-:W-:Y:S02]  /*3f00*/  MOV R69, R13 ;  /* 0x0000000d00457202 */ /* 0x001fe40000000f00 */
        /* <DEDUP_REMOVED lines=38> */
.L_x_2688:
[----:B------:R-:W-:Y:S05]  /*4170*/  BSYNC B3 ;  /* 0x0000000000037941 */ /* 0x000fea0003800000 */
.L_x_2687:
[----:B---3--:R-:W-:Y:S01]  /*4180*/  MOV R68, R11 ;  /* 0x0000000b00447202 */ /* 0x008fe20000000f00 */
[----:B------:R-:W-:Y:S01]  /*4190*/  IMAD.SHL.U32 R70, R200, 0x8, RZ ;  /* 0x00000008c8467824 */ /* 0x000fe200078e00ff */
[----:B------:R-:W-:Y:S01]  /*41a0*/  ULDC.64 UR4, c[0x0][0x208] ;  /* 0x0000820000047ab9 */ /* 0x000fe20000000a00 */
[----:B--2---:R-:W-:Y:S02]  /*41b0*/  IMAD.MOV.U32 R69, RZ, RZ, R76 ;  /* 0x000000ffff457224 */ /* 0x004fe400078e004c */
[----:B------:R-:W-:-:S05]  /*41c0*/  IMAD.WIDE R68, R70, 0x2, R68 ;  /* 0x0000000246447825 */ /* 0x000fca00078e0244 */
[----:B0-----:R0:W-:Y:S02]  /*41d0*/  ST.E.128 desc[UR4][R68.64], R12 ;  /* 0x0000000c44007985 */ /* 0x0011e4000c101d04 */
.L_x_2686:
[----:B------:R-:W-:Y:S05]  /*41e0*/  BSYNC B2 ;  /* 0x0000000000027941 */ /* 0x000fea0003800000 */
.L_x_2685:
        /* <DEDUP_REMOVED lines=50> */
.L_x_2692:
[----:B------:R-:W-:Y:S05]  /*4510*/  BSYNC B3 ;  /* 0x0000000000037941 */ /* 0x000fea0003800000 */
.L_x_2691:
[----:B------:R-:W-:Y:S01]  /*4520*/  IMAD.SHL.U32 R66, R201, 0x8, RZ ;  /* 0x00000008c9427824 */ /* 0x000fe200078e00ff */
[----:B------:R-:W-:Y:S01]  /*4530*/  ULDC.64 UR4, c[0x0][0x208] ;  /* 0x0000820000047ab9 */ /* 0x000fe20000000a00 */
[----:B---3--:R-:W-:Y:S02]  /*4540*/  IMAD.MOV.U32 R64, RZ, RZ, R11 ;  /* 0x000000ffff407224 */ /* 0x008fe400078e000b */
[----:B--2---:R-:W-:Y:S02]  /*4550*/  IMAD.MOV.U32 R65, RZ, RZ, R76 ;  /* 0x000000ffff417224 */ /* 0x004fe400078e004c */
[----:B------:R-:W-:-:S05]  /*4560*/  IMAD.WIDE R64, R66, 0x2, R64 ;  /* 0x0000000242407825 */ /* 0x000fca00078e0240 */
[----:B----4-:R0:W-:Y:S02]  /*4570*/  ST.E.128 desc[UR4][R64.64], R12 ;  /* 0x0000000c40007985 */ /* 0x0101e4000c101d04 */
.L_x_2690:
[----:B------:R-:W-:Y:S05]  /*4580*/  BSYNC B2 ;  /* 0x0000000000027941 */ /* 0x000fea0003800000 */
.L_x_2689:
[----:B------:R-:W-:Y:S01]  /*4590*/  ISETP.NE.AND P3, PT, R20, RZ, PT ;  /* 0x000000ff1400720c */ /* 0x000fe20003f65270 */
[----:B------:R-:W-:-:S12]  /*45a0*/  BSSY B2, `(.L_x_2693) ;  /* 0x000003b000027945 */ /* 0x000fd80003800000 */
[----:B------:R-:W-:Y:S05]  /*45b0*/  @!P3 BRA `(.L_x_2694) ;  /* 0x0000000000e4b947 */ /* 0x000fea0003800000 */
[----:B0---4-:R0:W4:Y:S01]  /*45c0*/  LDS.128 R12, [R81+0x21000] ;  /* 0x02100000510c7984 */ /* 0x0111220000000c00 */
[----:B------:R-:W-:Y:S01]  /*45d0*/  ISETP.GE.AND P3, PT, R210, R117, PT ;  /* 0x00000075d200720c */ /* 0x000fe20003f66270 */
[----:B------:R-:W-:-:S12]  /*45e0*/  BSSY B3, `(.L_x_2695) ;  /* 0x0000032000037945 */ /* 0x000fd80003800000 */
[----:B0-----:R-:W-:Y:S05]  /*45f0*/  @P3 BRA `(.L_x_2696) ;  /* 0x0000000000c03947 */ /* 0x001fea0003800000 */
[----:B------:R-:W-:Y:S01]  /*4600*/  SHF.R.U64 R64, R62, 0x10, R63 ;  /* 0x000000103e407819 */ /* 0x000fe2000000123f */
[----:B------:R-:W-:Y:S01]  /*4610*/  HADD2.F32 R66, -RZ, R148.H1_H1 ;  /* 0x30000094ff427230 */ /* 0x000fe20000004100 */
[----:B----4-:R-:W-:Y:S02]  /*4620*/  MOV R62, R13 ;  /* 0x0000000d003e7202 */ /* 0x010fe40000000f00 */
[--C-:B------:R-:W-:Y:S01]  /*4630*/  SHF.R.U64 R60, R60, 0x10, R61.reuse ;  /* 0x000000103c3c7819 */ /* 0x100fe2000000123d */
[----:B------:R-:W-:Y:S01]  /*4640*/  HADD2.F32 R64, -RZ, R64.H0_H0 ;  /* 0x20000040ff407230 */ /* 0x000fe20000004100 */
[----:B------:R-:W-:Y:S01]  /*4650*/  SHF.R.U32.HI R61, RZ, 0x10, R61 ;  /* 0x00000010ff3d7819 */ /* 0x000fe2000001163d */
[--C-:B------:R-:W-:Y:S02]  /*4660*/  HADD2.F32 R13, -RZ, R62.reuse.H1_H1 ;  /* 0x3000003eff0d7230 */ /* 0x100fe40000004100 */
[----:B------:R-:W-:Y:S02]  /*4670*/  HADD2.F32 R62, -RZ, R62.H0_H0 ;  /* 0x2000003eff3e7230 */ /* 0x000fe40000004100 */
[----:B------:R-:W-:-:S02]  /*4680*/  HADD2.F32 R60, -RZ, R60.H0_H0 ;  /* 0x2000003cff3c7230 */ /* 0x000fc40000004100 */
[CC--:B------:R-:W-:Y:S01]  /*4690*/  FMUL.FTZ R65, R13.reuse, R64.reuse ;  /* 0x000000400d417220 */ /* 0x0c0fe20000410000 */
[----:B------:R-:W-:Y:S02]  /*46a0*/  HADD2.F32 R61, -RZ, R61.H0_H0 ;  /* 0x2000003dff3d7230 */ /* 0x000fe40000004100 */
[C---:B------:R-:W-:Y:S01]  /*46b0*/  FMUL.FTZ R64, R62.reuse, R64 ;  /* 0x000000403e407220 */ /* 0x040fe20000410000 */
[-C--:B------:R-:W-:Y:S01]  /*46c0*/  FFMA.FTZ R65, R62, R60.reuse, -R65 ;  /* 0x0000003c3e417223 */ /* 0x080fe20000010841 */
[----:B------:R-:W-:Y:S02]  /*46d0*/  SHF.R.U32.HI R62, RZ, 0x10, R63 ;  /* 0x00000010ff3e7819 */ /* 0x000fe4000001163f */
[----:B------:R-:W-:Y:S01]  /*46e0*/  FFMA.FTZ R64, R13, R60, R64 ;  /* 0x0000003c0d407223 */ /* 0x000fe20000010040 */
[----:B------:R-:W-:Y:S02]  /*46f0*/  IMAD.MOV.U32 R60, RZ, RZ, R12 ;  /* 0x000000ffff3c7224 */ /* 0x000fe400078e000c */
[----:B------:R-:W-:-:S02]  /*4700*/  IMAD.MOV.U32 R12, RZ, RZ, R15 ;  /* 0x000000ffff0c7224 */ /* 0x000fc400078e000f */
[----:B------:R-:W-:Y:S01]  /*4710*/  HADD2.F32 R15, -RZ, R62.H0_H0 ;  /* 0x2000003eff0f7230 */ /* 0x000fe20000004100 */
[----:B------:R-:W-:Y:S02]  /*4720*/  F2FP.F16.F32.PACK_AB R64, R64, R65 ;  /* 0x000000414040723e */ /* 0x000fe400000000ff */
        /* <DEDUP_REMOVED lines=15> */
[--C-:B------:R-:W-:Y:S02]  /*4820*/  HADD2.F32 R60, -RZ, R61.reuse.H1_H1 ;  /* 0x3000003dff3c7230 */ /* 0x100fe40000004100 */
[----:B------:R-:W-:Y:S02]  /*4830*/  HADD2.F32 R62, -RZ, R61.H0_H0 ;  /* 0x2000003dff3e7230 */ /* 0x000fe40000004100 */
[----:B------:R-:W-:Y:S02]  /*4840*/  HADD2.F32 R61, -RZ, R148.H0_H0 ;  /* 0x20000094ff3d7230 */ /* 0x000fe40000004100 */
[-C--:B------:R-:W-:Y:S01]  /*4850*/  FMUL.FTZ R63, R60, R66.reuse ;  /* 0x000000423c3f7220 */ /* 0x080fe20000410000 */
[----:B------:R-:W-:Y:S01]  /*4860*/  F2FP.F16.F32.PACK_AB R14, R14, R15 ;  /* 0x0000000f0e0e723e */ /* 0x000fe200000000ff */
[----:B------:R-:W-:-:S02]  /*4870*/  FMUL.FTZ R66, R62, R66 ;  /* 0x000000423e427220 */ /* 0x000fc40000410000 */
[-C--:B------:R-:W-:Y:S02]  /*4880*/  FFMA.FTZ R63, R62, R61.reuse, -R63 ;  /* 0x0000003d3e3f7223 */ /* 0x080fe4000001083f */
[----:B------:R-:W-:Y:S01]  /*4890*/  FFMA.FTZ R66, R60, R61, R66 ;  /* 0x0000003d3c427223 */ /* 0x000fe20000010042 */
[----:B------:R-:W-:Y:S01]  /*48a0*/  F2FP.F16.F32.PACK_AB R60, R13, R12 ;  /* 0x0000000c0d3c723e */ /* 0x000fe200000000ff */
[----:B------:R-:W-:Y:S01]  /*48b0*/  IMAD.MOV.U32 R13, RZ, RZ, R64 ;  /* 0x000000ffff0d7224 */ /* 0x000fe200078e0040 */
[----:B------:R-:W-:Y:S02]  /*48c0*/  MOV R12, R14 ;  /* 0x0000000e000c7202 */ /* 0x000fe40000000f00 */
[----:B------:R-:W-:Y:S01]  /*48d0*/  F2FP.F16.F32.PACK_AB R63, R66, R63 ;  /* 0x0000003f423f723e */ /* 0x000fe200000000ff */
[----:B------:R-:W-:-:S04]  /*48e0*/  IMAD.MOV.U32 R15, RZ, RZ, R60 ;  /* 0x000000ffff0f7224 */ /* 0x000fc800078e003c */
[----:B------:R-:W-:-:S07]  /*48f0*/  IMAD.MOV.U32 R14, RZ, RZ, R63 ;  /* 0x000000ffff0e7224 */ /* 0x000fce00078e003f */
.L_x_2696:
[----:B------:R-:W-:Y:S05]  /*4900*/  BSYNC B3 ;  /* 0x0000000000037941 */ /* 0x000fea0003800000 */
.L_x_2695:
[----:B---3--:R-:W-:Y:S01]  /*4910*/  LEA R60, P3, R192, R11, 0x1 ;  /* 0x0000000bc03c7211 */ /* 0x008fe200078608ff */
[----:B------:R-:W-:-:S03]  /*4920*/  ULDC.64 UR4, c[0x0][0x208] ;  /* 0x0000820000047ab9 */ /* 0x000fc60000000a00 */
[----:B--2---:R-:W-:-:S05]  /*4930*/  LEA.HI.X R61, R192, R76, R205, 0x1, P3 ;  /* 0x0000004cc03d7211 */ /* 0x004fca00018f0ccd */
[----:B----4-:R0:W-:Y:S04]  /*4940*/  ST.E.128 desc[UR4][R60.64], R12 ;  /* 0x0000000c3c007985 */ /* 0x0101e8000c101d04 */
.L_x_2694:
[----:B------:R-:W-:Y:S05]  /*4950*/  BSYNC B2 ;  /* 0x0000000000027941 */ /* 0x000fea0003800000 */
.L_x_2693:
        /* <DEDUP_REMOVED lines=9> */
[----:B------:R-:W-:Y:S02]  /*49f0*/  SHF.R.U64 R63, R58, 0x10, R59 ;  /* 0x000000103a3f7819 */ /* 0x000fe4000000123b */
[----:B----4-:R-:W-:Y:S02]  /*4a00*/  MOV R58, R13 ;  /* 0x0000000d003a7202 */ /* 0x010fe40000000f00 */
[----:B------:R-:W-:Y:S01]  /*4a10*/  SHF.R.U64 R56, R56, 0x10, R57 ;  /* 0x0000001038387819 */ /* 0x000fe20000001239 */
[----:B------:R-:W-:Y:S02]  /*4a20*/  HADD2.F32 R63, -RZ, R63.H0_H0 ;  /* 0x2000003fff3f7230 */ /* 0x000fe40000004100 */
[--C-:B------:R-:W-:Y:S02]  /*4a30*/  HADD2.F32 R13, -RZ, R58.reuse.H1_H1 ;  /* 0x3000003aff0d7230 */ /* 0x100fe40000004100 */
[----:B------:R-:W-:Y:S02]  /*4a40*/  HADD2.F32 R58, -RZ, R58.H0_H0 ;  /* 0x2000003aff3a7230 */ /* 0x000fe40000004100 */
[----:B------:R-:W-:-:S02]  /*4a50*/  HADD2.F32 R56, -RZ, R56.H0_H0 ;  /* 0x20000038ff387230 */ /* 0x000fc40000004100 */
        /* <DEDUP_REMOVED lines=33> */
[----:B------:R-:W-:Y:S01]  /*4c70*/  IMAD.MOV.U32 R12, RZ, RZ, R15 ;  /* 0x000000ffff0c7224 */ /* 0x000fe200078e000f */
[----:B------:R-:W-:-:S03]  /*4c80*/  MOV R15, R57 ;  /* 0x00000039000f7202 */ /* 0x000fc60000000f00 */
[----:B------:R-:W-:Y:S01]  /*4c90*/  F2FP.F16.F32.PACK_AB R147, R147, R13 ;  /* 0x0000000d9393723e */ /* 0x000fe200000000ff */
[----:B------:R-:W-:-:S04]  /*4ca0*/  IMAD.MOV.U32 R13, RZ, RZ, R62 ;  /* 0x000000ffff0d7224 */ /* 0x000fc800078e003e */
[----:B------:R-:W-:-:S07]  /*4cb0*/  IMAD.MOV.U32 R14, RZ, RZ, R147 ;  /* 0x000000ffff0e7224 */ /* 0x000fce00078e0093 */
.L_x_2700:
[----:B------:R-:W-:Y:S05]  /*4cc0*/  BSYNC B3 ;  /* 0x0000000000037941 */ /* 0x000fea0003800000 */
.L_x_2699:
[----:B------:R-:W-:Y:S02]  /*4cd0*/  ULDC.64 UR4, c[0x0][0x208] ;  /* 0x0000820000047ab9 */ /* 0x000fe40000000a00 */
[----:B----4-:R0:W-:Y:S03]  /*4ce0*/  ST.E.128 desc[UR4][R60.64], R12 ;  /* 0x0000000c3c007985 */ /* 0x0101e6000c101d04 */
.L_x_2698:
[----:B------:R-:W-:Y:S05]  /*4cf0*/  BSYNC B2 ;  /* 0x0000000000027941 */ /* 0x000fea0003800000 */
.L_x_2697:
        /* <DEDUP_REMOVED lines=23> */
[----:B------:R-:W-:-:S02]  /*4e70*/  HADD2.F32 R52, -RZ, R52.H0_H0 ;  /* 0x20000034ff347230 */ /* 0x000fc40000004100 */
        /* <DEDUP_REMOVED lines=8> */
[--C-:B------:R-:W-:Y:S02]  /*4f00*/  HADD2.F32 R13, -RZ, R12.reuse.H1_H1 ;  /* 0x3000000cff0d7230 */ /* 0x100fe40000004100 */
[----:B------:R-:W-:-:S02]  /*4f10*/  HADD2.F32 R12, -RZ, R12.H0_H0 ;  /* 0x2000000cff0c7230 */ /* 0x000fc40000004100 */
[--C-:B------:R-:W-:Y:S02]  /*4f20*/  HADD2.F32 R52, -RZ, R144.reuse.H0_H0 ;  /* 0x20000090ff347230 */ /* 0x100fe40000004100 */
[CC--:B------:R-:W-:Y:S01]  /*4f30*/  FMUL.FTZ R53, R13.reuse, R11.reuse ;  /* 0x0000000b0d357220 */ /* 0x0c0fe20000410000 */
[----:B------:R-:W-:Y:S02]  /*4f40*/  HADD2.F32 R145, -RZ, R145.H1_H1 ;  /* 0x30000091ff917230 */ /* 0x000fe40000004100 */
[C---:B------:R-:W-:Y:S01]  /*4f50*/  FMUL.FTZ R11, R12.reuse, R11 ;  /* 0x0000000b0c0b7220 */ /* 0x040fe20000410000 */
[----:B------:R-:W-:Y:S02]  /*4f60*/  HADD2.F32 R144, -RZ, R144.H1_H1 ;  /* 0x30000090ff907230 */ /* 0x000fe40000004100 */
[-C--:B------:R-:W-:Y:S01]  /*4f70*/  FFMA.FTZ R53, R12, R52.reuse, -R53 ;  /* 0x000000340c357223 */ /* 0x080fe20000010835 */
[--C-:B------:R-:W-:Y:S02]  /*4f80*/  HADD2.F32 R12, -RZ, R14.reuse.H1_H1 ;  /* 0x3000000eff0c7230 */ /* 0x100fe40000004100 */
[----:B------:R-:W-:Y:S01]  /*4f90*/  FFMA.FTZ R11, R13, R52, R11 ;  /* 0x000000340d0b7223 */ /* 0x000fe2000001000b */
[----:B------:R-:W-:Y:S01]  /*4fa0*/  HADD2.F32 R14, -RZ, R14.H0_H0 ;  /* 0x2000000eff0e7230 */ /* 0x000fe20000004100 */
[----:B------:R-:W-:Y:S01]  /*4fb0*/  F2FP.F16.F32.PACK_AB R15, R55, R15 ;  /* 0x0000000f370f723e */ /* 0x000fe200000000ff */
[----:B------:R-:W-:-:S02]  /*4fc0*/  FMUL.FTZ R13, R12, R145 ;  /* 0x000000910c0d7220 */ /* 0x000fc40000410000 */
[----:B------:R-:W-:Y:S01]  /*4fd0*/  F2FP.F16.F32.PACK_AB R11, R11, R53 ;  /* 0x000000350b0b723e */ /* 0x000fe200000000ff */
[C---:B------:R-:W-:Y:S01]  /*4fe0*/  FMUL.FTZ R145, R14.reuse, R145 ;  /* 0x000000910e917220 */ /* 0x040fe20000410000 */
[----:B------:R-:W-:-:S03]  /*4ff0*/  FFMA.FTZ R13, R14, R144, -R13 ;  /* 0x000000900e0d7223 */ /* 0x000fc6000001080d */
[----:B------:R-:W-:Y:S01]  /*5000*/  FFMA.FTZ R145, R12, R144, R145 ;  /* 0x000000900c917223 */ /* 0x000fe20000010091 */
[----:B------:R-:W-:-:S04]  /*5010*/  IMAD.MOV.U32 R12, RZ, RZ, R11 ;  /* 0x000000ffff0c7224 */ /* 0x000fc800078e000b */
[----:B------:R-:W-:Y:S02]  /*5020*/  F2FP.F16.F32.PACK_AB R145, R145, R13 ;  /* 0x0000000d9191723e */ /* 0x000fe400000000ff */
[----:B------:R-:W-:-:S03]  /*5030*/  MOV R13, R54 ;  /* 0x00000036000d7202 */ /* 0x000fc60000000f00 */
[----:B------:R-:W-:-:S07]  /*5040*/  IMAD.MOV.U32 R14, RZ, RZ, R145 ;  /* 0x000000ffff0e7224 */ /* 0x000fce00078e0091 */
.L_x_2702:
[----:B------:R-:W-:Y:S05]  /*5050*/  BSYNC B2 ;  /* 0x0000000000027941 */ /* 0x000fea0003800000 */
.L_x_2701:
[----:B------:R-:W-:Y:S02]  /*5060*/  ULDC.64 UR4, c[0x0][0x208] ;  /* 0x0000820000047ab9 */ /* 0x000fe40000000a00 */
[----:B----4-:R0:W-:Y:S03]  /*5070*/  ST.E.128 desc[UR4][R56.64], R12 ;  /* 0x0000000c38007985 */ /* 0x0101e6000c101d04 */
.L_x_2680:
[----:B------:R-:W-:Y:S05]  /*5080*/  BSYNC B1 ;  /* 0x0000000000017941 */ /* 0x000fea0003800000 */
.L_x_2679:
[----:B------:R-:W-:-:S03]  /*5090*/  UMOV UR4, 0xffffffff ;  /* 0xffffffff00047882 */ /* 0x000fc60000000000 */
[----:B------:R-:W-:Y:S05]  /*50a0*/  BRA.DIV UR4, `(.L_x_2703) ;  /* 0x0000021a04047947 */ /* 0x000fea000b800000 */
[----:B-1----:R-:W1:Y:S04]  /*50b0*/  SHFL.IDX PT, R113, R113, 0x1, 0x1c1f ;  /* 0x003c1f0071717f89 */ /* 0x002e6800000e0000 */
[----:B------:R-:W0:Y:S02]  /*50c0*/  SHFL.IDX PT, R116, R116, 0x1, 0x1c1f ;  /* 0x003c1f0074747f89 */ /* 0x000e2400000e0000 */
.L_x_3037:
        /* <DEDUP_REMOVED lines=51> */
.L_x_2708:
[----:B------:R-:W-:Y:S05]  /*5400*/  BSYNC B2 ;  /* 0x0000000000027941 */ /* 0x000fea0003800000 */
.L_x_2707:
[----:B------:R-:W-:Y:S02]  /*5410*/  ULDC.64 UR4, c[0x0][0x208] ;  /* 0x0000820000047ab9 */ /* 0x000fe40000000a00 */
[----:B----4-:R0:W-:Y:S03]  /*5420*/  ST.E.128 desc[UR4][R52.64], R12 ;  /* 0x0000000c34007985 */ /* 0x0101e6000c101d04 */
.L_x_2706:
[----:B------:R-:W-:Y:S05]  /*5430*/  BSYNC B1 ;  /* 0x0000000000017941 */ /* 0x000fea0003800000 */
.L_x_2705:
[----:B------:R-:W-:Y:S01]  /*5440*/  ISETP.NE.AND P3, PT, R9, RZ, PT ;  /* 0x000000ff0900720c */ /* 0x000fe20003f65270 */
[----:B------:R-:W-:-:S12]  /*5450*/  BSSY B1, `(.L_x_2709) ;  /* 0x0000037000017945 */ /* 0x000fd80003800000 */
[----:B------:R-:W-:Y:S05]  /*5460*/  @!P3 BRA `(.L_x_2710) ;  /* 0x0000000000d4b947 */ /* 0x000fea0003800000 */
[----:B0---4-:R0:W4:Y:S01]  /*5470*/  LDS.128 R12, [R81+0x20000] ;  /* 0x02000000510c7984 */ /* 0x0111220000000c00 */
[----:B------:R-:W-:Y:S01]  /*5480*/  ISETP.GE.AND P3, PT, R211, R117, PT ;  /* 0x00000075d300720c */ /* 0x000fe20003f66270 */
[----:B---3--:R-:W-:Y:S01]  /*5490*/  IMAD.SHL.U32 R11, R200, 0x8, RZ ;  /* 0x00000008c80b7824 */ /* 0x008fe200078e00ff */
[----:B------:R-:W-:Y:S01]  /*54a0*/  MOV R48, R116 ;  /* 0x0000007400307202 */ /* 0x000fe20000000f00 */
        /* <DEDUP_REMOVED lines=9> */
[--C-:B------:R-:W-:Y:S01]  /*5540*/  HADD2.F32 R13, -RZ, R15.reuse.H1_H1 ;  /* 0x3000000fff0d7230 */ /* 0x100fe20000004100 */
[----:B------:R-:W-:Y:S01]  /*5550*/  SHF.R.U32.HI R46, RZ, 0x10, R47 ;  /* 0x00000010ff2e7819 */ /* 0x000fe2000001162f */
[----:B------:R-:W-:Y:S02]  /*5560*/  HADD2.F32 R15, -RZ, R15.H0_H0 ;  /* 0x2000000fff0f7230 */ /* 0x000fe40000004100 */
[----:B------:R-:W-:Y:S02]  /*5570*/  HADD2.F32 R45, -RZ, R45.H0_H0 ;  /* 0x2000002dff2d7230 */ /* 0x000fe40000004100 */
[----:B------:R-:W-:-:S02]  /*5580*/  HADD2.F32 R46, -RZ, R46.H0_H0 ;  /* 0x2000002eff2e7230 */ /* 0x000fc40000004100 */
[----:B------:R-:W-:Y:S02]  /*5590*/  HADD2.F32 R11, -RZ, R11.H0_H0 ;  /* 0x2000000bff0b7230 */ /* 0x000fe40000004100 */
[-C--:B------:R-:W-:Y:S01]  /*55a0*/  FMUL.FTZ R47, R50, R45.reuse ;  /* 0x0000002d322f7220 */ /* 0x080fe20000410000 */
[----:B------:R-:W-:Y:S02]  /*55b0*/  HADD2.F32 R44, -RZ, R44.H0_H0 ;  /* 0x2000002cff2c7230 */ /* 0x000fe40000004100 */
[-C--:B------:R-:W-:Y:S01]  /*55c0*/  FMUL.FTZ R54, R13, R46.reuse ;  /* 0x0000002e0d367220 */ /* 0x080fe20000410000 */
[C---:B------:R-:W-:Y:S01]  /*55d0*/  FMUL.FTZ R45, R52.reuse, R45 ;  /* 0x0000002d342d7220 */ /* 0x040fe20000410000 */
[C---:B------:R-:W-:Y:S01]  /*55e0*/  FMUL.FTZ R46, R15.reuse, R46 ;  /* 0x0000002e0f2e7220 */ /* 0x040fe20000410000 */
[-C--:B------:R-:W-:Y:S01]  /*55f0*/  FFMA.FTZ R47, R52, R11.reuse, -R47 ;  /* 0x0000000b342f7223 */ /* 0x080fe2000001082f */
[-C--:B------:R-:W-:Y:S01]  /*5600*/  FFMA.FTZ R54, R15, R44.reuse, -R54 ;  /* 0x0000002c0f367223 */ /* 0x080fe20000010836 */
[----:B------:R-:W-:Y:S01]  /*5610*/  FFMA.FTZ R50, R50, R11, R45 ;  /* 0x0000000b32327223 */ /* 0x000fe2000001002d */
[----:B------:R-:W-:Y:S01]  /*5620*/  FFMA.FTZ R13, R13, R44, R46 ;  /* 0x0000002c0d0d7223 */ /* 0x000fe2000001002e */
[----:B------:R-:W-:-:S02]  /*5630*/  HADD2.F32 R45, -RZ, R138.H0_H0 ;  /* 0x2000008aff2d7230 */ /* 0x000fc40000004100 */
        /* <DEDUP_REMOVED lines=17> */
[----:B------:R-:W-:Y:S01]  /*5750*/  F2FP.F16.F32.PACK_AB R15, R13, R54 ;  /* 0x000000360d0f723e */ /* 0x000fe200000000ff */
[----:B------:R-:W-:Y:S01]  /*5760*/  IMAD.MOV.U32 R13, RZ, RZ, R47 ;  /* 0x000000ffff0d7224 */ /* 0x000fe200078e002f */
[----:B------:R-:W-:Y:S01]  /*5770*/  F2FP.F16.F32.PACK_AB R14, R12, R53 ;  /* 0x000000350c0e723e */ /* 0x000fe200000000ff */
[----:B------:R-:W-:-:S07]  /*5780*/  IMAD.MOV.U32 R12, RZ, RZ, R46 ;  /* 0x000000ffff0c7224 */ /* 0x000fce00078e002e */
.L_x_2712:
[----:B------:R-:W-:Y:S05]  /*5790*/  BSYNC B2 ;  /* 0x0000000000027941 */ /* 0x000fea0003800000 */
.L_x_2711:
[----:B------:R-:W-:Y:S02]  /*57a0*/  ULDC.64 UR4, c[0x0][0x208] ;  /* 0x0000820000047ab9 */ /* 0x000fe40000000a00 */
[----:B----4-:R0:W-:Y:S03]  /*57b0*/  ST.E.128 desc[UR4][R48.64], R12 ;  /* 0x0000000c30007985 */ /* 0x0101e6000c101d04 */
.L_x_2710:
[----:B------:R-:W-:Y:S05]  /*57c0*/  BSYNC B1 ;  /* 0x0000000000017941 */ /* 0x000fea0003800000 */
.L_x_2709:
        /* <DEDUP_REMOVED lines=11> */
[----:B------:R-:W-:Y:S02]  /*5880*/  SHF.R.U64 R40, R40, 0x10, R41 ;  /* 0x0000001028287819 */ /* 0x000fe40000001229 */
[--C-:B------:R-:W-:Y:S01]  /*5890*/  SHF.R.U64 R11, R42, 0x10, R43.reuse ;  /* 0x000000102a0b7819 */ /* 0x100fe2000000122b */
        /* <DEDUP_REMOVED lines=17> */
[----:B------:R-:W-:-:S02]  /*59b0*/  HADD2.F32 R46, -RZ, R132.H1_H1 ;  /* 0x30000084ff2e7230 */ /* 0x000fc40000004100 */
        /* <DEDUP_REMOVED lines=17> */
[----:B------:R-:W-:Y:S01]  /*5ad0*/  F2FP.F16.F32.PACK_AB R15, R42, R13 ;  /* 0x0000000d2a0f723e */ /* 0x000fe200000000ff */
[----:B------:R-:W-:Y:S01]  /*5ae0*/  IMAD.MOV.U32 R13, RZ, RZ, R11 ;  /* 0x000000ffff0d7224 */ /* 0x000fe200078e000b */
[----:B------:R-:W-:-:S02]  /*5af0*/  F2FP.F16.F32.PACK_AB R12, R46, R47 ;  /* 0x0000002f2e0c723e */ /* 0x000fc400000000ff */
[----:B------:R-:W-:-:S07]  /*5b00*/  F2FP.F16.F32.PACK_AB R14, R132, R49 ;  /* 0x00000031840e723e */ /* 0x000fce00000000ff */
.L_x_2716:
[----:B------:R-:W-:Y:S05]  /*5b10*/  BSYNC B2 ;  /* 0x0000000000027941 */ /* 0x000fea0003800000 */
.L_x_2715:
[----:B------:R-:W-:Y:S02]  /*5b20*/  ULDC.64 UR4, c[0x0][0x208] ;  /* 0x0000820000047ab9 */ /* 0x000fe40000000a00 */
[----:B----4-:R0:W-:Y:S03]  /*5b30*/  ST.E.128 desc[UR4][R44.64], R12 ;  /* 0x0000000c2c007985 */ /* 0x0101e6000c101d04 */
.L_x_2714:
[----:B------:R-:W-:Y:S05]  /*5b40*/  BSYNC B1 ;  /* 0x0000000000017941 */ /* 0x000fea0003800000 */
.L_x_2713:
        /* <DEDUP_REMOVED lines=9> */
[----:B---3--:R-:W-:Y:S02]  /*5be0*/  SHF.R.U64 R11, R36, 0x10, R37 ;  /* 0x00000010240b7819 */ /* 0x008fe40000001225 */
[--C-:B------:R-:W-:Y:S02]  /*5bf0*/  SHF.R.U64 R42, R38, 0x10, R39.reuse ;  /* 0x00000010262a7819 */ /* 0x100fe40000001227 */
[----:B----4-:R-:W-:Y:S01]  /*5c00*/  MOV R36, R15 ;  /* 0x0000000f00247202 */ /* 0x010fe20000000f00 */
[----:B------:R-:W-:Y:S01]  /*5c10*/  HADD2.F32 R38, -RZ, R11.H0_H0 ;  /* 0x2000000bff267230 */ /* 0x000fe20000004100 */
[----:B------:R-:W-:Y:S01]  /*5c20*/  SHF.R.U32.HI R39, RZ, 0x10, R39 ;  /* 0x00000010ff277819 */ /* 0x000fe20000011627 */
[--C-:B------:R-:W-:Y:S01]  /*5c30*/  HADD2.F32 R15, -RZ, R13.reuse.H1_H1 ;  /* 0x3000000dff0f7230 */ /* 0x100fe20000004100 */
[----:B------:R-:W-:Y:S01]  /*5c40*/  SHF.R.U32.HI R37, RZ, 0x10, R37 ;  /* 0x00000010ff257819 */ /* 0x000fe20000011625 */
[----:B------:R-:W-:Y:S02]  /*5c50*/  HADD2.F32 R11, -RZ, R13.H0_H0 ;  /* 0x2000000dff0b7230 */ /* 0x000fe40000004100 */
[----:B------:R-:W-:-:S02]  /*5c60*/  HADD2.F32 R13, -RZ, R36.H1_H1 ;  /* 0x30000024ff0d7230 */ /* 0x000fc40000004100 */
[----:B------:R-:W-:Y:S02]  /*5c70*/  HADD2.F32 R42, -RZ, R42.H0_H0 ;  /* 0x2000002aff2a7230 */ /* 0x000fe40000004100 */
[----:B------:R-:W-:Y:S02]  /*5c80*/  HADD2.F32 R39, -RZ, R39.H0_H0 ;  /* 0x20000027ff277230 */ /* 0x000fe40000004100 */
[----:B------:R-:W-:Y:S02]  /*5c90*/  HADD2.F32 R36, -RZ, R36.H0_H0 ;  /* 0x20000024ff247230 */ /* 0x000fe40000004100 */
[-C--:B------:R-:W-:Y:S01]  /*5ca0*/  FMUL.FTZ R44, R15, R42.reuse ;  /* 0x0000002a0f2c7220 */ /* 0x080fe20000410000 */
[----:B------:R-:W-:Y:S02]  /*5cb0*/  HADD2.F32 R37, -RZ, R37.H0_H0 ;  /* 0x20000025ff257230 */ /* 0x000fe40000004100 */
[----:B------:R-:W-:Y:S01]  /*5cc0*/  FMUL.FTZ R42, R11, R42 ;  /* 0x0000002a0b2a7220 */ /* 0x000fe20000410000 */
[-C--:B------:R-:W-:Y:S01]  /*5cd0*/  FMUL.FTZ R43, R13, R39.reuse ;  /* 0x000000270d2b7220 */ /* 0x080fe20000410000 */
[C---:B------:R-:W-:Y:S01]  /*5ce0*/  FMUL.FTZ R46, R36.reuse, R39 ;  /* 0x00000027242e7220 */ /* 0x040fe20000410000 */
[-C--:B------:R-:W-:Y:S01]  /*5cf0*/  FFMA.FTZ R11, R11, R38.reuse, -R44 ;  /* 0x000000260b0b7223 */ /* 0x080fe2000001082c */
[----:B------:R-:W-:Y:S01]  /*5d00*/  FFMA.FTZ R42, R15, R38, R42 ;  /* 0x000000260f2a7223 */ /* 0x000fe2000001002a */
[-C--:B------:R-:W-:Y:S01]  /*5d10*/  FFMA.FTZ R43, R36, R37.reuse, -R43 ;  /* 0x00000025242b7223 */ /* 0x080fe2000001082b */
[----:B------:R-:W-:Y:S01]  /*5d20*/  FFMA.FTZ R46, R13, R37, R46 ;  /* 0x000000250d2e7223 */ /* 0x000fe2000001002e */
[----:B------:R-:W-:-:S02]  /*5d30*/  HADD2.F32 R13, -RZ, R12.H1_H1 ;  /* 0x3000000cff0d7230 */ /* 0x000fc40000004100 */
[--C-:B------:R-:W-:Y:S02]  /*5d40*/  HADD2.F32 R37, -RZ, R115.reuse.H1_H1 ;  /* 0x30000073ff257230 */ /* 0x100fe40000004100 */
[----:B------:R-:W-:Y:S02]  /*5d50*/  HADD2.F32 R12, -RZ, R12.H0_H0 ;  /* 0x2000000cff0c7230 */ /* 0x000fe40000004100 */
[--C-:B------:R-:W-:Y:S02]  /*5d60*/  HADD2.F32 R15, -RZ, R14.reuse.H1_H1 ;  /* 0x3000000eff0f7230 */ /* 0x100fe40000004100 */
[-C--:B------:R-:W-:Y:S01]  /*5d70*/  FMUL.FTZ R39, R13, R37.reuse ;  /* 0x000000250d277220 */ /* 0x080fe20000410000 */
[----:B------:R-:W-:Y:S02]  /*5d80*/  HADD2.F32 R115, -RZ, R115.H0_H0 ;  /* 0x20000073ff737230 */ /* 0x000fe40000004100 */
[----:B------:R-:W-:Y:S01]  /*5d90*/  FMUL.FTZ R38, R12, R37 ;  /* 0x000000250c267220 */ /* 0x000fe20000410000 */
[----:B------:R-:W-:-:S02]  /*5da0*/  HADD2.F32 R14, -RZ, R14.H0_H0 ;  /* 0x2000000eff0e7230 */ /* 0x000fc40000004100 */
[--C-:B------:R-:W-:Y:S02]  /*5db0*/  HADD2.F32 R36, -RZ, R131.reuse.H1_H1 ;  /* 0x30000083ff247230 */ /* 0x100fe40000004100 */
[-C--:B------:R-:W-:Y:S01]  /*5dc0*/  FMUL.FTZ R37, R15, R115.reuse ;  /* 0x000000730f257220 */ /* 0x080fe20000410000 */
        /* <DEDUP_REMOVED lines=10> */
.L_x_2720:
[----:B------:R-:W-:Y:S05]  /*5e70*/  BSYNC B2 ;  /* 0x0000000000027941 */ /* 0x000fea0003800000 */
.L_x_2719:
[----:B------:R-:W-:Y:S02]  /*5e80*/  ULDC.64 UR4, c[0x0][0x208] ;  /* 0x0000820000047ab9 */ /* 0x000fe40000000a00 */
[----:B----4-:R0:W-:Y:S03]  /*5e90*/  ST.E.128 desc[UR4][R40.64], R12 ;  /* 0x0000000c28007985 */ /* 0x0101e6000c101d04 */
.L_x_2718:
[----:B------:R-:W-:Y:S05]  /*5ea0*/  BSYNC B1 ;  /* 0x0000000000017941 */ /* 0x000fea0003800000 */
.L_x_2717:
        /* <DEDUP_REMOVED lines=20> */
[CC--:B------:R-:W-:Y:S01]  /*5ff0*/  FMUL.FTZ R42, R32.reuse, R35.reuse ;  /* 0x00000023202a7220 */ /* 0x0c0fe20000410000 */
[----:B------:R-:W-:Y:S02]  /*6000*/  HADD2.F32 R33, -RZ, R33.H0_H0 ;  /* 0x20000021ff217230 */ /* 0x000fe40000004100 */
[-C--:B------:R-:W-:Y:S01]  /*6010*/  FMUL.FTZ R40, R11, R38.reuse ;  /* 0x000000260b287220 */ /* 0x080fe20000410000 */
[----:B------:R-:W-:Y:S01]  /*6020*/  FMUL.FTZ R39, R15, R35 ;  /* 0x000000230f277220 */ /* 0x000fe20000410000 */
[----:B------:R-:W-:Y:S01]  /*6030*/  FMUL.FTZ R38, R13, R38 ;  /* 0x000000260d267220 */ /* 0x000fe20000410000 */
[-C--:B------:R-:W-:Y:S01]  /*6040*/  FFMA.FTZ R42, R15, R33.reuse, -R42 ;  /* 0x000000210f2a7223 */ /* 0x080fe2000001082a */
[-C--:B------:R-:W-:Y:S02]  /*6050*/  FFMA.FTZ R40, R13, R34.reuse, -R40 ;  /* 0x000000220d287223 */ /* 0x080fe40000010828 */
[----:B------:R-:W-:Y:S01]  /*6060*/  FFMA.FTZ R35, R11, R34, R38 ;  /* 0x000000220b237223 */ /* 0x000fe20000010026 */
[----:B------:R-:W-:Y:S01]  /*6070*/  FFMA.FTZ R41, R32, R33, R39 ;  /* 0x0000002120297223 */ /* 0x000fe20000010027 */
[----:B------:R-:W-:-:S02]  /*6080*/  HADD2.F32 R15, -RZ, R114.H0_H0 ;  /* 0x20000072ff0f7230 */ /* 0x000fc40000004100 */
[----:B------:R-:W-:Y:S02]  /*6090*/  HADD2.F32 R32, -RZ, R79.H0_H0 ;  /* 0x2000004fff207230 */ /* 0x000fe40000004100 */
[----:B------:R-:W-:Y:S02]  /*60a0*/  HADD2.F32 R114, -RZ, R114.H1_H1 ;  /* 0x30000072ff727230 */ /* 0x000fe40000004100 */
[----:B------:R-:W-:Y:S02]  /*60b0*/  HADD2.F32 R11, -RZ, R12.H1_H1 ;  /* 0x3000000cff0b7230 */ /* 0x000fe40000004100 */
[----:B------:R-:W-:Y:S02]  /*60c0*/  HADD2.F32 R13, -RZ, R14.H1_H1 ;  /* 0x3000000eff0d7230 */ /* 0x000fe40000004100 */
[----:B------:R-:W-:Y:S02]  /*60d0*/  HADD2.F32 R12, -RZ, R12.H0_H0 ;  /* 0x2000000cff0c7230 */ /* 0x000fe40000004100 */
[----:B------:R-:W-:Y:S01]  /*60e0*/  FMUL.FTZ R33, R11, R32 ;  /* 0x000000200b217220 */ /* 0x000fe20000410000 */
[----:B------:R-:W-:-:S02]  /*60f0*/  HADD2.F32 R14, -RZ, R14.H0_H0 ;  /* 0x2000000eff0e7230 */ /* 0x000fc40000004100 */
[----:B------:R-:W-:Y:S01]  /*6100*/  FMUL.FTZ R39, R13, R114 ;  /* 0x000000720d277220 */ /* 0x000fe20000410000 */
[----:B------:R-:W-:Y:S02]  /*6110*/  HADD2.F32 R79, -RZ, R79.H1_H1 ;  /* 0x3000004fff4f7230 */ /* 0x000fe40000004100 */
[C---:B------:R-:W-:Y:S01]  /*6120*/  FMUL.FTZ R32, R12.reuse, R32 ;  /* 0x000000200c207220 */ /* 0x040fe20000410000 */
[-C--:B------:R-:W-:Y:S01]  /*6130*/  FFMA.FTZ R33, R12, R15.reuse, -R33 ;  /* 0x0000000f0c217223 */ /* 0x080fe20000010821 */
[C---:B------:R-:W-:Y:S02]  /*6140*/  FMUL.FTZ R114, R14.reuse, R114 ;  /* 0x000000720e727220 */ /* 0x040fe40000410000 */
[----:B------:R-:W-:Y:S01]  /*6150*/  FFMA.FTZ R32, R11, R15, R32 ;  /* 0x0000000f0b207223 */ /* 0x000fe20000010020 */
[-C--:B------:R-:W-:Y:S01]  /*6160*/  FFMA.FTZ R39, R14, R79.reuse, -R39 ;  /* 0x0000004f0e277223 */ /* 0x080fe20000010827 */
[----:B------:R-:W-:Y:S01]  /*6170*/  FFMA.FTZ R114, R13, R79, R114 ;  /* 0x0000004f0d727223 */ /* 0x000fe20000010072 */
[----:B------:R-:W-:-:S02]  /*6180*/  F2FP.F16.F32.PACK_AB R13, R35, R40 ;  /* 0x00000028230d723e */ /* 0x000fc400000000ff */
[----:B------:R-:W-:Y:S02]  /*6190*/  F2FP.F16.F32.PACK_AB R15, R41, R42 ;  /* 0x0000002a290f723e */ /* 0x000fe400000000ff */
[----:B------:R-:W-:Y:S02]  /*61a0*/  F2FP.F16.F32.PACK_AB R12, R32, R33 ;  /* 0x00000021200c723e */ /* 0x000fe400000000ff */
[----:B------:R-:W-:-:S07]  /*61b0*/  F2FP.F16.F32.PACK_AB R14, R114, R39 ;  /* 0x00000027720e723e */ /* 0x000fce00000000ff */
.L_x_2724:
[----:B------:R-:W-:Y:S05]  /*61c0*/  BSYNC B2 ;  /* 0x0000000000027941 */ /* 0x000fea0003800000 */
.L_x_2723:
[----:B------:R-:W-:Y:S02]  /*61d0*/  ULDC.64 UR4, c[0x0][0x208] ;  /* 0x0000820000047ab9 */ /* 0x000fe40000000a00 */
[----:B----4-:R0:W-:Y:S03]  /*61e0*/  ST.E.128 desc[UR4][R36.64], R12 ;  /* 0x0000000c24007985 */ /* 0x0101e6000c101d04 */
.L_x_2722:
[----:B------:R-:W-:Y:S05]  /*61f0*/  BSYNC B1 ;  /* 0x0000000000017941 */ /* 0x000fea0003800000 */
.L_x_2721:
        /* <DEDUP_REMOVED lines=48> */
.L_x_2726:
[----:B------:R-:W-:Y:S05]  /*6500*/  BSYNC B1 ;  /* 0x0000000000017941 */ /* 0x000fea0003800000 */
.L_x_2725:
[----:B------:R-:W-:Y:S02]  /*6510*/  ULDC.64 UR4, c[0x0][0x208] ;  /* 0x0000820000047ab9 */ /* 0x000fe40000000a00 */
[----:B----4-:R0:W-:Y:S01]  /*6520*/  ST.E.128 desc[UR4][R32.64], R12 ;  /* 0x0000000c20007985 */ /* 0x0101e2000c101d04 */
[----:B------:R-:W-:Y:S05]  /*6530*/  BRA `(.L_x_2704) ;  /* 0x0000004000687947 */ /* 0x000fea0003800000 */
.L_x_2670:
        /* <DEDUP_REMOVED lines=22> */
[C---:B------:R-:W-:Y:S02]  /*66a0*/  LEA R52, P2, R28.reuse, UR4, 0x1 ;  /* 0x000000041c347c11 */ /* 0x040fe4000f8408ff */
[----:B------:R-:W-:Y:S01]  /*66b0*/  CS2R R48, SRZ ;  /* 0x0000000000307805 */ /* 0x000fe2000001ff00 */
[----:B------:R-:W-:Y:S01]  /*66c0*/  ULDC.64 UR6, c[0x0][0x208] ;  /* 0x0000820000067ab9 */ /* 0x000fe20000000a00 */
        /* <DEDUP_REMOVED lines=23> */
.L_x_2728:
[----:B------:R-:W-:Y:S05]  /*6840*/  BSYNC B1 ;  /* 0x0000000000017941 */ /* 0x000fea0003800000 */
.L_x_2727:
        /* <DEDUP_REMOVED lines=23> */
[----:B------:R-:W-:Y:S01]  /*69c0*/  CS2R R72, SRZ ;  /* 0x0000000000487805 */ /* 0x000fe2000001ff00 */
[----:B------:R-:W-:Y:S01]  /*69d0*/  ULDC.64 UR6, c[0x0][0x208] ;  /* 0x0000820000067ab9 */ /* 0x000fe20000000a00 */
        /* <DEDUP_REMOVED lines=23> */
.L_x_2730:
[----:B------:R-:W-:Y:S05]  /*6b50*/  BSYNC B1 ;  /* 0x0000000000017941 */ /* 0x000fea0003800000 */
.L_x_2729:
        /* <DEDUP_REMOVED lines=8> */
[----:B------:R-:W-:Y:S01]  /*6be0*/  UISETP.NE.AND UP0, UPT, UR4, 0x3, UPT ;  /* 0x000000030400788c */ /* 0x000fe2000bf05270 */
[----:B------:R-:W-:Y:S01]  /*6bf0*/  PRMT R155, R12, 0x5410, R11 ;  /* 0x000054100c9b7816 */ /* 0x000fe2000000000b */
[----:B------:R-:W-:Y:S01]  /*6c00*/  IMAD.MOV.U32 R12, RZ, RZ, R32 ;  /* 0x000000ffff0c7224 */ /* 0x000fe200078e0020 */
[----:B------:R-:W-:Y:S01]  /*6c10*/  PRMT R161, R13, 0x7610, R161 ;  /* 0x000076100da17816 */ /* 0x000fe200000000a1 */
[----:B------:R-:W-:-:S02]  /*6c20*/  IMAD.MOV.U32 R11, RZ, RZ, R33 ;  /* 0x000000ffff0b7224 */ /* 0x000fc400078e0021 */
[----:B------:R-:W-:Y:S01]  /*6c30*/  IMAD.MOV.U32 R13, RZ, RZ, R36 ;  /* 0x000000ffff0d7224 */ /* 0x000fe200078e0024 */
[----:B------:R-:W-:Y:S01]  /*6c40*/  PRMT R160, R12, 0x7610, R160 ;  /* 0x000076100ca07816 */ /* 0x000fe200000000a0 */
[----:B------:R-:W-:Y:S01]  /*6c50*/  IMAD.MOV.U32 R12, RZ, RZ, R39 ;  /* 0x000000ffff0c7224 */ /* 0x000fe200078e0027 */
[----:B------:R-:W-:Y:S01]  /*6c60*/  PRMT R162, R11, 0x7610, R162 ;  /* 0x000076100ba27816 */ /* 0x000fe200000000a2 */
[----:B------:R-:W-:Y:S01]  /*6c70*/  IMAD.MOV.U32 R14, RZ, RZ, R37 ;  /* 0x000000ffff0e7224 */ /* 0x000fe200078e0025 */
[----:B------:R-:W-:Y:S02]  /*6c80*/  MOV R11, R38 ;  /* 0x00000026000b7202 */ /* 0x000fe40000000f00 */
[----:B------:R-:W-:Y:S02]  /*6c90*/  PRMT R163, R12, 0x5410, R13 ;  /* 0x000054100ca37816 */ /* 0x000fe4000000000d */
[----:B------:R-:W-:Y:S01]  /*6ca0*/  PRMT R162, R162, 0x5410, R11 ;  /* 0x00005410a2a27816 */ /* 0x000fe2000000000b */
[----:B------:R-:W-:Y:S01]  /*6cb0*/  IMAD.MOV.U32 R11, RZ, RZ, R43 ;  /* 0x000000ffff0b7224 */ /* 0x000fe200078e002b */
[----:B------:R-:W-:-:S02]  /*6cc0*/  MOV R12, R42 ;  /* 0x0000002a000c7202 */ /* 0x000fc40000000f00 */
[----:B------:R-:W-:Y:S02]  /*6cd0*/  PLOP3.LUT P2, PT, PT, PT, UP0, 0x80, 0x0 ;  /* 0x000000000000781c */ /* 0x000fe40003f4f008 */
        /* <DEDUP_REMOVED lines=19> */
[----:B------:R-:W-:Y:S02]  /*6e10*/  PRMT R146, R12, 0x7610, R146 ;  /* 0x000076100c927816 */ /* 0x000fe40000000092 */
[----:B------:R-:W-:Y:S01]  /*6e20*/  PRMT R165, R165, 0x5410, R11 ;  /* 0x00005410a5a57816 */ /* 0x000fe2000000000b */
[----:B-----5:R-:W-:Y:S01]  /*6e30*/  IMAD.MOV.U32 R11, RZ, RZ, R55 ;  /* 0x000000ffff0b7224 */ /* 0x020fe200078e0037 */
        /* <DEDUP_REMOVED lines=40> */
.L_x_2731:
[----:B------:R-:W-:Y:S01]  /*70c0*/  LEA R85, R22, R18, 0x3 ;  /* 0x0000001216557211 */ /* 0x000fe200078e18ff */
[----:B------:R-:W-:Y:S01]  /*70d0*/  BSSY B1, `(.L_x_2732) ;  /* 0x0000004000017945 */ /* 0x000fe20003800000 */
[----:B------:R-:W-:-:S04]  /*70e0*/  SHF.L.U32 R86, R207, 0x1f, RZ ;  /* 0x0000001fcf567819 */ /* 0x000fc800000006ff */
[----:B------:R-:W0:Y:S02]  /*70f0*/  SYNCS.PHASECHK.TRANS64.TRYWAIT P5, [R85+URZ+0x30890], R86 ;  /* 0x03089056550075a7 */ /* 0x000e2400080a017f */
[----:B0-----:R-:W-:Y:S05]  /*7100*/  @!P5 BRA `(.L_x_2733) ;  /* 0x000001f80038d947 */ /* 0x001fea0003800000 */
.L_x_3038:
[----:B------:R-:W-:Y:S05]  /*7110*/  BSYNC B1 ;  /* 0x0000000000017941 */ /* 0x000fea0003800000 */
.L_x_2732:
[----:B------:R-:W1:Y:S01]  /*7120*/  LDC R131, c[0x0][0x2f4] ;  /* 0x0000bd00ff837b82 */ /* 0x000e620000000800 */
[----:B------:R-:W-:Y:S01]  /*7130*/  UMOV UR4, 0xffffffff ;  /* 0xffffffff00047882 */ /* 0x000fe20000000000 */
[----:B-1----:R-:W-:Y:S02]  /*7140*/  IMAD.IADD R132, R131, 0x1, -R118 ;  /* 0x0000000183847824 */ /* 0x002fe400078e0a76 */
[----:B------:R-:W-:Y:S05]  /*7150*/  BRA.DIV UR4, `(.L_x_2734) ;  /* 0x000001fa04387947 */ /* 0x000fea000b800000 */
[----:B------:R1:W2:Y:S04]  /*7160*/  SHFL.IDX PT, R115, R113, RZ, 0x1c1f ;  /* 0x001c1fff71737589 */ /* 0x0002a800000e0000 */
[----:B------:R1:W3:Y:S02]  /*7170*/  SHFL.IDX PT, R11, R116, RZ, 0x1c1f ;  /* 0x001c1fff740b7589 */ /* 0x0002e400000e0000 */
.L_x_3042:
[----:B------:R-:W-:Y:S04]  /*7180*/  BSSY B1, `(.L_x_2735) ;  /* 0x000016e000017945 */ /* 0x000fe80003800000 */
[----:B------:R-:W-:Y:S05]  /*7190*/  @P3 BRA `(.L_x_2736) ;  /* 0x0000001400b03947 */ /* 0x000fea0003800000 */
[----:B------:R-:W-:Y:S01]  /*71a0*/  ISETP.NE.AND P3, PT, R8, RZ, PT ;  /* 0x000000ff0800720c */ /* 0x000fe20003f65270 */
[----:B------:R-:W-:Y:S01]  /*71b0*/  BSSY B2, `(.L_x_2737) ;  /* 0x0000079000027945 */ /* 0x000fe20003800000 */
[----:B---3--:R-:W-:-:S11]  /*71c0*/  IMAD.MOV.U32 R114, RZ, RZ, R11 ;  /* 0x000000ffff727224 */ /* 0x008fd600078e000b */
        /* <DEDUP_REMOVED lines=14> */
[----:B------:R-:W-:-:S05]  /*72b0*/  IADD3 R12, R13, R12, RZ ;  /* 0x0000000c0d0c7210 */ /* 0x000fca0007ffe0ff */
        /* <DEDUP_REMOVED lines=17> */
[CC--:B------:R-:W-:Y:S01]  /*73d0*/  FMUL.FTZ R77, R13.reuse, R146.reuse ;  /* 0x000000920d4d7220 */ /* 0x0c0fe20000410000 */
        /* <DEDUP_REMOVED lines=11> */
[----:B------:R-:W-:-:S03]  /*7490*/  HADD2.F32 R49, -RZ, R49.H0_H0 ;  /* 0x20000031ff317230 */ /* 0x000fc60000004100 */
[-C--:B------:R-:W-:Y:S01]  /*74a0*/  FMUL.FTZ R144, R145, R146.reuse ;  /* 0x0000009291907220 */ /* 0x080fe20000410000 */
[----:B------:R-:W-:-:S03]  /*74b0*/  FMUL.FTZ R146, R48, R146 ;  /* 0x0000009230927220 */ /* 0x000fc60000410000 */
[-C--:B------:R-:W-:Y:S01]  /*74c0*/  FFMA.FTZ R48, R48, R37.reuse, -R144 ;  /* 0x0000002530307223 */ /* 0x080fe20000010890 */
[----:B------:R-:W-:Y:S02]  /*74d0*/  HADD2.F32 R144, -RZ, R79.H0_H0 ;  /* 0x2000004fff907230 */ /* 0x000fe40000004100 */
[----:B------:R-:W-:Y:S01]  /*74e0*/  FFMA.FTZ R37, R145, R37, R146 ;  /* 0x0000002591257223 */ /* 0x000fe20000010092 */
[----:B------:R-:W-:Y:S02]  /*74f0*/  HADD2.F32 R145, -RZ, R163.H0_H0 ;  /* 0x200000a3ff917230 */ /* 0x000fe40000004100 */
[--C-:B------:R-:W-:Y:S02]  /*7500*/  HADD2.F32 R146, -RZ, R15.reuse.H0_H0 ;  /* 0x2000000fff927230 */ /* 0x100fe40000004100 */
[----:B------:R-:W-:Y:S01]  /*7510*/  FMUL.FTZ R148, R144, R147 ;  /* 0x0000009390947220 */ /* 0x000fe20000410000 */
[----:B------:R-:W-:Y:S01]  /*7520*/  HADD2.F32 R15, -RZ, R15.H1_H1 ;  /* 0x3000000fff0f7230 */ /* 0x000fe20000004100 */
[----:B------:R-:W-:-:S02]  /*7530*/  F2FP.F16.F32.PACK_AB R48, R48, R77 ;  /* 0x0000004d3030723e */ /* 0x000fc400000000ff */
[C---:B------:R-:W-:Y:S01]  /*7540*/  FFMA.FTZ R148, R146.reuse, R145, -R148 ;  /* 0x0000009192947223 */ /* 0x040fe20000010894 */
[----:B------:R-:W-:Y:S01]  /*7550*/  FMUL.FTZ R146, R146, R147 ;  /* 0x0000009392927220 */ /* 0x000fe20000410000 */
[----:B------:R-:W-:Y:S01]  /*7560*/  HADD2.F32 R147, -RZ, R165.H1_H1 ;  /* 0x300000a5ff937230 */ /* 0x000fe20000004100 */
[----:B------:R-:W-:Y:S01]  /*7570*/  F2FP.F16.F32.PACK_AB R37, R37, R13 ;  /* 0x0000000d2525723e */ /* 0x000fe200000000ff */
[----:B------:R-:W-:Y:S02]  /*7580*/  IMAD.MOV.U32 R13, RZ, RZ, R48 ;  /* 0x000000ffff0d7224 */ /* 0x000fe400078e0030 */
[----:B------:R-:W-:Y:S01]  /*7590*/  FFMA.FTZ R146, R144, R145, R146 ;  /* 0x0000009190927223 */ /* 0x000fe20000010092 */
[----:B------:R-:W-:Y:S02]  /*75a0*/  SHF.R.U32.HI R144, RZ, 0x10, R39 ;  /* 0x00000010ff907819 */ /* 0x000fe40000011627 */
[--C-:B------:R-:W-:Y:S01]  /*75b0*/  SHF.R.U64 R39, R50, 0x10, R51.reuse ;  /* 0x0000001032277819 */ /* 0x100fe20000001233 */
[----:B------:R-:W-:Y:S01]  /*75c0*/  HADD2.F32 R50, -RZ, R79.H1_H1 ;  /* 0x3000004fff327230 */ /* 0x000fe20000004100 */
[----:B------:R-:W-:Y:S01]  /*75d0*/  SHF.R.U32.HI R51, RZ, 0x10, R51 ;  /* 0x00000010ff337819 */ /* 0x000fe20000011633 */
[----:B------:R-:W-:-:S02]  /*75e0*/  HADD2.F32 R144, -RZ, R144.H0_H0 ;  /* 0x20000090ff907230 */ /* 0x000fc40000004100 */
[----:B------:R-:W-:Y:S02]  /*75f0*/  HADD2.F32 R39, -RZ, R39.H0_H0 ;  /* 0x20000027ff277230 */ /* 0x000fe40000004100 */
[----:B------:R-:W-:Y:S02]  /*7600*/  HADD2.F32 R51, -RZ, R51.H0_H0 ;  /* 0x20000033ff337230 */ /* 0x000fe40000004100 */
[----:B------:R-:W-:-:S03]  /*7610*/  IMAD.MOV.U32 R77, RZ, RZ, R37 ;  /* 0x000000ffff4d7224 */ /* 0x000fc600078e0025 */
[----:B------:R-:W-:-:S04]  /*7620*/  FMUL.FTZ R79, R50, R51 ;  /* 0x00000033324f7220 */ /* 0x000fc80000410000 */
        /* <DEDUP_REMOVED lines=13> */
[----:B------:R-:W-:-:S02]  /*7700*/  HADD2.F32 R144, -RZ, R164.H1_H1 ;  /* 0x300000a4ff907230 */ /* 0x000fc40000004100 */
[----:B------:R-:W-:Y:S01]  /*7710*/  FFMA.FTZ R147, R50, R51, R147 ;  /* 0x0000003332937223 */ /* 0x000fe20000010093 */
[-C--:B------:R-:W-:Y:S01]  /*7720*/  FMUL.FTZ R50, R76, R49.reuse ;  /* 0x000000314c327220 */ /* 0x080fe20000410000 */
[C---:B------:R-:W-:Y:S01]  /*7730*/  FMUL.FTZ R49, R12.reuse, R49 ;  /* 0x000000310c317220 */ /* 0x040fe20000410000 */
[----:B------:R-:W-:Y:S02]  /*7740*/  HADD2.F32 R51, -RZ, R14.H0_H0 ;  /* 0x2000000eff337230 */ /* 0x000fe40000004100 */
[-C--:B------:R-:W-:Y:S01]  /*7750*/  FFMA.FTZ R12, R12, R36.reuse, -R50 ;  /* 0x000000240c0c7223 */ /* 0x080fe20000010832 */
[----:B------:R-:W-:Y:S01]  /*7760*/  FFMA.FTZ R36, R76, R36, R49 ;  /* 0x000000244c247223 */ /* 0x000fe20000010031 */
[----:B------:R-:W-:Y:S02]  /*7770*/  HADD2.F32 R49, -RZ, R78.H0_H0 ;  /* 0x2000004eff317230 */ /* 0x000fe40000004100 */
[----:B------:R-:W-:Y:S01]  /*7780*/  HADD2.F32 R50, -RZ, R162.H1_H1 ;  /* 0x300000a2ff327230 */ /* 0x000fe20000004100 */
        /* <DEDUP_REMOVED lines=12> */
[----:B------:R-:W-:Y:S01]  /*7850*/  FFMA.FTZ R39, R78, R38, R39 ;  /* 0x000000264e277223 */ /* 0x000fe20000010027 */
[----:B------:R-:W-:-:S03]  /*7860*/  IMAD.MOV.U32 R79, RZ, RZ, R146 ;  /* 0x000000ffff4f7224 */ /* 0x000fc600078e0092 */
[----:B------:R-:W-:Y:S01]  /*7870*/  F2FP.F16.F32.PACK_AB R49, R49, R76 ;  /* 0x0000004c3131723e */ /* 0x000fe200000000ff */
[----:B------:R-:W-:Y:S01]  /*7880*/  IMAD.MOV.U32 R76, RZ, RZ, R36 ;  /* 0x000000ffff4c7224 */ /* 0x000fe200078e0024 */
[----:B------:R-:W-:Y:S02]  /*7890*/  F2FP.F16.F32.PACK_AB R39, R39, R144 ;  /* 0x000000902727723e */ /* 0x000fe400000000ff */
[----:B------:R-:W-:-:S03]  /*78a0*/  MOV R14, R49 ;  /* 0x00000031000e7202 */ /* 0x000fc60000000f00 */
[----:B------:R-:W-:-:S07]  /*78b0*/  IMAD.MOV.U32 R78, RZ, RZ, R39 ;  /* 0x000000ffff4e7224 */ /* 0x000fce00078e0027 */
.L_x_2740:
[----:B------:R-:W-:Y:S05]  /*78c0*/  BSYNC B3 ;  /* 0x0000000000037941 */ /* 0x000fea0003800000 */
.L_x_2739:
[----:B------:R-:W-:Y:S01]  /*78d0*/  LEA R36, P3, R5, R11, 0x1 ;  /* 0x0000000b05247211 */ /* 0x000fe200078608ff */
[----:B------:R-:W-:-:S03]  /*78e0*/  ULDC.64 UR4, c[0x0][0x208] ;  /* 0x0000820000047ab9 */ /* 0x000fc60000000a00 */
[----:B--2---:R-:W-:Y:S02]  /*78f0*/  LEA.HI.X R37, R5, R115, R107, 0x1, P3 ;  /* 0x0000007305257211 */ /* 0x004fe400018f0c6b */
[----:B------:R-:W-:-:S03]  /*7900*/  ISETP.GE.AND P3, PT, R140, R131, PT ;  /* 0x000000838c00720c */ /* 0x000fc60003f66270 */
[----:B----4-:R2:W-:Y:S10]  /*7910*/  ST.E.128 desc[UR4][R36.64], R12 ;  /* 0x0000000c24007985 */ /* 0x0105f4000c101d04 */
[----:B--2---:R-:W-:-:S05]  /*7920*/  @!P3 IMAD.WIDE R12, R140, 0x2, R114 ;  /* 0x000000028c0cb825 */ /* 0x004fca00078e0272 */
[----:B---3--:R3:W-:Y:S02]  /*7930*/  @!P3 ST.E.128 desc[UR4][R12.64], R76 ;  /* 0x0000004c0c00b985 */ /* 0x0087e4000c101d04 */
.L_x_2738:
[----:B------:R-:W-:Y:S05]  /*7940*/  BSYNC B2 ;  /* 0x0000000000027941 */ /* 0x000fea0003800000 */
.L_x_2737:
        /* <DEDUP_REMOVED lines=31> */
[----:B------:R-:W-:Y:S02]  /*7b40*/  HADD2.F32 R77, -RZ, R49.H0_H0 ;  /* 0x20000031ff4d7230 */ /* 0x000fe40000004100 */
        /* <DEDUP_REMOVED lines=33> */
[--C-:B------:R-:W-:Y:S02]  /*7d60*/  SHF.R.U64 R35, R46, 0x10, R47.reuse ;  /* 0x000000102e237819 */ /* 0x100fe4000000122f */
[----:B------:R-:W-:Y:S01]  /*7d70*/  SHF.R.U32.HI R46, RZ, 0x10, R47 ;  /* 0x00000010ff2e7819 */ /* 0x000fe2000001162f */
[----:B------:R-:W-:Y:S01]  /*7d80*/  HADD2.F32 R49, -RZ, R49.H0_H0 ;  /* 0x20000031ff317230 */ /* 0x000fe20000004100 */
[----:B------:R-:W-:Y:S01]  /*7d90*/  MOV R37, R33 ;  /* 0x0000002100257202 */ /* 0x000fe20000000f00 */
[----:B------:R-:W-:-:S02]  /*7da0*/  HADD2.F32 R35, -RZ, R35.H0_H0 ;  /* 0x20000023ff237230 */ /* 0x000fc40000004100 */
        /* <DEDUP_REMOVED lines=40> */
[----:B------:R-:W-:-:S03]  /*8030*/  F2FP.F16.F32.PACK_AB R35, R35, R49 ;  /* 0x000000312323723e */ /* 0x000fc600000000ff */
[----:B------:R-:W-:Y:S02]  /*8040*/  IMAD.MOV.U32 R14, RZ, RZ, R46 ;  /* 0x000000ffff0e7224 */ /* 0x000fe400078e002e */
[----:B------:R-:W-:-:S07]  /*8050*/  IMAD.MOV.U32 R38, RZ, RZ, R35 ;  /* 0x000000ffff267224 */ /* 0x000fce00078e0023 */
.L_x_2744:
[----:B------:R-:W-:Y:S05]  /*8060*/  BSYNC B3 ;  /* 0x0000000000037941 */ /* 0x000fea0003800000 */
.L_x_2743:
[----:B------:R-:W-:Y:S01]  /*8070*/  LEA R32, P3, R6, R11, 0x1 ;  /* 0x0000000b06207211 */ /* 0x000fe200078608ff */
[----:B------:R-:W-:-:S03]  /*8080*/  ULDC.64 UR4, c[0x0][0x208] ;  /* 0x0000820000047ab9 */ /* 0x000fc60000000a00 */
[----:B--2---:R-:W-:Y:S02]  /*8090*/  LEA.HI.X R33, R6, R115, R106, 0x1, P3 ;  /* 0x0000007306217211 */ /* 0x004fe400018f0c6a */
[----:B------:R-:W-:-:S03]  /*80a0*/  ISETP.GE.AND P3, PT, R48, R131, PT ;  /* 0x000000833000720c */ /* 0x000fc60003f66270 */
[----:B----4-:R2:W-:Y:S10]  /*80b0*/  ST.E.128 desc[UR4][R32.64], R12 ;  /* 0x0000000c20007985 */ /* 0x0105f4000c101d04 */
[----:B--2---:R-:W-:-:S05]  /*80c0*/  @!P3 IMAD.WIDE R12, R48, 0x2, R114 ;  /* 0x00000002300cb825 */ /* 0x004fca00078e0272 */
[----:B---3--:R4:W-:Y:S02]  /*80d0*/  @!P3 ST.E.128 desc[UR4][R12.64], R36 ;  /* 0x000000240c00b985 */ /* 0x0089e4000c101d04 */
.L_x_2742:
[----:B------:R-:W-:Y:S05]  /*80e0*/  BSYNC B2 ;  /* 0x0000000000027941 */ /* 0x000fea0003800000 */
.L_x_2741:
[----:B------:R-:W-:-:S13]  /*80f0*/  ISETP.NE.AND P3, PT, R10, RZ, PT ;  /* 0x000000ff0a00720c */ /* 0x000fda0003f65270 */
[----:B------:R-:W-:Y:S05]  /*8100*/  @!P3 BRA `(.L_x_2736) ;  /* 0x0000000400d4b947 */ /* 0x000fea0003800000 */
[----:B------:R-:W-:Y:S01]  /*8110*/  LOP3.LUT P5, RZ, R19, 0x1, RZ, 0xc0, !PT ;  /* 0x0000000113ff7812 */ /* 0x000fe200078ac0ff */
[----:B------:R-:W-:Y:S01]  /*8120*/  BSSY B2, `(.L_x_2745) ;  /* 0x000006e000027945 */ /* 0x000fe20003800000 */
[C---:B----4-:R-:W-:Y:S02]  /*8130*/  LEA R36, P3, R7.reuse, R11, 0x1 ;  /* 0x0000000b07247211 */ /* 0x050fe400078608ff */
[----:B------:R-:W-:Y:S02]  /*8140*/  SEL R11, R118, R132, !P5 ;  /* 0x00000084760b7207 */ /* 0x000fe40006800000 */
[----:B--2---:R-:W-:Y:S02]  /*8150*/  LEA.HI.X R37, R7, R115, R105, 0x1, P3 ;  /* 0x0000007307257211 */ /* 0x004fe400018f0c69 */
[----:B---3--:R-:W-:Y:S02]  /*8160*/  SHF.R.S32.HI R12, RZ, 0x1f, R11 ;  /* 0x0000001fff0c7819 */ /* 0x008fe4000001140b */
[----:B------:R-:W-:-:S02]  /*8170*/  ISETP.GE.AND P3, PT, R194, R117, PT ;  /* 0x00000075c200720c */ /* 0x000fc40003f66270 */
        /* <DEDUP_REMOVED lines=26> */
[C---:B------:R-:W-:Y:S01]  /*8320*/  FMUL.FTZ R39, R45.reuse, R39 ;  /* 0x000000272d277220 */ /* 0x040fe20000410000 */
        /* <DEDUP_REMOVED lines=73> */
[----:B------:R-:W-:Y:S01]  /*87c0*/  F2FP.F16.F32.PACK_AB R31, R31, R156 ;  /* 0x0000009c1f1f723e */ /* 0x000fe200000000ff */
[----:B------:R-:W-:Y:S01]  /*87d0*/  IMAD.MOV.U32 R33, RZ, RZ, R38 ;  /* 0x000000ffff217224 */ /* 0x000fe200078e0026 */
[----:B------:R-:W-:-:S03]  /*87e0*/  MOV R32, R40 ;  /* 0x0000002800207202 */ /* 0x000fc60000000f00 */
[----:B------:R-:W-:-:S07]  /*87f0*/  IMAD.MOV.U32 R34, RZ, RZ, R31 ;  /* 0x000000ffff227224 */ /* 0x000fce00078e001f */
.L_x_2746:
[----:B------:R-:W-:Y:S05]  /*8800*/  BSYNC B2 ;  /* 0x0000000000027941 */ /* 0x000fea0003800000 */
.L_x_2745:
[C---:B------:R-:W-:Y:S01]  /*8810*/  ISETP.GE.AND P3, PT, R11.reuse, R131, PT ;  /* 0x000000830b00720c */ /* 0x040fe20003f66270 */
[----:B------:R-:W-:Y:S02]  /*8820*/  ULDC.64 UR4, c[0x0][0x208] ;  /* 0x0000820000047ab9 */ /* 0x000fe40000000a00 */
[----:B---3--:R3:W-:Y:S10]  /*8830*/  ST.E.128 desc[UR4][R36.64], R12 ;  /* 0x0000000c24007985 */ /* 0x0087f4000c101d04 */
[----:B------:R-:W-:-:S05]  /*8840*/  @!P3 IMAD.WIDE R114, R11, 0x2, R114 ;  /* 0x000000020b72b825 */ /* 0x000fca00078e0272 */
[----:B--2---:R3:W-:Y:S02]  /*8850*/  @!P3 ST.E.128 desc[UR4][R114.64], R32 ;  /* 0x000000207200b985 */ /* 0x0047e4000c101d04 */
.L_x_2736:
[----:B------:R-:W-:Y:S05]  /*8860*/  BSYNC B1 ;  /* 0x0000000000017941 */ /* 0x000fea0003800000 */
.L_x_2735:
[----:B------:R-:W-:-:S03]  /*8870*/  UMOV UR4, 0xffffffff ;  /* 0xffffffff00047882 */ /* 0x000fc60000000000 */
[----:B------:R-:W-:Y:S05]  /*8880*/  BRA.DIV UR4, `(.L_x_2747) ;  /* 0x000001e204b87947 */ /* 0x000fea000b800000 */
[----:B-1----:R-:W1:Y:S04]  /*8890*/  SHFL.IDX PT, R113, R113, 0x1, 0x1c1f ;  /* 0x003c1f0071717f89 */ /* 0x002e6800000e0000 */
[----:B------:R-:W0:Y:S02]  /*88a0*/  SHFL.IDX PT, R116, R116, 0x1, 0x1c1f ;  /* 0x003c1f0074747f89 */ /* 0x000e2400000e0000 */
.L_x_3046:
[----:B------:R-:W-:Y:S05]  /*88b0*/  @P4 BRA `(.L_x_2704) ;  /* 0x0000001c00884947 */ /* 0x000fea0003800000 */
[----:B------:R-:W-:Y:S01]  /*88c0*/  ISETP.NE.AND P3, PT, R8, RZ, PT ;  /* 0x000000ff0800720c */ /* 0x000fe20003f65270 */
[----:B------:R-:W-:Y:S01]  /*88d0*/  BSSY B1, `(.L_x_2748) ;  /* 0x000007a000017945 */ /* 0x000fe20003800000 */
[----:B0--3--:R-:W-:Y:S01]  /*88e0*/  MOV R32, R116 ;  /* 0x0000007400207202 */ /* 0x009fe20000000f00 */
[----:B-1----:R-:W-:-:S10]  /*88f0*/  IMAD.MOV.U32 R33, RZ, RZ, R113 ;  /* 0x000000ffff217224 */ /* 0x002fd400078e0071 */
[----:B------:R-:W-:Y:S05]  /*8900*/  @!P3 BRA `(.L_x_2749) ;  /* 0x0000000400d8b947 */ /* 0x000fea0003800000 */
[----:B------:R-:W-:Y:S01]  /*8910*/  SEL R11, R118, R132, !P0 ;  /* 0x00000084760b7207 */ /* 0x000fe20004000000 */
[----:B------:R-:W-:Y:S01]  /*8920*/  BSSY B2, `(.L_x_2750) ;  /* 0x0000070000027945 */ /* 0x000fe20003800000 */
[----:B----4-:R-:W-:Y:S02]  /*8930*/  SHF.R.U32.HI R13, RZ, 0x3, R213 ;  /* 0x00000003ff0d7819 */ /* 0x010fe400000116d5 */
[----:B------:R-:W-:Y:S02]  /*8940*/  SHF.R.S32.HI R12, RZ, 0x1f, R11 ;  /* 0x0000001fff0c7819 */ /* 0x000fe4000001140b */
[----:B------:R-:W-:Y:S02]  /*8950*/  ISETP.GE.AND P4, PT, R16, R117, PT ;  /* 0x000000751000720c */ /* 0x000fe40003f86270 */
[----:B------:R-:W-:Y:S02]  /*8960*/  LEA.HI R12, R12, R11, RZ, 0x4 ;  /* 0x0000000b0c0c7211 */ /* 0x000fe400078f20ff */
[----:B------:R-:W-:-:S02]  /*8970*/  LEA R34, P3, R5, R116, 0x1 ;  /* 0x0000007405227211 */ /* 0x000fc400078608ff */
[----:B------:R-:W-:Y:S02]  /*8980*/  LEA.HI.SX32 R36, R12, R111, 0x1c ;  /* 0x0000006f0c247211 */ /* 0x000fe400078fe2ff */
[----:B------:R-:W-:Y:S02]  /*8990*/  LEA.HI.X R35, R5, R113, R107, 0x1, P3 ;  /* 0x0000007105237211 */ /* 0x000fe400018f0c6b */
[----:B------:R-:W-:-:S04]  /*89a0*/  SHF.R.S32.HI R12, RZ, 0x1f, R36 ;  /* 0x0000001fff0c7819 */ /* 0x000fc80000011424 */
[----:B------:R-:W-:Y:S01]  /*89b0*/  LEA.HI R12, R12, R36, RZ, 0x3 ;  /* 0x000000240c0c7211 */ /* 0x000fe200078f18ff */
[----:B------:R-:W-:-:S03]  /*89c0*/  IMAD.SHL.U32 R36, R36, 0x8, RZ ;  /* 0x0000000824247824 */ /* 0x000fc600078e00ff */
[----:B------:R-:W-:Y:S02]  /*89d0*/  SHF.R.S32.HI R12, RZ, 0x3, R12 ;  /* 0x00000003ff0c7819 */ /* 0x000fe4000001140c */
[----:B------:R-:W-:Y:S02]  /*89e0*/  LOP3.LUT R11, R213, 0x38, R36, 0xf8, !PT ;  /* 0x00000038d50b7812 */ /* 0x000fe400078ef824 */
[----:B------:R-:W-:Y:S01]  /*89f0*/  ISETP.GE.AND P3, PT, R36, R131, PT ;  /* 0x000000832400720c */ /* 0x000fe20003f66270 */
        /* <DEDUP_REMOVED lines=44> */
[--C-:B------:R-:W-:Y:S02]  /*8cc0*/  HADD2.F32 R39, -RZ, R13.reuse.H0_H0 ;  /* 0x2000000dff277230 */ /* 0x100fe40000004100 */
[----:B------:R-:W-:Y:S01]  /*8cd0*/  FMUL.FTZ R42, R15, R40 ;  /* 0x000000280f2a7220 */ /* 0x000fe20000410000 */
[----:B------:R-:W-:-:S02]  /*8ce0*/  HADD2.F32 R13, -RZ, R13.H1_H1 ;  /* 0x3000000dff0d7230 */ /* 0x000fc40000004100 */
[----:B------:R-:W-:Y:S02]  /*8cf0*/  HADD2.F32 R152, -RZ, R152.H0_H0 ;  /* 0x20000098ff987230 */ /* 0x000fe40000004100 */
[C---:B------:R-:W-:Y:S01]  /*8d00*/  FMUL.FTZ R40, R39.reuse, R40 ;  /* 0x0000002827287220 */ /* 0x040fe20000410000 */
[-C--:B------:R-:W-:Y:S01]  /*8d10*/  FFMA.FTZ R42, R39, R41.reuse, -R42 ;  /* 0x00000029272a7223 */ /* 0x080fe2000001082a */
[----:B------:R-:W-:Y:S01]  /*8d20*/  SHF.R.U32.HI R39, RZ, 0x10, R75 ;  /* 0x00000010ff277819 */ /* 0x000fe2000001164b */
[----:B------:R-:W-:Y:S02]  /*8d30*/  HADD2.F32 R150, -RZ, R150.H0_H0 ;  /* 0x20000096ff967230 */ /* 0x000fe40000004100 */
[----:B------:R-:W-:Y:S01]  /*8d40*/  FFMA.FTZ R40, R15, R41, R40 ;  /* 0x000000290f287223 */ /* 0x000fe20000010028 */
[----:B------:R-:W-:Y:S02]  /*8d50*/  HADD2.F32 R15, -RZ, R31.H1_H1 ;  /* 0x3000001fff0f7230 */ /* 0x000fe40000004100 */
[----:B------:R-:W-:Y:S01]  /*8d60*/  HADD2.F32 R31, -RZ, R39.H0_H0 ;  /* 0x20000027ff1f7230 */ /* 0x000fe20000004100 */
[----:B------:R-:W-:Y:S01]  /*8d70*/  SHF.R.U32.HI R39, RZ, 0x10, R63 ;  /* 0x00000010ff277819 */ /* 0x000fe2000001163f */
[----:B------:R-:W-:-:S03]  /*8d80*/  HADD2.F32 R62, -RZ, R62.H0_H0 ;  /* 0x2000003eff3e7230 */ /* 0x000fc60000004100 */
[-C--:B------:R-:W-:Y:S01]  /*8d90*/  FMUL.FTZ R41, R15, R31.reuse ;  /* 0x0000001f0f297220 */ /* 0x080fe20000410000 */
[----:B------:R-:W-:Y:S02]  /*8da0*/  HADD2.F32 R39, -RZ, R39.H0_H0 ;  /* 0x20000027ff277230 */ /* 0x000fe40000004100 */
        /* <DEDUP_REMOVED lines=25> */
[-C--:B------:R-:W-:Y:S01]  /*8f40*/  FFMA.FTZ R28, R15, R150.reuse, -R28 ;  /* 0x000000960f1c7223 */ /* 0x080fe2000001081c */
        /* <DEDUP_REMOVED lines=8> */
[----:B------:R-:W-:Y:S02]  /*8fd0*/  F2FP.F16.F32.PACK_AB R74, R74, R152 ;  /* 0x000000984a4a723e */ /* 0x000fe400000000ff */
[----:B------:R-:W-:Y:S01]  /*8fe0*/  MOV R12, R13 ;  /* 0x0000000d000c7202 */ /* 0x000fe20000000f00 */
[----:B------:R-:W-:Y:S02]  /*8ff0*/  IMAD.MOV.U32 R13, RZ, RZ, R29 ;  /* 0x000000ffff0d7224 */ /* 0x000fe400078e001d */
[----:B------:R-:W-:Y:S02]  /*9000*/  IMAD.MOV.U32 R29, RZ, RZ, R11 ;  /* 0x000000ffff1d7224 */ /* 0x000fe400078e000b */
[----:B------:R-:W-:-:S07]  /*9010*/  IMAD.MOV.U32 R30, RZ, RZ, R74 ;  /* 0x000000ffff1e7224 */ /* 0x000fce00078e004a */
.L_x_2751:
[----:B------:R-:W-:Y:S05]  /*9020*/  BSYNC B2 ;  /* 0x0000000000027941 */ /* 0x000fea0003800000 */
.L_x_2750:
[----:B------:R-:W-:Y:S01]  /*9030*/  @!P3 IMAD.WIDE R36, R36, 0x2, R32 ;  /* 0x000000022424b825 */ /* 0x000fe200078e0220 */
[----:B------:R-:W-:Y:S02]  /*9040*/  ULDC.64 UR4, c[0x0][0x208] ;  /* 0x0000820000047ab9 */ /* 0x000fe40000000a00 */
[----:B0-----:R0:W-:Y:S04]  /*9050*/  ST.E.128 desc[UR4][R34.64], R12 ;  /* 0x0000000c22007985 */ /* 0x0011e8000c101d04 */
[----:B-1----:R0:W-:Y:S02]  /*9060*/  @!P3 ST.E.128 desc[UR4][R36.64], R28 ;  /* 0x0000001c2400b985 */ /* 0x0021e4000c101d04 */
.L_x_2749:
[----:B------:R-:W-:Y:S05]  /*9070*/  BSYNC B1 ;  /* 0x0000000000017941 */ /* 0x000fea0003800000 */
.L_x_2748:
[----:B------:R-:W-:Y:S01]  /*9080*/  ISETP.NE.AND P3, PT, R9, RZ, PT ;  /* 0x000000ff0900720c */ /* 0x000fe20003f65270 */
[----:B------:R-:W-:-:S12]  /*9090*/  BSSY B1, `(.L_x_2752) ;  /* 0x0000075000017945 */ /* 0x000fd80003800000 */
[----:B------:R-:W-:Y:S05]  /*90a0*/  @!P3 BRA `(.L_x_2753) ;  /* 0x0000000400ccb947 */ /* 0x000fea0003800000 */
[----:B------:R-:W-:Y:S01]  /*90b0*/  SEL R11, R118, R132, !P1 ;  /* 0x00000084760b7207 */ /* 0x000fe20004800000 */
[----:B------:R-:W-:Y:S01]  /*90c0*/  BSSY B2, `(.L_x_2754) ;  /* 0x000006e000027945 */ /* 0x000fe20003800000 */
[----:B0-----:R-:W-:Y:S02]  /*90d0*/  SHF.R.U32.HI R14, RZ, 0x3, R213 ;  /* 0x00000003ff0e7819 */ /* 0x001fe400000116d5 */
[----:B----4-:R-:W-:Y:S02]  /*90e0*/  SHF.R.S32.HI R12, RZ, 0x1f, R11 ;  /* 0x0000001fff0c7819 */ /* 0x010fe4000001140b */
        /* <DEDUP_REMOVED lines=11> */
[----:B------:R-:W-:Y:S01]  /*91a0*/  ISETP.GE.AND P3, PT, R36, R131, PT ;  /* 0x000000832400720c */ /* 0x000fe20003f66270 */
[----:B------:R-:W-:-:S04]  /*91b0*/  IMAD R12, R13, 0x1800, R218 ;  /* 0x000018000d0c7824 */ /* 0x000fc800078e02da */
[----:B------:R-:W-:Y:S02]  /*91c0*/  IMAD.IADD R13, R12, 0x1, R11 ;  /* 0x000000010c0d7824 */ /* 0x000fe400078e020b */
[C---:B------:R-:W-:Y:S02]  /*91d0*/  IMAD R11, R22.reuse, 0x4800, R126 ;  /* 0x00004800160b7824 */ /* 0x040fe400078e027e */
[----:B------:R-:W-:-:S03]  /*91e0*/  IMAD R13, R22, 0x4800, R13 ;  /* 0x00004800160d7824 */ /* 0x000fc600078e020d */
[----:B------:R-:W-:Y:S01]  /*91f0*/  LEA R11, R11, R18, 0x1 ;  /* 0x000000120b0b7211 */ /* 0x000fe200078e08ff */
[----:B------:R-:W-:Y:S02]  /*9200*/  IMAD R28, R13, 0x2, R18 ;  /* 0x000000020d1c7824 */ /* 0x000fe400078e0212 */
[----:B------:R-:W-:Y:S02]  /*9210*/  @!P3 IMAD.WIDE R36, R36, 0x2, R32 ;  /* 0x000000022424b825 */ /* 0x000fe400078e0220 */
[----:B------:R0:W1:Y:S04]  /*9220*/  LDS.128 R12, [R11+0x1e400] ;  /* 0x01e400000b0c7984 */ /* 0x0000680000000c00 */
[----:B------:R-:W3:Y:S01]  /*9230*/  LDS.128 R28, [R28+0x1e400] ;  /* 0x01e400001c1c7984 */ /* 0x000ee20000000c00 */
[----:B------:R-:W-:Y:S05]  /*9240*/  @P4 BRA `(.L_x_2755) ;  /* 0x0000000400544947 */ /* 0x000fea0003800000 */
[--C-:B------:R-:W-:Y:S01]  /*9250*/  SHF.R.U64 R38, R68, 0x10, R69.reuse ;  /* 0x0000001044267819 */ /* 0x100fe20000001245 */
[--C-:B---3--:R-:W-:Y:S01]  /*9260*/  HADD2.F32 R43, -RZ, R29.reuse.H0_H0 ;  /* 0x2000001dff2b7230 */ /* 0x108fe20000004100 */
[----:B------:R-:W-:Y:S01]  /*9270*/  SHF.R.U32.HI R68, RZ, 0x10, R69 ;  /* 0x00000010ff447819 */ /* 0x000fe20000011645 */
[----:B------:R-:W-:Y:S01]  /*9280*/  HADD2.F32 R44, -RZ, R29.H1_H1 ;  /* 0x3000001dff2c7230 */ /* 0x000fe20000004100 */
[--C-:B0-----:R-:W-:Y:S01]  /*9290*/  SHF.R.U64 R11, R56, 0x10, R57.reuse ;  /* 0x00000010380b7819 */ /* 0x101fe20000001239 */
[----:B------:R-:W-:Y:S01]  /*92a0*/  HADD2.F32 R42, -RZ, R149.H1_H1 ;  /* 0x30000095ff2a7230 */ /* 0x000fe20000004100 */
[----:B------:R-:W-:Y:S01]  /*92b0*/  SHF.R.U32.HI R56, RZ, 0x10, R57 ;  /* 0x00000010ff387819 */ /* 0x000fe20000011639 */
[--C-:B-1----:R-:W-:Y:S01]  /*92c0*/  HADD2.F32 R29, -RZ, R13.reuse.H0_H0 ;  /* 0x2000000dff1d7230 */ /* 0x102fe20000004100 */
[----:B------:R-:W-:Y:S01]  /*92d0*/  SHF.R.U64 R40, R70, 0x10, R71 ;  /* 0x0000001046287819 */ /* 0x000fe20000001247 */
[----:B------:R-:W-:Y:S02]  /*92e0*/  HADD2.F32 R68, -RZ, R68.H0_H0 ;  /* 0x20000044ff447230 */ /* 0x000fe40000004100 */
[----:B------:R-:W-:Y:S01]  /*92f0*/  FMUL.FTZ R45, R43, R42 ;  /* 0x0000002a2b2d7220 */ /* 0x000fe20000410000 */
[----:B------:R-:W-:-:S02]  /*9300*/  HADD2.F32 R13, -RZ, R13.H1_H1 ;  /* 0x3000000dff0d7230 */ /* 0x000fc40000004100 */
[----:B------:R-:W-:Y:S01]  /*9310*/  FMUL.FTZ R46, R29, R42 ;  /* 0x0000002a1d2e7220 */ /* 0x000fe20000410000 */
[----:B------:R-:W-:Y:S02]  /*9320*/  HADD2.F32 R56, -RZ, R56.H0_H0 ;  /* 0x20000038ff387230 */ /* 0x000fe40000004100 */
[-C--:B------:R-:W-:Y:S01]  /*9330*/  FMUL.FTZ R42, R44, R68.reuse ;  /* 0x000000442c2a7220 */ /* 0x080fe20000410000 */
[----:B------:R-:W-:Y:S02]  /*9340*/  HADD2.F32 R41, -RZ, R142.H1_H1 ;  /* 0x3000008eff297230 */ /* 0x000fe40000004100 */
[C---:B------:R-:W-:Y:S01]  /*9350*/  FMUL.FTZ R68, R13.reuse, R68 ;  /* 0x000000440d447220 */ /* 0x040fe20000410000 */
[----:B------:R-:W-:Y:S01]  /*9360*/  SHF.R.U32.HI R70, RZ, 0x10, R71 ;  /* 0x00000010ff467819 */ /* 0x000fe20000011647 */
[-C--:B------:R-:W-:Y:S01]  /*9370*/  FFMA.FTZ R42, R13, R56.reuse, -R42 ;  /* 0x000000380d2a7223 */ /* 0x080fe2000001082a */
[----:B------:R-:W-:Y:S01]  /*9380*/  SHF.R.U64 R39, R58, 0x10, R59 ;  /* 0x000000103a277819 */ /* 0x000fe2000000123b */
[-C--:B------:R-:W-:Y:S01]  /*9390*/  FFMA.FTZ R45, R29, R41.reuse, -R45 ;  /* 0x000000291d2d7223 */ /* 0x080fe2000001082d */
[----:B------:R-:W-:Y:S01]  /*93a0*/  FFMA.FTZ R46, R43, R41, R46 ;  /* 0x000000292b2e7223 */ /* 0x000fe2000001002e */
[----:B------:R-:W-:Y:S01]  /*93b0*/  FFMA.FTZ R13, R44, R56, R68 ;  /* 0x000000382c0d7223 */ /* 0x000fe20000010044 */
[----:B------:R-:W-:Y:S01]  /*93c0*/  SHF.R.U32.HI R58, RZ, 0x10, R59 ;  /* 0x00000010ff3a7819 */ /* 0x000fe2000001163b */
[----:B------:R-:W-:Y:S01]  /*93d0*/  HADD2.F32 R41, -RZ, R143.H1_H1 ;  /* 0x3000008fff297230 */ /* 0x000fe20000004100 */
[----:B------:R-:W-:Y:S01]  /*93e0*/  F2FP.F16.F32.PACK_AB R42, R42, R45 ;  /* 0x0000002d2a2a723e */ /* 0x000fe200000000ff */
[--C-:B------:R-:W-:Y:S01]  /*93f0*/  HADD2.F32 R44, -RZ, R31.reuse.H0_H0 ;  /* 0x2000001fff2c7230 */ /* 0x100fe20000004100 */
[----:B------:R-:W-:Y:S01]  /*9400*/  F2FP.F16.F32.PACK_AB R46, R13, R46 ;  /* 0x0000002e0d2e723e */ /* 0x000fe200000000ff */
[----:B------:R-:W-:-:S02]  /*9410*/  HADD2.F32 R31, -RZ, R31.H1_H1 ;  /* 0x3000001fff1f7230 */ /* 0x000fc40000004100 */
[--C-:B------:R-:W-:Y:S02]  /*9420*/  HADD2.F32 R48, -RZ, R15.reuse.H0_H0 ;  /* 0x2000000fff307230 */ /* 0x100fe40000004100 */
[-C--:B------:R-:W-:Y:S01]  /*9430*/  FMUL.FTZ R43, R44, R41.reuse ;  /* 0x000000292c2b7220 */ /* 0x080fe20000410000 */
[----:B------:R-:W-:Y:S02]  /*9440*/  HADD2.F32 R70, -RZ, R70.H0_H0 ;  /* 0x20000046ff467230 */ /* 0x000fe40000004100 */
[----:B------:R-:W-:Y:S02]  /*9450*/  HADD2.F32 R15, -RZ, R15.H1_H1 ;  /* 0x3000000fff0f7230 */ /* 0x000fe40000004100 */
[----:B------:R-:W-:Y:S01]  /*9460*/  FMUL.FTZ R41, R48, R41 ;  /* 0x0000002930297220 */ /* 0x000fe20000410000 */
[----:B------:R-:W-:Y:S02]  /*9470*/  HADD2.F32 R29, -RZ, R141.H1_H1 ;  /* 0x3000008dff1d7230 */ /* 0x000fe40000004100 */
[----:B------:R-:W-:Y:S01]  /*9480*/  FMUL.FTZ R50, R31, R70 ;  /* 0x000000461f327220 */ /* 0x000fe20000410000 */
[----:B------:R-:W-:-:S02]  /*9490*/  HADD2.F32 R58, -RZ, R58.H0_H0 ;  /* 0x2000003aff3a7230 */ /* 0x000fc40000004100 */
[C---:B------:R-:W-:Y:S01]  /*94a0*/  FMUL.FTZ R70, R15.reuse, R70 ;  /* 0x000000460f467220 */ /* 0x040fe20000410000 */
[----:B------:R-:W-:Y:S02]  /*94b0*/  HADD2.F32 R47, -RZ, R12.H0_H0 ;  /* 0x2000000cff2f7230 */ /* 0x000fe40000004100 */
[-C--:B------:R-:W-:Y:S01]  /*94c0*/  FFMA.FTZ R41, R44, R29.reuse, R41 ;  /* 0x0000001d2c297223 */ /* 0x080fe20000010029 */
[----:B------:R-:W-:Y:S02]  /*94d0*/  HADD2.F32 R44, -RZ, R38.H0_H0 ;  /* 0x20000026ff2c7230 */ /* 0x000fe40000004100 */
[-C--:B------:R-:W-:Y:S01]  /*94e0*/  FFMA.FTZ R50, R15, R58.reuse, -R50 ;  /* 0x0000003a0f327223 */ /* 0x080fe20000010832 */
[----:B------:R-:W-:Y:S01]  /*94f0*/  FFMA.FTZ R70, R31, R58, R70 ;  /* 0x0000003a1f467223 */ /* 0x000fe20000010046 */
[----:B------:R-:W-:Y:S02]  /*9500*/  HADD2.F32 R15, -RZ, R28.H1_H1 ;  /* 0x3000001cff0f7230 */ /* 0x000fe40000004100 */
[----:B------:R-:W-:Y:S01]  /*9510*/  FFMA.FTZ R43, R48, R29, -R43 ;  /* 0x0000001d302b7223 */ /* 0x000fe2000001082b */
[----:B------:R-:W-:-:S02]  /*9520*/  HADD2.F32 R31, -RZ, R12.H1_H1 ;  /* 0x3000000cff1f7230 */ /* 0x000fc40000004100 */
[----:B------:R-:W-:Y:S01]  /*9530*/  HADD2.F32 R48, -RZ, R149.H0_H0 ;  /* 0x20000095ff307230 */ /* 0x000fe20000004100 */
[----:B------:R-:W-:Y:S01]  /*9540*/  F2FP.F16.F32.PACK_AB R41, R70, R41 ;  /* 0x000000294629723e */ /* 0x000fe200000000ff */
[----:B------:R-:W-:Y:S02]  /*9550*/  HADD2.F32 R29, -RZ, R28.H0_H0 ;  /* 0x2000001cff1d7230 */ /* 0x000fe40000004100 */
        /* <DEDUP_REMOVED lines=8> */
[----:B------:R-:W-:Y:S01]  /*95e0*/  FFMA.FTZ R11, R47, R142, -R12 ;  /* 0x0000008e2f0b7223 */ /* 0x000fe2000001080c */
[----:B------:R-:W-:-:S02]  /*95f0*/  HADD2.F32 R38, -RZ, R30.H0_H0 ;  /* 0x2000001eff267230 */ /* 0x000fc40000004100 */
[----:B------:R-:W-:Y:S01]  /*9600*/  FFMA.FTZ R12, R29, R142, R48 ;  /* 0x0000008e1d0c7223 */ /* 0x000fe20000010030 */
[----:B------:R-:W-:Y:S01]  /*9610*/  HADD2.F32 R143, -RZ, R143.H0_H0 ;  /* 0x2000008fff8f7230 */ /* 0x000fe20000004100 */
[----:B------:R-:W-:Y:S01]  /*9620*/  F2FP.F16.F32.PACK_AB R43, R50, R43 ;  /* 0x0000002b322b723e */ /* 0x000fe200000000ff */
[----:B------:R-:W-:Y:S01]  /*9630*/  HADD2.F32 R31, -RZ, R40.H0_H0 ;  /* 0x20000028ff1f7230 */ /* 0x000fe20000004100 */
[----:B------:R-:W-:Y:S01]  /*9640*/  F2FP.F16.F32.PACK_AB R11, R28, R11 ;  /* 0x0000000b1c0b723e */ /* 0x000fe200000000ff */
[----:B------:R-:W-:Y:S02]  /*9650*/  HADD2.F32 R30, -RZ, R30.H1_H1 ;  /* 0x3000001eff1e7230 */ /* 0x000fe40000004100 */
[----:B------:R-:W-:Y:S01]  /*9660*/  FMUL.FTZ R47, R38, R143 ;  /* 0x0000008f262f7220 */ /* 0x000fe20000410000 */
[--C-:B------:R-:W-:Y:S01]  /*9670*/  HADD2.F32 R40, -RZ, R14.reuse.H0_H0 ;  /* 0x2000000eff287230 */ /* 0x100fe20000004100 */
[----:B------:R-:W-:Y:S01]  /*9680*/  F2FP.F16.F32.PACK_AB R28, R15, R12 ;  /* 0x0000000c0f1c723e */ /* 0x000fe200000000ff */
[----:B------:R-:W-:-:S02]  /*9690*/  HADD2.F32 R29, -RZ, R14.H1_H1 ;  /* 0x3000000eff1d7230 */ /* 0x000fc40000004100 */
[----:B------:R-:W-:Y:S01]  /*96a0*/  FMUL.FTZ R44, R30, R31 ;  /* 0x0000001f1e2c7220 */ /* 0x000fe20000410000 */
[----:B------:R-:W-:Y:S02]  /*96b0*/  HADD2.F32 R141, -RZ, R141.H0_H0 ;  /* 0x2000008dff8d7230 */ /* 0x000fe40000004100 */
[C---:B------:R-:W-:Y:S01]  /*96c0*/  FMUL.FTZ R143, R40.reuse, R143 ;  /* 0x0000008f288f7220 */ /* 0x040fe20000410000 */
[----:B------:R-:W-:Y:S02]  /*96d0*/  HADD2.F32 R39, -RZ, R39.H0_H0 ;  /* 0x20000027ff277230 */ /* 0x000fe40000004100 */
[C---:B------:R-:W-:Y:S01]  /*96e0*/  FMUL.FTZ R31, R29.reuse, R31 ;  /* 0x0000001f1d1f7220 */ /* 0x040fe20000410000 */
[----:B------:R-:W-:Y:S02]  /*96f0*/  IMAD.MOV.U32 R12, RZ, RZ, R11 ;  /* 0x000000ffff0c7224 */ /* 0x000fe400078e000b */
[-C--:B------:R-:W-:Y:S01]  /*9700*/  FFMA.FTZ R14, R40, R141.reuse, -R47 ;  /* 0x0000008d280e7223 */ /* 0x080fe2000001082f */
[----:B------:R-:W-:Y:S01]  /*9710*/  FFMA.FTZ R38, R38, R141, R143 ;  /* 0x0000008d26267223 */ /* 0x000fe2000001008f */
[-C--:B------:R-:W-:Y:S01]  /*9720*/  FFMA.FTZ R29, R29, R39.reuse, -R44 ;  /* 0x000000271d1d7223 */ /* 0x080fe2000001082c */
[----:B------:R-:W-:Y:S01]  /*9730*/  FFMA.FTZ R31, R30, R39, R31 ;  /* 0x000000271e1f7223 */ /* 0x000fe2000001001f */
[----:B------:R-:W-:-:S02]  /*9740*/  IMAD.MOV.U32 R13, RZ, RZ, R42 ;  /* 0x000000ffff0d7224 */ /* 0x000fc400078e002a */
[----:B------:R-:W-:Y:S01]  /*9750*/  IMAD.MOV.U32 R15, RZ, RZ, R43 ;  /* 0x000000ffff0f7224 */ /* 0x000fe200078e002b */
[----:B------:R-:W-:Y:S02]  /*9760*/  F2FP.F16.F32.PACK_AB R14, R29, R14 ;  /* 0x0000000e1d0e723e */ /* 0x000fe400000000ff */
[----:B------:R-:W-:Y:S01]  /*9770*/  F2FP.F16.F32.PACK_AB R30, R31, R38 ;  /* 0x000000261f1e723e */ /* 0x000fe200000000ff */
[----:B------:R-:W-:Y:S01]  /*9780*/  IMAD.MOV.U32 R31, RZ, RZ, R41 ;  /* 0x000000ffff1f7224 */ /* 0x000fe200078e0029 */
[----:B------:R-:W-:-:S07]  /*9790*/  MOV R29, R46 ;  /* 0x0000002e001d7202 */ /* 0x000fce0000000f00 */
.L_x_2755:
[----:B------:R-:W-:Y:S05]  /*97a0*/  BSYNC B2 ;  /* 0x0000000000027941 */ /* 0x000fea0003800000 */
.L_x_2754:
[----:B------:R-:W-:Y:S02]  /*97b0*/  ULDC.64 UR4, c[0x0][0x208] ;  /* 0x0000820000047ab9 */ /* 0x000fe40000000a00 */
[----:B-1----:R1:W-:Y:S04]  /*97c0*/  ST.E.128 desc[UR4][R34.64], R12 ;  /* 0x0000000c22007985 */ /* 0x0023e8000c101d04 */
[----:B---3--:R1:W-:Y:S02]  /*97d0*/  @!P3 ST.E.128 desc[UR4][R36.64], R28 ;  /* 0x0000001c2400b985 */ /* 0x0083e4000c101d04 */
.L_x_2753:
[----:B------:R-:W-:Y:S05]  /*97e0*/  BSYNC B1 ;  /* 0x0000000000017941 */ /* 0x000fea0003800000 */
.L_x_2752:
[----:B------:R-:W-:-:S13]  /*97f0*/  ISETP.NE.AND P3, PT, R10, RZ, PT ;  /* 0x000000ff0a00720c */ /* 0x000fda0003f65270 */
[----:B------:R-:W-:Y:S05]  /*9800*/  @!P3 BRA `(.L_x_2704) ;  /* 0x0000000c00b4b947 */ /* 0x000fea0003800000 */
[----:B------:R-:W-:Y:S01]  /*9810*/  LOP3.LUT P4, RZ, R19, 0x1, RZ, 0xc0, !PT ;  /* 0x0000000113ff7812 */ /* 0x000fe2000788c0ff */
[----:B------:R-:W-:Y:S01]  /*9820*/  BSSY B1, `(.L_x_2756) ;  /* 0x000006d000017945 */ /* 0x000fe20003800000 */
[----:B01----:R-:W-:Y:S02]  /*9830*/  SHF.R.U32.HI R14, RZ, 0x3, R213 ;  /* 0x00000003ff0e7819 */ /* 0x003fe400000116d5 */
[----:B------:R-:W-:Y:S02]  /*9840*/  SEL R132, R118, R132, !P4 ;  /* 0x0000008476847207 */ /* 0x000fe40006000000 */
[C---:B------:R-:W-:Y:S02]  /*9850*/  LEA R34, P3, R7.reuse, R116, 0x1 ;  /* 0x0000007407227211 */ /* 0x040fe400078608ff */
[----:B------:R-:W-:Y:S02]  /*9860*/  SHF.R.S32.HI R11, RZ, 0x1f, R132 ;  /* 0x0000001fff0b7819 */ /* 0x000fe40000011484 */
[----:B------:R-:W-:-:S02]  /*9870*/  LEA.HI.X R35, R7, R113, R105, 0x1, P3 ;  /* 0x0000007107237211 */ /* 0x000fc400018f0c69 */
[----:B------:R-:W-:Y:S02]  /*9880*/  LEA.HI R132, R11, R132, RZ, 0x4 ;  /* 0x000000840b847211 */ /* 0x000fe400078f20ff */
[----:B------:R-:W-:Y:S02]  /*9890*/  ISETP.GE.AND P3, PT, R194, R117, PT ;  /* 0x00000075c200720c */ /* 0x000fe40003f66270 */
[----:B------:R-:W-:-:S04]  /*98a0*/  LEA.HI.SX32 R132, R132, R109, 0x1c ;  /* 0x0000006d84847211 */ /* 0x000fc800078fe2ff */
[----:B------:R-:W-:Y:S01]  /*98b0*/  SHF.R.S32.HI R11, RZ, 0x1f, R132 ;  /* 0x0000001fff0b7819 */ /* 0x000fe20000011484 */
[----:B----4-:R-:W-:-:S03]  /*98c0*/  IMAD.SHL.U32 R36, R132, 0x8, RZ ;  /* 0x0000000884247824 */ /* 0x010fc600078e00ff */
[----:B------:R-:W-:-:S04]  /*98d0*/  LEA.HI R11, R11, R132, RZ, 0x3 ;  /* 0x000000840b0b7211 */ /* 0x000fc800078f18ff */
        /* <DEDUP_REMOVED lines=8> */
[----:B------:R-:W-:-:S03]  /*9960*/  IMAD R28, R13, 0x2, R18 ;  /* 0x000000020d1c7824 */ /* 0x000fc600078e0212 */
[----:B------:R0:W1:Y:S04]  /*9970*/  LDS.128 R12, [R11+0x1e400] ;  /* 0x01e400000b0c7984 */ /* 0x0000680000000c00 */
[----:B------:R-:W3:Y:S01]  /*9980*/  LDS.128 R28, [R28+0x1e400] ;  /* 0x01e400001c1c7984 */ /* 0x000ee20000000c00 */
[----:B------:R-:W-:Y:S05]  /*9990*/  @P3 BRA `(.L_x_2757) ;  /* 0x0000000400543947 */ /* 0x000fea0003800000 */
[----:B------:R-:W-:Y:S01]  /*99a0*/  SHF.R.U32.HI R45, RZ, 0x10, R65 ;  /* 0x00000010ff2d7819 */ /* 0x000fe20000011641 */
[----:B---3--:R-:W-:Y:S01]  /*99b0*/  IMAD.MOV.U32 R40, RZ, RZ, R29 ;  /* 0x000000ffff287224 */ /* 0x008fe200078e001d */
[----:B------:R-:W-:Y:S01]  /*99c0*/  SHF.R.U32.HI R43, RZ, 0x10, R53 ;  /* 0x00000010ff2b7819 */ /* 0x000fe20000011635 */
[----:B------:R-:W-:Y:S01]  /*99d0*/  IMAD.MOV.U32 R41, RZ, RZ, R31 ;  /* 0x000000ffff297224 */ /* 0x000fe200078e001f */
[----:B-1----:R-:W-:Y:S01]  /*99e0*/  MOV R29, R15 ;  /* 0x0000000f001d7202 */ /* 0x002fe20000000f00 */
[----:B------:R-:W-:Y:S01]  /*99f0*/  HADD2.F32 R45, -RZ, R45.H0_H0 ;  /* 0x2000002dff2d7230 */ /* 0x000fe20000004100 */
[--C-:B------:R-:W-:Y:S01]  /*9a00*/  SHF.R.U64 R39, R66, 0x10, R67.reuse ;  /* 0x0000001042277819 */ /* 0x100fe20000001243 */
[--C-:B------:R-:W-:Y:S01]  /*9a10*/  HADD2.F32 R31, -RZ, R40.reuse.H0_H0 ;  /* 0x20000028ff1f7230 */ /* 0x100fe20000004100 */
[----:B------:R-:W-:Y:S01]  /*9a20*/  SHF.R.U32.HI R66, RZ, 0x10, R67 ;  /* 0x00000010ff427819 */ /* 0x000fe20000011643 */
[----:B------:R-:W-:Y:S01]  /*9a30*/  HADD2.F32 R42, -RZ, R40.H1_H1 ;  /* 0x30000028ff2a7230 */ /* 0x000fe20000004100 */
[--C-:B------:R-:W-:Y:S01]  /*9a40*/  SHF.R.U64 R37, R54, 0x10, R55.reuse ;  /* 0x0000001036257819 */ /* 0x100fe20000001237 */
[----:B------:R-:W-:Y:S01]  /*9a50*/  HADD2.F32 R46, -RZ, R136.H0_H0 ;  /* 0x20000088ff2e7230 */ /* 0x000fe20000004100 */
[----:B------:R-:W-:Y:S01]  /*9a60*/  SHF.R.U32.HI R54, RZ, 0x10, R55 ;  /* 0x00000010ff367819 */ /* 0x000fe20000011637 */
[----:B------:R-:W-:-:S02]  /*9a70*/  HADD2.F32 R40, -RZ, R13.H1_H1 ;  /* 0x3000000dff287230 */ /* 0x000fc40000004100 */
[-C--:B------:R-:W-:Y:S01]  /*9a80*/  FMUL.FTZ R47, R42, R45.reuse ;  /* 0x0000002d2a2f7220 */ /* 0x080fe20000410000 */
[----:B------:R-:W-:Y:S02]  /*9a90*/  HADD2.F32 R15, -RZ, R13.H0_H0 ;  /* 0x2000000dff0f7230 */ /* 0x000fe40000004100 */
[-C--:B------:R-:W-:Y:S01]  /*9aa0*/  FMUL.FTZ R48, R31, R46.reuse ;  /* 0x0000002e1f307220 */ /* 0x080fe20000410000 */
[----:B------:R-:W-:Y:S02]  /*9ab0*/  HADD2.F32 R44, -RZ, R138.H0_H0 ;  /* 0x2000008aff2c7230 */ /* 0x000fe40000004100 */
[----:B------:R-:W-:Y:S01]  /*9ac0*/  FMUL.FTZ R45, R40, R45 ;  /* 0x0000002d282d7220 */ /* 0x000fe20000410000 */
[----:B------:R-:W-:Y:S02]  /*9ad0*/  HADD2.F32 R43, -RZ, R43.H0_H0 ;  /* 0x2000002bff2b7230 */ /* 0x000fe40000004100 */
[----:B------:R-:W-:Y:S01]  /*9ae0*/  FMUL.FTZ R46, R15, R46 ;  /* 0x0000002e0f2e7220 */ /* 0x000fe20000410000 */
[----:B------:R-:W-:-:S02]  /*9af0*/  HADD2.F32 R66, -RZ, R66.H0_H0 ;  /* 0x20000042ff427230 */ /* 0x000fc40000004100 */
[-C--:B------:R-:W-:Y:S01]  /*9b00*/  FFMA.FTZ R13, R15, R44.reuse, -R48 ;  /* 0x0000002c0f0d7223 */ /* 0x080fe20000010830 */
[----:B------:R-:W-:Y:S02]  /*9b10*/  HADD2.F32 R48, -RZ, R137.H0_H0 ;  /* 0x20000089ff307230 */ /* 0x000fe40000004100 */
[-C--:B------:R-:W-:Y:S01]  /*9b20*/  FFMA.FTZ R40, R40, R43.reuse, -R47 ;  /* 0x0000002b28287223 */ /* 0x080fe2000001082f */
[----:B------:R-:W-:Y:S01]  /*9b30*/  FFMA.FTZ R42, R42, R43, R45 ;  /* 0x0000002b2a2a7223 */ /* 0x000fe2000001002d */
[----:B------:R-:W-:Y:S01]  /*9b40*/  FFMA.FTZ R15, R31, R44, R46 ;  /* 0x0000002c1f0f7223 */ /* 0x000fe2000001002e */
[--C-:B------:R-:W-:Y:S01]  /*9b50*/  HADD2.F32 R43, -RZ, R41.reuse.H0_H0 ;  /* 0x20000029ff2b7230 */ /* 0x100fe20000004100 */
[----:B------:R-:W-:Y:S01]  /*9b60*/  SHF.R.U64 R38, R64, 0x10, R65 ;  /* 0x0000001040267819 */ /* 0x000fe20000001241 */
[----:B------:R-:W-:Y:S01]  /*9b70*/  HADD2.F32 R41, -RZ, R41.H1_H1 ;  /* 0x30000029ff297230 */ /* 0x000fe20000004100 */
[----:B0-----:R-:W-:Y:S01]  /*9b80*/  SHF.R.U64 R11, R52, 0x10, R53 ;  /* 0x00000010340b7819 */ /* 0x001fe20000001235 */
[----:B------:R-:W-:-:S02]  /*9b90*/  HADD2.F32 R31, -RZ, R29.H0_H0 ;  /* 0x2000001dff1f7230 */ /* 0x000fc40000004100 */
[----:B------:R-:W-:Y:S01]  /*9ba0*/  FMUL.FTZ R50, R43, R48 ;  /* 0x000000302b327220 */ /* 0x000fe20000410000 */
[----:B------:R-:W-:Y:S02]  /*9bb0*/  HADD2.F32 R44, -RZ, R29.H1_H1 ;  /* 0x3000001dff2c7230 */ /* 0x000fe40000004100 */
[----:B------:R-:W-:Y:S01]  /*9bc0*/  FMUL.FTZ R45, R41, R66 ;  /* 0x00000042292d7220 */ /* 0x000fe20000410000 */
[----:B------:R-:W-:Y:S02]  /*9bd0*/  HADD2.F32 R46, -RZ, R139.H0_H0 ;  /* 0x2000008bff2e7230 */ /* 0x000fe40000004100 */
[----:B------:R-:W-:Y:S01]  /*9be0*/  FMUL.FTZ R48, R31, R48 ;  /* 0x000000301f307220 */ /* 0x000fe20000410000 */
[----:B------:R-:W-:Y:S02]  /*9bf0*/  HADD2.F32 R54, -RZ, R54.H0_H0 ;  /* 0x20000036ff367230 */ /* 0x000fe40000004100 */
[----:B------:R-:W-:Y:S01]  /*9c00*/  FMUL.FTZ R66, R44, R66 ;  /* 0x000000422c427220 */ /* 0x000fe20000410000 */
[----:B------:R-:W-:-:S02]  /*9c10*/  HADD2.F32 R136, -RZ, R136.H1_H1 ;  /* 0x30000088ff887230 */ /* 0x000fc40000004100 */
[-C--:B------:R-:W-:Y:S01]  /*9c20*/  FFMA.FTZ R29, R31, R46.reuse, -R50 ;  /* 0x0000002e1f1d7223 */ /* 0x080fe20000010832 */
[----:B------:R-:W-:Y:S01]  /*9c30*/  FFMA.FTZ R31, R43, R46, R48 ;  /* 0x0000002e2b1f7223 */ /* 0x000fe20000010030 */
[-C--:B------:R-:W-:Y:S01]  /*9c40*/  FFMA.FTZ R46, R41, R54.reuse, R66 ;  /* 0x00000036292e7223 */ /* 0x080fe20000010042 */
[----:B------:R-:W-:Y:S02]  /*9c50*/  HADD2.F32 R43, -RZ, R38.H0_H0 ;  /* 0x20000026ff2b7230 */ /* 0x000fe40000004100 */
[----:B------:R-:W-:Y:S01]  /*9c60*/  FFMA.FTZ R44, R44, R54, -R45 ;  /* 0x000000362c2c7223 */ /* 0x000fe2000001082d */
[----:B------:R-:W-:Y:S01]  /*9c70*/  HADD2.F32 R41, -RZ, R28.H0_H0 ;  /* 0x2000001cff297230 */ /* 0x000fe20000004100 */
[----:B------:R-:W-:Y:S01]  /*9c80*/  F2FP.F16.F32.PACK_AB R13, R40, R13 ;  /* 0x0000000d280d723e */ /* 0x000fe200000000ff */
[----:B------:R-:W-:Y:S01]  /*9c90*/  HADD2.F32 R38, -RZ, R12.H0_H0 ;  /* 0x2000000cff267230 */ /* 0x000fe20000004100 */
[----:B------:R-:W-:Y:S01]  /*9ca0*/  F2FP.F16.F32.PACK_AB R31, R46, R31 ;  /* 0x0000001f2e1f723e */ /* 0x000fe200000000ff */
[----:B------:R-:W-:-:S02]  /*9cb0*/  HADD2.F32 R28, -RZ, R28.H1_H1 ;  /* 0x3000001cff1c7230 */ /* 0x000fc40000004100 */
[-C--:B------:R-:W-:Y:S01]  /*9cc0*/  FMUL.FTZ R45, R41, R136.reuse ;  /* 0x00000088292d7220 */ /* 0x080fe20000410000 */
[----:B------:R-:W-:Y:S02]  /*9cd0*/  HADD2.F32 R12, -RZ, R12.H1_H1 ;  /* 0x3000000cff0c7230 */ /* 0x000fe40000004100 */
[----:B------:R-:W-:Y:S01]  /*9ce0*/  FMUL.FTZ R136, R38, R136 ;  /* 0x0000008826887220 */ /* 0x000fe20000410000 */
[----:B------:R-:W-:Y:S02]  /*9cf0*/  HADD2.F32 R138, -RZ, R138.H1_H1 ;  /* 0x3000008aff8a7230 */ /* 0x000fe40000004100 */
[-C--:B------:R-:W-:Y:S01]  /*9d00*/  FMUL.FTZ R47, R28, R43.reuse ;  /* 0x0000002b1c2f7220 */ /* 0x080fe20000410000 */
[----:B------:R-:W-:Y:S02]  /*9d10*/  HADD2.F32 R11, -RZ, R11.H0_H0 ;  /* 0x2000000bff0b7230 */ /* 0x000fe40000004100 */
[----:B------:R-:W-:Y:S01]  /*9d20*/  FMUL.FTZ R43, R12, R43 ;  /* 0x0000002b0c2b7220 */ /* 0x000fe20000410000 */
[----:B------:R-:W-:-:S02]  /*9d30*/  HADD2.F32 R137, -RZ, R137.H1_H1 ;  /* 0x30000089ff897230 */ /* 0x000fc40000004100 */
[-C--:B------:R-:W-:Y:S01]  /*9d40*/  FFMA.FTZ R45, R38, R138.reuse, -R45 ;  /* 0x0000008a262d7223 */ /* 0x080fe2000001082d */
[----:B------:R-:W-:Y:S02]  /*9d50*/  HADD2.F32 R39, -RZ, R39.H0_H0 ;  /* 0x20000027ff277230 */ /* 0x000fe40000004100 */
[-C--:B------:R-:W-:Y:S01]  /*9d60*/  FFMA.FTZ R38, R12, R11.reuse, -R47 ;  /* 0x0000000b0c267223 */ /* 0x080fe2000001082f */
[----:B------:R-:W-:Y:S01]  /*9d70*/  FFMA.FTZ R43, R28, R11, R43 ;  /* 0x0000000b1c2b7223 */ /* 0x000fe2000001002b */
[----:B------:R-:W-:Y:S02]  /*9d80*/  HADD2.F32 R12, -RZ, R30.H0_H0 ;  /* 0x2000001eff0c7230 */ /* 0x000fe40000004100 */
[----:B------:R-:W-:Y:S01]  /*9d90*/  FFMA.FTZ R136, R41, R138, R136 ;  /* 0x0000008a29887223 */ /* 0x000fe20000010088 */
        /* <DEDUP_REMOVED lines=17> */
[----:B------:R-:W-:-:S02]  /*9eb0*/  F2FP.F16.F32.PACK_AB R12, R38, R45 ;  /* 0x0000002d260c723e */ /* 0x000fc400000000ff */
[----:B------:R-:W-:Y:S01]  /*9ec0*/  F2FP.F16.F32.PACK_AB R14, R41, R28 ;  /* 0x0000001c290e723e */ /* 0x000fe200000000ff */
[----:B------:R-:W-:Y:S01]  /*9ed0*/  IMAD.MOV.U32 R28, RZ, RZ, R136 ;  /* 0x000000ffff1c7224 */ /* 0x000fe200078e0088 */
[----:B------:R-:W-:-:S07]  /*9ee0*/  F2FP.F16.F32.PACK_AB R30, R30, R137 ;  /* 0x000000891e1e723e */ /* 0x000fce00000000ff */
.L_x_2757:
[----:B------:R-:W-:Y:S05]  /*9ef0*/  BSYNC B1 ;  /* 0x0000000000017941 */ /* 0x000fea0003800000 */
.L_x_2756:
[----:B------:R-:W-:Y:S01]  /*9f00*/  ISETP.GE.AND P3, PT, R36, R131, PT ;  /* 0x000000832400720c */ /* 0x000fe20003f66270 */
[----:B------:R-:W-:Y:S02]  /*9f10*/  ULDC.64 UR4, c[0x0][0x208] ;  /* 0x0000820000047ab9 */ /* 0x000fe40000000a00 */
[----:B-1----:R1:W-:Y:S10]  /*9f20*/  ST.E.128 desc[UR4][R34.64], R12 ;  /* 0x0000000c22007985 */ /* 0x0023f4000c101d04 */
[----:B------:R-:W-:Y:S05]  /*9f30*/  @P3 BRA `(.L_x_2704) ;  /* 0x0000000400e83947 */ /* 0x000fea0003800000 */
[----:B------:R-:W-:Y:S01]  /*9f40*/  IMAD.WIDE R32, R36, 0x2, R32 ;  /* 0x0000000224207825 */ /* 0x000fe200078e0220 */
[----:B------:R-:W-:-:S04]  /*9f50*/  ULDC.64 UR4, c[0x0][0x208] ;  /* 0x0000820000047ab9 */ /* 0x000fc80000000a00 */
[----:B---3--:R3:W-:Y:S01]  /*9f60*/  ST.E.128 desc[UR4][R32.64], R28 ;  /* 0x0000001c20007985 */ /* 0x0087e2000c101d04 */
[----:B------:R-:W-:Y:S05]  /*9f70*/  BRA `(.L_x_2704) ;  /* 0x0000000400d87947 */ /* 0x000fea0003800000 */
.L_x_2669:
[----:B------:R-:W-:-:S04]  /*9f80*/  ULOP3.LUT UR4, UR60, 0x1, URZ, 0xfc, !UPT ;  /* 0x000000013c047892 */ /* 0x000fc8000f8efc3f */
[----:B------:R-:W-:-:S06]  /*9f90*/  UISETP.NE.AND UP0, UPT, UR4, 0x3, UPT ;  /* 0x000000030400788c */ /* 0x000fcc000bf05270 */
[----:B------:R-:W-:-:S13]  /*9fa0*/  PLOP3.LUT P2, PT, PT, PT, UP0, 0x80, 0x0 ;  /* 0x000000000000781c */ /* 0x000fda0003f4f008 */
[----:B------:R-:W-:Y:S05]  /*9fb0*/  @!P2 BRA `(.L_x_2758) ;  /* 0x000000000004a947 */ /* 0x000fea0003800000 */
[----:B------:R-:W-:Y:S01]  /*9fc0*/  BPT.TRAP 0x1 ;  /* 0x000000040000795c */ /* 0x000fe20000300000 */
.L_x_2758:
[----:B------:R-:W-:Y:S01]  /*9fd0*/  LEA R85, R22, R18, 0x3 ;  /* 0x0000001216557211 */ /* 0x000fe200078e18ff */
[----:B------:R-:W-:Y:S01]  /*9fe0*/  BSSY B1, `(.L_x_2759) ;  /* 0x0000005000017945 */ /* 0x000fe20003800000 */
[----:B------:R-:W-:Y:S02]  /*9ff0*/  SHF.L.U32 R86, R207, 0x1f, RZ ;  /* 0x0000001fcf567819 */ /* 0x000fe400000006ff */
[----:B------:R-:W-:Y:S02]  /*a000*/  SHF.R.S32.HI R82, RZ, 0x1f, R27 ;  /* 0x0000001fff527819 */ /* 0x000fe4000001141b */
[----:B------:R-:W0:Y:S02]  /*a010*/  SYNCS.PHASECHK.TRANS64.TRYWAIT P3, [R85+URZ+0x30890], R86 ;  /* 0x03089056550075a7 */ /* 0x000e24000806017f */
[----:B0-----:R-:W-:Y:S05]  /*a020*/  @!P3 BRA `(.L_x_2760) ;  /* 0x000001cc001cb947 */ /* 0x001fea0003800000 */
.L_x_3047:
[----:B------:R-:W-:Y:S05]  /*a030*/  BSYNC B1 ;  /* 0x0000000000017941 */ /* 0x000fea0003800000 */
.L_x_2759:
        /* <DEDUP_REMOVED lines=25> */
.L_x_3051:
[----:B------:R-:W-:Y:S04]  /*a1d0*/  BSSY B1, `(.L_x_2762) ;  /* 0x0000026000017945 */ /* 0x000fe80003800000 */
[----:B------:R-:W-:Y:S05]  /*a1e0*/  @!P3 BRA `(.L_x_2763) ;  /* 0x000000000090b947 */ /* 0x000fea0003800000 */
[----:B------:R-:W-:Y:S01]  /*a1f0*/  ULDC UR4, c[0x0][0x2f4] ;  /* 0x0000bd0000047ab9 */ /* 0x000fe20000000800 */
[----:B------:R-:W-:Y:S01]  /*a200*/  ULDC.64 UR6, c[0x0][0x208] ;  /* 0x0000820000067ab9 */ /* 0x000fe20000000a00 */
        /* <DEDUP_REMOVED lines=20> */
[----:B------:R-:W-:Y:S01]  /*a350*/  @!P5 IMAD.SHL.U32 R11, R201, 0x8, RZ ;  /* 0x00000008c90bd824 */ /* 0x000fe200078e00ff */
[----:B--2---:R-:W-:Y:S01]  /*a360*/  @!P5 MOV R32, R35 ;  /* 0x000000230020d202 */ /* 0x004fe20000000f00 */
[----:B------:R-:W-:-:S04]  /*a370*/  @!P5 IMAD.MOV.U32 R33, RZ, RZ, R36 ;  /* 0x000000ffff21d224 */ /* 0x000fc800078e0024 */
        /* <DEDUP_REMOVED lines=11> */
.L_x_2763:
[----:B------:R-:W-:Y:S05]  /*a430*/  BSYNC B1 ;  /* 0x0000000000017941 */ /* 0x000fea0003800000 */
.L_x_2762:
[----:B------:R-:W-:-:S03]  /*a440*/  UMOV UR4, 0xffffffff ;  /* 0xffffffff00047882 */ /* 0x000fc60000000000 */
[----:B------:R-:W-:Y:S05]  /*a450*/  BRA.DIV UR4, `(.L_x_2764) ;  /* 0x000001ca04707947 */ /* 0x000fea000b800000 */
[----:B--2---:R2:W0:Y:S04]  /*a460*/  SHFL.IDX PT, R36, R37, 0x1, 0x1c1f ;  /* 0x003c1f0025247f89 */ /* 0x00442800000e0000 */
[----:B---3--:R2:W3:Y:S02]  /*a470*/  SHFL.IDX PT, R35, R34, 0x1, 0x1c1f ;  /* 0x003c1f0022237f89 */ /* 0x0084e400000e0000 */
.L_x_3055:
[----:B------:R-:W-:-:S13]  /*a480*/  ISETP.GE.AND P3, PT, R38, 0x41, PT ;  /* 0x000000412600780c */ /* 0x000fda0003f66270 */
[----:B------:R-:W-:Y:S05]  /*a490*/  @!P3 BRA `(.L_x_2704) ;  /* 0x000000000090b947 */ /* 0x000fea0003800000 */
[----:B------:R-:W-:Y:S01]  /*a4a0*/  ULDC UR4, c[0x0][0x2f4] ;  /* 0x0000bd0000047ab9 */ /* 0x000fe20000000800 */
[----:B------:R-:W-:Y:S01]  /*a4b0*/  ULDC.64 UR6, c[0x0][0x208] ;  /* 0x0000820000067ab9 */ /* 0x000fe20000000a00 */
[----:B------:R-:W-:Y:S02]  /*a4c0*/  ISETP.GE.AND P5, PT, R16, UR4, PT ;  /* 0x0000000410007c0c */ /* 0x000fe4000bfa6270 */
[----:B------:R-:W-:-:S11]  /*a4d0*/  ISETP.GE.AND P4, PT, R192, UR4, PT ;  /* 0x00000004c0007c0c */ /* 0x000fd6000bf86270 */
[----:B----4-:R-:W4:Y:S01]  /*a4e0*/  @!P5 LDS.128 R12, [R80+0x20000] ;  /* 0x02000000500cd984 */ /* 0x010f220000000c00 */
[----:B---3--:R-:W-:-:S04]  /*a4f0*/  @!P5 LEA R32, P3, R16, R35, 0x1 ;  /* 0x000000231020d211 */ /* 0x008fc800078608ff */
        /* <DEDUP_REMOVED lines=10> */
[----:B0-----:R-:W-:Y:S01]  /*a5a0*/  @!P5 MOV R33, R36 ;  /* 0x000000240021d202 */ /* 0x001fe20000000f00 */
[----:B------:R-:W-:-:S04]  /*a5b0*/  @!P5 IMAD.MOV.U32 R32, RZ, RZ, R35 ;  /* 0x000000ffff20d224 */ /* 0x000fc800078e0023 */
[----:B------:R-:W-:-:S05]  /*a5c0*/  @!P5 IMAD.WIDE R32, R11, 0x2, R32 ;  /* 0x000000020b20d825 */ /* 0x000fca00078e0220 */
[----:B---3--:R0:W-:Y:S01]  /*a5d0*/  @!P5 ST.E.128 desc[UR6][R32.64], R12 ;  /* 0x0000000c2000d985 */ /* 0x0081e2000c101d06 */
[----:B------:R-:W-:-:S13]  /*a5e0*/  ISETP.GE.AND P5, PT, R194, UR4, PT ;  /* 0x00000004c2007c0c */ /* 0x000fda000bfa6270 */
[----:B------:R-:W3:Y:S01]  /*a5f0*/  @!P5 LDS.128 R12, [R80+0x23000] ;  /* 0x02300000500cd984 */ /* 0x000ee20000000c00 */
[----:B------:R-:W-:Y:S02]  /*a600*/  @!P5 IMAD.SHL.U32 R11, R201, 0x8, RZ ;  /* 0x00000008c90bd824 */ /* 0x000fe400078e00ff */
[----:B0-----:R-:W-:Y:S02]  /*a610*/  @!P5 IMAD.MOV.U32 R32, RZ, RZ, R35 ;  /* 0x000000ffff20d224 */ /* 0x001fe400078e0023 */
[----:B------:R-:W-:Y:S02]  /*a620*/  @!P5 IMAD.MOV.U32 R33, RZ, RZ, R36 ;  /* 0x000000ffff21d224 */ /* 0x000fe400078e0024 */
[----:B------:R-:W-:-:S05]  /*a630*/  @!P5 IMAD.WIDE R32, R11, 0x2, R32 ;  /* 0x000000020b20d825 */ /* 0x000fca00078e0220 */
[----:B---3--:R0:W-:Y:S01]  /*a640*/  @!P5 ST.E.128 desc[UR6][R32.64], R12 ;  /* 0x0000000c2000d985 */ /* 0x0081e2000c101d06 */
[----:B------:R-:W-:-:S03]  /*a650*/  ISETP.GE.AND P5, PT, R193, UR4, PT ;  /* 0x00000004c1007c0c */ /* 0x000fc6000bfa6270 */
[----:B------:R-:W3:Y:S10]  /*a660*/  @!P4 LDS.128 R12, [R81+0x23000] ;  /* 0x02300000510cc984 */ /* 0x000ef40000000c00 */
[----:B0-----:R-:W-:-:S04]  /*a670*/  @!P5 LEA R32, P6, R193, R35, 0x1 ;  /* 0x00000023c120d211 */ /* 0x001fc800078c08ff */
[----:B------:R-:W-:Y:S01]  /*a680*/  @!P5 LEA.HI.X R33, R193, R36, R203, 0x1, P6 ;  /* 0x00000024c121d211 */ /* 0x000fe200030f0ccb */
[----:B---3--:R-:W-:Y:S04]  /*a690*/  @!P4 ST.E.128 desc[UR6][R30.64], R12 ;  /* 0x0000000c1e00c985 */ /* 0x008fe8000c101d06 */
[----:B------:R-:W0:Y:S04]  /*a6a0*/  @!P3 LDS.128 R12, [R80+0x26000] ;  /* 0x02600000500cb984 */ /* 0x000e280000000c00 */
[----:B0-----:R-:W-:Y:S04]  /*a6b0*/  @!P3 ST.E.128 desc[UR6][R28.64], R12 ;  /* 0x0000000c1c00b985 */ /* 0x001fe8000c101d06 */
[----:B------:R-:W0:Y:S04]  /*a6c0*/  @!P5 LDS.128 R12, [R81+0x26000] ;  /* 0x02600000510cd984 */ /* 0x000e280000000c00 */
[----:B0-----:R0:W-:Y:S02]  /*a6d0*/  @!P5 ST.E.128 desc[UR6][R32.64], R12 ;  /* 0x0000000c2000d985 */ /* 0x0011e4000c101d06 */
.L_x_2704:
[----:B------:R-:W-:Y:S05]  /*a6e0*/  BSYNC B0 ;  /* 0x0000000000007941 */ /* 0x000fea0003800000 */
.L_x_2668:
        /* <DEDUP_REMOVED lines=17> */
.L_x_2766:
[----:B------:R-:W-:Y:S05]  /*a800*/  BSYNC B0 ;  /* 0x0000000000007941 */ /* 0x000fea0003800000 */
.L_x_2765:
[----:B------:R-:W3:Y:S01]  /*a810*/  SYNCS.PHASECHK.TRANS64.TRYWAIT P2, [R85+URZ+0x308b0], R86 ;  /* 0x0308b056550075a7 */ /* 0x000ee2000804017f */
[----:B------:R-:W-:Y:S01]  /*a820*/  ULDC UR61, c[0x0][0x2f4] ;  /* 0x0000bd00003d7ab9 */ /* 0x000fe20000000800 */
[----:B------:R-:W-:Y:S04]  /*a830*/  BSSY B0, `(.L_x_2767) ;  /* 0x0000002000007945 */ /* 0x000fe80003800000 */
[----:B---3--:R-:W-:Y:S05]  /*a840*/  @!P2 BRA `(.L_x_2768) ;  /* 0x000001c400c0a947 */ /* 0x008fea0003800000 */
.L_x_3056:
[----:B------:R-:W-:Y:S05]  /*a850*/  BSYNC B0 ;  /* 0x0000000000007941 */ /* 0x000fea0003800000 */
.L_x_2767:
[----:B------:R-:W-:Y:S01]  /*a860*/  ULDC.64 UR4, c[0x0][0x328] ;  /* 0x0000ca0000047ab9 */ /* 0x000fe20000000a00 */
[----:B------:R-:W-:Y:S01]  /*a870*/  ULDC.64 UR6, c[0x0][0x318] ;  /* 0x0000c60000067ab9 */ /* 0x000fe20000000a00 */
[----:B------:R-:W-:Y:S01]  /*a880*/  IMAD R82, R82, UR4, RZ ;  /* 0x0000000452527c24 */ /* 0x000fe2000f8e02ff */
[----:B------:R-:W-:Y:S01]  /*a890*/  BSSY B0, `(.L_x_2769) ;  /* 0x0000034000007945 */ /* 0x000fe20003800000 */
[----:B-1--4-:R-:W-:-:S04]  /*a8a0*/  IMAD.WIDE.U32 R12, R27, UR4, RZ ;  /* 0x000000041b0c7c25 */ /* 0x012fc8000f8e00ff */
[----:B------:R-:W-:Y:S01]  /*a8b0*/  IMAD R27, R27, UR5, R82 ;  /* 0x000000051b1b7c24 */ /* 0x000fe2000f8e0252 */
[----:B------:R-:W-:Y:S01]  /*a8c0*/  ULDC.64 UR4, c[0x0][0x338] ;  /* 0x0000ce0000047ab9 */ /* 0x000fe20000000a00 */
[----:B------:R-:W-:Y:S02]  /*a8d0*/  IMAD.IADD R84, R84, 0x1, -R206 ;  /* 0x0000000154547824 */ /* 0x000fe400078e0ace */
[----:B------:R-:W-:Y:S02]  /*a8e0*/  IMAD R83, R83, UR4, RZ ;  /* 0x0000000453537c24 */ /* 0x000fe4000f8e02ff */
[----:B------:R-:W-:Y:S02]  /*a8f0*/  IMAD.IADD R13, R13, 0x1, R27 ;  /* 0x000000010d0d7824 */ /* 0x000fe400078e021b */
[C---:B------:R-:W-:Y:S02]  /*a900*/  IMAD R83, R26.reuse, UR5, R83 ;  /* 0x000000051a537c24 */ /* 0x040fe4000f8e0253 */
[----:B------:R-:W-:Y:S01]  /*a910*/  IMAD.WIDE.U32 R12, R26, UR4, R12 ;  /* 0x000000041a0c7c25 */ /* 0x000fe2000f8e000c */
[----:B------:R-:W-:-:S03]  /*a920*/  ULDC.64 UR4, c[0x0][0x330] ;  /* 0x0000cc0000047ab9 */ /* 0x000fc60000000a00 */
[----:B------:R-:W-:Y:S02]  /*a930*/  IMAD.IADD R13, R13, 0x1, R83 ;  /* 0x000000010d0d7824 */ /* 0x000fe400078e0253 */
[----:B------:R-:W-:-:S04]  /*a940*/  IMAD.WIDE.U32 R12, R199, UR4, R12 ;  /* 0x00000004c70c7c25 */ /* 0x000fc8000f8e000c */
[----:B0-----:R-:W-:Y:S01]  /*a950*/  IMAD R11, R199, UR5, R13 ;  /* 0x00000005c70b7c24 */ /* 0x001fe2000f8e020d */
[----:B--2---:R-:W-:-:S04]  /*a960*/  LEA R34, P2, R12, UR6, 0x1 ;  /* 0x000000060c227c11 */ /* 0x004fc8000f8408ff */
[----:B------:R-:W-:Y:S01]  /*a970*/  LEA.HI.X R11, R12, UR7, R11, 0x1, P2 ;  /* 0x000000070c0b7c11 */ /* 0x000fe200090f0c0b */
[----:B------:R0:W1:Y:S01]  /*a980*/  SHFL.IDX PT, R30, R34, RZ, 0x1c1f ;  /* 0x001c1fff221e7589 */ /* 0x00006200000e0000 */
[----:B------:R-:W-:-:S03]  /*a990*/  ISETP.GE.AND P2, PT, R84, 0x1, PT ;  /* 0x000000015400780c */ /* 0x000fc60003f46270 */
[----:B------:R0:W2:Y:S10]  /*a9a0*/  SHFL.IDX PT, R31, R11, RZ, 0x1c1f ;  /* 0x001c1fff0b1f7589 */ /* 0x0000b400000e0000 */
[----:B0-----:R-:W-:Y:S05]  /*a9b0*/  @!P2 BRA `(.L_x_2770) ;  /* 0x000000000084a947 */ /* 0x001fea0003800000 */
[----:B------:R-:W-:Y:S01]  /*a9c0*/  ISETP.GE.AND P5, PT, R16, UR61, PT ;  /* 0x0000003d10007c0c */ /* 0x000fe2000bfa6270 */
[----:B------:R-:W-:Y:S01]  /*a9d0*/  ULDC.64 UR4, c[0x0][0x208] ;  /* 0x0000820000047ab9 */ /* 0x000fe20000000a00 */
        /* <DEDUP_REMOVED lines=31> */
.L_x_2770:
[----:B------:R-:W-:Y:S05]  /*abd0*/  BSYNC B0 ;  /* 0x0000000000007941 */ /* 0x000fea0003800000 */
.L_x_2769:
[----:B------:R-:W-:Y:S01]  /*abe0*/  ISETP.GE.AND P2, PT, R84, 0x41, PT ;  /* 0x000000415400780c */ /* 0x000fe20003f46270 */
[----:B0-2---:R0:W2:Y:S01]  /*abf0*/  SHFL.IDX PT, R31, R11, 0x1, 0x1c1f ;  /* 0x003c1f000b1f7f89 */ /* 0x0050a200000e0000 */
[----:B------:R-:W-:Y:S03]  /*ac00*/  BSSY B0, `(.L_x_2771) ;  /* 0x0000024000007945 */ /* 0x000fe60003800000 */
[----:B-1----:R0:W1:Y:S08]  /*ac10*/  SHFL.IDX PT, R30, R34, 0x1, 0x1c1f ;  /* 0x003c1f00221e7f89 */ /* 0x00207000000e0000 */
[----:B0-----:R-:W-:Y:S05]  /*ac20*/  @!P2 BRA `(.L_x_2772) ;  /* 0x000000000084a947 */ /* 0x001fea0003800000 */
[----:B------:R-:W-:Y:S01]  /*ac30*/  ISETP.GE.AND P5, PT, R16, UR61, PT ;  /* 0x0000003d10007c0c */ /* 0x000fe2000bfa6270 */
[----:B------:R-:W-:Y:S01]  /*ac40*/  ULDC.64 UR4, c[0x0][0x208] ;  /* 0x0000820000047ab9 */ /* 0x000fe20000000a00 */
        /* <DEDUP_REMOVED lines=31> */
.L_x_2772:
[----:B------:R-:W-:Y:S05]  /*ae40*/  BSYNC B0 ;  /* 0x0000000000007941 */ /* 0x000fea0003800000 */
.L_x_2771:
[----:B------:R-:W-:Y:S01]  /*ae50*/  @!PT LDS RZ, [RZ] ;  /* 0x00000000fffff984 */ /* 0x000fe20000000800 */
[----:B------:R-:W-:Y:S01]  /*ae60*/  @!PT LDS RZ, [RZ] ;  /* 0x00000000fffff984 */ /* 0x000fe20000000800 */
[----:B------:R-:W-:Y:S01]  /*ae70*/  @!PT LDS RZ, [RZ] ;  /* 0x00000000fffff984 */ /* 0x000fe20000000800 */
[----:B------:R-:W-:Y:S01]  /*ae80*/  @!PT LDS RZ, [RZ] ;  /* 0x00000000fffff984 */ /* 0x000fe20000000800 */
[----:B------:R4:W-:Y:S06]  /*ae90*/  MEMBAR.ALL.CTA ;  /* 0x0000000000007992 */ /* 0x0009ec0000008000 */
[----:B----4-:R-:W4:Y:S01]  /*aea0*/  FENCE.VIEW.ASYNC.S ;  /* 0x00000000000073c6 */ /* 0x010f220000000000 */
[----:B---3--:R-:W-:Y:S01]  /*aeb0*/  @!P3 IADD3 R85, R85, 0x308c0, RZ ;  /* 0x000308c05555b810 */ /* 0x008fe20007ffe0ff */
[----:B------:R-:W-:Y:S01]  /*aec0*/  VIADD R22, R22, 0x1 ;  /* 0x0000000116167836 */ /* 0x000fe20000000000 */
[----:B----4-:R3:W-:Y:S01]  /*aed0*/  BAR.SYNC.DEFER_BLOCKING R158, 0x80 ;  /* 0x0002009e0000751d */ /* 0x0107e20000010000 */
[----:B------:R-:W-:-:S02]  /*aee0*/  LOP3.LUT P4, RZ, R19, 0x2, RZ, 0xc0, !PT ;  /* 0x0000000213ff7812 */ /* 0x000fc4000788c0ff */
[----:B------:R-:W-:Y:S02]  /*aef0*/  @!P3 PRMT R85, RZ, 0x654, R85 ;  /* 0x00000654ff55b816 */ /* 0x000fe40000000055 */
[----:B------:R-:W-:Y:S02]  /*af00*/  PLOP3.LUT P2, PT, PT, PT, PT, 0x8, 0x0 ;  /* 0x000000000000781c */ /* 0x000fe40003f4e170 */
[----:B------:R3:W-:Y:S01]  /*af10*/  @!P3 SYNCS.ARRIVE.TRANS64.RED.A1T0 RZ, [R85+URZ], RZ ;  /* 0x000000ff55ffb9a7 */ /* 0x0007e2000810043f */
[----:B------:R-:W-:-:S04]  /*af20*/  ISETP.NE.AND P3, PT, R22, 0x2, PT ;  /* 0x000000021600780c */ /* 0x000fc80003f65270 */
[----:B0-----:R-:W-:Y:S02]  /*af30*/  SEL R12, RZ, 0x1, P3 ;  /* 0x00000001ff0c7807 */ /* 0x001fe40001800000 */
[----:B------:R-:W-:Y:S02]  /*af40*/  SEL R22, R22, RZ, P3 ;  /* 0x000000ff16167207 */ /* 0x000fe40001800000 */
[----:B------:R-:W-:Y:S01]  /*af50*/  LOP3.LUT R207, R207, R12, RZ, 0x3c, !PT ;  /* 0x0000000ccfcf7212 */ /* 0x000fe200078e3cff */
[----:B---3--:R-:W-:Y:S06]  /*af60*/  @P4 BRA `(.L_x_2773) ;  /* 0xffffff7800684947 */ /* 0x008fec000383ffff */
.L_x_2663:
[----:B------:R-:W0:Y:S01]  /*af70*/  LDC R0, c[0x0][0x448] ;  /* 0x00011200ff007b82 */ /* 0x000e220000000800 */
[----:B------:R-:W-:Y:S01]  /*af80*/  VIADD R3, R220, 0x7f ;  /* 0x0000007fdc037836 */ /* 0x000fe20000000000 */
[----:B------:R-:W-:Y:S01]  /*af90*/  BSSY B0, `(.L_x_2774) ;  /* 0x0000010000007945 */ /* 0x000fe20003800000 */
[----:B------:R-:W-:Y:S02]  /*afa0*/  MOV R2, RZ ;  /* 0x000000ff00027202 */ /* 0x000fe40000000f00 */
[----:B0-----:R-:W-:-:S13]  /*afb0*/  ISETP.NE.AND P0, PT, R0, 0x1, PT ;  /* 0x000000010000780c */ /* 0x001fda0003f05270 */
[----:B------:R-:W0:Y:S08]  /*afc0*/  @P0 LDC R0, c[0x0][0x44c] ;  /* 0x00011300ff000b82 */ /* 0x000e300000000800 */
[----:B------:R-:W3:Y:S01]  /*afd0*/  @P0 LDC R5, c[0x0][0x450] ;  /* 0x00011400ff050b82 */ /* 0x000ee20000000800 */
[----:B0-----:R-:W-:-:S05]  /*afe0*/  @P0 IMAD.HI.U32 R0, R3, R0, RZ ;  /* 0x0000000003000227 */ /* 0x001fca00078e00ff */
[----:B---3--:R-:W-:-:S05]  /*aff0*/  @P0 SHF.R.U32.HI R3, RZ, R5, R0 ;  /* 0x00000005ff030219 */ /* 0x008fca0000011600 */
[----:B------:R-:W-:-:S04]  /*b000*/  IMAD.IADD R3, R134, 0x1, R3 ;  /* 0x0000000186037824 */ /* 0x000fc800078e0203 */
[----:B------:R-:W-:-:S05]  /*b010*/  IMAD.HI R3, R3, 0x2aaaaaab, RZ ;  /* 0x2aaaaaab03037827 */ /* 0x000fca00078e02ff */
[----:B------:R-:W-:-:S04]  /*b020*/  SHF.R.U32.HI R0, RZ, 0x1f, R3 ;  /* 0x0000001fff007819 */ /* 0x000fc80000011603 */
[----:B------:R-:W-:-:S04]  /*b030*/  LEA.HI.SX32 R0, R3, R0, 0x1c ;  /* 0x0000000003007211 */ /* 0x000fc800078fe2ff */
[----:B------:R-:W-:-:S04]  /*b040*/  VIMNMX R135, R135, R0, PT ;  /* 0x0000000087877248 */ /* 0x000fc80003fe0100 */
[----:B------:R-:W-:Y:S01]  /*b050*/  ISETP.GE.AND P0, PT, R135, 0x1, PT ;  /* 0x000000018700780c */ /* 0x000fe20003f06270 */
[----:B------:R-:W-:-:S12]  /*b060*/  @P2 BRA `(.L_x_2775) ;  /* 0x0000000000082947 */ /* 0x000fd80003800000 */
[----:B------:R-:W0:Y:S02]  /*b070*/  FENCE.VIEW.ASYNC.G ;  /* 0x00000000000073c6 */ /* 0x000e240000000100 */
[----:B0-----:R-:W-:Y:S06]  /*b080*/  BAR.ARV 0xc, 0x180 ;  /* 0x0306000000007b1d */ /* 0x001fec0000002000 */
.L_x_2775:
[----:B------:R-:W-:Y:S05]  /*b090*/  BSYNC B0 ;  /* 0x0000000000007941 */ /* 0x000fea0003800000 */
.L_x_2774:
[----:B------:R-:W-:Y:S04]  /*b0a0*/  BSSY B0, `(.L_x_2776) ;  /* 0x0000020000007945 */ /* 0x000fe80003800000 */
[----:B------:R-:W-:Y:S05]  /*b0b0*/  @!P0 BRA `(.L_x_2777) ;  /* 0x0000000000788947 */ /* 0x000fea0003800000 */
        /* <DEDUP_REMOVED lines=12> */
[----:B------:R0:W3:Y:S01]  /*b180*/  F2I.FTZ.U32.TRUNC.NTZ R3, R2 ;  /* 0x0000000200037305 */ /* 0x0000e2000021f000 */
[----:B------:R-:W-:Y:S02]  /*b190*/  ISETP.GE.AND P2, PT, R0, RZ, PT ;  /* 0x000000ff0000720c */ /* 0x000fe40003f46270 */
[----:B0-----:R-:W-:Y:S01]  /*b1a0*/  MOV R2, RZ ;  /* 0x000000ff00027202 */ /* 0x001fe20000000f00 */
[----:B---3--:R-:W-:-:S04]  /*b1b0*/  IMAD.MOV R8, RZ, RZ, -R3 ;  /* 0x000000ffff087224 */ /* 0x008fc800078e0a03 */
        /* <DEDUP_REMOVED lines=14> */
.L_x_2777:
[----:B------:R-:W-:Y:S05]  /*b2a0*/  BSYNC B0 ;  /* 0x0000000000007941 */ /* 0x000fea0003800000 */
.L_x_2776:
        /* <DEDUP_REMOVED lines=47> */
[----:B-12---:R-:W-:Y:S02]  /*b5a0*/  CS2R R30, SRZ ;  /* 0x00000000001e7805 */ /* 0x006fe4000001ff00 */
[----:B------:R-:W-:-:S02]  /*b5b0*/  CS2R R28, SRZ ;  /* 0x00000000001c7805 */ /* 0x000fc4000001ff00 */
[----:B------:R-:W-:Y:S02]  /*b5c0*/  CS2R R26, SRZ ;  /* 0x00000000001a7805 */ /* 0x000fe4000001ff00 */
[----:B------:R-:W-:Y:S01]  /*b5d0*/  CS2R R24, SRZ ;  /* 0x0000000000187805 */ /* 0x000fe2000001ff00 */
[----:B---3--:R-:W-:-:S05]  /*b5e0*/  IMAD R219, R0, R2, RZ ;  /* 0x0000000200db7224 */ /* 0x008fca00078e02ff */
[----:B------:R-:W-:-:S04]  /*b5f0*/  VIADDMNMX R2, R219, R2, R135, PT ;  /* 0x00000002db027246 */ /* 0x000fc80003800187 */
[----:B------:R-:W-:-:S13]  /*b600*/  ISETP.GT.AND P1, PT, R2, R219, PT ;  /* 0x000000db0200720c */ /* 0x000fda0003f24270 */
[----:B------:R-:W-:Y:S05]  /*b610*/  @!P1 BRA `(.L_x_2778) ;  /* 0x000000f000fc9947 */ /* 0x000fea0003800000 */
[----:B------:R-:W2:Y:S02]  /*b620*/  LDL R0, [R1+0x38] ;  /* 0x0000380001007983 */ /* 0x000ea40000100800 */
[----:B--2---:R-:W-:Y:S02]  /*b630*/  R2UR UR4, R0 ;  /* 0x00000000000472ca */ /* 0x004fe400000e0000 */
[----:B------:R-:W0:Y:S11]  /*b640*/  S2R R0, SR_TID.X ;  /* 0x0000000000007919 */ /* 0x000e360000002100 */
        /* <DEDUP_REMOVED lines=8> */
[----:B------:R-:W-:-:S04]  /*b6d0*/  LOP3.LUT R3, R3, 0x1e, RZ, 0xc0, !PT ;  /* 0x0000001e03037812 */ /* 0x000fc800078ec0ff */
[----:B------:R-:W-:-:S04]  /*b6e0*/  IADD3 R3, R0, -R3, RZ ;  /* 0x8000000300037210 */ /* 0x000fc80007ffe0ff */
        /* <DEDUP_REMOVED lines=20> */
.L_x_2779:
        /* <DEDUP_REMOVED lines=13> */
.L_x_2783:
[----:B-1----:R1:W2:Y:S02]  /*b900*/  SYNCS.PHASECHK.TRANS64.TRYWAIT P0, [R18+URZ+0x30800], R3 ;  /* 0x03080003120075a7 */ /* 0x0022a4000800017f */
[----:B--2---:R-:W-:Y:S05]  /*b910*/  @!P0 NANOSLEEP.SYNCS 0x989680 ;  /* 0x009896800000895d */ /* 0x004fea0003900000 */
[----:B------:R-:W2:Y:S02]  /*b920*/  @!P0 SYNCS.PHASECHK.TRANS64 P0, [R18+URZ+0x30800], R3 ;  /* 0x03080003120085a7 */ /* 0x000ea4000800007f */
[----:B--2---:R-:W-:Y:S05]  /*b930*/  @!P0 BRA `(.L_x_2783) ;  /* 0xfffffffc00f08947 */ /* 0x004fea000383ffff */
.L_x_2782:
[----:B------:R-:W-:Y:S05]  /*b940*/  BSYNC B0 ;  /* 0x0000000000007941 */ /* 0x000fea0003800000 */
.L_x_2781:
[----:B------:R-:W-:Y:S05]  /*b950*/  BRA `(.L_x_2784) ;  /* 0x0000007000507947 */ /* 0x000fea0003800000 */
.L_x_2780:
[----:B------:R-:W2:Y:S01]  /*b960*/  LDL R0, [R1+0x38] ;  /* 0x0000380001007983 */ /* 0x000ea20000100800 */
[----:B------:R-:W-:Y:S02]  /*b970*/  ULDC.64 UR6, c[0x0][0x408] ;  /* 0x0001020000067ab9 */ /* 0x000fe40000000a00 */
[----:B-----5:R-:W-:Y:S01]  /*b980*/  IMAD.WIDE.U32 R26, R133, UR6, RZ ;  /* 0x00000006851a7c25 */ /* 0x020fe2000f8e00ff */
[----:B--2---:R-:W-:Y:S02]  /*b990*/  R2UR UR4, R0 ;  /* 0x00000000000472ca */ /* 0x004fe400000e0000 */
[----:B------:R-:W-:-:S11]  /*b9a0*/  SHF.R.S32.HI R0, RZ, 0x1f, R133 ;  /* 0x0000001fff007819 */ /* 0x000fd60000011485 */
[----:B------:R-:W-:-:S03]  /*b9b0*/  ULOP3.LUT UP0, URZ, UR4, 0x3ff, URZ, 0xc0, !UPT ;  /* 0x000003ff043f7892 */ /* 0x000fc6000f80c03f */
[----:B------:R-:W-:Y:S02]  /*b9c0*/  ULDC.64 UR4, c[0x0][0x3f8] ;  /* 0x0000fe0000047ab9 */ /* 0x000fe40000000a00 */
[C---:B------:R-:W-:Y:S01]  /*b9d0*/  IMAD R4, R0.reuse, UR4, RZ ;  /* 0x0000000400047c24 */ /* 0x040fe2000f8e02ff */
[----:B------:R-:W-:Y:S01]  /*b9e0*/  PLOP3.LUT P0, PT, PT, PT, UP0, 0x80, 0x0 ;  /* 0x000000000000781c */ /* 0x000fe20003f0f008 */
[----:B------:R-:W-:Y:S02]  /*b9f0*/  IMAD R0, R0, UR6, RZ ;  /* 0x0000000600007c24 */ /* 0x000fe4000f8e02ff */
[----:B------:R-:W-:-:S04]  /*ba00*/  IMAD.WIDE.U32 R24, R133, UR4, RZ ;  /* 0x0000000485187c25 */ /* 0x000fc8000f8e00ff */
[C---:B------:R-:W-:Y:S02]  /*ba10*/  IMAD R31, R133.reuse, UR7, R0 ;  /* 0x00000007851f7c24 */ /* 0x040fe4000f8e0200 */
[----:B------:R-:W-:-:S03]  /*ba20*/  IMAD R29, R133, UR5, R4 ;  /* 0x00000005851d7c24 */ /* 0x000fc6000f8e0204 */
[----:B------:R-:W-:Y:S01]  /*ba30*/  IADD3 R31, R31, R27, RZ ;  /* 0x0000001b1f1f7210 */ /* 0x000fe20007ffe0ff */
[----:B------:R-:W-:Y:S01]  /*ba40*/  IMAD.IADD R29, R29, 0x1, R25 ;  /* 0x000000011d1d7824 */ /* 0x000fe200078e0219 */
        /* <DEDUP_REMOVED lines=16> */
[----:B0-----:R-:W-:Y:S05]  /*bb50*/  CALL.ABS.NOINC R14 ;  /* 0x000000000e007343 */ /* 0x001fea0003c00000 */
.L_x_2785:
[----:B------:R-:W-:Y:S01]  /*bb60*/  ULDC.U8 UR4, c[0x0][0x410] ;  /* 0x0001040000047ab9 */ /* 0x000fe20000000000 */
[----:B------:R-:W-:Y:S01]  /*bb70*/  BSSY B0, `(.L_x_2786) ;  /* 0x00006ea000007945 */ /* 0x000fe20003800000 */
[----:B------:R-:W-:Y:S01]  /*bb80*/  ISETP.NE.AND P0, PT, RZ, UR4, PT ;  /* 0x00000004ff007c0c */ /* 0x000fe2000bf05270 */
[----:B------:R-:W-:-:S12]  /*bb90*/  IMAD.IADD R64, R206, 0x1, R220 ;  /* 0x00000001ce407824 */ /* 0x000fd800078e02dc */
[----:B------:R-:W-:Y:S05]  /*bba0*/  @!P0 BRA `(.L_x_2787) ;  /* 0x0000003400b88947 */ /* 0x000fea0003800000 */
[----:B------:R-:W0:Y:S01]  /*bbb0*/  LDC R10, c[0x0][0x448] ;  /* 0x00011200ff0a7b82 */ /* 0x000e220000000800 */
[----:B------:R-:W-:Y:S01]  /*bbc0*/  LEA.HI R33, R33, R30, RZ, 0x2 ;  /* 0x0000001e21217211 */ /* 0x000fe200078f10ff */
[----:B------:R-:W-:Y:S01]  /*bbd0*/  ULDC.64 UR4, c[0x0][0x3f8] ;  /* 0x0000fe0000047ab9 */ /* 0x000fe20000000a00 */
[----:B------:R-:W-:Y:S01]  /*bbe0*/  ULDC.64 UR6, c[0x0][0x408] ;  /* 0x0001020000067ab9 */ /* 0x000fe20000000a00 */
[----:B------:R-:W-:Y:S01]  /*bbf0*/  MOV R7, R31 ;  /* 0x0000001f00077202 */ /* 0x000fe20000000f00 */
[----:B------:R-:W-:Y:S01]  /*bc00*/  IMAD.MOV.U32 R4, RZ, RZ, R24 ;  /* 0x000000ffff047224 */ /* 0x000fe200078e0018 */
[----:B------:R-:W-:Y:S01]  /*bc10*/  LOP3.LUT R33, R33, 0xfffffffc, RZ, 0xc0, !PT ;  /* 0xfffffffc21217812 */ /* 0x000fe200078ec0ff */
[----:B------:R-:W-:-:S04]  /*bc20*/  IMAD.MOV.U32 R6, RZ, RZ, R26 ;  /* 0x000000ffff067224 */ /* 0x000fc800078e001a */
[----:B------:R-:W-:-:S05]  /*bc30*/  IMAD.IADD R33, R30, 0x1, -R33 ;  /* 0x000000011e217824 */ /* 0x000fca00078e0a21 */
[----:B------:R-:W-:Y:S02]  /*bc40*/  LEA R3, R33, R64, 0x6 ;  /* 0x0000004021037211 */ /* 0x000fe400078e30ff */
[----:B0-----:R-:W-:-:S13]  /*bc50*/  ISETP.NE.AND P0, PT, R10, 0x1, PT ;  /* 0x000000010a00780c */ /* 0x001fda0003f05270 */
[----:B------:R-:W0:Y:S08]  /*bc60*/  @P0 LDC R0, c[0x0][0x44c] ;  /* 0x00011300ff000b82 */ /* 0x000e300000000800 */
[----:B------:R-:W1:Y:S01]  /*bc70*/  @P0 LDC R5, c[0x0][0x450] ;  /* 0x00011400ff050b82 */ /* 0x000e620000000800 */
[----:B0-----:R-:W-:-:S05]  /*bc80*/  @P0 IMAD.HI.U32 R0, R3, R0, RZ ;  /* 0x0000000003000227 */ /* 0x001fca00078e00ff */
[----:B-1----:R-:W-:Y:S01]  /*bc90*/  @P0 SHF.R.U32.HI R3, RZ, R5, R0 ;  /* 0x00000005ff030219 */ /* 0x002fe20000011600 */
[----:B------:R-:W-:-:S03]  /*bca0*/  IMAD.MOV.U32 R5, RZ, RZ, R29 ;  /* 0x000000ffff057224 */ /* 0x000fc600078e001d */
[----:B------:R-:W-:Y:S01]  /*bcb0*/  SHF.R.S32.HI R0, RZ, 0x1f, R3 ;  /* 0x0000001fff007819 */ /* 0x000fe20000011403 */
[----:B------:R-:W-:-:S04]  /*bcc0*/  IMAD.WIDE.U32 R4, R3, UR4, R4 ;  /* 0x0000000403047c25 */ /* 0x000fc8000f8e0004 */
[C---:B------:R-:W-:Y:S02]  /*bcd0*/  IMAD R8, R0.reuse, UR4, RZ ;  /* 0x0000000400087c24 */ /* 0x040fe4000f8e02ff */
[----:B------:R-:W-:Y:S02]  /*bce0*/  IMAD R0, R0, UR6, RZ ;  /* 0x0000000600007c24 */ /* 0x000fe4000f8e02ff */
[C---:B------:R-:W-:Y:S01]  /*bcf0*/  IMAD R9, R3.reuse, UR5, R8 ;  /* 0x0000000503097c24 */ /* 0x040fe2000f8e0208 */
[----:B------:R-:W-:Y:S01]  /*bd00*/  ULDC.64 UR4, c[0x0][0x3e8] ;  /* 0x0000fa0000047ab9 */ /* 0x000fe20000000a00 */
[C---:B------:R-:W-:Y:S01]  /*bd10*/  IMAD.WIDE.U32 R6, R3.reuse, UR6, R6 ;  /* 0x0000000603067c25 */ /* 0x040fe2000f8e0006 */
[----:B------:R-:W-:Y:S01]  /*bd20*/  LEA R63, P0, R4, UR4, 0x1 ;  /* 0x00000004043f7c11 */ /* 0x000fe2000f8008ff */
[----:B------:R-:W-:Y:S02]  /*bd30*/  UMOV UR4, 0xffffffff ;  /* 0xffffffff00047882 */ /* 0x000fe40000000000 */
[----:B------:R-:W-:Y:S01]  /*bd40*/  IMAD R3, R3, UR7, R0 ;  /* 0x0000000703037c24 */ /* 0x000fe2000f8e0200 */
[----:B------:R-:W-:Y:S01]  /*bd50*/  ULDC.64 UR6, c[0x0][0x400] ;  /* 0x0001000000067ab9 */ /* 0x000fe20000000a00 */
[----:B------:R-:W-:Y:S01]  /*bd60*/  IMAD.IADD R5, R5, 0x1, R9 ;  /* 0x0000000105057824 */ /* 0x000fe200078e0209 */
[----:B------:R-:W-:Y:S01]  /*bd70*/  LEA R65, P1, R6, UR6, 0x1 ;  /* 0x0000000606417c11 */ /* 0x000fe2000f8208ff */
[----:B------:R-:W-:-:S03]  /*bd80*/  IMAD.IADD R3, R7, 0x1, R3 ;  /* 0x0000000107037824 */ /* 0x000fc600078e0203 */
[----:B------:R-:W-:Y:S02]  /*bd90*/  LEA.HI.X R62, R4, UR5, R5, 0x1, P0 ;  /* 0x00000005043e7c11 */ /* 0x000fe400080f0c05 */
[----:B------:R-:W-:Y:S01]  /*bda0*/  LEA.HI.X R0, R6, UR7, R3, 0x1, P1 ;  /* 0x0000000706007c11 */ /* 0x000fe200088f0c03 */
[----:B------:R-:W-:Y:S06]  /*bdb0*/  BRA.DIV UR4, `(.L_x_2788) ;  /* 0x000001b204787947 */ /* 0x000fec000b800000 */
[----:B------:R0:W1:Y:S04]  /*bdc0*/  SHFL.IDX PT, R3, R62, RZ, 0x1c1f ;  /* 0x001c1fff3e037589 */ /* 0x00006800000e0000 */
[----:B------:R0:W2:Y:S04]  /*bdd0*/  SHFL.IDX PT, R8, R63, RZ, 0x1c1f ;  /* 0x001c1fff3f087589 */ /* 0x0000a800000e0000 */
[----:B------:R0:W3:Y:S04]  /*bde0*/  SHFL.IDX PT, R9, R0, RZ, 0x1c1f ;  /* 0x001c1fff00097589 */ /* 0x0000e800000e0000 */
[----:B------:R0:W4:Y:S02]  /*bdf0*/  SHFL.IDX PT, R30, R65, RZ, 0x1c1f ;  /* 0x001c1fff411e7589 */ /* 0x00012400000e0000 */
.L_x_3062:
        /* <DEDUP_REMOVED lines=18> */
[----:B------:R-:W-:Y:S01]  /*bf20*/  ISETP.GE.AND P3, PT, R211, UR4, PT ;  /* 0x00000004d3007c0c */ /* 0x000fe2000bf66270 */
[----:B------:R-:W-:Y:S01]  /*bf30*/  ULDC.64 UR6, c[0x0][0x208] ;  /* 0x0000820000067ab9 */ /* 0x000fe20000000a00 */
[----:B------:R-:W-:Y:S02]  /*bf40*/  ISETP.GE.AND P2, PT, R209, UR4, PT ;  /* 0x00000004d1007c0c */ /* 0x000fe4000bf46270 */
[----:B------:R-:W-:Y:S02]  /*bf50*/  ISETP.GE.AND P4, PT, R196, UR4, PT ;  /* 0x00000004c4007c0c */ /* 0x000fe4000bf86270 */
[----:B------:R-:W-:Y:S02]  /*bf60*/  ISETP.GE.AND P1, PT, R210, UR4, PT ;  /* 0x00000004d2007c0c */ /* 0x000fe4000bf26270 */
[----:B------:R-:W-:-:S05]  /*bf70*/  SHF.R.S32.HI R12, RZ, 0x1f, R211 ;  /* 0x0000001fff0c7819 */ /* 0x000fca00000114d3 */
[C---:B------:R-:W-:Y:S01]  /*bf80*/  @!P3 IMAD.SHL.U32 R27, R211.reuse, 0x2, RZ ;  /* 0x00000002d31bb824 */ /* 0x040fe200078e00ff */
[----:B------:R-:W-:Y:S01]  /*bf90*/  @!P3 SHF.L.U64.HI R12, R211, 0x1, R12 ;  /* 0x00000001d30cb819 */ /* 0x000fe2000001020c */
[----:B------:R-:W-:Y:S01]  /*bfa0*/  @!P2 IMAD.SHL.U32 R21, R209, 0x2, RZ ;  /* 0x00000002d115a824 */ /* 0x000fe200078e00ff */
[----:B------:R-:W-:Y:S01]  /*bfb0*/  SHF.R.S32.HI R10, RZ, 0x1f, R209 ;  /* 0x0000001fff0a7819 */ /* 0x000fe200000114d1 */
[----:B--2---:R-:W-:Y:S01]  /*bfc0*/  @!P4 IMAD.MOV.U32 R4, RZ, RZ, R8 ;  /* 0x000000ffff04c224 */ /* 0x004fe200078e0008 */
[-C--:B------:R-:W-:Y:S02]  /*bfd0*/  @!P3 IADD3 R28, P6, R8, R27.reuse, RZ ;  /* 0x0000001b081cb210 */ /* 0x080fe40007fde0ff */
[----:B------:R-:W-:Y:S02]  /*bfe0*/  ISETP.GE.AND P0, PT, R208, UR4, PT ;  /* 0x00000004d0007c0c */ /* 0x000fe4000bf06270 */
[----:B----4-:R-:W-:Y:S01]  /*bff0*/  @!P3 IADD3 R26, P5, R30, R27, RZ ;  /* 0x0000001b1e1ab210 */ /* 0x010fe20007fbe0ff */
[----:B-1----:R-:W-:Y:S01]  /*c000*/  @!P3 IMAD.X R29, R3, 0x1, R12, P6 ;  /* 0x00000001031db824 */ /* 0x002fe200030e060c */
[----:B------:R-:W-:-:S02]  /*c010*/  @!P2 SHF.L.U64.HI R10, R209, 0x1, R10 ;  /* 0x00000001d10aa819 */ /* 0x000fc4000001020a */
[----:B------:R-:W-:Y:S02]  /*c020*/  @!P2 IADD3 R24, P6, R8, R21, RZ ;  /* 0x000000150818a210 */ /* 0x000fe40007fde0ff */
[----:B------:R-:W-:Y:S02]  /*c030*/  @!P4 MOV R5, R3 ;  /* 0x000000030005c202 */ /* 0x000fe40000000f00 */
[----:B------:R-:W-:Y:S02]  /*c040*/  SHF.R.S32.HI R7, RZ, 0x1f, R210 ;  /* 0x0000001fff077819 */ /* 0x000fe400000114d2 */
[----:B------:R-:W-:Y:S01]  /*c050*/  @!P1 SHF.L.U32 R13, R210, 0x1, RZ ;  /* 0x00000001d20d9819 */ /* 0x000fe200000006ff */
[----:B---3--:R-:W-:Y:S01]  /*c060*/  @!P3 IMAD.X R27, R9, 0x1, R12, P5 ;  /* 0x00000001091bb824 */ /* 0x008fe200028e060c */
[----:B------:R-:W-:Y:S01]  /*c070*/  @!P2 IADD3 R20, P5, R30, R21, RZ ;  /* 0x000000151e14a210 */ /* 0x000fe20007fbe0ff */
[----:B------:R-:W-:Y:S01]  /*c080*/  @!P2 IMAD.X R25, R3, 0x1, R10, P6 ;  /* 0x000000010319a824 */ /* 0x000fe200030e060a */
[----:B------:R-:W-:Y:S01]  /*c090*/  @!P1 SHF.L.U64.HI R6, R210, 0x1, R7 ;  /* 0x00000001d2069819 */ /* 0x000fe20000010207 */
[----:B------:R-:W-:Y:S01]  /*c0a0*/  @!P4 IMAD.WIDE R4, R196, 0x2, R4 ;  /* 0x00000002c404c825 */ /* 0x000fe200078e0204 */
[----:B------:R-:W-:-:S03]  /*c0b0*/  @!P1 IADD3 R14, P6, R8, R13, RZ ;  /* 0x0000000d080e9210 */ /* 0x000fc60007fde0ff */
[----:B------:R-:W-:Y:S01]  /*c0c0*/  @!P2 IMAD.X R21, R9, 0x1, R10, P5 ;  /* 0x000000010915a824 */ /* 0x000fe200028e060a */
[----:B------:R-:W-:Y:S01]  /*c0d0*/  @!P1 IADD3.X R15, R3, R6, RZ, P6, !PT ;  /* 0x00000006030f9210 */ /* 0x000fe200037fe4ff */
[----:B------:R1:W5:Y:S01]  /*c0e0*/  @!P4 LD.E.64 R60, desc[UR6][R4.64] ;  /* 0x00000006043cc980 */ /* 0x000362000c101b00 */
[----:B------:R-:W-:Y:S01]  /*c0f0*/  ISETP.GE.AND P5, PT, R212, UR4, PT ;  /* 0x00000004d4007c0c */ /* 0x000fe2000bfa6270 */
[----:B------:R-:W-:Y:S01]  /*c100*/  @!P0 IMAD.SHL.U32 R31, R208, 0x2, RZ ;  /* 0x00000002d01f8824 */ /* 0x000fe200078e00ff */
[----:B------:R-:W-:Y:S02]  /*c110*/  @!P1 IADD3 R12, P6, R30, R13, RZ ;  /* 0x0000000d1e0c9210 */ /* 0x000fe40007fde0ff */
[----:B------:R-:W-:-:S03]  /*c120*/  CS2R R58, SRZ ;  /* 0x00000000003a7805 */ /* 0x000fc6000001ff00 */
[----:B------:R-:W-:Y:S01]  /*c130*/  @!P1 IMAD.X R13, R9, 0x1, R6, P6 ;  /* 0x00000001090d9824 */ /* 0x000fe200030e0606 */
[----:B------:R-:W-:Y:S01]  /*c140*/  @!P0 IADD3 R10, P6, R8, R31, RZ ;  /* 0x0000001f080a8210 */ /* 0x000fe20007fde0ff */
[----:B-1----:R-:W-:Y:S01]  /*c150*/  @!P4 IMAD.MOV.U32 R4, RZ, RZ, R30 ;  /* 0x000000ffff04c224 */ /* 0x002fe200078e001e */
[----:B------:R-:W-:-:S04]  /*c160*/  SHF.R.S32.HI R5, RZ, 0x1f, R208 ;  /* 0x0000001fff057819 */ /* 0x000fc800000114d0 */
[----:B------:R-:W-:Y:S02]  /*c170*/  @!P0 SHF.L.U64.HI R34, R208, 0x1, R5 ;  /* 0x00000001d0228819 */ /* 0x000fe40000010205 */
[----:B------:R-:W-:-:S03]  /*c180*/  @!P4 MOV R5, R9 ;  /* 0x000000090005c202 */ /* 0x000fc60000000f00 */
[----:B------:R-:W-:Y:S02]  /*c190*/  @!P0 IMAD.X R11, R3, 0x1, R34, P6 ;  /* 0x00000001030b8824 */ /* 0x000fe400030e0622 */
[----:B------:R-:W-:Y:S01]  /*c1a0*/  @!P4 IMAD.WIDE R6, R196, 0x2, R4 ;  /* 0x00000002c406c825 */ /* 0x000fe200078e0204 */
[----:B------:R-:W-:Y:S02]  /*c1b0*/  @!P0 IADD3 R4, P6, R30, R31, RZ ;  /* 0x0000001f1e048210 */ /* 0x000fe40007fde0ff */
[----:B------:R-:W-:Y:S01]  /*c1c0*/  SHF.R.S32.HI R5, RZ, 0x1f, R212 ;  /* 0x0000001fff057819 */ /* 0x000fe200000114d4 */
[C---:B------:R-:W-:Y:S01]  /*c1d0*/  @!P5 IMAD.SHL.U32 R31, R212.reuse, 0x2, RZ ;  /* 0x00000002d41fd824 */ /* 0x040fe200078e00ff */
[----:B------:R1:W5:Y:S01]  /*c1e0*/  @!P4 LD.E.64 R58, desc[UR6][R6.64] ;  /* 0x00000006063ac980 */ /* 0x000362000c101b00 */
[----:B------:R-:W-:Y:S02]  /*c1f0*/  CS2R R56, SRZ ;  /* 0x0000000000387805 */ /* 0x000fe4000001ff00 */
[----:B------:R-:W-:Y:S01]  /*c200*/  @!P5 SHF.L.U64.HI R32, R212, 0x1, R5 ;  /* 0x00000001d420d819 */ /* 0x000fe20000010205 */
[----:B------:R-:W-:Y:S01]  /*c210*/  @!P0 IMAD.X R5, R9, 0x1, R34, P6 ;  /* 0x0000000109058824 */ /* 0x000fe200030e0622 */
[----:B------:R-:W-:-:S02]  /*c220*/  CS2R R54, SRZ ;  /* 0x0000000000367805 */ /* 0x000fc4000001ff00 */
[----:B------:R-:W-:Y:S02]  /*c230*/  CS2R R52, SRZ ;  /* 0x0000000000347805 */ /* 0x000fe4000001ff00 */
[----:B------:R-:W-:Y:S02]  /*c240*/  CS2R R50, SRZ ;  /* 0x0000000000327805 */ /* 0x000fe4000001ff00 */
[----:B------:R-:W-:Y:S02]  /*c250*/  CS2R R48, SRZ ;  /* 0x0000000000307805 */ /* 0x000fe4000001ff00 */
[----:B------:R-:W-:Y:S02]  /*c260*/  CS2R R46, SRZ ;  /* 0x00000000002e7805 */ /* 0x000fe4000001ff00 */
[----:B------:R-:W-:Y:S02]  /*c270*/  CS2R R44, SRZ ;  /* 0x00000000002c7805 */ /* 0x000fe4000001ff00 */
[----:B-1----:R-:W-:-:S02]  /*c280*/  @!P5 IADD3 R6, P4, R8, R31, RZ ;  /* 0x0000001f0806d210 */ /* 0x002fc40007f9e0ff */
[----:B------:R-:W-:Y:S02]  /*c290*/  CS2R R42, SRZ ;  /* 0x00000000002a7805 */ /* 0x000fe4000001ff00 */
[----:B------:R-:W-:Y:S02]  /*c2a0*/  @!P5 IADD3 R8, P6, R30, R31, RZ ;  /* 0x0000001f1e08d210 */ /* 0x000fe40007fde0ff */
[----:B------:R-:W-:Y:S02]  /*c2b0*/  CS2R R36, SRZ ;  /* 0x0000000000247805 */ /* 0x000fe4000001ff00 */
[----:B------:R-:W-:Y:S02]  /*c2c0*/  CS2R R38, SRZ ;  /* 0x0000000000267805 */ /* 0x000fe4000001ff00 */
[----:B------:R-:W-:Y:S01]  /*c2d0*/  @!P5 IADD3.X R7, R3, R32, RZ, P4, !PT ;  /* 0x000000200307d210 */ /* 0x000fe200027fe4ff */
        /* <DEDUP_REMOVED lines=11> */
.L_x_2790:
[----:B------:R-:W-:Y:S05]  /*c390*/  BSYNC B1 ;  /* 0x0000000000017941 */ /* 0x000fea0003800000 */
.L_x_2789:
[----:B-1---5:R-:W-:Y:S01]  /*c3a0*/  IMAD.MOV.U32 R3, RZ, RZ, R54 ;  /* 0x000000ffff037224 */ /* 0x022fe200078e0036 */
[----:B------:R-:W-:Y:S01]  /*c3b0*/  MOV R5, R58 ;  /* 0x0000003a00057202 */ /* 0x000fe20000000f00 */
[----:B------:R-:W-:Y:S01]  /*c3c0*/  IMAD.MOV.U32 R4, RZ, RZ, R55 ;  /* 0x000000ffff047224 */ /* 0x000fe200078e0037 */
[----:B------:R-:W-:Y:S01]  /*c3d0*/  UMOV UR4, 0xffffffff ;  /* 0xffffffff00047882 */ /* 0x000fe20000000000 */
[----:B------:R-:W-:Y:S01]  /*c3e0*/  IMAD.MOV.U32 R6, RZ, RZ, R59 ;  /* 0x000000ffff067224 */ /* 0x000fe200078e003b */
[----:B------:R-:W-:Y:S01]  /*c3f0*/  PRMT R83, R3, 0x7610, R83 ;  /* 0x0000761003537816 */ /* 0x000fe20000000053 */
[----:B------:R-:W-:Y:S01]  /*c400*/  IMAD.MOV.U32 R3, RZ, RZ, R50 ;  /* 0x000000ffff037224 */ /* 0x000fe200078e0032 */
[----:B------:R-:W-:Y:S01]  /*c410*/  PRMT R82, R4, 0x7610, R82 ;  /* 0x0000761004527816 */ /* 0x000fe20000000052 */
[----:B------:R-:W-:Y:S01]  /*c420*/  IMAD.MOV.U32 R4, RZ, RZ, R51 ;  /* 0x000000ffff047224 */ /* 0x000fe200078e0033 */
[----:B------:R-:W-:Y:S01]  /*c430*/  PRMT R89, R89, 0x5410, R6 ;  /* 0x0000541059597816 */ /* 0x000fe20000000006 */
[----:B------:R-:W-:Y:S01]  /*c440*/  IMAD.MOV.U32 R6, RZ, RZ, R47 ;  /* 0x000000ffff067224 */ /* 0x000fe200078e002f */
[----:B------:R-:W-:-:S02]  /*c450*/  PRMT R84, R5, 0x7610, R84 ;  /* 0x0000761005547816 */ /* 0x000fc40000000054 */
[----:B----4-:R-:W-:Y:S02]  /*c460*/  CS2R R30, SRZ ;  /* 0x00000000001e7805 */ /* 0x010fe4000001ff00 */
[----:B------:R-:W-:Y:S02]  /*c470*/  MOV R5, R46 ;  /* 0x0000002e00057202 */ /* 0x000fe40000000f00 */
[----:B------:R-:W-:Y:S01]  /*c480*/  PRMT R78, R3, 0x5410, R4 ;  /* 0x00005410034e7816 */ /* 0x000fe20000000004 */
[----:B------:R-:W-:Y:S01]  /*c490*/  IMAD.MOV.U32 R3, RZ, RZ, R42 ;  /* 0x000000ffff037224 */ /* 0x000fe200078e002a */
[----:B------:R-:W-:Y:S01]  /*c4a0*/  PRMT R74, R5, 0x5410, R6 ;  /* 0x00005410054a7816 */ /* 0x000fe20000000006 */
[----:B------:R-:W-:Y:S01]  /*c4b0*/  IMAD.MOV.U32 R4, RZ, RZ, R43 ;  /* 0x000000ffff047224 */ /* 0x000fe200078e002b */
[----:B------:R-:W-:Y:S01]  /*c4c0*/  MOV R5, R38 ;  /* 0x0000002600057202 */ /* 0x000fe20000000f00 */
[----:B------:R-:W-:-:S03]  /*c4d0*/  IMAD.MOV.U32 R6, RZ, RZ, R39 ;  /* 0x000000ffff067224 */ /* 0x000fc600078e0027 */
[----:B------:R-:W-:Y:S01]  /*c4e0*/  PRMT R70, R3, 0x5410, R4 ;  /* 0x0000541003467816 */ /* 0x000fe20000000004 */
[----:B------:R-:W-:Y:S01]  /*c4f0*/  IMAD.MOV.U32 R3, RZ, RZ, R60 ;  /* 0x000000ffff037224 */ /* 0x000fe200078e003c */
[----:B------:R-:W-:Y:S01]  /*c500*/  PRMT R66, R5, 0x5410, R6 ;  /* 0x0000541005427816 */ /* 0x000fe20000000006 */
[----:B------:R-:W-:Y:S01]  /*c510*/  IMAD.MOV.U32 R4, RZ, RZ, R61 ;  /* 0x000000ffff047224 */ /* 0x000fe200078e003d */
[----:B------:R-:W-:Y:S01]  /*c520*/  MOV R5, R56 ;  /* 0x0000003800057202 */ /* 0x000fe20000000f00 */
        /* <DEDUP_REMOVED lines=8> */
[----:B------:R-:W-:Y:S02]  /*c5b0*/  MOV R5, R48 ;  /* 0x0000003000057202 */ /* 0x000fe40000000f00 */
[----:B------:R-:W-:Y:S01]  /*c5c0*/  PRMT R79, R3, 0x5410, R4 ;  /* 0x00005410034f7816 */ /* 0x000fe20000000004 */
[----:B------:R-:W-:Y:S01]  /*c5d0*/  IMAD.MOV.U32 R3, RZ, RZ, R44 ;  /* 0x000000ffff037224 */ /* 0x000fe200078e002c */
[----:B------:R-:W-:Y:S01]  /*c5e0*/  PRMT R75, R5, 0x5410, R6 ;  /* 0x00005410054b7816 */ /* 0x000fe20000000006 */
[----:B------:R-:W-:Y:S01]  /*c5f0*/  IMAD.MOV.U32 R4, RZ, RZ, R45 ;  /* 0x000000ffff047224 */ /* 0x000fe200078e002d */
[----:B------:R-:W-:Y:S01]  /*c600*/  MOV R5, R36 ;  /* 0x0000002400057202 */ /* 0x000fe20000000f00 */
[----:B------:R-:W-:-:S03]  /*c610*/  IMAD.MOV.U32 R6, RZ, RZ, R37 ;  /* 0x000000ffff067224 */ /* 0x000fc600078e0025 */
[----:B------:R-:W-:Y:S02]  /*c620*/  PRMT R71, R3, 0x5410, R4 ;  /* 0x0000541003477816 */ /* 0x000fe40000000004 */
[----:B------:R-:W-:Y:S01]  /*c630*/  PRMT R69, R5, 0x5410, R6 ;  /* 0x0000541005457816 */ /* 0x000fe20000000006 */
[----:B------:R-:W-:Y:S06]  /*c640*/  BRA.DIV UR4, `(.L_x_2791) ;  /* 0x000001aa04c87947 */ /* 0x000fec000b800000 */
[----:B0-----:R-:W0:Y:S04]  /*c650*/  SHFL.IDX PT, R62, R62, 0x1, 0x1c1f ;  /* 0x003c1f003e3e7f89 */ /* 0x001e2800000e0000 */
[----:B------:R-:W1:Y:S04]  /*c660*/  SHFL.IDX PT, R63, R63, 0x1, 0x1c1f ;  /* 0x003c1f003f3f7f89 */ /* 0x000e6800000e0000 */
[----:B------:R-:W4:Y:S04]  /*c670*/  SHFL.IDX PT, R0, R0, 0x1, 0x1c1f ;  /* 0x003c1f0000007f89 */ /* 0x000f2800000e0000 */
[----:B------:R-:W0:Y:S02]  /*c680*/  SHFL.IDX PT, R65, R65, 0x1, 0x1c1f ;  /* 0x003c1f0041417f89 */ /* 0x000e2400000e0000 */
.L_x_3068:
[----:B------:R-:W-:Y:S01]  /*c690*/  VIADD R64, R64, 0x40 ;  /* 0x0000004040407836 */ /* 0x000fe20000000000 */
[----:B------:R-:W-:Y:S01]  /*c6a0*/  LOP3.LUT R3, R215, 0x18, R16, 0xf8, !PT ;  /* 0x00000018d7037812 */ /* 0x000fe200078ef810 */
[----:B------:R-:W-:Y:S01]  /*c6b0*/  BSSY B1, `(.L_x_2792) ;  /* 0x000005b000017945 */ /* 0x000fe20003800000 */
[----:B------:R-:W-:Y:S02]  /*c6c0*/  LOP3.LUT P0, RZ, R224, 0x4, RZ, 0xc0, !PT ;  /* 0x00000004e0ff7812 */ /* 0x000fe4000780c0ff */
[----:B------:R-:W-:Y:S02]  /*c6d0*/  CS2R R32, SRZ ;  /* 0x0000000000207805 */ /* 0x000fe4000001ff00 */
[----:B------:R-:W-:Y:S02]  /*c6e0*/  ISETP.GE.AND P1, PT, R64, R67, PT ;  /* 0x000000434000720c */ /* 0x000fe40003f26270 */
[----:B------:R-:W-:Y:S02]  /*c6f0*/  CS2R R26, SRZ ;  /* 0x00000000001a7805 */ /* 0x000fe4000001ff00 */
[----:B------:R-:W-:-:S02]  /*c700*/  LOP3.LUT R4, R3, R216, RZ, 0x3c, !PT ;  /* 0x000000d803047212 */ /* 0x000fc400078e3cff */
[----:B------:R-:W-:Y:S02]  /*c710*/  CS2R R20, SRZ ;  /* 0x0000000000147805 */ /* 0x000fe4000001ff00 */
[----:B------:R-:W-:Y:S02]  /*c720*/  CS2R R12, SRZ ;  /* 0x00000000000c7805 */ /* 0x000fe4000001ff00 */
[----:B--23--:R-:W-:Y:S02]  /*c730*/  CS2R R8, SRZ ;  /* 0x0000000000087805 */ /* 0x00cfe4000001ff00 */
[----:B------:R-:W-:Y:S01]  /*c740*/  CS2R R40, SRZ ;  /* 0x0000000000287805 */ /* 0x000fe2000001ff00 */
[----:B------:R-:W-:Y:S01]  /*c750*/  IMAD.IADD R3, R217, 0x1, R4 ;  /* 0x00000001d9037824 */ /* 0x000fe200078e0204 */
[----:B------:R-:W-:Y:S02]  /*c760*/  CS2R R34, SRZ ;  /* 0x0000000000227805 */ /* 0x000fe4000001ff00 */
[----:B------:R-:W-:-:S02]  /*c770*/  CS2R R28, SRZ ;  /* 0x00000000001c7805 */ /* 0x000fc4000001ff00 */
[----:B------:R-:W-:Y:S02]  /*c780*/  CS2R R24, SRZ ;  /* 0x0000000000187805 */ /* 0x000fe4000001ff00 */
[----:B------:R-:W-:Y:S02]  /*c790*/  CS2R R14, SRZ ;  /* 0x00000000000e7805 */ /* 0x000fe4000001ff00 */
[----:B------:R-:W-:Y:S02]  /*c7a0*/  LEA R3, R3, R18, 0x1 ;  /* 0x0000001203037211 */ /* 0x000fe400078e08ff */
[----:B------:R-:W-:Y:S01]  /*c7b0*/  CS2R R10, SRZ ;  /* 0x00000000000a7805 */ /* 0x000fe2000001ff00 */
[----:B------:R-:W-:Y:S06]  /*c7c0*/  @P1 BRA `(.L_x_2793) ;  /* 0x0000000400241947 */ /* 0x000fec0003800000 */
[----:B------:R-:W-:Y:S01]  /*c7d0*/  ULDC UR4, c[0x0][0x3f4] ;  /* 0x0000fd0000047ab9 */ /* 0x000fe20000000800 */
[----:B------:R-:W-:Y:S02]  /*c7e0*/  SHF.R.S32.HI R4, RZ, 0x1f, R211 ;  /* 0x0000001fff047819 */ /* 0x000fe400000114d3 */
[----:B------:R-:W-:Y:S02]  /*c7f0*/  CS2R R40, SRZ ;  /* 0x0000000000287805 */ /* 0x000fe4000001ff00 */
[----:B------:R-:W-:Y:S02]  /*c800*/  ISETP.GE.AND P4, PT, R211, UR4, PT ;  /* 0x00000004d3007c0c */ /* 0x000fe4000bf86270 */
[----:B------:R-:W-:Y:S02]  /*c810*/  CS2R R30, SRZ ;  /* 0x00000000001e7805 */ /* 0x000fe4000001ff00 */
[----:B------:R-:W-:Y:S01]  /*c820*/  ISETP.GE.AND P3, PT, R209, UR4, PT ;  /* 0x00000004d1007c0c */ /* 0x000fe2000bf66270 */
[----:B------:R-:W-:Y:S01]  /*c830*/  ULDC.64 UR6, c[0x0][0x208] ;  /* 0x0000820000067ab9 */ /* 0x000fe20000000a00 */
        /* <DEDUP_REMOVED lines=9> */
[-C--:B-1----:R-:W-:Y:S01]  /*c8d0*/  @!P4 IADD3 R26, P5, R63, R24.reuse, RZ ;  /* 0x000000183f1ac210 */ /* 0x082fe20007fbe0ff */
[----:B------:R-:W-:Y:S01]  /*c8e0*/  @!P1 IMAD.SHL.U32 R4, R208, 0x2, RZ ;  /* 0x00000002d0049824 */ /* 0x000fe200078e00ff */
[----:B0-----:R-:W-:Y:S02]  /*c8f0*/  @!P4 IADD3 R24, P6, R65, R24, RZ ;  /* 0x000000184118c210 */ /* 0x001fe40007fde0ff */
[----:B------:R-:W-:Y:S01]  /*c900*/  @!P2 SHF.L.U32 R10, R210, 0x1, RZ ;  /* 0x00000001d20aa819 */ /* 0x000fe200000006ff */
[--C-:B------:R-:W-:Y:S01]  /*c910*/  @!P4 IMAD.X R27, R62, 0x1, R5.reuse, P5 ;  /* 0x000000013e1bc824 */ /* 0x100fe200028e0605 */
[-C--:B------:R-:W-:Y:S01]  /*c920*/  @!P3 IADD3 R20, P5, R63, R14.reuse, RZ ;  /* 0x0000000e3f14b210 */ /* 0x080fe20007fbe0ff */
[----:B----4-:R-:W-:Y:S01]  /*c930*/  @!P4 IMAD.X R25, R0, 0x1, R5, P6 ;  /* 0x000000010019c824 */ /* 0x010fe200030e0605 */
[----:B------:R-:W-:Y:S02]  /*c940*/  @!P2 SHF.L.U64.HI R9, R210, 0x1, R9 ;  /* 0x00000001d209a819 */ /* 0x000fe40000010209 */
[----:B------:R-:W-:Y:S01]  /*c950*/  @!P3 IADD3 R14, P6, R65, R14, RZ ;  /* 0x0000000e410eb210 */ /* 0x000fe20007fde0ff */
[----:B------:R-:W-:Y:S01]  /*c960*/  @!P3 IMAD.X R21, R62, 0x1, R7, P5 ;  /* 0x000000013e15b824 */ /* 0x000fe200028e0607 */
[----:B------:R-:W-:-:S02]  /*c970*/  @!P2 IADD3 R12, P5, R63, R10, RZ ;  /* 0x0000000a3f0ca210 */ /* 0x000fc40007fbe0ff */
[----:B------:R-:W-:Y:S02]  /*c980*/  @!P3 IADD3.X R15, R0, R7, RZ, P6, !PT ;  /* 0x00000007000fb210 */ /* 0x000fe400037fe4ff */
[----:B------:R-:W-:Y:S01]  /*c990*/  @!P2 IADD3 R10, P6, R65, R10, RZ ;  /* 0x0000000a410aa210 */ /* 0x000fe20007fde0ff */
[----:B------:R-:W-:Y:S01]  /*c9a0*/  @!P2 IMAD.X R13, R62, 0x1, R9, P5 ;  /* 0x000000013e0da824 */ /* 0x000fe200028e0609 */
[----:B------:R-:W-:Y:S02]  /*c9b0*/  @!P1 SHF.L.U64.HI R29, R208, 0x1, R29 ;  /* 0x00000001d01d9819 */ /* 0x000fe4000001021d */
[-C--:B------:R-:W-:Y:S01]  /*c9c0*/  @!P1 IADD3 R8, P5, R63, R4.reuse, RZ ;  /* 0x000000043f089210 */ /* 0x080fe20007fbe0ff */
[----:B------:R-:W-:Y:S01]  /*c9d0*/  @!P2 IMAD.X R11, R0, 0x1, R9, P6 ;  /* 0x00000001000ba824 */ /* 0x000fe200030e0609 */
[----:B------:R-:W-:Y:S02]  /*c9e0*/  ISETP.GE.AND P6, PT, R196, UR4, PT ;  /* 0x00000004c4007c0c */ /* 0x000fe4000bfc6270 */
[----:B------:R-:W-:Y:S01]  /*c9f0*/  SHF.R.S32.HI R33, RZ, 0x1f, R212 ;  /* 0x0000001fff217819 */ /* 0x000fe200000114d4 */
[----:B------:R-:W-:Y:S01]  /*ca00*/  @!P1 IMAD.X R9, R62, 0x1, R29, P5 ;  /* 0x000000013e099824 */ /* 0x000fe200028e061d */
[----:B------:R-:W-:-:S04]  /*ca10*/  @!P1 IADD3 R4, P5, R65, R4, RZ ;  /* 0x0000000441049210 */ /* 0x000fc80007fbe0ff */
[----:B------:R-:W-:Y:S02]  /*ca20*/  @!P1 IADD3.X R5, R0, R29, RZ, P5, !PT ;  /* 0x0000001d00059210 */ /* 0x000fe40002ffe4ff */
[----:B------:R-:W-:-:S03]  /*ca30*/  ISETP.GE.AND P5, PT, R212, UR4, PT ;  /* 0x00000004d4007c0c */ /* 0x000fc6000bfa6270 */
        /* <DEDUP_REMOVED lines=34> */
.L_x_2793:
[----:B------:R-:W-:Y:S05]  /*cc60*/  BSYNC B1 ;  /* 0x0000000000017941 */ /* 0x000fea0003800000 */
.L_x_2792:
[----:B0-2---:R-:W2:Y:S01]  /*cc70*/  LDL R62, [R1+0x30] ;  /* 0x00003000013e7983 */ /* 0x005ea20000100800 */
[----:B-----5:R-:W-:Y:S01]  /*cc80*/  IMAD.MOV.U32 R5, RZ, RZ, R30 ;  /* 0x000000ffff057224 */ /* 0x020fe200078e001e */
[C---:B------:R-:W-:Y:S01]  /*cc90*/  IADD3 R6, R3.reuse, 0x12400, RZ ;  /* 0x0001240003067810 */ /* 0x040fe20007ffe0ff */
[----:B----4-:R-:W-:Y:S01]  /*cca0*/  VIADD R0, R3, 0x12440 ;  /* 0x0001244003007836 */ /* 0x010fe20000000000 */
[----:B------:R-:W-:Y:S01]  /*ccb0*/  VIADDMNMX R67, R67, -R220, 0x80, PT ;  /* 0x0000008043437446 */ /* 0x000fe200038009dc */
[----:B------:R-:W-:Y:S01]  /*ccc0*/  IMAD.MOV.U32 R7, RZ, RZ, R33 ;  /* 0x000000ffff077224 */ /* 0x000fe200078e0021 */
[----:B------:R-:W-:Y:S01]  /*ccd0*/  PRMT R85, R5, 0x7610, R85 ;  /* 0x0000761005557816 */ /* 0x000fe20000000055 */
[----:B------:R-:W-:Y:S01]  /*cce0*/  @P0 VIADD R0, R6, 0xffffffc0 ;  /* 0xffffffc006000836 */ /* 0x000fe20000000000 */
[----:B------:R-:W-:Y:S01]  /*ccf0*/  MOV R5, R31 ;  /* 0x0000001f00057202 */ /* 0x000fe20000000f00 */
[----:B------:R-:W-:Y:S01]  /*cd00*/  IMAD.MOV.U32 R6, RZ, RZ, R32 ;  /* 0x000000ffff067224 */ /* 0x000fe200078e0020 */
[----:B------:R-:W-:Y:S01]  /*cd10*/  BSSY B1, `(.L_x_2794) ;  /* 0x0000029000017945 */ /* 0x000fe20003800000 */
[----:B-1----:R-:W-:Y:S01]  /*cd20*/  IMAD.MOV.U32 R63, RZ, RZ, R34 ;  /* 0x000000ffff3f7224 */ /* 0x002fe200078e0022 */
[----:B------:R-:W-:-:S02]  /*cd30*/  PRMT R85, R85, 0x5410, R5 ;  /* 0x0000541055557816 */ /* 0x000fc40000000005 */
        /* <DEDUP_REMOVED lines=8> */
[----:B------:R-:W-:-:S02]  /*cdc0*/  ISETP.GE.AND P1, PT, R206, R67, PT ;  /* 0x00000043ce00720c */ /* 0x000fc40003f26270 */
        /* <DEDUP_REMOVED lines=8> */
[----:B------:R-:W-:-:S04]  /*ce50*/  MOV R7, R14 ;  /* 0x0000000e00077202 */ /* 0x000fc80000000f00 */
[----:B------:R-:W-:Y:S02]  /*ce60*/  PRMT R65, R7, 0x5410, R63 ;  /* 0x0000541007417816 */ /* 0x000fe4000000003f */
[----:B--2---:R-:W-:-:S04]  /*ce70*/  LEA.HI R4, R62, R62, RZ, 0x1 ;  /* 0x0000003e3e047211 */ /* 0x004fc800078f08ff */
[----:B------:R-:W-:-:S05]  /*ce80*/  LOP3.LUT R4, R4, 0xfffffffe, RZ, 0xc0, !PT ;  /* 0xfffffffe04047812 */ /* 0x000fca00078ec0ff */
[----:B------:R-:W-:Y:S02]  /*ce90*/  IMAD.IADD R4, R62, 0x1, -R4 ;  /* 0x000000013e047824 */ /* 0x000fe400078e0a04 */
[----:B------:R-:W-:-:S03]  /*cea0*/  IMAD.MOV.U32 R62, RZ, RZ, R20 ;  /* 0x000000ffff3e7224 */ /* 0x000fc600078e0014 */
[----:B------:R-:W-:Y:S01]  /*ceb0*/  SHF.L.U32 R5, R4, 0x1f, RZ ;  /* 0x0000001f04057819 */ /* 0x000fe200000006ff */
[----:B------:R-:W-:Y:S01]  /*cec0*/  IMAD.MOV.U32 R4, RZ, RZ, R21 ;  /* 0x000000ffff047224 */ /* 0x000fe200078e0015 */
[----:B------:R-:W-:Y:S01]  /*ced0*/  PRMT R72, R62, 0x7610, R72 ;  /* 0x000076103e487816 */ /* 0x000fe20000000048 */
[----:B------:R-:W-:Y:S01]  /*cee0*/  IMAD.MOV.U32 R62, RZ, RZ, R8 ;  /* 0x000000ffff3e7224 */ /* 0x000fe200078e0008 */
[----:B------:R-:W0:Y:S02]  /*cef0*/  SYNCS.PHASECHK.TRANS64.TRYWAIT P0, [R18+URZ+0x30800], R5 ;  /* 0x03080005120075a7 */ /* 0x000e24000800017f */
[----:B------:R-:W-:Y:S01]  /*cf00*/  PRMT R72, R72, 0x5410, R4 ;  /* 0x0000541048487816 */ /* 0x000fe20000000004 */
[----:B------:R-:W-:-:S05]  /*cf10*/  IMAD.MOV.U32 R4, RZ, RZ, R9 ;  /* 0x000000ffff047224 */ /* 0x000fca00078e0009 */
[----:B------:R-:W-:Y:S01]  /*cf20*/  PRMT R62, R62, 0x5410, R4 ;  /* 0x000054103e3e7816 */ /* 0x000fe20000000004 */
[----:B------:R-:W-:-:S05]  /*cf30*/  IMAD.MOV.U32 R4, RZ, RZ, R35 ;  /* 0x000000ffff047224 */ /* 0x000fca00078e0023 */
[----:B------:R-:W-:Y:S01]  /*cf40*/  PRMT R81, R81, 0x5410, R4 ;  /* 0x0000541051517816 */ /* 0x000fe20000000004 */
[----:B------:R-:W-:-:S05]  /*cf50*/  IMAD.MOV.U32 R4, RZ, RZ, R24 ;  /* 0x000000ffff047224 */ /* 0x000fca00078e0018 */
[----:B------:R-:W-:Y:S01]  /*cf60*/  PRMT R73, R4, 0x5410, R6 ;  /* 0x0000541004497816 */ /* 0x000fe20000000006 */
[----:B------:R-:W-:Y:S02]  /*cf70*/  IMAD.MOV.U32 R4, RZ, RZ, R10 ;  /* 0x000000ffff047224 */ /* 0x000fe400078e000a */
[----:B------:R-:W-:Y:S01]  /*cf80*/  IMAD.MOV.U32 R6, RZ, RZ, R11 ;  /* 0x000000ffff067224 */ /* 0x000fe200078e000b */
[----:B0-----:R-:W-:Y:S06]  /*cf90*/  @!P0 BRA `(.L_x_2795) ;  /* 0x000001a000e88947 */ /* 0x001fec0003800000 */
.L_x_3069:
[----:B------:R-:W-:Y:S05]  /*cfa0*/  BSYNC B1 ;  /* 0x0000000000017941 */ /* 0x000fea0003800000 */
.L_x_2794:
        /* <DEDUP_REMOVED lines=13> */
[----:B------:R-:W-:Y:S01]  /*d080*/  SHF.R.U32.HI R92, RZ, 0x10, R59 ;  /* 0x00000010ff5c7819 */ /* 0x000fe2000001163b */
[----:B------:R-:W-:Y:S01]  /*d090*/  HADD2.F32 R87, -RZ, R87.H0_H0 ;  /* 0x20000057ff577230 */ /* 0x000fe20000004100 */
[--C-:B------:R-:W-:Y:S02]  /*d0a0*/  SHF.R.U32.HI R91, RZ, 0x10, R61.reuse ;  /* 0x00000010ff5b7819 */ /* 0x100fe4000001163d */
[----:B------:R-:W-:Y:S01]  /*d0b0*/  SHF.R.U64 R60, R60, 0x10, R61 ;  /* 0x000000103c3c7819 */ /* 0x000fe2000000123d */
[----:B------:R-:W-:Y:S01]  /*d0c0*/  HADD2.F32 R92, -RZ, R92.H0_H0 ;  /* 0x2000005cff5c7230 */ /* 0x000fe20000004100 */
[----:B------:R-:W-:Y:S01]  /*d0d0*/  SHF.R.U64 R58, R58, 0x10, R59 ;  /* 0x000000103a3a7819 */ /* 0x000fe2000000123b */
[----:B------:R-:W-:Y:S02]  /*d0e0*/  HADD2.F32 R91, -RZ, R91.H0_H0 ;  /* 0x2000005bff5b7230 */ /* 0x000fe40000004100 */
[----:B------:R-:W-:-:S02]  /*d0f0*/  HADD2.F32 R59, -RZ, R84.H0_H0 ;  /* 0x20000054ff3b7230 */ /* 0x000fc40000004100 */
[----:B------:R-:W-:Y:S02]  /*d100*/  HADD2.F32 R58, -RZ, R58.H0_H0 ;  /* 0x2000003aff3a7230 */ /* 0x000fe40000004100 */
[----:B------:R-:W-:Y:S02]  /*d110*/  HADD2.F32 R60, -RZ, R60.H0_H0 ;  /* 0x2000003cff3c7230 */ /* 0x000fe40000004100 */
[--C-:B0-----:R-:W-:Y:S02]  /*d120*/  HADD2.F32 R61, -RZ, R7.reuse.H1_H1 ;  /* 0x30000007ff3d7230 */ /* 0x101fe40000004100 */
[----:B------:R-:W-:Y:S02]  /*d130*/  HADD2.F32 R88, -RZ, R7.H0_H0 ;  /* 0x20000007ff587230 */ /* 0x000fe40000004100 */
[----:B------:R-:W-:Y:S02]  /*d140*/  HADD2.F32 R90, -RZ, R4.H1_H1 ;  /* 0x30000004ff5a7230 */ /* 0x000fe40000004100 */
[C---:B------:R-:W-:Y:S01]  /*d150*/  FMUL.FTZ R95, R61.reuse, R92 ;  /* 0x0000005c3d5f7220 */ /* 0x040fe20000410000 */
[----:B------:R-:W-:Y:S01]  /*d160*/  FMUL.FTZ R97, R61, R91 ;  /* 0x0000005b3d617220 */ /* 0x000fe20000410000 */
[----:B------:R-:W-:-:S02]  /*d170*/  HADD2.F32 R7, -RZ, R5.H0_H0 ;  /* 0x20000005ff077230 */ /* 0x000fc40000004100 */
[----:B------:R-:W-:Y:S02]  /*d180*/  HADD2.F32 R61, -RZ, R5.H1_H1 ;  /* 0x30000005ff3d7230 */ /* 0x000fe40000004100 */
[----:B------:R-:W-:Y:S01]  /*d190*/  FFMA.FTZ R5, R88, R91, -R95 ;  /* 0x0000005b58057223 */ /* 0x000fe2000001085f */
[----:B------:R-:W-:Y:S02]  /*d1a0*/  HADD2.F32 R84, -RZ, R4.H0_H0 ;  /* 0x20000004ff547230 */ /* 0x000fe40000004100 */
[C---:B------:R-:W-:Y:S01]  /*d1b0*/  FMUL.FTZ R93, R90.reuse, R59 ;  /* 0x0000003b5a5d7220 */ /* 0x040fe20000410000 */
[--C-:B------:R-:W-:Y:S02]  /*d1c0*/  HADD2.F32 R4, -RZ, R6.reuse.H0_H0 ;  /* 0x20000006ff047230 */ /* 0x100fe40000004100 */
[-C--:B------:R-:W-:Y:S01]  /*d1d0*/  FMUL.FTZ R95, R90, R87.reuse ;  /* 0x000000575a5f7220 */ /* 0x080fe20000410000 */
[----:B------:R-:W-:Y:S02]  /*d1e0*/  HADD2.F32 R91, -RZ, R89.H1_H1 ;  /* 0x30000059ff5b7230 */ /* 0x000fe40000004100 */
[----:B------:R-:W-:Y:S01]  /*d1f0*/  FFMA.FTZ R87, R84, R87, -R93 ;  /* 0x0000005754577223 */ /* 0x000fe2000001085d */
[----:B------:R-:W-:-:S02]  /*d200*/  HADD2.F32 R6, -RZ, R6.H1_H1 ;  /* 0x30000006ff067230 */ /* 0x000fc40000004100 */
[----:B------:R-:W-:Y:S01]  /*d210*/  FFMA.FTZ R84, R84, R59, R95 ;  /* 0x0000003b54547223 */ /* 0x000fe2000001005f */
[----:B------:R-:W-:Y:S02]  /*d220*/  HADD2.F32 R89, -RZ, R89.H0_H0 ;  /* 0x20000059ff597230 */ /* 0x000fe40000004100 */
[----:B------:R-:W-:Y:S01]  /*d230*/  FFMA.FTZ R88, R88, R92, R97 ;  /* 0x0000005c58587223 */ /* 0x000fe20000010061 */
[C---:B------:R-:W-:Y:S02]  /*d240*/  FMUL.FTZ R59, R6.reuse, R91 ;  /* 0x0000005b063b7220 */ /* 0x040fe40000410000 */
        /* <DEDUP_REMOVED lines=12> */
.L_x_2799:
[----:B------:R-:W-:Y:S05]  /*d310*/  BSYNC B2 ;  /* 0x0000000000027941 */ /* 0x000fea0003800000 */
.L_x_2798:
[----:B------:R-:W-:Y:S04]  /*d320*/  BSSY B2, `(.L_x_2800) ;  /* 0x000002c000027945 */ /* 0x000fe80003800000 */
[----:B------:R-:W-:Y:S05]  /*d330*/  @P1 BRA `(.L_x_2801) ;  /* 0x0000000000a81947 */ /* 0x000fea0003800000 */
[----:B0-----:R-:W0:Y:S01]  /*d340*/  LDS.128 R4, [R0] ;  /* 0x0000000000047984 */ /* 0x001e220000000c00 */
[----:B------:R-:W-:Y:S01]  /*d350*/  SHF.R.U32.HI R61, RZ, 0x10, R55 ;  /* 0x00000010ff3d7819 */ /* 0x000fe20000011637 */
[--C-:B------:R-:W-:Y:S01]  /*d360*/  HADD2.F32 R60, -RZ, R83.reuse.H1_H1 ;  /* 0x30000053ff3c7230 */ /* 0x100fe20000004100 */
[--C-:B------:R-:W-:Y:S01]  /*d370*/  SHF.R.U32.HI R87, RZ, 0x10, R57.reuse ;  /* 0x00000010ff577819 */ /* 0x100fe20000011639 */
[----:B------:R-:W-:Y:S01]  /*d380*/  HADD2.F32 R84, -RZ, R83.H0_H0 ;  /* 0x20000053ff547230 */ /* 0x000fe20000004100 */
[----:B------:R-:W-:Y:S01]  /*d390*/  SHF.R.U64 R56, R56, 0x10, R57 ;  /* 0x0000001038387819 */ /* 0x000fe20000001239 */
[----:B------:R-:W-:Y:S01]  /*d3a0*/  HADD2.F32 R83, -RZ, R61.H0_H0 ;  /* 0x2000003dff537230 */ /* 0x000fe20000004100 */
[----:B------:R-:W-:Y:S01]  /*d3b0*/  SHF.R.U64 R54, R54, 0x10, R55 ;  /* 0x0000001036367819 */ /* 0x000fe20000001237 */
[----:B------:R-:W-:Y:S02]  /*d3c0*/  HADD2.F32 R61, -RZ, R87.H0_H0 ;  /* 0x20000057ff3d7230 */ /* 0x000fe40000004100 */
[----:B------:R-:W-:-:S02]  /*d3d0*/  HADD2.F32 R56, -RZ, R56.H0_H0 ;  /* 0x20000038ff387230 */ /* 0x000fc40000004100 */
[----:B------:R-:W-:Y:S02]  /*d3e0*/  HADD2.F32 R54, -RZ, R54.H0_H0 ;  /* 0x20000036ff367230 */ /* 0x000fe40000004100 */
[--C-:B0-----:R-:W-:Y:S02]  /*d3f0*/  HADD2.F32 R59, -RZ, R7.reuse.H1_H1 ;  /* 0x30000007ff3b7230 */ /* 0x101fe40000004100 */
[----:B------:R-:W-:Y:S02]  /*d400*/  HADD2.F32 R58, -RZ, R7.H0_H0 ;  /* 0x20000007ff3a7230 */ /* 0x000fe40000004100 */
[--C-:B------:R-:W-:Y:S02]  /*d410*/  HADD2.F32 R57, -RZ, R4.reuse.H1_H1 ;  /* 0x30000004ff397230 */ /* 0x100fe40000004100 */
[C---:B------:R-:W-:Y:S01]  /*d420*/  FMUL.FTZ R87, R59.reuse, R83 ;  /* 0x000000533b577220 */ /* 0x040fe20000410000 */
[----:B------:R-:W-:Y:S01]  /*d430*/  FMUL.FTZ R90, R59, R61 ;  /* 0x0000003d3b5a7220 */ /* 0x000fe20000410000 */
[----:B------:R-:W-:-:S02]  /*d440*/  HADD2.F32 R55, -RZ, R4.H0_H0 ;  /* 0x20000004ff377230 */ /* 0x000fc40000004100 */
[C---:B------:R-:W-:Y:S01]  /*d450*/  FFMA.FTZ R87, R58.reuse, R61, -R87 ;  /* 0x0000003d3a577223 */ /* 0x040fe20000010857 */
[----:B------:R-:W-:Y:S01]  /*d460*/  FFMA.FTZ R90, R58, R83, R90 ;  /* 0x000000533a5a7223 */ /* 0x000fe2000001005a */
[C---:B------:R-:W-:Y:S01]  /*d470*/  FMUL.FTZ R88, R57.reuse, R84 ;  /* 0x0000005439587220 */ /* 0x040fe20000410000 */
[-C--:B------:R-:W-:Y:S01]  /*d480*/  FMUL.FTZ R58, R57, R60.reuse ;  /* 0x0000003c393a7220 */ /* 0x080fe20000410000 */
[----:B------:R-:W-:Y:S02]  /*d490*/  HADD2.F32 R7, -RZ, R6.H0_H0 ;  /* 0x20000006ff077230 */ /* 0x000fe40000004100 */
[----:B------:R-:W-:Y:S02]  /*d4a0*/  HADD2.F32 R4, -RZ, R5.H0_H0 ;  /* 0x20000005ff047230 */ /* 0x000fe40000004100 */
[C---:B------:R-:W-:Y:S01]  /*d4b0*/  FFMA.FTZ R88, R55.reuse, R60, -R88 ;  /* 0x0000003c37587223 */ /* 0x040fe20000010858 */
[----:B------:R-:W-:Y:S02]  /*d4c0*/  HADD2.F32 R57, -RZ, R82.H0_H0 ;  /* 0x20000052ff397230 */ /* 0x000fe40000004100 */
[----:B------:R-:W-:Y:S01]  /*d4d0*/  FFMA.FTZ R55, R55, R84, R58 ;  /* 0x0000005437377223 */ /* 0x000fe2000001003a */
[----:B------:R-:W-:-:S02]  /*d4e0*/  HADD2.F32 R6, -RZ, R6.H1_H1 ;  /* 0x30000006ff067230 */ /* 0x000fc40000004100 */
[----:B------:R-:W-:Y:S02]  /*d4f0*/  HADD2.F32 R5, -RZ, R5.H1_H1 ;  /* 0x30000005ff057230 */ /* 0x000fe40000004100 */
[----:B------:R-:W-:Y:S02]  /*d500*/  HADD2.F32 R82, -RZ, R82.H1_H1 ;  /* 0x30000052ff527230 */ /* 0x000fe40000004100 */
[CC--:B------:R-:W-:Y:S01]  /*d510*/  FMUL.FTZ R58, R6.reuse, R57.reuse ;  /* 0x00000039063a7220 */ /* 0x0c0fe20000410000 */
[C---:B------:R-:W-:Y:S01]  /*d520*/  FMUL.FTZ R59, R5.reuse, R54 ;  /* 0x00000036053b7220 */ /* 0x040fe20000410000 */
[----:B------:R-:W-:Y:S01]  /*d530*/  FMUL.FTZ R61, R5, R56 ;  /* 0x00000038053d7220 */ /* 0x000fe20000410000 */
[-C--:B------:R-:W-:Y:S01]  /*d540*/  FMUL.FTZ R60, R6, R82.reuse ;  /* 0x00000052063c7220 */ /* 0x080fe20000410000 */
[C---:B------:R-:W-:Y:S01]  /*d550*/  FFMA.FTZ R6, R7.reuse, R82, -R58 ;  /* 0x0000005207067223 */ /* 0x040fe2000001083a */
[C---:B------:R-:W-:Y:S01]  /*d560*/  FFMA.FTZ R5, R4.reuse, R56, -R59 ;  /* 0x0000003804057223 */ /* 0x040fe2000001083b */
[----:B------:R-:W-:Y:S01]  /*d570*/  FFMA.FTZ R54, R4, R54, R61 ;  /* 0x0000003604367223 */ /* 0x000fe2000001003d */
[----:B------:R-:W-:Y:S01]  /*d580*/  FFMA.FTZ R57, R7, R57, R60 ;  /* 0x0000003907397223 */ /* 0x000fe2000001003c */
[----:B------:R-:W-:-:S02]  /*d590*/  F2FP.F16.F32.PACK_AB R7, R90, R87 ;  /* 0x000000575a07723e */ /* 0x000fc400000000ff */
[----:B------:R-:W-:Y:S02]  /*d5a0*/  F2FP.F16.F32.PACK_AB R4, R55, R88 ;  /* 0x000000583704723e */ /* 0x000fe400000000ff */
[----:B------:R-:W-:Y:S02]  /*d5b0*/  F2FP.F16.F32.PACK_AB R6, R57, R6 ;  /* 0x000000063906723e */ /* 0x000fe400000000ff */
[----:B------:R-:W-:-:S05]  /*d5c0*/  F2FP.F16.F32.PACK_AB R5, R54, R5 ;  /* 0x000000053605723e */ /* 0x000fca00000000ff */
[----:B------:R1:W-:Y:S02]  /*d5d0*/  STS.128 [R0], R4 ;  /* 0x0000000400007388 */ /* 0x0003e40000000c00 */
.L_x_2801:
[----:B------:R-:W-:Y:S05]  /*d5e0*/  BSYNC B2 ;  /* 0x0000000000027941 */ /* 0x000fea0003800000 */
.L_x_2800:
        /* <DEDUP_REMOVED lines=44> */
.L_x_2803:
[----:B------:R-:W-:Y:S05]  /*d8b0*/  BSYNC B2 ;  /* 0x0000000000027941 */ /* 0x000fea0003800000 */
.L_x_2802:
        /* <DEDUP_REMOVED lines=44> */
.L_x_2805:
[----:B------:R-:W-:Y:S05]  /*db80*/  BSYNC B2 ;  /* 0x0000000000027941 */ /* 0x000fea0003800000 */
.L_x_2804:
        /* <DEDUP_REMOVED lines=44> */
.L_x_2807:
[----:B------:R-:W-:Y:S05]  /*de50*/  BSYNC B2 ;  /* 0x0000000000027941 */ /* 0x000fea0003800000 */
.L_x_2806:
        /* <DEDUP_REMOVED lines=43> */
.L_x_2797:
[----:B------:R-:W-:Y:S05]  /*e110*/  BSYNC B1 ;  /* 0x0000000000017941 */ /* 0x000fea0003800000 */
.L_x_2796:
[----:B01234-:R-:W-:-:S04]  /*e120*/  IADD3 R4, R206, 0x40, RZ ;  /* 0x00000040ce047810 */ /* 0x01ffc80007ffe0ff */
        /* <DEDUP_REMOVED lines=53> */
.L_x_2810:
[----:B------:R-:W-:Y:S05]  /*e480*/  BSYNC B1 ;  /* 0x0000000000017941 */ /* 0x000fea0003800000 */
.L_x_2809:
        /* <DEDUP_REMOVED lines=44> */
.L_x_2812:
[----:B------:R-:W-:Y:S05]  /*e750*/  BSYNC B1 ;  /* 0x0000000000017941 */ /* 0x000fea0003800000 */
.L_x_2811:
        /* <DEDUP_REMOVED lines=44> */
.L_x_2814:
[----:B------:R-:W-:Y:S05]  /*ea20*/  BSYNC B1 ;  /* 0x0000000000017941 */ /* 0x000fea0003800000 */
.L_x_2813:
        /* <DEDUP_REMOVED lines=44> */
.L_x_2816:
[----:B------:R-:W-:Y:S05]  /*ecf0*/  BSYNC B1 ;  /* 0x0000000000017941 */ /* 0x000fea0003800000 */
.L_x_2815:
        /* <DEDUP_REMOVED lines=44> */
.L_x_2818:
[----:B------:R-:W-:Y:S05]  /*efc0*/  BSYNC B1 ;  /* 0x0000000000017941 */ /* 0x000fea0003800000 */
.L_x_2817:
        /* <DEDUP_REMOVED lines=44> */
.L_x_2787:
[----:B------:R-:W0:Y:S01]  /*f290*/  LDC R28, c[0x0][0x448] ;  /* 0x00011200ff1c7b82 */ /* 0x000e220000000800 */
[----:B------:R-:W-:Y:S01]  /*f2a0*/  LEA.HI R33, R33, R30, RZ, 0x2 ;  /* 0x0000001e21217211 */ /* 0x000fe200078f10ff */
[----:B------:R-:W-:Y:S01]  /*f2b0*/  ULDC.64 UR4, c[0x0][0x3f8] ;  /* 0x0000fe0000047ab9 */ /* 0x000fe20000000a00 */
[----:B------:R-:W-:Y:S01]  /*f2c0*/  ULDC.64 UR6, c[0x0][0x408] ;  /* 0x0001020000067ab9 */ /* 0x000fe20000000a00 */
[----:B------:R-:W-:Y:S01]  /*f2d0*/  IMAD.MOV.U32 R6, RZ, RZ, R26 ;  /* 0x000000ffff067224 */ /* 0x000fe200078e001a */
[----:B------:R-:W-:Y:S01]  /*f2e0*/  LOP3.LUT R33, R33, 0xfffffffc, RZ, 0xc0, !PT ;  /* 0xfffffffc21217812 */ /* 0x000fe200078ec0ff */
[----:B------:R-:W-:-:S04]  /*f2f0*/  IMAD.MOV.U32 R7, RZ, RZ, R31 ;  /* 0x000000ffff077224 */ /* 0x000fc800078e001f */
[----:B------:R-:W-:-:S04]  /*f300*/  IMAD.IADD R0, R30, 0x1, -R33 ;  /* 0x000000011e007824 */ /* 0x000fc800078e0a21 */
[----:B------:R-:W-:Y:S01]  /*f310*/  IMAD R3, R0, 0x40, R64 ;  /* 0x0000004000037824 */ /* 0x000fe200078e0240 */
[----:B0-----:R-:W-:-:S13]  /*f320*/  ISETP.NE.AND P0, PT, R28, 0x1, PT ;  /* 0x000000011c00780c */ /* 0x001fda0003f05270 */
[----:B------:R-:W0:Y:S08]  /*f330*/  @P0 LDC R4, c[0x0][0x44c] ;  /* 0x00011300ff040b82 */ /* 0x000e300000000800 */
[----:B------:R-:W1:Y:S01]  /*f340*/  @P0 LDC R5, c[0x0][0x450] ;  /* 0x00011400ff050b82 */ /* 0x000e620000000800 */
[----:B0-----:R-:W-:-:S05]  /*f350*/  @P0 IMAD.HI.U32 R4, R3, R4, RZ ;  /* 0x0000000403040227 */ /* 0x001fca00078e00ff */
[----:B-1----:R-:W-:Y:S01]  /*f360*/  @P0 SHF.R.U32.HI R3, RZ, R5, R4 ;  /* 0x00000005ff030219 */ /* 0x002fe20000011604 */
[----:B------:R-:W-:Y:S01]  /*f370*/  IMAD.MOV.U32 R4, RZ, RZ, R24 ;  /* 0x000000ffff047224 */ /* 0x000fe200078e0018 */
        /* <DEDUP_REMOVED lines=12> */
[----:B------:R-:W-:Y:S01]  /*f440*/  UMOV UR4, 0xffffffff ;  /* 0xffffffff00047882 */ /* 0x000fe20000000000 */
[----:B------:R-:W-:Y:S02]  /*f450*/  LEA R3, P1, R6, UR6, 0x1 ;  /* 0x0000000606037c11 */ /* 0x000fe4000f8208ff */
[----:B------:R-:W-:Y:S02]  /*f460*/  IADD3 R61, R7, R61, RZ ;  /* 0x0000003d073d7210 */ /* 0x000fe40007ffe0ff */
[----:B------:R-:W-:-:S02]  /*f470*/  LEA.HI.X R21, R4, UR5, R21, 0x1, P0 ;  /* 0x0000000504157c11 */ /* 0x000fc400080f0c15 */
[----:B------:R-:W-:Y:S01]  /*f480*/  LEA.HI.X R61, R6, UR7, R61, 0x1, P1 ;  /* 0x00000007063d7c11 */ /* 0x000fe200088f0c3d */
[----:B------:R-:W-:Y:S06]  /*f490*/  BRA.DIV UR4, `(.L_x_2819) ;  /* 0x0000017e04bc7947 */ /* 0x000fec000b800000 */
[----:B------:R0:W1:Y:S04]  /*f4a0*/  SHFL.IDX PT, R5, R21, RZ, 0x1c1f ;  /* 0x001c1fff15057589 */ /* 0x00006800000e0000 */
[----:B------:R0:W2:Y:S04]  /*f4b0*/  SHFL.IDX PT, R4, R20, RZ, 0x1c1f ;  /* 0x001c1fff14047589 */ /* 0x0000a800000e0000 */
[----:B------:R0:W3:Y:S04]  /*f4c0*/  SHFL.IDX PT, R7, R61, RZ, 0x1c1f ;  /* 0x001c1fff3d077589 */ /* 0x0000e800000e0000 */
[----:B------:R0:W4:Y:S02]  /*f4d0*/  SHFL.IDX PT, R8, R3, RZ, 0x1c1f ;  /* 0x001c1fff03087589 */ /* 0x00012400000e0000 */
.L_x_3075:
        /* <DEDUP_REMOVED lines=17> */
[----:B--2---:R-:W-:Y:S01]  /*f5f0*/  IMAD.MOV.U32 R12, RZ, RZ, R4 ;  /* 0x000000ffff0c7224 */ /* 0x004fe200078e0004 */
[----:B------:R-:W-:Y:S01]  /*f600*/  ISETP.GE.AND P2, PT, R16, UR4, PT ;  /* 0x0000000410007c0c */ /* 0x000fe2000bf46270 */
[----:B-1----:R-:W-:Y:S01]  /*f610*/  IMAD.MOV.U32 R13, RZ, RZ, R5 ;  /* 0x000000ffff0d7224 */ /* 0x002fe200078e0005 */
[----:B------:R-:W-:Y:S02]  /*f620*/  ISETP.GE.AND P3, PT, R195, UR4, PT ;  /* 0x00000004c3007c0c */ /* 0x000fe4000bf66270 */
[----:B------:R-:W-:Y:S02]  /*f630*/  CS2R R28, SRZ ;  /* 0x00000000001c7805 */ /* 0x000fe4000001ff00 */
[----:B------:R-:W-:Y:S02]  /*f640*/  ISETP.GE.AND P4, PT, R194, UR4, PT ;  /* 0x00000004c2007c0c */ /* 0x000fe4000bf86270 */
[----:B------:R-:W-:-:S02]  /*f650*/  CS2R R30, SRZ ;  /* 0x00000000001e7805 */ /* 0x000fc4000001ff00 */
[----:B------:R-:W-:Y:S02]  /*f660*/  CS2R R40, SRZ ;  /* 0x0000000000287805 */ /* 0x000fe4000001ff00 */
[----:B------:R-:W-:Y:S02]  /*f670*/  CS2R R42, SRZ ;  /* 0x00000000002a7805 */ /* 0x000fe4000001ff00 */
[----:B------:R-:W-:Y:S01]  /*f680*/  CS2R R26, SRZ ;  /* 0x00000000001a7805 */ /* 0x000fe2000001ff00 */
[----:B------:R-:W-:Y:S01]  /*f690*/  ULDC.64 UR6, c[0x0][0x208] ;  /* 0x0000820000067ab9 */ /* 0x000fe20000000a00 */
[C---:B------:R-:W-:Y:S01]  /*f6a0*/  @!P2 IMAD.SHL.U32 R9, R16.reuse, 0x2, RZ ;  /* 0x000000021009a824 */ /* 0x040fe200078e00ff */
[----:B------:R-:W-:Y:S02]  /*f6b0*/  @!P2 SHF.L.U64.HI R32, R16, 0x1, R17 ;  /* 0x000000011020a819 */ /* 0x000fe40000010211 */
[----:B------:R-:W-:Y:S01]  /*f6c0*/  @!P3 SHF.L.U32 R15, R200, 0x3, RZ ;  /* 0x00000003c80fb819 */ /* 0x000fe200000006ff */
[----:B------:R-:W-:Y:S01]  /*f6d0*/  @!P4 IMAD.SHL.U32 R25, R201, 0x8, RZ ;  /* 0x00000008c919c824 */ /* 0x000fe200078e00ff */
[----:B------:R-:W-:-:S02]  /*f6e0*/  @!P2 IADD3 R4, P0, R4, R9, RZ ;  /* 0x000000090404a210 */ /* 0x000fc40007f1e0ff */
[----:B----4-:R-:W-:Y:S01]  /*f6f0*/  @!P2 IADD3 R6, P1, R8, R9, RZ ;  /* 0x000000090806a210 */ /* 0x010fe20007f3e0ff */
[----:B---3--:R-:W-:Y:S02]  /*f700*/  IMAD.MOV.U32 R9, RZ, RZ, R7 ;  /* 0x000000ffff097224 */ /* 0x008fe400078e0007 */
[----:B------:R-:W-:Y:S01]  /*f710*/  @!P3 IMAD.WIDE R10, R15, 0x2, R12 ;  /* 0x000000020f0ab825 */ /* 0x000fe200078e020c */
[----:B------:R-:W-:Y:S02]  /*f720*/  @!P2 IADD3.X R7, R7, R32, RZ, P1, !PT ;  /* 0x000000200707a210 */ /* 0x000fe40000ffe4ff */
[----:B------:R-:W-:Y:S01]  /*f730*/  CS2R R36, SRZ ;  /* 0x0000000000247805 */ /* 0x000fe2000001ff00 */
[----:B------:R-:W-:Y:S01]  /*f740*/  @!P3 IMAD.WIDE R14, R15, 0x2, R8 ;  /* 0x000000020f0eb825 */ /* 0x000fe200078e0208 */
[----:B------:R-:W-:Y:S02]  /*f750*/  CS2R R38, SRZ ;  /* 0x0000000000267805 */ /* 0x000fe4000001ff00 */
[----:B------:R-:W-:-:S02]  /*f760*/  CS2R R34, SRZ ;  /* 0x0000000000227805 */ /* 0x000fc4000001ff00 */
[----:B------:R-:W-:Y:S01]  /*f770*/  CS2R R44, SRZ ;  /* 0x00000000002c7805 */ /* 0x000fe2000001ff00 */
[C---:B------:R-:W-:Y:S01]  /*f780*/  @!P4 IMAD.WIDE R12, R25.reuse, 0x2, R12 ;  /* 0x00000002190cc825 */ /* 0x040fe200078e020c */
[----:B------:R-:W-:Y:S01]  /*f790*/  CS2R R46, SRZ ;  /* 0x00000000002e7805 */ /* 0x000fe2000001ff00 */
[----:B------:R1:W5:Y:S02]  /*f7a0*/  @!P3 LD.E.128 R28, desc[UR6][R10.64] ;  /* 0x000000060a1cb980 */ /* 0x000364000c101d00 */
[----:B------:R-:W-:Y:S01]  /*f7b0*/  @!P4 IMAD.WIDE R8, R25, 0x2, R8 ;  /* 0x000000021908c825 */ /* 0x000fe200078e0208 */
[----:B------:R-:W-:Y:S01]  /*f7c0*/  CS2R R24, SRZ ;  /* 0x0000000000187805 */ /* 0x000fe2000001ff00 */
[----:B------:R1:W5:Y:S02]  /*f7d0*/  @!P3 LD.E.128 R40, desc[UR6][R14.64] ;  /* 0x000000060e28b980 */ /* 0x000364000c101d00 */
[----:B------:R-:W-:Y:S01]  /*f7e0*/  @!P2 IMAD.X R5, R5, 0x1, R32, P0 ;  /* 0x000000010505a824 */ /* 0x000fe200000e0620 */
[----:B------:R-:W-:Y:S01]  /*f7f0*/  CS2R R32, SRZ ;  /* 0x0000000000207805 */ /* 0x000fe2000001ff00 */
[----:B------:R1:W5:Y:S04]  /*f800*/  @!P4 LD.E.128 R36, desc[UR6][R8.64] ;  /* 0x000000060824c980 */ /* 0x000368000c101d00 */
[----:B------:R1:W5:Y:S04]  /*f810*/  @!P4 LD.E.128 R24, desc[UR6][R12.64] ;  /* 0x000000060c18c980 */ /* 0x000368000c101d00 */
[----:B------:R1:W5:Y:S04]  /*f820*/  @!P2 LD.E.128 R32, desc[UR6][R4.64] ;  /* 0x000000060420a980 */ /* 0x000368000c101d00 */
[----:B------:R1:W5:Y:S02]  /*f830*/  @!P2 LD.E.128 R44, desc[UR6][R6.64] ;  /* 0x00000006062ca980 */ /* 0x000364000c101d00 */
.L_x_2821:
[----:B------:R-:W-:Y:S05]  /*f840*/  BSYNC B1 ;  /* 0x0000000000017941 */ /* 0x000fea0003800000 */
.L_x_2820:
[----:B-12--5:R-:W-:Y:S01]  /*f850*/  IMAD.MOV.U32 R4, RZ, RZ, R44 ;  /* 0x000000ffff047224 */ /* 0x026fe200078e002c */
[----:B---3--:R-:W-:Y:S01]  /*f860*/  MOV R7, R47 ;  /* 0x0000002f00077202 */ /* 0x008fe20000000f00 */
        /* <DEDUP_REMOVED lines=38> */
[----:B------:R-:W-:Y:S02]  /*fad0*/  CS2R R4, SRZ ;  /* 0x0000000000047805 */ /* 0x000fe4000001ff00 */
[----:B------:R-:W-:Y:S01]  /*fae0*/  PRMT R81, R6, 0x5410, R7 ;  /* 0x0000541006517816 */ /* 0x000fe20000000007 */
[----:B------:R-:W-:Y:S06]  /*faf0*/  BRA.DIV UR4, `(.L_x_2822) ;  /* 0x0000017a04987947 */ /* 0x000fec000b800000 */
[----:B0-----:R-:W0:Y:S04]  /*fb00*/  SHFL.IDX PT, R21, R21, 0x1, 0x1c1f ;  /* 0x003c1f0015157f89 */ /* 0x001e2800000e0000 */
[----:B------:R-:W1:Y:S04]  /*fb10*/  SHFL.IDX PT, R20, R20, 0x1, 0x1c1f ;  /* 0x003c1f0014147f89 */ /* 0x000e6800000e0000 */
[----:B------:R-:W2:Y:S04]  /*fb20*/  SHFL.IDX PT, R61, R61, 0x1, 0x1c1f ;  /* 0x003c1f003d3d7f89 */ /* 0x000ea800000e0000 */
[----:B------:R3:W0:Y:S02]  /*fb30*/  SHFL.IDX PT, R62, R3, 0x1, 0x1c1f ;  /* 0x003c1f00033e7f89 */ /* 0x00062400000e0000 */
.L_x_3081:
        /* <DEDUP_REMOVED lines=16> */
[----:B0-----:R-:W-:Y:S01]  /*fc40*/  MOV R7, R21 ;  /* 0x0000001500077202 */ /* 0x001fe20000000f00 */
[----:B-1----:R-:W-:Y:S01]  /*fc50*/  IMAD.MOV.U32 R6, RZ, RZ, R20 ;  /* 0x000000ffff067224 */ /* 0x002fe200078e0014 */
[----:B------:R-:W-:Y:S01]  /*fc60*/  ISETP.GE.AND P2, PT, R16, UR4, PT ;  /* 0x0000000410007c0c */ /* 0x000fe2000bf46270 */
[----:B------:R-:W-:Y:S01]  /*fc70*/  IMAD.MOV.U32 R8, RZ, RZ, R62 ;  /* 0x000000ffff087224 */ /* 0x000fe200078e003e */
[----:B------:R-:W-:Y:S02]  /*fc80*/  ISETP.GE.AND P3, PT, R195, UR4, PT ;  /* 0x00000004c3007c0c */ /* 0x000fe4000bf66270 */
[----:B------:R-:W-:Y:S02]  /*fc90*/  CS2R R52, SRZ ;  /* 0x0000000000347805 */ /* 0x000fe4000001ff00 */
[----:B------:R-:W-:Y:S02]  /*fca0*/  ISETP.GE.AND P4, PT, R194, UR4, PT ;  /* 0x00000004c2007c0c */ /* 0x000fe4000bf86270 */
[----:B------:R-:W-:-:S02]  /*fcb0*/  CS2R R54, SRZ ;  /* 0x0000000000367805 */ /* 0x000fc4000001ff00 */
[----:B--2---:R-:W-:Y:S02]  /*fcc0*/  MOV R9, R61 ;  /* 0x0000003d00097202 */ /* 0x004fe40000000f00 */
[----:B------:R-:W-:Y:S02]  /*fcd0*/  CS2R R10, SRZ ;  /* 0x00000000000a7805 */ /* 0x000fe4000001ff00 */
[----:B------:R-:W-:Y:S02]  /*fce0*/  CS2R R56, SRZ ;  /* 0x0000000000387805 */ /* 0x000fe4000001ff00 */
[----:B------:R-:W-:Y:S01]  /*fcf0*/  CS2R R58, SRZ ;  /* 0x00000000003a7805 */ /* 0x000fe2000001ff00 */
[----:B------:R-:W-:Y:S01]  /*fd00*/  ULDC.64 UR6, c[0x0][0x208] ;  /* 0x0000820000067ab9 */ /* 0x000fe20000000a00 */
[C---:B---3--:R-:W-:Y:S01]  /*fd10*/  @!P2 IMAD.SHL.U32 R3, R16.reuse, 0x2, RZ ;  /* 0x000000021003a824 */ /* 0x048fe200078e00ff */
[----:B------:R-:W-:Y:S01]  /*fd20*/  @!P2 SHF.L.U64.HI R14, R16, 0x1, R17 ;  /* 0x00000001100ea819 */ /* 0x000fe20000010211 */
[----:B------:R-:W-:-:S02]  /*fd30*/  @!P3 IMAD.SHL.U32 R13, R200, 0x8, RZ ;  /* 0x00000008c80db824 */ /* 0x000fc400078e00ff */
[----:B------:R-:W-:Y:S01]  /*fd40*/  @!P4 IMAD.SHL.U32 R63, R201, 0x8, RZ ;  /* 0x00000008c93fc824 */ /* 0x000fe200078e00ff */
[-C--:B------:R-:W-:Y:S01]  /*fd50*/  @!P2 IADD3 R60, P1, R62, R3.reuse, RZ ;  /* 0x000000033e3ca210 */ /* 0x080fe20007f3e0ff */
[----:B------:R-:W-:Y:S01]  /*fd60*/  @!P3 IMAD.WIDE R4, R13, 0x2, R6 ;  /* 0x000000020d04b825 */ /* 0x000fe200078e0206 */
[----:B------:R-:W-:-:S03]  /*fd70*/  @!P2 IADD3 R20, P0, R20, R3, RZ ;  /* 0x000000031414a210 */ /* 0x000fc60007f1e0ff */
[----:B------:R-:W-:Y:S01]  /*fd80*/  @!P4 IMAD.WIDE R6, R63, 0x2, R6 ;  /* 0x000000023f06c825 */ /* 0x000fe200078e0206 */
[----:B------:R0:W5:Y:S03]  /*fd90*/  @!P3 LD.E.128 R52, desc[UR6][R4.64] ;  /* 0x000000060434b980 */ /* 0x000166000c101d00 */
[--C-:B------:R-:W-:Y:S01]  /*fda0*/  @!P3 IMAD.WIDE R12, R13, 0x2, R8.reuse ;  /* 0x000000020d0cb825 */ /* 0x100fe200078e0208 */
[----:B------:R1:W5:Y:S03]  /*fdb0*/  @!P4 LD.E.128 R56, desc[UR6][R6.64] ;  /* 0x000000060638c980 */ /* 0x000366000c101d00 */
[----:B------:R-:W-:Y:S01]  /*fdc0*/  @!P4 IMAD.WIDE R62, R63, 0x2, R8 ;  /* 0x000000023f3ec825 */ /* 0x000fe200078e0208 */
[----:B------:R-:W-:Y:S02]  /*fdd0*/  CS2R R8, SRZ ;  /* 0x0000000000087805 */ /* 0x000fe4000001ff00 */
[----:B------:R-:W-:-:S02]  /*fde0*/  CS2R R48, SRZ ;  /* 0x0000000000307805 */ /* 0x000fc4000001ff00 */
        /* <DEDUP_REMOVED lines=11> */
.L_x_2824:
[----:B------:R-:W-:Y:S05]  /*fea0*/  BSYNC B1 ;  /* 0x0000000000017941 */ /* 0x000fea0003800000 */
.L_x_2823:
[----:B--2-4-:R-:W3:Y:S01]  /*feb0*/  LDL R61, [R1+0x30] ;  /* 0x00003000013d7983 */ /* 0x014ee20000100800 */
[----:B-1---5:R-:W-:Y:S01]  /*fec0*/  IMAD.MOV.U32 R20, RZ, RZ, R4 ;  /* 0x000000ffff147224 */ /* 0x022fe200078e0004 */
[----:B0-----:R-:W-:Y:S01]  /*fed0*/  MOV R21, R5 ;  /* 0x0000000500157202 */ /* 0x001fe20000000f00 */
[----:B------:R-:W-:Y:S01]  /*fee0*/  IMAD.MOV.U32 R60, RZ, RZ, R7 ;  /* 0x000000ffff3c7224 */ /* 0x000fe200078e0007 */
[----:B------:R-:W-:Y:S01]  /*fef0*/  BSSY B1, `(.L_x_2825) ;  /* 0x000002c000017945 */ /* 0x000fe20003800000 */
        /* <DEDUP_REMOVED lines=11> */
[----:B------:R-:W-:-:S04]  /*ffb0*/  MOV R20, R12 ;  /* 0x0000000c00147202 */ /* 0x000fc80000000f00 */
[----:B------:R-:W-:Y:S02]  /*ffc0*/  PRMT R20, R20, 0x5410, R60 ;  /* 0x0000541014147816 */ /* 0x000fe4000000003c */
[----:B------:R-:W-:Y:S02]  /*ffd0*/  MOV R60, R48 ;  /* 0x00000030003c7202 */ /* 0x000fe40000000f00 */
[----:B---3--:R-:W-:-:S04]  /*ffe0*/  LEA.HI R3, R61, R61, RZ, 0x1 ;  /* 0x0000003d3d037211 */ /* 0x008fc800078f08ff */
        /* <DEDUP_REMOVED lines=9> */
[----:B------:R-:W-:Y:S01]  /*10080*/  IMAD.MOV.U32 R3, RZ, RZ, R15 ;  /* 0x000000ffff037224 */ /* 0x000fe200078e000f */
[----:B------:R-:W-:Y:S01]  /*10090*/  PRMT R69, R61, 0x7610, R69 ;  /* 0x000076103d457816 */ /* 0x000fe20000000045 */
[----:B------:R-:W-:-:S03]  /*100a0*/  IMAD.MOV.U32 R61, RZ, RZ, R49 ;  /* 0x000000ffff3d7224 */ /* 0x000fc600078e0031 */
[----:B------:R-:W-:Y:S02]  /*100b0*/  PRMT R69, R69, 0x5410, R3 ;  /* 0x0000541045457816 */ /* 0x000fe40000000003 */
[----:B------:R-:W-:Y:S01]  /*100c0*/  PRMT R88, R60, 0x5410, R61 ;  /* 0x000054103c587816 */ /* 0x000fe2000000003d */
[----:B------:R-:W-:Y:S01]  /*100d0*/  IMAD.MOV.U32 R60, RZ, RZ, R51 ;  /* 0x000000ffff3c7224 */ /* 0x000fe200078e0033 */
[----:B------:R-:W-:Y:S02]  /*100e0*/  MOV R61, R52 ;  /* 0x00000034003d7202 */ /* 0x000fe40000000f00 */
[----:B------:R-:W-:Y:S02]  /*100f0*/  VIADDMNMX R3, R65, -R220, 0x80, PT ;  /* 0x0000008041037446 */ /* 0x000fe400038009dc */
[----:B------:R-:W-:Y:S01]  /*10100*/  PRMT R89, R89, 0x5410, R60 ;  /* 0x0000541059597816 */ /* 0x000fe2000000003c */
[----:B------:R-:W-:Y:S01]  /*10110*/  IMAD.MOV.U32 R60, RZ, RZ, R54 ;  /* 0x000000ffff3c7224 */ /* 0x000fe200078e0036 */
[----:B------:R-:W-:Y:S01]  /*10120*/  PRMT R76, R61, 0x5410, R62 ;  /* 0x000054103d4c7816 */ /* 0x000fe2000000003e */
[----:B------:R-:W-:Y:S01]  /*10130*/  IMAD.MOV.U32 R61, RZ, RZ, R55 ;  /* 0x000000ffff3d7224 */ /* 0x000fe200078e0037 */
[----:B------:R-:W-:-:S02]  /*10140*/  MOV R62, R56 ;  /* 0x00000038003e7202 */ /* 0x000fc40000000f00 */
[----:B------:R-:W-:Y:S02]  /*10150*/  ISETP.GE.AND P1, PT, R206, R3, PT ;  /* 0x00000003ce00720c */ /* 0x000fe40003f26270 */
[----:B------:R-:W-:Y:S01]  /*10160*/  PRMT R77, R60, 0x5410, R61 ;  /* 0x000054103c4d7816 */ /* 0x000fe2000000003d */
[----:B------:R-:W-:Y:S01]  /*10170*/  IMAD.MOV.U32 R60, RZ, RZ, R58 ;  /* 0x000000ffff3c7224 */ /* 0x000fe200078e003a */
[----:B------:R-:W-:Y:S01]  /*10180*/  PRMT R70, R62, 0x5410, R63 ;  /* 0x000054103e467816 */ /* 0x000fe2000000003f */
[----:B------:R-:W-:Y:S01]  /*10190*/  IMAD.MOV.U32 R61, RZ, RZ, R59 ;  /* 0x000000ffff3d7224 */ /* 0x000fe200078e003b */
[----:B0-----:R-:W-:Y:S07]  /*101a0*/  @!P0 BRA `(.L_x_2826) ;  /* 0x0000017400608947 */ /* 0x001fee0003800000 */
.L_x_3082:
[----:B------:R-:W-:Y:S05]  /*101b0*/  BSYNC B1 ;  /* 0x0000000000017941 */ /* 0x000fea0003800000 */
.L_x_2825:
        /* <DEDUP_REMOVED lines=9> */
[----:B------:R-:W-:Y:S01]  /*10250*/  LEA.HI R62, R21, R0, RZ, 0x1d ;  /* 0x00000000153e7211 */ /* 0x000fe200078fe8ff */
[----:B------:R-:W-:Y:S01]  /*10260*/  HADD2.F32 R92, -RZ, R92.H0_H0 ;  /* 0x2000005cff5c7230 */ /* 0x000fe20000004100 */
[----:B------:R-:W-:Y:S01]  /*10270*/  LOP3.LUT R61, R215, 0x38, R16, 0xf8, !PT ;  /* 0x00000038d73d7812 */ /* 0x000fe200078ef810 */
[----:B------:R-:W-:Y:S01]  /*10280*/  HADD2.F32 R98, -RZ, R98.H0_H0 ;  /* 0x20000062ff627230 */ /* 0x000fe20000004100 */
[----:B------:R-:W-:Y:S02]  /*10290*/  SHF.R.S32.HI R63, RZ, 0x1f, R62 ;  /* 0x0000001fff3f7819 */ /* 0x000fe4000001143e */
[----:B------:R-:W-:Y:S02]  /*102a0*/  SHF.L.U32 R64, R62, 0x3, RZ ;  /* 0x000000033e407819 */ /* 0x000fe400000006ff */
[----:B------:R-:W-:Y:S02]  /*102b0*/  LEA.HI R62, R63, R62, RZ, 0x3 ;  /* 0x0000003e3f3e7211 */ /* 0x000fe400078f18ff */
[----:B------:R-:W-:-:S02]  /*102c0*/  LOP3.LUT R63, R215, 0x38, R64, 0xf8, !PT ;  /* 0x00000038d73f7812 */ /* 0x000fc400078ef840 */
[-C--:B------:R-:W-:Y:S01]  /*102d0*/  LOP3.LUT R60, R61, R216.reuse, RZ, 0x3c, !PT ;  /* 0x000000d83d3c7212 */ /* 0x080fe200078e3cff */
[----:B------:R-:W-:Y:S01]  /*102e0*/  IMAD.SHL.U32 R62, R62, 0x400, RZ ;  /* 0x000004003e3e7824 */ /* 0x000fe200078e00ff */
[----:B------:R-:W-:Y:S02]  /*102f0*/  LOP3.LUT R65, R63, R216, RZ, 0x3c, !PT ;  /* 0x000000d83f417212 */ /* 0x000fe400078e3cff */
[--C-:B------:R-:W-:Y:S01]  /*10300*/  SHF.R.U64 R44, R44, 0x10, R45.reuse ;  /* 0x000000102c2c7819 */ /* 0x100fe2000000122d */
[----:B------:R-:W-:Y:S01]  /*10310*/  IMAD.IADD R61, R217, 0x1, R60 ;  /* 0x00000001d93d7824 */ /* 0x000fe200078e023c */
[----:B------:R-:W-:Y:S02]  /*10320*/  LOP3.LUT R64, R62, 0x7fffe000, RZ, 0xc0, !PT ;  /* 0x7fffe0003e407812 */ /* 0x000fe400078ec0ff */
[----:B------:R-:W-:Y:S01]  /*10330*/  SHF.R.U32.HI R45, RZ, 0x10, R45 ;  /* 0x00000010ff2d7819 */ /* 0x000fe2000001162d */
[----:B------:R-:W-:Y:S01]  /*10340*/  IMAD R72, R61, 0x2, R18 ;  /* 0x000000023d487824 */ /* 0x000fe200078e0212 */
[----:B------:R-:W-:-:S02]  /*10350*/  IADD3 R65, R65, R64, R217 ;  /* 0x0000004041417210 */ /* 0x000fc40007ffe0d9 */
[--C-:B------:R-:W-:Y:S01]  /*10360*/  SHF.R.U64 R34, R34, 0x10, R35.reuse ;  /* 0x0000001022227819 */ /* 0x100fe20000001223 */
[----:B------:R-:W-:Y:S01]  /*10370*/  HADD2.F32 R45, -RZ, R45.H0_H0 ;  /* 0x2000002dff2d7230 */ /* 0x000fe20000004100 */
[----:B------:R-:W-:Y:S01]  /*10380*/  LEA R73, R65, R18, 0x1 ;  /* 0x0000001241497211 */ /* 0x000fe200078e08ff */
[----:B------:R-:W0:Y:S01]  /*10390*/  LDS.128 R60, [R72+0x12400] ;  /* 0x01240000483c7984 */ /* 0x000e220000000c00 */
[----:B------:R-:W-:Y:S02]  /*103a0*/  SHF.R.U32.HI R82, RZ, 0x10, R35 ;  /* 0x00000010ff527819 */ /* 0x000fe40000011623 */
[----:B------:R-:W-:Y:S01]  /*103b0*/  SHF.R.U64 R35, R46, 0x10, R47 ;  /* 0x000000102e237819 */ /* 0x000fe2000000122f */
[----:B------:R-:W1:Y:S01]  /*103c0*/  LDS.128 R64, [R73+0x12400] ;  /* 0x0124000049407984 */ /* 0x000e620000000c00 */
[----:B------:R-:W-:Y:S01]  /*103d0*/  SHF.R.U64 R32, R32, 0x10, R33 ;  /* 0x0000001020207819 */ /* 0x000fe20000001221 */
[----:B------:R-:W-:Y:S01]  /*103e0*/  HADD2.F32 R106, -RZ, R82.H0_H0 ;  /* 0x20000052ff6a7230 */ /* 0x000fe20000004100 */
[----:B------:R-:W-:-:S02]  /*103f0*/  SHF.R.U32.HI R46, RZ, 0x10, R47 ;  /* 0x00000010ff2e7819 */ /* 0x000fc4000001162f */
[----:B------:R-:W-:-:S05]  /*10400*/  SHF.R.U32.HI R33, RZ, 0x10, R33 ;  /* 0x00000010ff217819 */ /* 0x000fca0000011621 */
[----:B------:R-:W-:Y:S02]  /*10410*/  HADD2.F32 R33, -RZ, R33.H0_H0 ;  /* 0x20000021ff217230 */ /* 0x000fe40000004100 */
[--C-:B0-----:R-:W-:Y:S02]  /*10420*/  HADD2.F32 R47, -RZ, R61.reuse.H0_H0 ;  /* 0x2000003dff2f7230 */ /* 0x101fe40000004100 */
[----:B------:R-:W-:Y:S02]  /*10430*/  HADD2.F32 R83, -RZ, R61.H1_H1 ;  /* 0x3000003dff537230 */ /* 0x000fe40000004100 */
[--C-:B-1----:R-:W-:Y:S02]  /*10440*/  HADD2.F32 R99, -RZ, R65.reuse.H0_H0 ;  /* 0x20000041ff637230 */ /* 0x102fe40000004100 */
[----:B------:R-:W-:Y:S02]  /*10450*/  HADD2.F32 R90, -RZ, R65.H1_H1 ;  /* 0x30000041ff5a7230 */ /* 0x000fe40000004100 */
[----:B------:R-:W-:-:S02]  /*10460*/  HADD2.F32 R65, -RZ, R64.H0_H0 ;  /* 0x20000040ff417230 */ /* 0x000fc40000004100 */
[C---:B------:R-:W-:Y:S01]  /*10470*/  FMUL.FTZ R100, R99.reuse, R92 ;  /* 0x0000005c63647220 */ /* 0x040fe20000410000 */
[-C--:B------:R-:W-:Y:S01]  /*10480*/  FMUL.FTZ R102, R99, R98.reuse ;  /* 0x0000006263667220 */ /* 0x080fe20000410000 */
[----:B------:R-:W-:Y:S02]  /*10490*/  HADD2.F32 R61, -RZ, R60.H0_H0 ;  /* 0x2000003cff3d7230 */ /* 0x000fe40000004100 */
[C---:B------:R-:W-:Y:S01]  /*104a0*/  FFMA.FTZ R98, R47.reuse, R98, -R100 ;  /* 0x000000622f627223 */ /* 0x040fe20000010864 */
[----:B------:R-:W-:Y:S02]  /*104b0*/  HADD2.F32 R100, -RZ, R104.H0_H0 ;  /* 0x20000068ff647230 */ /* 0x000fe40000004100 */
[C---:B------:R-:W-:Y:S01]  /*104c0*/  FMUL.FTZ R104, R90.reuse, R45 ;  /* 0x0000002d5a687220 */ /* 0x040fe20000410000 */
[----:B------:R-:W-:Y:S01]  /*104d0*/  FFMA.FTZ R92, R47, R92, R102 ;  /* 0x0000005c2f5c7223 */ /* 0x000fe20000010066 */
[----:B------:R-:W-:Y:S02]  /*104e0*/  HADD2.F32 R102, -RZ, R105.H0_H0 ;  /* 0x20000069ff667230 */ /* 0x000fe40000004100 */
[-C--:B------:R-:W-:Y:S01]  /*104f0*/  FMUL.FTZ R90, R90, R33.reuse ;  /* 0x000000215a5a7220 */ /* 0x080fe20000410000 */
[----:B------:R-:W-:Y:S01]  /*10500*/  FFMA.FTZ R33, R83, R33, -R104 ;  /* 0x0000002153217223 */ /* 0x000fe20000010868 */
[----:B------:R-:W-:Y:S01]  /*10510*/  FMUL.FTZ R104, R65, R100 ;  /* 0x0000006441687220 */ /* 0x000fe20000410000 */
[----:B------:R-:W-:-:S02]  /*10520*/  HADD2.F32 R91, -RZ, R66.H0_H0 ;  /* 0x20000042ff5b7230 */ /* 0x000fc40000004100 */
[-C--:B------:R-:W-:Y:S01]  /*10530*/  FMUL.FTZ R65, R65, R102.reuse ;  /* 0x0000006641417220 */ /* 0x080fe20000410000 */
[----:B------:R-:W-:Y:S02]  /*10540*/  HADD2.F32 R47, -RZ, R103.H1_H1 ;  /* 0x30000067ff2f7230 */ /* 0x000fe40000004100 */
[C---:B------:R-:W-:Y:S01]  /*10550*/  FFMA.FTZ R104, R61.reuse, R102, -R104 ;  /* 0x000000663d687223 */ /* 0x040fe20000010868 */
[----:B------:R-:W-:Y:S02]  /*10560*/  HADD2.F32 R97, -RZ, R67.H0_H0 ;  /* 0x20000043ff617230 */ /* 0x000fe40000004100 */
[----:B------:R-:W-:Y:S01]  /*10570*/  FFMA.FTZ R65, R61, R100, R65 ;  /* 0x000000643d417223 */ /* 0x000fe20000010041 */
[----:B------:R-:W-:Y:S02]  /*10580*/  HADD2.F32 R103, -RZ, R103.H0_H0 ;  /* 0x20000067ff677230 */ /* 0x000fe40000004100 */
[----:B------:R-:W-:Y:S01]  /*10590*/  FMUL.FTZ R61, R91, R47 ;  /* 0x0000002f5b3d7220 */ /* 0x000fe20000410000 */
[----:B------:R-:W-:-:S02]  /*105a0*/  HADD2.F32 R102, -RZ, R101.H0_H0 ;  /* 0x20000065ff667230 */ /* 0x000fc40000004100 */
[----:B------:R-:W-:Y:S01]  /*105b0*/  FFMA.FTZ R45, R83, R45, R90 ;  /* 0x0000002d532d7223 */ /* 0x000fe2000001005a */
[----:B------:R-:W-:Y:S02]  /*105c0*/  HADD2.F32 R100, -RZ, R101.H1_H1 ;  /* 0x30000065ff647230 */ /* 0x000fe40000004100 */
[----:B------:R-:W-:Y:S01]  /*105d0*/  FMUL.FTZ R91, R91, R103 ;  /* 0x000000675b5b7220 */ /* 0x000fe20000410000 */
[----:B------:R-:W-:Y:S02]  /*105e0*/  HADD2.F32 R84, -RZ, R62.H0_H0 ;  /* 0x2000003eff547230 */ /* 0x000fe40000004100 */
[C---:B------:R-:W-:Y:S01]  /*105f0*/  FMUL.FTZ R82, R97.reuse, R102 ;  /* 0x0000006661527220 */ /* 0x040fe20000410000 */
[----:B------:R-:W-:Y:S02]  /*10600*/  HADD2.F32 R85, -RZ, R63.H0_H0 ;  /* 0x2000003fff557230 */ /* 0x000fe40000004100 */
[----:B------:R-:W-:Y:S01]  /*10610*/  FMUL.FTZ R97, R97, R100 ;  /* 0x0000006461617220 */ /* 0x000fe20000410000 */
[----:B------:R-:W-:-:S02]  /*10620*/  HADD2.F32 R67, -RZ, R67.H1_H1 ;  /* 0x30000043ff437230 */ /* 0x000fc40000004100 */
[C---:B------:R-:W-:Y:S01]  /*10630*/  FFMA.FTZ R61, R84.reuse, R103, -R61 ;  /* 0x00000067543d7223 */ /* 0x040fe2000001083d */
[----:B------:R-:W-:Y:S02]  /*10640*/  HADD2.F32 R90, -RZ, R46.H0_H0 ;  /* 0x2000002eff5a7230 */ /* 0x000fe40000004100 */
[----:B------:R-:W-:Y:S01]  /*10650*/  FFMA.FTZ R46, R84, R47, R91 ;  /* 0x0000002f542e7223 */ /* 0x000fe2000001005b */
[----:B------:R-:W-:Y:S02]  /*10660*/  HADD2.F32 R63, -RZ, R63.H1_H1 ;  /* 0x3000003fff3f7230 */ /* 0x000fe40000004100 */
[C---:B------:R-:W-:Y:S01]  /*10670*/  FFMA.FTZ R82, R85.reuse, R100, -R82 ;  /* 0x0000006455527223 */ /* 0x040fe20000010852 */
[----:B------:R-:W-:Y:S01]  /*10680*/  FFMA.FTZ R47, R85, R102, R97 ;  /* 0x00000066552f7223 */ /* 0x000fe20000010061 */
[----:B------:R-:W-:Y:S02]  /*10690*/  HADD2.F32 R64, -RZ, R64.H1_H1 ;  /* 0x30000040ff407230 */ /* 0x000fe40000004100 */
[----:B------:R-:W-:Y:S01]  /*106a0*/  FMUL.FTZ R84, R67, R90 ;  /* 0x0000005a43547220 */ /* 0x000fe20000410000 */
[----:B------:R-:W-:-:S02]  /*106b0*/  HADD2.F32 R66, -RZ, R66.H1_H1 ;  /* 0x30000042ff427230 */ /* 0x000fc40000004100 */
        /* <DEDUP_REMOVED lines=13> */
[----:B------:R-:W-:Y:S01]  /*10790*/  F2FP.F16.F32.PACK_AB R33, R33, R98 ;  /* 0x000000622121723e */ /* 0x000fe200000000ff */
        /* <DEDUP_REMOVED lines=13> */
.L_x_2830:
[----:B------:R-:W-:Y:S05]  /*10870*/  BSYNC B2 ;  /* 0x0000000000027941 */ /* 0x000fea0003800000 */
.L_x_2829:
[----:B------:R-:W-:Y:S04]  /*10880*/  BSSY B2, `(.L_x_2831) ;  /* 0x000006b000027945 */ /* 0x000fe80003800000 */
[----:B------:R-:W-:Y:S05]  /*10890*/  @P1 BRA `(.L_x_2832) ;  /* 0x0000000400a41947 */ /* 0x000fea0003800000 */
[----:B0-----:R-:W2:Y:S01]  /*108a0*/  LDL R32, [R1+0x38] ;  /* 0x0000380001207983 */ /* 0x001ea20000100800 */
[----:B------:R-:W-:Y:S01]  /*108b0*/  SHF.R.U32.HI R83, RZ, 0x10, R41 ;  /* 0x00000010ff537819 */ /* 0x000fe20000011629 */
[----:B------:R-:W-:Y:S01]  /*108c0*/  HADD2.F32 R90, -RZ, R93.H1_H1 ;  /* 0x3000005dff5a7230 */ /* 0x000fe20000004100 */
[--C-:B------:R-:W-:Y:S01]  /*108d0*/  SHF.R.U32.HI R62, RZ, 0x10, R29.reuse ;  /* 0x00000010ff3e7819 */ /* 0x100fe2000001161d */
[----:B------:R-:W-:Y:S01]  /*108e0*/  HADD2.F32 R84, -RZ, R95.H1_H1 ;  /* 0x3000005fff547230 */ /* 0x000fe20000004100 */
[----:B------:R-:W-:Y:S01]  /*108f0*/  SHF.R.U64 R28, R28, 0x10, R29 ;  /* 0x000000101c1c7819 */ /* 0x000fe2000000121d */
[----:B------:R-:W-:Y:S01]  /*10900*/  HADD2.F32 R83, -RZ, R83.H0_H0 ;  /* 0x20000053ff537230 */ /* 0x000fe20000004100 */
[----:B------:R-:W-:Y:S01]  /*10910*/  SHF.R.U64 R29, R40, 0x10, R41 ;  /* 0x00000010281d7819 */ /* 0x000fe20000001229 */
[----:B------:R-:W-:Y:S01]  /*10920*/  HADD2.F32 R62, -RZ, R62.H0_H0 ;  /* 0x2000003eff3e7230 */ /* 0x000fe20000004100 */
[--C-:B------:R-:W-:Y:S01]  /*10930*/  SHF.R.U64 R30, R30, 0x10, R31.reuse ;  /* 0x000000101e1e7819 */ /* 0x100fe2000000121f */
[----:B------:R-:W-:Y:S01]  /*10940*/  HADD2.F32 R93, -RZ, R93.H0_H0 ;  /* 0x2000005dff5d7230 */ /* 0x000fe20000004100 */
[----:B------:R-:W-:Y:S01]  /*10950*/  SHF.R.U32.HI R40, RZ, 0x10, R31 ;  /* 0x00000010ff287819 */ /* 0x000fe2000001161f */
[----:B------:R-:W-:Y:S01]  /*10960*/  HADD2.F32 R95, -RZ, R95.H0_H0 ;  /* 0x2000005fff5f7230 */ /* 0x000fe20000004100 */
        /* <DEDUP_REMOVED lines=11> */
[----:B------:R-:W-:Y:S01]  /*10a20*/  SHF.R.S32.HI R33, RZ, 0x1f, R32 ;  /* 0x0000001fff217819 */ /* 0x000fe20000011420 */
[----:B------:R-:W-:Y:S01]  /*10a30*/  IMAD.SHL.U32 R34, R32, 0x8, RZ ;  /* 0x0000000820227824 */ /* 0x000fe200078e00ff */
[----:B------:R-:W-:-:S02]  /*10a40*/  LOP3.LUT R44, R44, 0xffffe000, RZ, 0xc0, !PT ;  /* 0xffffe0002c2c7812 */ /* 0x000fc400078ec0ff */
[----:B------:R-:W-:Y:S02]  /*10a50*/  LEA.HI R32, R33, R32, RZ, 0x3 ;  /* 0x0000002021207211 */ /* 0x000fe400078f18ff */
[----:B------:R-:W-:Y:S02]  /*10a60*/  LOP3.LUT R35, R35, R216, RZ, 0x3c, !PT ;  /* 0x000000d823237212 */ /* 0x000fe400078e3cff */
[----:B------:R-:W-:Y:S01]  /*10a70*/  LOP3.LUT R33, R215, 0x38, R34, 0xf8, !PT ;  /* 0x00000038d7217812 */ /* 0x000fe200078ef822 */
[----:B------:R-:W-:Y:S01]  /*10a80*/  IMAD.SHL.U32 R32, R32, 0x400, RZ ;  /* 0x0000040020207824 */ /* 0x000fe200078e00ff */
[----:B------:R-:W-:Y:S02]  /*10a90*/  IADD3 R35, R35, R44, R217 ;  /* 0x0000002c23237210 */ /* 0x000fe40007ffe0d9 */
[----:B------:R-:W-:Y:S02]  /*10aa0*/  LOP3.LUT R45, R33, R216, RZ, 0x3c, !PT ;  /* 0x000000d8212d7212 */ /* 0x000fe400078e3cff */
[----:B------:R-:W-:-:S02]  /*10ab0*/  LOP3.LUT R44, R32, 0x7fffe000, RZ, 0xc0, !PT ;  /* 0x7fffe000202c7812 */ /* 0x000fc400078ec0ff */
[----:B------:R-:W-:Y:S02]  /*10ac0*/  LEA R60, R35, UR4, 0x1 ;  /* 0x00000004233c7c11 */ /* 0x000fe4000f8e08ff */
[----:B------:R-:W-:-:S03]  /*10ad0*/  IADD3 R45, R45, R44, R217 ;  /* 0x0000002c2d2d7210 */ /* 0x000fc60007ffe0d9 */
[----:B------:R-:W0:Y:S01]  /*10ae0*/  LDS.128 R32, [R60] ;  /* 0x000000003c207984 */ /* 0x000e220000000c00 */
[----:B------:R-:W-:-:S05]  /*10af0*/  LEA R61, R45, R18, 0x1 ;  /* 0x000000122d3d7211 */ /* 0x000fca00078e08ff */
[----:B------:R-:W1:Y:S01]  /*10b00*/  LDS.128 R44, [R61+0x12400] ;  /* 0x012400003d2c7984 */ /* 0x000e620000000c00 */
[--C-:B0-----:R-:W-:Y:S02]  /*10b10*/  HADD2.F32 R67, -RZ, R33.reuse.H0_H0 ;  /* 0x20000021ff437230 */ /* 0x101fe40000004100 */
[----:B------:R-:W-:Y:S02]  /*10b20*/  HADD2.F32 R65, -RZ, R33.H1_H1 ;  /* 0x30000021ff417230 */ /* 0x000fe40000004100 */
[----:B------:R-:W-:Y:S02]  /*10b30*/  HADD2.F32 R43, -RZ, R32.H0_H0 ;  /* 0x20000020ff2b7230 */ /* 0x000fe40000004100 */
[--C-:B-1----:R-:W-:Y:S02]  /*10b40*/  HADD2.F32 R73, -RZ, R45.reuse.H0_H0 ;  /* 0x2000002dff497230 */ /* 0x102fe40000004100 */
[----:B------:R-:W-:Y:S02]  /*10b50*/  HADD2.F32 R82, -RZ, R45.H1_H1 ;  /* 0x3000002dff527230 */ /* 0x000fe40000004100 */
[----:B------:R-:W-:-:S02]  /*10b60*/  HADD2.F32 R72, -RZ, R44.H0_H0 ;  /* 0x2000002cff487230 */ /* 0x000fc40000004100 */
[C---:B------:R-:W-:Y:S01]  /*10b70*/  FMUL.FTZ R92, R73.reuse, R90 ;  /* 0x0000005a495c7220 */ /* 0x040fe20000410000 */
[-C--:B------:R-:W-:Y:S01]  /*10b80*/  FMUL.FTZ R98, R73, R84.reuse ;  /* 0x0000005449627220 */ /* 0x080fe20000410000 */
[--C-:B------:R-:W-:Y:S02]  /*10b90*/  HADD2.F32 R64, -RZ, R47.reuse.H0_H0 ;  /* 0x2000002fff407230 */ /* 0x100fe40000004100 */
[C---:B------:R-:W-:Y:S01]  /*10ba0*/  FFMA.FTZ R45, R67.reuse, R84, -R92 ;  /* 0x00000054432d7223 */ /* 0x040fe2000001085c */
[----:B------:R-:W-:Y:S02]  /*10bb0*/  HADD2.F32 R63, -RZ, R47.H1_H1 ;  /* 0x3000002fff3f7230 */ /* 0x000fe40000004100 */
[C---:B------:R-:W-:Y:S01]  /*10bc0*/  FMUL.FTZ R84, R82.reuse, R83 ;  /* 0x0000005352547220 */ /* 0x040fe20000410000 */
[----:B------:R-:W-:Y:S01]  /*10bd0*/  FFMA.FTZ R47, R67, R90, R98 ;  /* 0x0000005a432f7223 */ /* 0x000fe20000010062 */
[----:B------:R-:W-:Y:S01]  /*10be0*/  FMUL.FTZ R90, R82, R62 ;  /* 0x0000003e525a7220 */ /* 0x000fe20000410000 */
[----:B------:R-:W-:-:S02]  /*10bf0*/  HADD2.F32 R66, -RZ, R46.H0_H0 ;  /* 0x2000002eff427230 */ /* 0x000fc40000004100 */
[C---:B------:R-:W-:Y:S01]  /*10c00*/  FMUL.FTZ R82, R72.reuse, R93 ;  /* 0x0000005d48527220 */ /* 0x040fe20000410000 */
[----:B------:R-:W-:Y:S02]  /*10c10*/  HADD2.F32 R73, -RZ, R94.H0_H0 ;  /* 0x2000005eff497230 */ /* 0x000fe40000004100 */
[C---:B------:R-:W-:Y:S01]  /*10c20*/  FFMA.FTZ R62, R65.reuse, R62, -R84 ;  /* 0x0000003e413e7223 */ /* 0x040fe20000010854 */
[----:B------:R-:W-:Y:S01]  /*10c30*/  FMUL.FTZ R84, R72, R95 ;  /* 0x0000005f48547220 */ /* 0x000fe20000410000 */
[----:B------:R-:W-:Y:S01]  /*10c40*/  FFMA.FTZ R72, R65, R83, R90 ;  /* 0x0000005341487223 */ /* 0x000fe2000001005a */
[----:B------:R-:W-:Y:S02]  /*10c50*/  HADD2.F32 R67, -RZ, R96.H0_H0 ;  /* 0x20000060ff437230 */ /* 0x000fe40000004100 */
[----:B------:R-:W-:Y:S01]  /*10c60*/  FFMA.FTZ R65, R43, R95, -R82 ;  /* 0x0000005f2b417223 */ /* 0x000fe20000010852 */
[----:B------:R-:W-:Y:S02]  /*10c70*/  HADD2.F32 R41, -RZ, R34.H0_H0 ;  /* 0x20000022ff297230 */ /* 0x000fe40000004100 */
[----:B------:R-:W-:Y:S01]  /*10c80*/  FMUL.FTZ R82, R66, R73 ;  /* 0x0000004942527220 */ /* 0x000fe20000410000 */
[----:B------:R-:W-:-:S02]  /*10c90*/  HADD2.F32 R96, -RZ, R96.H1_H1 ;  /* 0x30000060ff607230 */ /* 0x000fc40000004100 */
[----:B------:R-:W-:Y:S01]  /*10ca0*/  FFMA.FTZ R43, R43, R93, R84 ;  /* 0x0000005d2b2b7223 */ /* 0x000fe20000010054 */
[----:B------:R-:W-:Y:S02]  /*10cb0*/  HADD2.F32 R94, -RZ, R94.H1_H1 ;  /* 0x3000005eff5e7230 */ /* 0x000fe40000004100 */
[-C--:B------:R-:W-:Y:S01]  /*10cc0*/  FMUL.FTZ R84, R66, R67.reuse ;  /* 0x0000004342547220 */ /* 0x080fe20000410000 */
[--C-:B------:R-:W-:Y:S02]  /*10cd0*/  HADD2.F32 R33, -RZ, R35.reuse.H0_H0 ;  /* 0x20000023ff217230 */ /* 0x100fe40000004100 */
[C---:B------:R-:W-:Y:S01]  /*10ce0*/  FFMA.FTZ R66, R41.reuse, R67, -R82 ;  /* 0x0000004329427223 */ /* 0x040fe20000010852 */
[C---:B------:R-:W-:Y:S01]  /*10cf0*/  FMUL.FTZ R67, R64.reuse, R96 ;  /* 0x0000006040437220 */ /* 0x040fe20000410000 */
[----:B------:R-:W-:Y:S01]  /*10d00*/  FMUL.FTZ R82, R64, R94 ;  /* 0x0000005e40527220 */ /* 0x000fe20000410000 */
[----:B------:R-:W-:Y:S01]  /*10d10*/  FFMA.FTZ R41, R41, R73, R84 ;  /* 0x0000004929297223 */ /* 0x000fe20000010054 */
[----:B------:R-:W-:-:S02]  /*10d20*/  HADD2.F32 R35, -RZ, R35.H1_H1 ;  /* 0x30000023ff237230 */ /* 0x000fc40000004100 */
[----:B------:R-:W-:Y:S01]  /*10d30*/  FMUL.FTZ R64, R63, R42 ;  /* 0x0000002a3f407220 */ /* 0x000fe20000410000 */
[C---:B------:R-:W-:Y:S01]  /*10d40*/  FFMA.FTZ R82, R33.reuse, R96, -R82 ;  /* 0x0000006021527223 */ /* 0x040fe20000010852 */
[----:B------:R-:W-:Y:S01]  /*10d50*/  FFMA.FTZ R94, R33, R94, R67 ;  /* 0x0000005e215e7223 */ /* 0x000fe20000010043 */
[-C--:B------:R-:W-:Y:S01]  /*10d60*/  FMUL.FTZ R84, R63, R40.reuse ;  /* 0x000000283f547220 */ /* 0x080fe20000410000 */
[----:B------:R-:W-:Y:S02]  /*10d70*/  HADD2.F32 R44, -RZ, R44.H1_H1 ;  /* 0x3000002cff2c7230 */ /* 0x000fe40000004100 */
[C---:B------:R-:W-:Y:S01]  /*10d80*/  FFMA.FTZ R73, R35.reuse, R40, -R64 ;  /* 0x0000002823497223 */ /* 0x040fe20000010840 */
[----:B------:R-:W-:Y:S02]  /*10d90*/  HADD2.F32 R46, -RZ, R46.H1_H1 ;  /* 0x3000002eff2e7230 */ /* 0x000fe40000004100 */
[----:B------:R-:W-:Y:S01]  /*10da0*/  FFMA.FTZ R83, R35, R42, R84 ;  /* 0x0000002a23537223 */ /* 0x000fe20000010054 */
[----:B------:R-:W-:-:S02]  /*10db0*/  HADD2.F32 R33, -RZ, R29.H0_H0 ;  /* 0x2000001dff217230 */ /* 0x000fc40000004100 */
[----:B------:R-:W-:Y:S02]  /*10dc0*/  HADD2.F32 R63, -RZ, R31.H0_H0 ;  /* 0x2000001fff3f7230 */ /* 0x000fe40000004100 */
[----:B------:R-:W-:Y:S02]  /*10dd0*/  HADD2.F32 R29, -RZ, R28.H0_H0 ;  /* 0x2000001cff1d7230 */ /* 0x000fe40000004100 */
[----:B------:R-:W-:Y:S01]  /*10de0*/  FMUL.FTZ R35, R44, R33 ;  /* 0x000000212c237220 */ /* 0x000fe20000410000 */
[----:B------:R-:W-:Y:S02]  /*10df0*/  HADD2.F32 R31, -RZ, R30.H0_H0 ;  /* 0x2000001eff1f7230 */ /* 0x000fe40000004100 */
[----:B------:R-:W-:Y:S01]  /*10e00*/  FMUL.FTZ R67, R46, R63 ;  /* 0x0000003f2e437220 */ /* 0x000fe20000410000 */
[----:B------:R-:W-:Y:S02]  /*10e10*/  HADD2.F32 R32, -RZ, R32.H1_H1 ;  /* 0x30000020ff207230 */ /* 0x000fe40000004100 */
[----:B------:R-:W-:Y:S01]  /*10e20*/  FMUL.FTZ R44, R44, R29 ;  /* 0x0000001d2c2c7220 */ /* 0x000fe20000410000 */
[----:B------:R-:W-:-:S02]  /*10e30*/  HADD2.F32 R34, -RZ, R34.H1_H1 ;  /* 0x30000022ff227230 */ /* 0x000fc40000004100 */
[----:B------:R-:W-:Y:S01]  /*10e40*/  FMUL.FTZ R46, R46, R31 ;  /* 0x0000001f2e2e7220 */ /* 0x000fe20000410000 */
[C---:B------:R-:W-:Y:S01]  /*10e50*/  FFMA.FTZ R28, R32.reuse, R29, -R35 ;  /* 0x0000001d201c7223 */ /* 0x040fe20000010823 */
[----:B------:R-:W-:Y:S01]  /*10e60*/  FFMA.FTZ R32, R32, R33, R44 ;  /* 0x0000002120207223 */ /* 0x000fe2000001002c */
[C---:B------:R-:W-:Y:S01]  /*10e70*/  FFMA.FTZ R67, R34.reuse, R31, -R67 ;  /* 0x0000001f22437223 */ /* 0x040fe20000010843 */
[----:B------:R-:W-:Y:S01]  /*10e80*/  FFMA.FTZ R34, R34, R63, R46 ;  /* 0x0000003f22227223 */ /* 0x000fe2000001002e */
[----:B------:R-:W-:Y:S02]  /*10e90*/  F2FP.F16.F32.PACK_AB R31, R73, R82 ;  /* 0x00000052491f723e */ /* 0x000fe400000000ff */
[----:B------:R-:W-:Y:S02]  /*10ea0*/  F2FP.F16.F32.PACK_AB R29, R62, R45 ;  /* 0x0000002d3e1d723e */ /* 0x000fe400000000ff */
[----:B------:R-:W-:Y:S02]  /*10eb0*/  F2FP.F16.F32.PACK_AB R28, R28, R65 ;  /* 0x000000411c1c723e */ /* 0x000fe400000000ff */
[----:B------:R-:W-:-:S02]  /*10ec0*/  F2FP.F16.F32.PACK_AB R30, R67, R66 ;  /* 0x00000042431e723e */ /* 0x000fc400000000ff */
[----:B------:R-:W-:Y:S02]  /*10ed0*/  F2FP.F16.F32.PACK_AB R35, R83, R94 ;  /* 0x0000005e5323723e */ /* 0x000fe400000000ff */
[----:B------:R-:W-:Y:S01]  /*10ee0*/  F2FP.F16.F32.PACK_AB R33, R72, R47 ;  /* 0x0000002f4821723e */ /* 0x000fe200000000ff */
[----:B------:R1:W-:Y:S01]  /*10ef0*/  STS.128 [R60], R28 ;  /* 0x0000001c3c007388 */ /* 0x0003e20000000c00 */
[----:B------:R-:W-:Y:S02]  /*10f00*/  F2FP.F16.F32.PACK_AB R32, R32, R43 ;  /* 0x0000002b2020723e */ /* 0x000fe400000000ff */
[----:B------:R-:W-:-:S05]  /*10f10*/  F2FP.F16.F32.PACK_AB R34, R34, R41 ;  /* 0x000000292222723e */ /* 0x000fca00000000ff */
[----:B------:R1:W-:Y:S02]  /*10f20*/  STS.128 [R61+0x12400], R32 ;  /* 0x012400203d007388 */ /* 0x0003e40000000c00 */
.L_x_2832:
[----:B------:R-:W-:Y:S05]  /*10f30*/  BSYNC B2 ;  /* 0x0000000000027941 */ /* 0x000fea0003800000 */
.L_x_2831:
[----:B------:R-:W-:Y:S05]  /*10f40*/  @P2 BRA `(.L_x_2828) ;  /* 0x0000000400a42947 */ /* 0x000fea0003800000 */
[----:B-1----:R-:W2:Y:S01]  /*10f50*/  LDL R28, [R1+0x38] ;  /* 0x00003800011c7983 */ /* 0x002ea20000100800 */
[----:B------:R-:W-:Y:S01]  /*10f60*/  SHF.R.S32.HI R29, RZ, 0x1f, R194 ;  /* 0x0000001fff1d7819 */ /* 0x000fe200000114c2 */
[----:B------:R-:W-:Y:S01]  /*10f70*/  HADD2.F32 R60, -RZ, R78.H1_H1 ;  /* 0x3000004eff3c7230 */ /* 0x000fe20000004100 */
[----:B------:R-:W-:Y:S01]  /*10f80*/  LEA.HI R21, R21, R201, RZ, 0x1d ;  /* 0x000000c915157211 */ /* 0x000fe200078fe8ff */
[----:B0-----:R-:W-:Y:S01]  /*10f90*/  HADD2.F32 R47, -RZ, R80.H1_H1 ;  /* 0x30000050ff2f7230 */ /* 0x001fe20000004100 */
[----:B------:R-:W-:Y:S01]  /*10fa0*/  LEA.HI R30, R29, R194, RZ, 0x6 ;  /* 0x000000c21d1e7211 */ /* 0x000fe200078f30ff */
[----:B------:R-:W-:Y:S01]  /*10fb0*/  HADD2.F32 R78, -RZ, R78.H0_H0 ;  /* 0x2000004eff4e7230 */ /* 0x000fe20000004100 */
[--C-:B------:R-:W-:Y:S01]  /*10fc0*/  SHF.R.U64 R24, R24, 0x10, R25.reuse ;  /* 0x0000001018187819 */ /* 0x100fe20000001219 */
[----:B------:R-:W-:Y:S01]  /*10fd0*/  HADD2.F32 R80, -RZ, R80.H0_H0 ;  /* 0x20000050ff507230 */ /* 0x000fe20000004100 */
[----:B------:R-:W-:Y:S01]  /*10fe0*/  SHF.R.U32.HI R62, RZ, 0x10, R25 ;  /* 0x00000010ff3e7819 */ /* 0x000fe20000011619 */
[----:B------:R-:W-:Y:S01]  /*10ff0*/  IMAD.SHL.U32 R31, R30, 0x80, RZ ;  /* 0x000000801e1f7824 */ /* 0x000fe200078e00ff */
[----:B------:R-:W-:Y:S01]  /*11000*/  SHF.R.S32.HI R30, RZ, 0x1f, R21 ;  /* 0x0000001fff1e7819 */ /* 0x000fe20000011415 */
[----:B------:R-:W-:Y:S01]  /*11010*/  HADD2.F32 R24, -RZ, R24.H0_H0 ;  /* 0x20000018ff187230 */ /* 0x000fe20000004100 */
[----:B------:R-:W-:-:S02]  /*11020*/  SHF.R.U64 R25, R26, 0x10, R27 ;  /* 0x000000101a197819 */ /* 0x000fc4000000121b */
[----:B------:R-:W-:Y:S02]  /*11030*/  LEA.HI R30, R30, R21, RZ, 0x3 ;  /* 0x000000151e1e7211 */ /* 0x000fe400078f18ff */
[----:B------:R-:W-:Y:S01]  /*11040*/  LOP3.LUT R32, R31, 0xffffe000, RZ, 0xc0, !PT ;  /* 0xffffe0001f207812 */ /* 0x000fe200078ec0ff */
[----:B------:R-:W-:Y:S01]  /*11050*/  HADD2.F32 R25, -RZ, R25.H0_H0 ;  /* 0x20000019ff197230 */ /* 0x000fe20000004100 */
[----:B------:R-:W-:Y:S01]  /*11060*/  SHF.R.U64 R26, R38, 0x10, R39 ;  /* 0x00000010261a7819 */ /* 0x000fe20000001227 */
[----:B------:R-:W-:Y:S01]  /*11070*/  IMAD.SHL.U32 R30, R30, 0x400, RZ ;  /* 0x000004001e1e7824 */ /* 0x000fe200078e00ff */
[----:B------:R-:W-:Y:S02]  /*11080*/  SHF.R.U32.HI R61, RZ, 0x10, R37 ;  /* 0x00000010ff3d7819 */ /* 0x000fe40000011625 */
[----:B------:R-:W-:Y:S02]  /*11090*/  SHF.R.U32.HI R41, RZ, 0x10, R27 ;  /* 0x00000010ff297819 */ /* 0x000fe4000001161b */
[----:B------:R-:W-:Y:S01]  /*110a0*/  SHF.R.U32.HI R64, RZ, 0x10, R39 ;  /* 0x00000010ff407819 */ /* 0x000fe20000011627 */
[----:B------:R-:W-:Y:S01]  /*110b0*/  HADD2.F32 R61, -RZ, R61.H0_H0 ;  /* 0x2000003dff3d7230 */ /* 0x000fe20000004100 */
[----:B------:R-:W-:-:S05]  /*110c0*/  SHF.R.U64 R36, R36, 0x10, R37 ;  /* 0x0000001024247819 */ /* 0x000fca0000001225 */
[----:B------:R-:W-:Y:S01]  /*110d0*/  HADD2.F32 R36, -RZ, R36.H0_H0 ;  /* 0x20000024ff247230 */ /* 0x000fe20000004100 */
[----:B--2---:R-:W-:Y:S02]  /*110e0*/  R2UR UR4, R28 ;  /* 0x000000001c0472ca */ /* 0x004fe400000e0000 */
[----:B------:R-:W-:-:S04]  /*110f0*/  LEA.HI R28, R29, R194, RZ, 0x3 ;  /* 0x000000c21d1c7211 */ /* 0x000fc800078f18ff */
[----:B------:R-:W-:Y:S01]  /*11100*/  LOP3.LUT R29, R215, 0x38, R28, 0xf8, !PT ;  /* 0x00000038d71d7812 */ /* 0x000fe200078ef81c */
[----:B------:R-:W-:-:S03]  /*11110*/  IMAD.SHL.U32 R28, R21, 0x8, RZ ;  /* 0x00000008151c7824 */ /* 0x000fc600078e00ff */
[----:B------:R-:W-:-:S04]  /*11120*/  LOP3.LUT R29, R29, R216, RZ, 0x3c, !PT ;  /* 0x000000d81d1d7212 */ /* 0x000fc800078e3cff */
[--C-:B------:R-:W-:Y:S02]  /*11130*/  IADD3 R21, R29, R32, R217.reuse ;  /* 0x000000201d157210 */ /* 0x100fe40007ffe0d9 */
[----:B------:R-:W-:Y:S02]  /*11140*/  LOP3.LUT R29, R215, 0x38, R28, 0xf8, !PT ;  /* 0x00000038d71d7812 */ /* 0x000fe400078ef81c */
[----:B------:R-:W-:Y:S02]  /*11150*/  LOP3.LUT R32, R30, 0x7fffe000, RZ, 0xc0, !PT ;  /* 0x7fffe0001e207812 */ /* 0x000fe400078ec0ff */
[----:B------:R-:W-:Y:S02]  /*11160*/  LOP3.LUT R33, R29, R216, RZ, 0x3c, !PT ;  /* 0x000000d81d217212 */ /* 0x000fe400078e3cff */
        /* <DEDUP_REMOVED lines=11> */
[CC--:B------:R-:W-:Y:S01]  /*11220*/  FMUL.FTZ R63, R29.reuse, R60.reuse ;  /* 0x0000003c1d3f7220 */ /* 0x0c0fe20000410000 */
[-C--:B------:R-:W-:Y:S01]  /*11230*/  FMUL.FTZ R65, R29, R47.reuse ;  /* 0x0000002f1d417220 */ /* 0x080fe20000410000 */
[----:B------:R-:W-:Y:S02]  /*11240*/  HADD2.F32 R27, -RZ, R32.H1_H1 ;  /* 0x30000020ff1b7230 */ /* 0x000fe40000004100 */
[----:B------:R-:W-:Y:S01]  /*11250*/  FFMA.FTZ R29, R38, R47, -R63 ;  /* 0x0000002f261d7223 */ /* 0x000fe2000001083f */
[----:B------:R-:W-:Y:S02]  /*11260*/  HADD2.F32 R47, -RZ, R62.H0_H0 ;  /* 0x2000003eff2f7230 */ /* 0x000fe40000004100 */
[----:B------:R-:W-:Y:S01]  /*11270*/  FMUL.FTZ R62, R44, R61 ;  /* 0x0000003d2c3e7220 */ /* 0x000fe20000410000 */
[----:B------:R-:W-:Y:S01]  /*11280*/  FFMA.FTZ R32, R38, R60, R65 ;  /* 0x0000003c26207223 */ /* 0x000fe20000010041 */
[----:B------:R-:W-:Y:S02]  /*11290*/  HADD2.F32 R45, -RZ, R34.H0_H0 ;  /* 0x20000022ff2d7230 */ /* 0x000fe40000004100 */
[-C--:B------:R-:W-:Y:S01]  /*112a0*/  FMUL.FTZ R44, R44, R47.reuse ;  /* 0x0000002f2c2c7220 */ /* 0x080fe20000410000 */
[----:B------:R-:W-:Y:S01]  /*112b0*/  FFMA.FTZ R38, R43, R47, -R62 ;  /* 0x0000002f2b267223 */ /* 0x000fe2000001083e */
[----:B------:R-:W-:Y:S01]  /*112c0*/  FMUL.FTZ R47, R33, R78 ;  /* 0x0000004e212f7220 */ /* 0x000fe20000410000 */
[----:B------:R-:W-:-:S02]  /*112d0*/  HADD2.F32 R60, -RZ, R79.H0_H0 ;  /* 0x2000004fff3c7230 */ /* 0x000fc40000004100 */
[-C--:B------:R-:W-:Y:S01]  /*112e0*/  FMUL.FTZ R33, R33, R80.reuse ;  /* 0x0000005021217220 */ /* 0x080fe20000410000 */
[----:B------:R-:W-:Y:S01]  /*112f0*/  FFMA.FTZ R43, R43, R61, R44 ;  /* 0x0000003d2b2b7223 */ /* 0x000fe2000001002c */
[----:B------:R-:W-:Y:S02]  /*11300*/  HADD2.F32 R44, -RZ, R81.H0_H0 ;  /* 0x20000051ff2c7230 */ /* 0x000fe40000004100 */
[C---:B------:R-:W-:Y:S01]  /*11310*/  FFMA.FTZ R47, R42.reuse, R80, -R47 ;  /* 0x000000502a2f7223 */ /* 0x040fe2000001082f */
[----:B------:R-:W-:Y:S02]  /*11320*/  HADD2.F32 R39, -RZ, R30.H0_H0 ;  /* 0x2000001eff277230 */ /* 0x000fe40000004100 */
[----:B------:R-:W-:Y:S01]  /*11330*/  FFMA.FTZ R78, R42, R78, R33 ;  /* 0x0000004e2a4e7223 */ /* 0x000fe20000010021 */
[C---:B------:R-:W-:Y:S01]  /*11340*/  FMUL.FTZ R42, R45.reuse, R60 ;  /* 0x0000003c2d2a7220 */ /* 0x040fe20000410000 */
[----:B------:R-:W-:Y:S01]  /*11350*/  FMUL.FTZ R62, R45, R44 ;  /* 0x0000002c2d3e7220 */ /* 0x000fe20000410000 */
[----:B------:R-:W-:-:S02]  /*11360*/  HADD2.F32 R46, -RZ, R35.H0_H0 ;  /* 0x20000023ff2e7230 */ /* 0x000fc40000004100 */
[----:B------:R-:W-:Y:S02]  /*11370*/  HADD2.F32 R79, -RZ, R79.H1_H1 ;  /* 0x3000004fff4f7230 */ /* 0x000fe40000004100 */
[C---:B------:R-:W-:Y:S01]  /*11380*/  FFMA.FTZ R45, R39.reuse, R44, -R42 ;  /* 0x0000002c272d7223 */ /* 0x040fe2000001082a */
[----:B------:R-:W-:Y:S02]  /*11390*/  HADD2.F32 R35, -RZ, R35.H1_H1 ;  /* 0x30000023ff237230 */ /* 0x000fe40000004100 */
[----:B------:R-:W-:Y:S01]  /*113a0*/  FFMA.FTZ R62, R39, R60, R62 ;  /* 0x0000003c273e7223 */ /* 0x000fe2000001003e */
[----:B------:R-:W-:Y:S02]  /*113b0*/  HADD2.F32 R81, -RZ, R81.H1_H1 ;  /* 0x30000051ff517230 */ /* 0x000fe40000004100 */
[----:B------:R-:W-:Y:S02]  /*113c0*/  HADD2.F32 R44, -RZ, R64.H0_H0 ;  /* 0x20000040ff2c7230 */ /* 0x000fe40000004100 */
[----:B------:R-:W-:Y:S01]  /*113d0*/  FMUL.FTZ R64, R46, R79 ;  /* 0x0000004f2e407220 */ /* 0x000fe20000410000 */
[----:B------:R-:W-:-:S02]  /*113e0*/  HADD2.F32 R42, -RZ, R41.H0_H0 ;  /* 0x20000029ff2a7230 */ /* 0x000fc40000004100 */
[-C--:B------:R-:W-:Y:S01]  /*113f0*/  FMUL.FTZ R46, R46, R81.reuse ;  /* 0x000000512e2e7220 */ /* 0x080fe20000410000 */
[--C-:B------:R-:W-:Y:S02]  /*11400*/  HADD2.F32 R37, -RZ, R31.reuse.H0_H0 ;  /* 0x2000001fff257230 */ /* 0x100fe40000004100 */
[C---:B------:R-:W-:Y:S01]  /*11410*/  FMUL.FTZ R60, R35.reuse, R44 ;  /* 0x0000002c233c7220 */ /* 0x040fe20000410000 */
[----:B------:R-:W-:Y:S02]  /*11420*/  HADD2.F32 R31, -RZ, R31.H1_H1 ;  /* 0x3000001fff1f7230 */ /* 0x000fe40000004100 */
[----:B------:R-:W-:Y:S01]  /*11430*/  FMUL.FTZ R66, R35, R42 ;  /* 0x0000002a23427220 */ /* 0x000fe20000410000 */
[----:B------:R-:W-:Y:S02]  /*11440*/  HADD2.F32 R34, -RZ, R34.H1_H1 ;  /* 0x30000022ff227230 */ /* 0x000fe40000004100 */
[----:B------:R-:W-:Y:S01]  /*11450*/  FFMA.FTZ R64, R37, R81, -R64 ;  /* 0x0000005125407223 */ /* 0x000fe20000010840 */
        /* <DEDUP_REMOVED lines=24> */
.L_x_2828:
[----:B------:R-:W-:Y:S05]  /*115e0*/  BSYNC B1 ;  /* 0x0000000000017941 */ /* 0x000fea0003800000 */
.L_x_2827:
[----:B0-2---:R-:W-:-:S05]  /*115f0*/  VIADD R21, R206, 0x40 ;  /* 0x00000040ce157836 */ /* 0x005fca0000000000 */
[----:B------:R-:W-:-:S13]  /*11600*/  ISETP.GE.AND P0, PT, R21, R3, PT ;  /* 0x000000031500720c */ /* 0x000fda0003f06270 */
[----:B------:R-:W-:Y:S05]  /*11610*/  @P0 BRA `(.L_x_2808) ;  /* 0x0000001000fc0947 */ /* 0x000fea0003800000 */
[----:B-1----:R0:W5:Y:S01]  /*11620*/  LDL R61, [R1+0x38] ;  /* 0x00003800013d7983 */ /* 0x0021620000100800 */
[----:B------:R-:W1:Y:S01]  /*11630*/  LDC R3, c[0x0][0x3f4] ;  /* 0x0000fd00ff037b82 */ /* 0x000e620000000800 */
[----:B------:R-:W-:Y:S01]  /*11640*/  BSSY B1, `(.L_x_2833) ;  /* 0x0000068000017945 */ /* 0x000fe20003800000 */
[----:B------:R-:W-:Y:S02]  /*11650*/  SHF.R.U32.HI R60, RZ, 0x3, R213 ;  /* 0x00000003ff3c7819 */ /* 0x000fe400000116d5 */
[-C--:B-1----:R-:W-:Y:S02]  /*11660*/  ISETP.GE.AND P0, PT, R16, R3.reuse, PT ;  /* 0x000000031000720c */ /* 0x082fe40003f06270 */
[-C--:B------:R-:W-:Y:S02]  /*11670*/  ISETP.GE.AND P1, PT, R195, R3.reuse, PT ;  /* 0x00000003c300720c */ /* 0x080fe40003f26270 */
[----:B------:R-:W-:-:S09]  /*11680*/  ISETP.GE.AND P2, PT, R194, R3, PT ;  /* 0x00000003c200720c */ /* 0x000fd20003f46270 */
[----:B0-----:R-:W-:Y:S05]  /*11690*/  @P0 BRA `(.L_x_2834) ;  /* 0x0000000400880947 */ /* 0x001fea0003800000 */
[----:B------:R-:W-:Y:S01]  /*116a0*/  LEA.HI R0, R3, R0, RZ, 0x1d ;  /* 0x0000000003007211 */ /* 0x000fe200078fe8ff */
[----:B------:R-:W-:Y:S01]  /*116b0*/  HADD2.F32 R38, -RZ, R88.H1_H1 ;  /* 0x30000058ff267230 */ /* 0x000fe20000004100 */
[----:B-----5:R-:W-:Y:S01]  /*116c0*/  R2UR UR4, R61 ;  /* 0x000000003d0472ca */ /* 0x020fe200000e0000 */
[--C-:B------:R-:W-:Y:S01]  /*116d0*/  HADD2.F32 R40, -RZ, R86.reuse.H1_H1 ;  /* 0x30000056ff287230 */ /* 0x100fe20000004100 */
[----:B------:R-:W-:Y:S01]  /*116e0*/  SHF.R.S32.HI R21, RZ, 0x1f, R0 ;  /* 0x0000001fff157819 */ /* 0x000fe20000011400 */
[----:B------:R-:W-:Y:S01]  /*116f0*/  IMAD.SHL.U32 R24, R0, 0x8, RZ ;  /* 0x0000000800187824 */ /* 0x000fe200078e00ff */
[----:B------:R-:W-:Y:S01]  /*11700*/  LOP3.LUT R25, R213, 0x38, R16, 0xf8, !PT ;  /* 0x00000038d5197812 */ /* 0x000fe200078ef810 */
[----:B------:R-:W-:Y:S01]  /*11710*/  HADD2.F32 R86, -RZ, R86.H0_H0 ;  /* 0x20000056ff567230 */ /* 0x000fe20000004100 */
[----:B------:R-:W-:Y:S01]  /*11720*/  LEA.HI R0, R21, R0, RZ, 0x3 ;  /* 0x0000000015007211 */ /* 0x000fe200078f18ff */
[----:B------:R-:W-:Y:S01]  /*11730*/  HADD2.F32 R88, -RZ, R88.H0_H0 ;  /* 0x20000058ff587230 */ /* 0x000fe20000004100 */
[----:B------:R-:W-:-:S02]  /*11740*/  LOP3.LUT R21, R213, 0x38, R24, 0xf8, !PT ;  /* 0x00000038d5157812 */ /* 0x000fc400078ef818 */
[----:B------:R-:W-:Y:S01]  /*11750*/  LOP3.LUT R25, R218, R25, R60, 0xf6, !PT ;  /* 0x00000019da197212 */ /* 0x000fe200078ef63c */
[----:B------:R-:W-:Y:S01]  /*11760*/  IMAD.SHL.U32 R24, R0, 0x400, RZ ;  /* 0x0000040000187824 */ /* 0x000fe200078e00ff */
[----:B------:R-:W-:Y:S02]  /*11770*/  LOP3.LUT R21, R21, R60, RZ, 0x3c, !PT ;  /* 0x0000003c15157212 */ /* 0x000fe400078e3cff */
[----:B------:R-:W-:Y:S02]  /*11780*/  LEA R0, R25, UR4, 0x1 ;  /* 0x0000000419007c11 */ /* 0x000fe4000f8e08ff */
[----:B------:R-:W-:Y:S02]  /*11790*/  LOP3.LUT R28, R24, 0x7fffe000, RZ, 0xc0, !PT ;  /* 0x7fffe000181c7812 */ /* 0x000fe400078ec0ff */
[----:B------:R-:W-:Y:S01]  /*117a0*/  SHF.R.U32.HI R37, RZ, 0x10, R5 ;  /* 0x00000010ff257819 */ /* 0x000fe20000011605 */
[----:B------:R-:W0:Y:S01]  /*117b0*/  LDS.128 R24, [R0] ;  /* 0x0000000000187984 */ /* 0x000e220000000c00 */
[----:B------:R-:W-:-:S02]  /*117c0*/  IADD3 R21, R21, R28, R218 ;  /* 0x0000001c15157210 */ /* 0x000fc40007ffe0da */
[----:B------:R-:W-:Y:S01]  /*117d0*/  SHF.R.U64 R32, R48, 0x10, R49 ;  /* 0x0000001030207819 */ /* 0x000fe20000001231 */
[----:B------:R-:W-:Y:S01]  /*117e0*/  HADD2.F32 R37, -RZ, R37.H0_H0 ;  /* 0x20000025ff257230 */ /* 0x000fe20000004100 */
[----:B------:R-:W-:Y:S02]  /*117f0*/  LEA R21, R21, R18, 0x1 ;  /* 0x0000001215157211 */ /* 0x000fe400078e08ff */
[----:B------:R-:W-:Y:S02]  /*11800*/  SHF.R.U64 R47, R4, 0x10, R5 ;  /* 0x00000010042f7819 */ /* 0x000fe40000001205 */
[----:B------:R-:W-:Y:S01]  /*11810*/  SHF.R.U32.HI R49, RZ, 0x10, R49 ;  /* 0x00000010ff317819 */ /* 0x000fe20000011631 */
[----:B------:R-:W1:Y:S01]  /*11820*/  LDS.128 R28, [R21+0x12400] ;  /* 0x01240000151c7984 */ /* 0x000e620000000c00 */
[--C-:B------:R-:W-:Y:S02]  /*11830*/  SHF.R.U64 R48, R50, 0x10, R51.reuse ;  /* 0x0000001032307819 */ /* 0x100fe40000001233 */
[----:B------:R-:W-:-:S02]  /*11840*/  SHF.R.U32.HI R50, RZ, 0x10, R51 ;  /* 0x00000010ff327819 */ /* 0x000fc40000011633 */
[--C-:B------:R-:W-:Y:S02]  /*11850*/  SHF.R.U32.HI R41, RZ, 0x10, R7.reuse ;  /* 0x00000010ff297819 */ /* 0x100fe40000011607 */
[----:B------:R-:W-:Y:S01]  /*11860*/  SHF.R.U64 R45, R6, 0x10, R7 ;  /* 0x00000010062d7819 */ /* 0x000fe20000001207 */
[--C-:B0-----:R-:W-:Y:S02]  /*11870*/  HADD2.F32 R5, -RZ, R25.reuse.H0_H0 ;  /* 0x20000019ff057230 */ /* 0x101fe40000004100 */
[----:B------:R-:W-:Y:S02]  /*11880*/  HADD2.F32 R25, -RZ, R25.H1_H1 ;  /* 0x30000019ff197230 */ /* 0x000fe40000004100 */
[----:B------:R-:W-:Y:S02]  /*11890*/  HADD2.F32 R4, -RZ, R24.H0_H0 ;  /* 0x20000018ff047230 */ /* 0x000fe40000004100 */
[----:B------:R-:W-:Y:S02]  /*118a0*/  HADD2.F32 R6, -RZ, R26.H0_H0 ;  /* 0x2000001aff067230 */ /* 0x000fe40000004100 */
[----:B------:R-:W-:-:S02]  /*118b0*/  HADD2.F32 R7, -RZ, R27.H0_H0 ;  /* 0x2000001bff077230 */ /* 0x000fc40000004100 */
[--C-:B-1----:R-:W-:Y:S02]  /*118c0*/  HADD2.F32 R33, -RZ, R29.reuse.H0_H0 ;  /* 0x2000001dff217230 */ /* 0x102fe40000004100 */
[----:B------:R-:W-:Y:S02]  /*118d0*/  HADD2.F32 R34, -RZ, R29.H1_H1 ;  /* 0x3000001dff227230 */ /* 0x000fe40000004100 */
[----:B------:R-:W-:Y:S02]  /*118e0*/  HADD2.F32 R29, -RZ, R28.H0_H0 ;  /* 0x2000001cff1d7230 */ /* 0x000fe40000004100 */
[C---:B------:R-:W-:Y:S01]  /*118f0*/  FMUL.FTZ R42, R33.reuse, R40 ;  /* 0x00000028212a7220 */ /* 0x040fe20000410000 */
[-C--:B------:R-:W-:Y:S01]  /*11900*/  FMUL.FTZ R44, R33, R38.reuse ;  /* 0x00000026212c7220 */ /* 0x080fe20000410000 */
[----:B------:R-:W-:Y:S02]  /*11910*/  HADD2.F32 R33, -RZ, R49.H0_H0 ;  /* 0x20000031ff217230 */ /* 0x000fe40000004100 */
[C---:B------:R-:W-:Y:S01]  /*11920*/  FFMA.FTZ R42, R5.reuse, R38, -R42 ;  /* 0x00000026052a7223 */ /* 0x040fe2000001082a */
[----:B------:R-:W-:Y:S01]  /*11930*/  FFMA.FTZ R44, R5, R40, R44 ;  /* 0x00000028052c7223 */ /* 0x000fe2000001002c */
[C---:B------:R-:W-:Y:S01]  /*11940*/  FMUL.FTZ R38, R34.reuse, R37 ;  /* 0x0000002522267220 */ /* 0x040fe20000410000 */
[C---:B------:R-:W-:Y:S01]  /*11950*/  FMUL.FTZ R5, R29.reuse, R86 ;  /* 0x000000561d057220 */ /* 0x040fe20000410000 */
[-C--:B------:R-:W-:Y:S01]  /*11960*/  FMUL.FTZ R29, R29, R88.reuse ;  /* 0x000000581d1d7220 */ /* 0x080fe20000410000 */
[-C--:B------:R-:W-:Y:S01]  /*11970*/  FMUL.FTZ R34, R34, R33.reuse ;  /* 0x0000002122227220 */ /* 0x080fe20000410000 */
[----:B------:R-:W-:Y:S01]  /*11980*/  FFMA.FTZ R39, R25, R33, -R38 ;  /* 0x0000002119277223 */ /* 0x000fe20000010826 */
[----:B------:R-:W-:Y:S01]  /*11990*/  FFMA.FTZ R88, R4, R88, -R5 ;  /* 0x0000005804587223 */ /* 0x000fe20000010805 */
[----:B------:R-:W-:-:S02]  /*119a0*/  HADD2.F32 R35, -RZ, R30.H0_H0 ;  /* 0x2000001eff237230 */ /* 0x000fc40000004100 */
[----:B------:R-:W-:Y:S01]  /*119b0*/  FFMA.FTZ R37, R25, R37, R34 ;  /* 0x0000002519257223 */ /* 0x000fe20000010022 */
[----:B------:R-:W-:Y:S02]  /*119c0*/  HADD2.F32 R33, -RZ, R87.H0_H0 ;  /* 0x20000057ff217230 */ /* 0x000fe40000004100 */
[----:B------:R-:W-:Y:S01]  /*119d0*/  FFMA.FTZ R86, R4, R86, R29 ;  /* 0x0000005604567223 */ /* 0x000fe2000001001d */
[----:B------:R-:W-:Y:S02]  /*119e0*/  HADD2.F32 R5, -RZ, R89.H0_H0 ;  /* 0x20000059ff057230 */ /* 0x000fe40000004100 */
[----:B------:R-:W-:Y:S02]  /*119f0*/  HADD2.F32 R36, -RZ, R31.H0_H0 ;  /* 0x2000001fff247230 */ /* 0x000fe40000004100 */
[C---:B------:R-:W-:Y:S01]  /*11a00*/  FMUL.FTZ R25, R35.reuse, R33 ;  /* 0x0000002123197220 */ /* 0x040fe20000410000 */
[----:B------:R-:W-:Y:S02]  /*11a10*/  HADD2.F32 R89, -RZ, R89.H1_H1 ;  /* 0x30000059ff597230 */ /* 0x000fe40000004100 */
[----:B------:R-:W-:Y:S01]  /*11a20*/  FMUL.FTZ R29, R35, R5 ;  /* 0x00000005231d7220 */ /* 0x000fe20000410000 */
[----:B------:R-:W-:-:S02]  /*11a30*/  HADD2.F32 R87, -RZ, R87.H1_H1 ;  /* 0x30000057ff577230 */ /* 0x000fc40000004100 */
[----:B------:R-:W-:Y:S01]  /*11a40*/  FFMA.FTZ R35, R6, R5, -R25 ;  /* 0x0000000506237223 */ /* 0x000fe20000010819 */
[----:B------:R-:W-:Y:S02]  /*11a50*/  HADD2.F32 R31, -RZ, R31.H1_H1 ;  /* 0x3000001fff1f7230 */ /* 0x000fe40000004100 */
[C---:B------:R-:W-:Y:S01]  /*11a60*/  FMUL.FTZ R40, R36.reuse, R89 ;  /* 0x0000005924287220 */ /* 0x040fe20000410000 */
[----:B------:R-:W-:Y:S02]  /*11a70*/  HADD2.F32 R34, -RZ, R41.H0_H0 ;  /* 0x20000029ff227230 */ /* 0x000fe40000004100 */
[----:B------:R-:W-:Y:S01]  /*11a80*/  FMUL.FTZ R38, R36, R87 ;  /* 0x0000005724267220 */ /* 0x000fe20000410000 */
[----:B------:R-:W-:Y:S02]  /*11a90*/  HADD2.F32 R4, -RZ, R50.H0_H0 ;  /* 0x20000032ff047230 */ /* 0x000fe40000004100 */
[----:B------:R-:W-:Y:S01]  /*11aa0*/  FFMA.FTZ R36, R6, R33, R29 ;  /* 0x0000002106247223 */ /* 0x000fe2000001001d */
[----:B------:R-:W-:-:S02]  /*11ab0*/  HADD2.F32 R27, -RZ, R27.H1_H1 ;  /* 0x3000001bff1b7230 */ /* 0x000fc40000004100 */
[----:B------:R-:W-:Y:S01]  /*11ac0*/  FMUL.FTZ R6, R31, R34 ;  /* 0x000000221f067220 */ /* 0x000fe20000410000 */
[----:B------:R-:W-:Y:S02]  /*11ad0*/  HADD2.F32 R28, -RZ, R28.H1_H1 ;  /* 0x3000001cff1c7230 */ /* 0x000fe40000004100 */
[C---:B------:R-:W-:Y:S01]  /*11ae0*/  FFMA.FTZ R38, R7.reuse, R89, -R38 ;  /* 0x0000005907267223 */ /* 0x040fe20000010826 */
[----:B------:R-:W-:Y:S02]  /*11af0*/  HADD2.F32 R30, -RZ, R30.H1_H1 ;  /* 0x3000001eff1e7230 */ /* 0x000fe40000004100 */
[----:B------:R-:W-:Y:S01]  /*11b00*/  FFMA.FTZ R40, R7, R87, R40 ;  /* 0x0000005707287223 */ /* 0x000fe20000010028 */
        /* <DEDUP_REMOVED lines=27> */
.L_x_2834:
[----:B------:R-:W-:Y:S05]  /*11cc0*/  BSYNC B1 ;  /* 0x0000000000017941 */ /* 0x000fea0003800000 */
.L_x_2833:
[----:B------:R-:W-:Y:S04]  /*11cd0*/  BSSY B1, `(.L_x_2835) ;  /* 0x000006a000017945 */ /* 0x000fe80003800000 */
[----:B------:R-:W-:Y:S05]  /*11ce0*/  @P1 BRA `(.L_x_2836) ;  /* 0x0000000400a01947 */ /* 0x000fea0003800000 */
[----:B0-----:R-:W-:Y:S01]  /*11cf0*/  SHF.R.S32.HI R0, RZ, 0x1f, R195 ;  /* 0x0000001fff007819 */ /* 0x001fe200000114c3 */
[----:B------:R-:W-:Y:S01]  /*11d00*/  HADD2.F32 R33, -RZ, R76.H1_H1 ;  /* 0x3000004cff217230 */ /* 0x000fe20000004100 */
[----:B-----5:R-:W-:Y:S01]  /*11d10*/  R2UR UR4, R61 ;  /* 0x000000003d0472ca */ /* 0x020fe200000e0000 */
[--C-:B------:R-:W-:Y:S01]  /*11d20*/  HADD2.F32 R35, -RZ, R74.reuse.H1_H1 ;  /* 0x3000004aff237230 */ /* 0x100fe20000004100 */
[CC--:B------:R-:W-:Y:S01]  /*11d30*/  LEA.HI R5, R0.reuse, R195.reuse, RZ, 0x6 ;  /* 0x000000c300057211 */ /* 0x0c0fe200078f30ff */
[----:B------:R-:W-:Y:S01]  /*11d40*/  HADD2.F32 R74, -RZ, R74.H0_H0 ;  /* 0x2000004aff4a7230 */ /* 0x000fe20000004100 */
[----:B------:R-:W-:Y:S01]  /*11d50*/  LEA.HI R4, R0, R195, RZ, 0x3 ;  /* 0x000000c300047211 */ /* 0x000fe200078f18ff */
[----:B------:R-:W-:Y:S01]  /*11d60*/  HADD2.F32 R76, -RZ, R76.H0_H0 ;  /* 0x2000004cff4c7230 */ /* 0x000fe20000004100 */
[----:B------:R-:W-:Y:S01]  /*11d70*/  LEA.HI R0, R3, R200, RZ, 0x1d ;  /* 0x000000c803007211 */ /* 0x000fe200078fe8ff */
[----:B------:R-:W-:Y:S01]  /*11d80*/  IMAD.SHL.U32 R6, R5, 0x80, RZ ;  /* 0x0000008005067824 */ /* 0x000fe200078e00ff */
[----:B------:R-:W-:-:S02]  /*11d90*/  LOP3.LUT R4, R213, 0x38, R4, 0xf8, !PT ;  /* 0x00000038d5047812 */ /* 0x000fc400078ef804 */
[----:B------:R-:W-:Y:S02]  /*11da0*/  SHF.R.S32.HI R5, RZ, 0x1f, R0 ;  /* 0x0000001fff057819 */ /* 0x000fe40000011400 */
[----:B------:R-:W-:Y:S02]  /*11db0*/  LOP3.LUT R7, R6, 0xffffe000, RZ, 0xc0, !PT ;  /* 0xffffe00006077812 */ /* 0x000fe400078ec0ff */
[----:B------:R-:W-:Y:S01]  /*11dc0*/  LOP3.LUT R6, R4, R60, RZ, 0x3c, !PT ;  /* 0x0000003c04067212 */ /* 0x000fe200078e3cff */
[----:B------:R-:W-:Y:S01]  /*11dd0*/  IMAD.SHL.U32 R4, R0, 0x8, RZ ;  /* 0x0000000800047824 */ /* 0x000fe200078e00ff */
[----:B------:R-:W-:Y:S02]  /*11de0*/  LEA.HI R5, R5, R0, RZ, 0x3 ;  /* 0x0000000005057211 */ /* 0x000fe400078f18ff */
[----:B------:R-:W-:Y:S02]  /*11df0*/  IADD3 R0, R6, R7, R218 ;  /* 0x0000000706007210 */ /* 0x000fe40007ffe0da */
[----:B------:R-:W-:Y:S01]  /*11e00*/  LOP3.LUT R4, R213, 0x38, R4, 0xf8, !PT ;  /* 0x00000038d5047812 */ /* 0x000fe200078ef804 */
[----:B------:R-:W-:Y:S01]  /*11e10*/  IMAD.SHL.U32 R5, R5, 0x400, RZ ;  /* 0x0000040005057824 */ /* 0x000fe200078e00ff */
[----:B------:R-:W-:-:S02]  /*11e20*/  LEA R0, R0, UR4, 0x1 ;  /* 0x0000000400007c11 */ /* 0x000fc4000f8e08ff */
[----:B------:R-:W-:Y:S02]  /*11e30*/  LOP3.LUT R21, R4, R60, RZ, 0x3c, !PT ;  /* 0x0000003c04157212 */ /* 0x000fe400078e3cff */
[----:B------:R-:W-:Y:S02]  /*11e40*/  LOP3.LUT R24, R5, 0x7fffe000, RZ, 0xc0, !PT ;  /* 0x7fffe00005187812 */ /* 0x000fe400078ec0ff */
[----:B------:R-:W0:Y:S01]  /*11e50*/  LDS.128 R4, [R0] ;  /* 0x0000000000047984 */ /* 0x000e220000000c00 */
[--C-:B------:R-:W-:Y:S02]  /*11e60*/  SHF.R.U64 R44, R52, 0x10, R53.reuse ;  /* 0x00000010342c7819 */ /* 0x100fe40000001235 */
[----:B------:R-:W-:Y:S02]  /*11e70*/  IADD3 R21, R21, R24, R218 ;  /* 0x0000001815157210 */ /* 0x000fe40007ffe0da */
[----:B------:R-:W-:Y:S02]  /*11e80*/  SHF.R.U32.HI R52, RZ, 0x10, R53 ;  /* 0x00000010ff347819 */ /* 0x000fe40000011635 */
[----:B------:R-:W-:-:S02]  /*11e90*/  LEA R21, R21, R18, 0x1 ;  /* 0x0000001215157211 */ /* 0x000fc400078e08ff */
[--C-:B------:R-:W-:Y:S02]  /*11ea0*/  SHF.R.U32.HI R32, RZ, 0x10, R9.reuse ;  /* 0x00000010ff207819 */ /* 0x100fe40000011609 */
[----:B------:R-:W-:Y:S01]  /*11eb0*/  SHF.R.U64 R42, R8, 0x10, R9 ;  /* 0x00000010082a7819 */ /* 0x000fe20000001209 */
[----:B------:R-:W1:Y:S01]  /*11ec0*/  LDS.128 R24, [R21+0x12400] ;  /* 0x0124000015187984 */ /* 0x000e620000000c00 */
[----:B------:R-:W-:Y:S01]  /*11ed0*/  SHF.R.U32.HI R38, RZ, 0x10, R11 ;  /* 0x00000010ff267819 */ /* 0x000fe2000001160b */
[----:B------:R-:W-:Y:S01]  /*11ee0*/  HADD2.F32 R32, -RZ, R32.H0_H0 ;  /* 0x20000020ff207230 */ /* 0x000fe20000004100 */
[--C-:B------:R-:W-:Y:S02]  /*11ef0*/  SHF.R.U64 R43, R54, 0x10, R55.reuse ;  /* 0x00000010362b7819 */ /* 0x100fe40000001237 */
[----:B------:R-:W-:Y:S02]  /*11f00*/  SHF.R.U32.HI R54, RZ, 0x10, R55 ;  /* 0x00000010ff367819 */ /* 0x000fe40000011637 */
[----:B------:R-:W-:Y:S01]  /*11f10*/  SHF.R.U64 R41, R10, 0x10, R11 ;  /* 0x000000100a297819 */ /* 0x000fe2000000120b */
[----:B0-----:R-:W-:-:S02]  /*11f20*/  HADD2.F32 R8, -RZ, R5.H0_H0 ;  /* 0x20000005ff087230 */ /* 0x001fc40000004100 */
[----:B------:R-:W-:Y:S02]  /*11f30*/  HADD2.F32 R9, -RZ, R5.H1_H1 ;  /* 0x30000005ff097230 */ /* 0x000fe40000004100 */
[----:B------:R-:W-:Y:S02]  /*11f40*/  HADD2.F32 R5, -RZ, R4.H0_H0 ;  /* 0x20000004ff057230 */ /* 0x000fe40000004100 */
[--C-:B------:R-:W-:Y:S02]  /*11f50*/  HADD2.F32 R11, -RZ, R7.reuse.H0_H0 ;  /* 0x20000007ff0b7230 */ /* 0x100fe40000004100 */
[----:B------:R-:W-:Y:S02]  /*11f60*/  HADD2.F32 R10, -RZ, R6.H0_H0 ;  /* 0x20000006ff0a7230 */ /* 0x000fe40000004100 */
        /* <DEDUP_REMOVED lines=11> */
[-C--:B------:R-:W-:Y:S01]  /*12020*/  FMUL.FTZ R36, R29, R28.reuse ;  /* 0x0000001c1d247220 */ /* 0x080fe20000410000 */
[----:B------:R-:W-:Y:S01]  /*12030*/  FFMA.FTZ R34, R9, R28, -R34 ;  /* 0x0000001c09227223 */ /* 0x000fe20000010822 */
[----:B------:R-:W-:-:S02]  /*12040*/  HADD2.F32 R30, -RZ, R26.H0_H0 ;  /* 0x2000001aff1e7230 */ /* 0x000fc40000004100 */
[----:B------:R-:W-:Y:S01]  /*12050*/  FMUL.FTZ R25, R25, R76 ;  /* 0x0000004c19197220 */ /* 0x000fe20000410000 */
[----:B------:R-:W-:Y:S01]  /*12060*/  FFMA.FTZ R36, R9, R32, R36 ;  /* 0x0000002009247223 */ /* 0x000fe20000010024 */
[----:B------:R-:W-:Y:S02]  /*12070*/  HADD2.F32 R29, -RZ, R75.H0_H0 ;  /* 0x2000004bff1d7230 */ /* 0x000fe40000004100 */
[C---:B------:R-:W-:Y:S01]  /*12080*/  FFMA.FTZ R76, R5.reuse, R76, -R8 ;  /* 0x0000004c054c7223 */ /* 0x040fe20000010808 */
[----:B------:R-:W-:Y:S02]  /*12090*/  HADD2.F32 R9, -RZ, R77.H0_H0 ;  /* 0x2000004dff097230 */ /* 0x000fe40000004100 */
[----:B------:R-:W-:Y:S01]  /*120a0*/  FFMA.FTZ R74, R5, R74, R25 ;  /* 0x0000004a054a7223 */ /* 0x000fe20000010019 */
[----:B------:R-:W-:Y:S02]  /*120b0*/  HADD2.F32 R31, -RZ, R27.H0_H0 ;  /* 0x2000001bff1f7230 */ /* 0x000fe40000004100 */
[----:B------:R-:W-:Y:S01]  /*120c0*/  FMUL.FTZ R5, R30, R29 ;  /* 0x0000001d1e057220 */ /* 0x000fe20000410000 */
[----:B------:R-:W-:-:S02]  /*120d0*/  HADD2.F32 R32, -RZ, R75.H1_H1 ;  /* 0x3000004bff207230 */ /* 0x000fc40000004100 */
[-C--:B------:R-:W-:Y:S01]  /*120e0*/  FMUL.FTZ R25, R30, R9.reuse ;  /* 0x000000091e197220 */ /* 0x080fe20000410000 */
[----:B------:R-:W-:Y:S02]  /*120f0*/  HADD2.F32 R8, -RZ, R77.H1_H1 ;  /* 0x3000004dff087230 */ /* 0x000fe40000004100 */
[----:B------:R-:W-:Y:S01]  /*12100*/  FFMA.FTZ R33, R10, R9, -R5 ;  /* 0x000000090a217223 */ /* 0x000fe20000010805 */
[----:B------:R-:W-:Y:S02]  /*12110*/  HADD2.F32 R30, -RZ, R38.H0_H0 ;  /* 0x20000026ff1e7230 */ /* 0x000fe40000004100 */
        /* <DEDUP_REMOVED lines=8> */
[-C--:B------:R-:W-:Y:S01]  /*121a0*/  FMUL.FTZ R8, R27, R28.reuse ;  /* 0x0000001c1b087220 */ /* 0x080fe20000410000 */
[----:B------:R-:W-:Y:S02]  /*121b0*/  HADD2.F32 R11, -RZ, R42.H0_H0 ;  /* 0x2000002aff0b7230 */ /* 0x000fe40000004100 */
[----:B------:R-:W-:Y:S01]  /*121c0*/  FFMA.FTZ R10, R10, R29, R25 ;  /* 0x0000001d0a0a7223 */ /* 0x000fe20000010019 */
[----:B------:R-:W-:Y:S02]  /*121d0*/  HADD2.F32 R5, -RZ, R44.H0_H0 ;  /* 0x2000002cff057230 */ /* 0x000fe40000004100 */
[----:B------:R-:W-:Y:S01]  /*121e0*/  FFMA.FTZ R35, R7, R28, -R40 ;  /* 0x0000001c07237223 */ /* 0x000fe20000010828 */
[----:B------:R-:W-:-:S02]  /*121f0*/  HADD2.F32 R26, -RZ, R26.H1_H1 ;  /* 0x3000001aff1a7230 */ /* 0x000fc40000004100 */
[----:B------:R-:W-:Y:S02]  /*12200*/  HADD2.F32 R25, -RZ, R41.H0_H0 ;  /* 0x20000029ff197230 */ /* 0x000fe40000004100 */
[----:B------:R-:W-:Y:S01]  /*12210*/  FFMA.FTZ R41, R7, R30, R8 ;  /* 0x0000001e07297223 */ /* 0x000fe20000010008 */
[----:B------:R-:W-:Y:S02]  /*12220*/  HADD2.F32 R9, -RZ, R43.H0_H0 ;  /* 0x2000002bff097230 */ /* 0x000fe40000004100 */
[C---:B------:R-:W-:Y:S01]  /*12230*/  FMUL.FTZ R7, R24.reuse, R11 ;  /* 0x0000000b18077220 */ /* 0x040fe20000410000 */
[----:B------:R-:W-:Y:S02]  /*12240*/  HADD2.F32 R4, -RZ, R4.H1_H1 ;  /* 0x30000004ff047230 */ /* 0x000fe40000004100 */
[----:B------:R-:W-:Y:S01]  /*12250*/  FMUL.FTZ R24, R24, R5 ;  /* 0x0000000518187220 */ /* 0x000fe20000410000 */
[----:B------:R-:W-:Y:S02]  /*12260*/  HADD2.F32 R6, -RZ, R6.H1_H1 ;  /* 0x30000006ff067230 */ /* 0x000fe40000004100 */
[C---:B------:R-:W-:Y:S01]  /*12270*/  FMUL.FTZ R31, R26.reuse, R25 ;  /* 0x000000191a1f7220 */ /* 0x040fe20000410000 */
[----:B------:R-:W-:Y:S01]  /*12280*/  FMUL.FTZ R26, R26, R9 ;  /* 0x000000091a1a7220 */ /* 0x000fe20000410000 */
        /* <DEDUP_REMOVED lines=14> */
.L_x_2836:
[----:B------:R-:W-:Y:S05]  /*12370*/  BSYNC B1 ;  /* 0x0000000000017941 */ /* 0x000fea0003800000 */
.L_x_2835:
[----:B------:R-:W-:Y:S05]  /*12380*/  @P2 BRA `(.L_x_2808) ;  /* 0x0000000400a02947 */ /* 0x000fea0003800000 */
[----:B01----:R-:W-:Y:S01]  /*12390*/  SHF.R.S32.HI R5, RZ, 0x1f, R194 ;  /* 0x0000001fff057819 */ /* 0x003fe200000114c2 */
[----:B------:R-:W-:Y:S01]  /*123a0*/  HADD2.F32 R27, -RZ, R20.H1_H1 ;  /* 0x30000014ff1b7230 */ /* 0x000fe20000004100 */
[----:B------:R-:W-:Y:S01]  /*123b0*/  LEA.HI R3, R3, R201, RZ, 0x1d ;  /* 0x000000c903037211 */ /* 0x000fe200078fe8ff */
[----:B------:R-:W-:Y:S01]  /*123c0*/  HADD2.F32 R26, -RZ, R70.H1_H1 ;  /* 0x30000046ff1a7230 */ /* 0x000fe20000004100 */
[CC--:B------:R-:W-:Y:S01]  /*123d0*/  LEA.HI R4, R5.reuse, R194.reuse, RZ, 0x6 ;  /* 0x000000c205047211 */ /* 0x0c0fe200078f30ff */
[----:B------:R-:W-:Y:S01]  /*123e0*/  HADD2.F32 R20, -RZ, R20.H0_H0 ;  /* 0x20000014ff147230 */ /* 0x000fe20000004100 */
[----:B------:R-:W-:Y:S01]  /*123f0*/  LEA.HI R0, R5, R194, RZ, 0x3 ;  /* 0x000000c205007211 */ /* 0x000fe200078f18ff */
[----:B------:R-:W-:Y:S01]  /*12400*/  HADD2.F32 R70, -RZ, R70.H0_H0 ;  /* 0x20000046ff467230 */ /* 0x000fe20000004100 */
[----:B-----5:R-:W-:Y:S01]  /*12410*/  R2UR UR4, R61 ;  /* 0x000000003d0472ca */ /* 0x020fe200000e0000 */
[----:B------:R-:W-:Y:S01]  /*12420*/  IMAD.SHL.U32 R5, R4, 0x80, RZ ;  /* 0x0000008004057824 */ /* 0x000fe200078e00ff */
[----:B------:R-:W-:-:S02]  /*12430*/  LOP3.LUT R0, R213, 0x38, R0, 0xf8, !PT ;  /* 0x00000038d5007812 */ /* 0x000fc400078ef800 */
[----:B------:R-:W-:Y:S02]  /*12440*/  SHF.R.S32.HI R4, RZ, 0x1f, R3 ;  /* 0x0000001fff047819 */ /* 0x000fe40000011403 */
[----:B------:R-:W-:Y:S01]  /*12450*/  LOP3.LUT R6, R0, R60, RZ, 0x3c, !PT ;  /* 0x0000003c00067212 */ /* 0x000fe200078e3cff */
[----:B------:R-:W-:Y:S01]  /*12460*/  IMAD.SHL.U32 R0, R3, 0x8, RZ ;  /* 0x0000000803007824 */ /* 0x000fe200078e00ff */
[----:B------:R-:W-:Y:S02]  /*12470*/  LEA.HI R4, R4, R3, RZ, 0x3 ;  /* 0x0000000304047211 */ /* 0x000fe400078f18ff */
[----:B------:R-:W-:Y:S02]  /*12480*/  LOP3.LUT R5, R5, 0xffffe000, RZ, 0xc0, !PT ;  /* 0xffffe00005057812 */ /* 0x000fe400078ec0ff */
[----:B------:R-:W-:Y:S01]  /*12490*/  LOP3.LUT R0, R213, 0x38, R0, 0xf8, !PT ;  /* 0x00000038d5007812 */ /* 0x000fe200078ef800 */
[----:B------:R-:W-:Y:S01]  /*124a0*/  IMAD.SHL.U32 R4, R4, 0x400, RZ ;  /* 0x0000040004047824 */ /* 0x000fe200078e00ff */
[----:B------:R-:W-:-:S02]  /*124b0*/  IADD3 R5, R6, R5, R218 ;  /* 0x0000000506057210 */ /* 0x000fc40007ffe0da */
[----:B------:R-:W-:Y:S02]  /*124c0*/  LOP3.LUT R3, R0, R60, RZ, 0x3c, !PT ;  /* 0x0000003c00037212 */ /* 0x000fe400078e3cff */
[----:B------:R-:W-:Y:S02]  /*124d0*/  LOP3.LUT R0, R4, 0x7fffe000, RZ, 0xc0, !PT ;  /* 0x7fffe00004007812 */ /* 0x000fe400078ec0ff */
[----:B------:R-:W-:Y:S02]  /*124e0*/  LEA R37, R5, UR4, 0x1 ;  /* 0x0000000405257c11 */ /* 0x000fe4000f8e08ff */
[----:B------:R-:W-:Y:S02]  /*124f0*/  IADD3 R3, R3, R0, R218 ;  /* 0x0000000003037210 */ /* 0x000fe40007ffe0da */
[----:B------:R-:W-:Y:S01]  /*12500*/  SHF.R.U64 R33, R14, 0x10, R15 ;  /* 0x000000100e217819 */ /* 0x000fe2000000120f */
[----:B------:R-:W0:Y:S01]  /*12510*/  LDS.128 R4, [R37] ;  /* 0x0000000025047984 */ /* 0x000e220000000c00 */
[----:B------:R-:W-:-:S02]  /*12520*/  LEA R3, R3, R18, 0x1 ;  /* 0x0000001203037211 */ /* 0x000fc400078e08ff */
[----:B------:R-:W-:Y:S02]  /*12530*/  SHF.R.U32.HI R31, RZ, 0x10, R15 ;  /* 0x00000010ff1f7819 */ /* 0x000fe4000001160f */
[----:B------:R-:W-:Y:S01]  /*12540*/  SHF.R.U64 R34, R12, 0x10, R13 ;  /* 0x000000100c227819 */ /* 0x000fe2000000120d */
[----:B------:R-:W1:Y:S01]  /*12550*/  LDS.128 R8, [R3+0x12400] ;  /* 0x0124000003087984 */ /* 0x000e620000000c00 */
[--C-:B------:R-:W-:Y:S02]  /*12560*/  SHF.R.U64 R36, R56, 0x10, R57.reuse ;  /* 0x0000001038247819 */ /* 0x100fe40000001239 */
[----:B------:R-:W-:Y:S02]  /*12570*/  SHF.R.U32.HI R56, RZ, 0x10, R57 ;  /* 0x00000010ff387819 */ /* 0x000fe40000011639 */
[----:B------:R-:W-:Y:S02]  /*12580*/  SHF.R.U32.HI R28, RZ, 0x10, R13 ;  /* 0x00000010ff1c7819 */ /* 0x000fe4000001160d */
[----:B------:R-:W-:-:S02]  /*12590*/  SHF.R.U64 R35, R58, 0x10, R59 ;  /* 0x000000103a237819 */ /* 0x000fc4000000123b */
[----:B------:R-:W-:Y:S01]  /*125a0*/  SHF.R.U32.HI R58, RZ, 0x10, R59 ;  /* 0x00000010ff3a7819 */ /* 0x000fe2000001163b */
[----:B------:R-:W-:Y:S02]  /*125b0*/  HADD2.F32 R28, -RZ, R28.H0_H0 ;  /* 0x2000001cff1c7230 */ /* 0x000fe40000004100 */
[--C-:B0-----:R-:W-:Y:S02]  /*125c0*/  HADD2.F32 R12, -RZ, R5.reuse.H0_H0 ;  /* 0x20000005ff0c7230 */ /* 0x101fe40000004100 */
[----:B------:R-:W-:Y:S02]  /*125d0*/  HADD2.F32 R5, -RZ, R5.H1_H1 ;  /* 0x30000005ff057230 */ /* 0x000fe40000004100 */
[----:B------:R-:W-:Y:S02]  /*125e0*/  HADD2.F32 R0, -RZ, R4.H0_H0 ;  /* 0x20000004ff007230 */ /* 0x000fe40000004100 */
[--C-:B-1----:R-:W-:Y:S02]  /*125f0*/  HADD2.F32 R15, -RZ, R9.reuse.H0_H0 ;  /* 0x20000009ff0f7230 */ /* 0x102fe40000004100 */
[----:B------:R-:W-:-:S02]  /*12600*/  HADD2.F32 R21, -RZ, R9.H1_H1 ;  /* 0x30000009ff157230 */ /* 0x000fc40000004100 */
[----:B------:R-:W-:Y:S02]  /*12610*/  HADD2.F32 R9, -RZ, R8.H0_H0 ;  /* 0x20000008ff097230 */ /* 0x000fe40000004100 */
[CC--:B------:R-:W-:Y:S01]  /*12620*/  FMUL.FTZ R29, R15.reuse, R27.reuse ;  /* 0x0000001b0f1d7220 */ /* 0x0c0fe20000410000 */
[----:B------:R-:W-:Y:S01]  /*12630*/  FMUL.FTZ R15, R15, R26 ;  /* 0x0000001a0f0f7220 */ /* 0x000fe20000410000 */
[----:B------:R-:W-:Y:S01]  /*12640*/  FMUL.FTZ R30, R21, R28 ;  /* 0x0000001c151e7220 */ /* 0x000fe20000410000 */
[----:B------:R-:W-:Y:S02]  /*12650*/  HADD2.F32 R24, -RZ, R10.H0_H0 ;  /* 0x2000000aff187230 */ /* 0x000fe40000004100 */
[C---:B------:R-:W-:Y:S01]  /*12660*/  FFMA.FTZ R29, R12.reuse, R26, -R29 ;  /* 0x0000001a0c1d7223 */ /* 0x040fe2000001081d */
[----:B------:R-:W-:Y:S02]  /*12670*/  HADD2.F32 R26, -RZ, R56.H0_H0 ;  /* 0x20000038ff1a7230 */ /* 0x000fe40000004100 */
[----:B------:R-:W-:Y:S01]  /*12680*/  FFMA.FTZ R27, R12, R27, R15 ;  /* 0x0000001b0c1b7223 */ /* 0x000fe2000001000f */
[----:B------:R-:W-:Y:S01]  /*12690*/  FMUL.FTZ R15, R9, R20 ;  /* 0x00000014090f7220 */ /* 0x000fe20000410000 */
[----:B------:R-:W-:-:S02]  /*126a0*/  HADD2.F32 R12, -RZ, R69.H0_H0 ;  /* 0x20000045ff0c7230 */ /* 0x000fc40000004100 */
[----:B------:R-:W-:Y:S01]  /*126b0*/  FMUL.FTZ R9, R9, R70 ;  /* 0x0000004609097220 */ /* 0x000fe20000410000 */
[-C--:B------:R-:W-:Y:S01]  /*126c0*/  FMUL.FTZ R32, R21, R26.reuse ;  /* 0x0000001a15207220 */ /* 0x080fe20000410000 */
[C---:B------:R-:W-:Y:S01]  /*126d0*/  FFMA.FTZ R30, R5.reuse, R26, -R30 ;  /* 0x0000001a051e7223 */ /* 0x040fe2000001081e */
[----:B------:R-:W-:Y:S02]  /*126e0*/  HADD2.F32 R13, -RZ, R6.H0_H0 ;  /* 0x20000006ff0d7230 */ /* 0x000fe40000004100 */
[C---:B------:R-:W-:Y:S01]  /*126f0*/  FFMA.FTZ R15, R0.reuse, R70, -R15 ;  /* 0x00000046000f7223 */ /* 0x040fe2000001080f */
[----:B------:R-:W-:Y:S01]  /*12700*/  FFMA.FTZ R32, R5, R28, R32 ;  /* 0x0000001c05207223 */ /* 0x000fe20000010020 */
[----:B------:R-:W-:Y:S02]  /*12710*/  HADD2.F32 R5, -RZ, R71.H0_H0 ;  /* 0x20000047ff057230 */ /* 0x000fe40000004100 */
[----:B------:R-:W-:Y:S01]  /*12720*/  FFMA.FTZ R21, R0, R20, R9 ;  /* 0x0000001400157223 */ /* 0x000fe20000010009 */
[----:B------:R-:W-:-:S02]  /*12730*/  HADD2.F32 R25, -RZ, R11.H0_H0 ;  /* 0x2000000bff197230 */ /* 0x000fc40000004100 */
[C---:B------:R-:W-:Y:S01]  /*12740*/  FMUL.FTZ R0, R24.reuse, R12 ;  /* 0x0000000c18007220 */ /* 0x040fe20000410000 */
[----:B------:R-:W-:Y:S02]  /*12750*/  HADD2.F32 R71, -RZ, R71.H1_H1 ;  /* 0x30000047ff477230 */ /* 0x000fe40000004100 */
[-C--:B------:R-:W-:Y:S01]  /*12760*/  FMUL.FTZ R26, R24, R5.reuse ;  /* 0x00000005181a7220 */ /* 0x080fe20000410000 */
[----:B------:R-:W-:Y:S02]  /*12770*/  HADD2.F32 R69, -RZ, R69.H1_H1 ;  /* 0x30000045ff457230 */ /* 0x000fe40000004100 */
[----:B------:R-:W-:Y:S01]  /*12780*/  FFMA.FTZ R24, R13, R5, -R0 ;  /* 0x000000050d187223 */ /* 0x000fe20000010800 */
[----:B------:R-:W-:Y:S02]  /*12790*/  HADD2.F32 R14, -RZ, R7.H0_H0 ;  /* 0x20000007ff0e7230 */ /* 0x000fe40000004100 */
[----:B------:R-:W-:Y:S01]  /*127a0*/  FMUL.FTZ R28, R25, R71 ;  /* 0x00000047191c7220 */ /* 0x000fe20000410000 */
[----:B------:R-:W-:-:S02]  /*127b0*/  HADD2.F32 R11, -RZ, R11.H1_H1 ;  /* 0x3000000bff0b7230 */ /* 0x000fc40000004100 */
[----:B------:R-:W-:Y:S01]  /*127c0*/  FMUL.FTZ R5, R25, R69 ;  /* 0x0000004519057220 */ /* 0x000fe20000410000 */
[----:B------:R-:W-:Y:S02]  /*127d0*/  HADD2.F32 R20, -RZ, R31.H0_H0 ;  /* 0x2000001fff147230 */ /* 0x000fe40000004100 */
[----:B------:R-:W-:Y:S01]  /*127e0*/  FFMA.FTZ R26, R13, R12, R26 ;  /* 0x0000000c0d1a7223 */ /* 0x000fe2000001001a */
[----:B------:R-:W-:Y:S02]  /*127f0*/  HADD2.F32 R0, -RZ, R58.H0_H0 ;  /* 0x2000003aff007230 */ /* 0x000fe40000004100 */
[C---:B------:R-:W-:Y:S01]  /*12800*/  FFMA.FTZ R71, R14.reuse, R71, -R5 ;  /* 0x000000470e477223 */ /* 0x040fe20000010805 */
[----:B------:R-:W-:Y:S01]  /*12810*/  FFMA.FTZ R28, R14, R69, R28 ;  /* 0x000000450e1c7223 */ /* 0x000fe2000001001c */
[----:B------:R-:W-:Y:S02]  /*12820*/  HADD2.F32 R7, -RZ, R7.H1_H1 ;  /* 0x30000007ff077230 */ /* 0x000fe40000004100 */
[C---:B------:R-:W-:Y:S01]  /*12830*/  FMUL.FTZ R12, R11.reuse, R20 ;  /* 0x000000140b0c7220 */ /* 0x040fe20000410000 */
[----:B------:R-:W-:Y:S01]  /*12840*/  FMUL.FTZ R14, R11, R0 ;  /* 0x000000000b0e7220 */ /* 0x000fe20000410000 */
[----:B------:R-:W-:-:S02]  /*12850*/  HADD2.F32 R8, -RZ, R8.H1_H1 ;  /* 0x30000008ff087230 */ /* 0x000fc40000004100 */
[----:B------:R-:W-:Y:S02]  /*12860*/  HADD2.F32 R10, -RZ, R10.H1_H1 ;  /* 0x3000000aff0a7230 */ /* 0x000fe40000004100 */
[C---:B------:R-:W-:Y:S01]  /*12870*/  FFMA.FTZ R12, R7.reuse, R0, -R12 ;  /* 0x00000000070c7223 */ /* 0x040fe2000001080c */
[----:B------:R-:W-:Y:S02]  /*12880*/  HADD2.F32 R11, -RZ, R34.H0_H0 ;  /* 0x20000022ff0b7230 */ /* 0x000fe40000004100 */
[----:B------:R-:W-:Y:S01]  /*12890*/  FFMA.FTZ R31, R7, R20, R14 ;  /* 0x00000014071f7223 */ /* 0x000fe2000001000e */
[----:B------:R-:W-:Y:S02]  /*128a0*/  HADD2.F32 R13, -RZ, R33.H0_H0 ;  /* 0x20000021ff0d7230 */ /* 0x000fe40000004100 */
        /* <DEDUP_REMOVED lines=22> */
.L_x_2808:
[----:B------:R-:W-:Y:S05]  /*12a10*/  BSYNC B0 ;  /* 0x0000000000007941 */ /* 0x000fea0003800000 */
.L_x_2786:
        /* <DEDUP_REMOVED lines=8> */
.L_x_2784:
[----:B------:R-:W-:-:S06]  /*12aa0*/  ULOP3.LUT UR4, UR60, 0x1, URZ, 0xfc, !UPT ;  /* 0x000000013c047892 */ /* 0x000fcc000f8efc3f */
[----:B0--3--:R-:W-:-:S05]  /*12ab0*/  IMAD.U32 R0, RZ, RZ, UR4 ;  /* 0x00000004ff007e24 */ /* 0x009fca000f8e00ff */
[----:B------:R-:W-:-:S13]  /*12ac0*/  ISETP.NE.AND P0, PT, R0, 0x3, PT ;  /* 0x000000030000780c */ /* 0x000fda0003f05270 */
[----:B------:R-:W-:Y:S05]  /*12ad0*/  @!P0 BRA `(.L_x_2837) ;  /* 0x0000000000048947 */ /* 0x000fea0003800000 */
[----:B------:R-:W-:Y:S01]  /*12ae0*/  BPT.TRAP 0x1 ;  /* 0x000000040000795c */ /* 0x000fe20000300000 */
.L_x_2837:
[----:B--2---:R-:W-:Y:S01]  /*12af0*/  IMAD R8, R198, 0x8, R18 ;  /* 0x00000008c6087824 */ /* 0x004fe200078e0212 */
[----:B-1--4-:R-:W-:-:S04]  /*12b00*/  SHF.L.U32 R3, R202, 0x1f, RZ ;  /* 0x0000001fca037819 */ /* 0x012fc800000006ff */
[----:B------:R0:W1:Y:S01]  /*12b10*/  SYNCS.PHASECHK.TRANS64.TRYWAIT P1, [R8+URZ+0x30830], R3 ;  /* 0x03083003080075a7 */ /* 0x000062000802017f */
[----:B------:R-:W-:Y:S05]  /*12b20*/  @!P0 BRA `(.L_x_2838) ;  /* 0x0000000000048947 */ /* 0x000fea0003800000 */
[----:B------:R-:W-:Y:S01]  /*12b30*/  BPT.TRAP 0x1 ;  /* 0x000000040000795c */ /* 0x000fe20000300000 */
.L_x_2838:
[----:B-1----:R-:W-:Y:S05]  /*12b40*/  @P1 BRA `(.L_x_2839) ;  /* 0x0000000000081947 */ /* 0x002fea0003800000 */
[----:B------:R-:W1:Y:S02]  /*12b50*/  SYNCS.PHASECHK.TRANS64.TRYWAIT P1, [R8+URZ+0x30830], R3 ;  /* 0x03083003080075a7 */ /* 0x000e64000802017f */
[----:B-1----:R-:W-:Y:S05]  /*12b60*/  @!P1 BRA `(.L_x_2840) ;  /* 0x0000014c00049947 */ /* 0x002fea0003800000 */
.L_x_2839:
[----:B------:R-:W-:Y:S05]  /*12b70*/  WARPSYNC.ALL ;  /* 0x0000000000007948 */ /* 0x000fea0003800000 */
[----:B------:R-:W-:Y:S01]  /*12b80*/  VIADD R0, R18, 0x1e400 ;  /* 0x0001e40012007836 */ /* 0x000fe20000000000 */
[----:B------:R-:W-:Y:S01]  /*12b90*/  R2UR UR4, R68 ;  /* 0x00000000440472ca */ /* 0x000fe200000e0000 */
[----:B------:R-:W-:Y:S01]  /*12ba0*/  UMOV UR9, 0x40000040 ;  /* 0x4000004000097882 */ /* 0x000fe20000000000 */
[----:B------:R-:W-:Y:S01]  /*12bb0*/  MOV R5, 0x40000040 ;  /* 0x4000004000057802 */ /* 0x000fe20000000f00 */
[----:B-----5:R-:W-:Y:S01]  /*12bc0*/  WARPGROUP.ARRIVE ;  /* 0x00000000000079c5 */ /* 0x020fe20000000000 */
[----:B------:R-:W-:Y:S01]  /*12bd0*/  SHF.R.U32.HI R0, RZ, 0x4, R0 ;  /* 0x00000004ff007819 */ /* 0x000fe20000011600 */
[----:B------:R-:W-:Y:S01]  /*12be0*/  IMAD.U32 R11, RZ, RZ, UR9 ;  /* 0x00000009ff0b7e24 */ /* 0x000fe2000f8e00ff */
[----:B------:R-:W-:Y:S01]  /*12bf0*/  R2UR UR11, R5 ;  /* 0x00000000050b72ca */ /* 0x000fe200000e0000 */
[----:B------:R-:W-:Y:S01]  /*12c00*/  UMOV UR57, 0x40000040 ;  /* 0x4000004000397882 */ /* 0x000fe20000000000 */
[----:B------:R-:W-:Y:S01]  /*12c10*/  LOP3.LUT R0, R0, 0x3fff, RZ, 0xc0, !PT ;  /* 0x00003fff00007812 */ /* 0x000fe200078ec0ff */
[----:B------:R-:W-:Y:S01]  /*12c20*/  UMOV UR53, 0x40000040 ;  /* 0x4000004000357882 */ /* 0x000fe20000000000 */
[----:B------:R-:W-:Y:S01]  /*12c30*/  MOV R7, 0x40000040 ;  /* 0x4000004000077802 */ /* 0x000fe20000000f00 */
        /* <DEDUP_REMOVED lines=27> */
[----:B--2---:R-:W-:Y:S01]  /*12df0*/  IMAD.U32 R10, RZ, RZ, UR8 ;  /* 0x00000008ff0a7e24 */ /* 0x004fe2000f8e00ff */
[----:B------:R-:W-:Y:S01]  /*12e00*/  UIADD3 UR36, UR4, 0x806, URZ ;  /* 0x0000080604247890 */ /* 0x000fe2000fffe03f */
[----:B------:R-:W-:Y:S01]  /*12e10*/  IMAD.U32 R11, RZ, RZ, UR9 ;  /* 0x00000009ff0b7e24 */ /* 0x000fe2000f8e00ff */
[----:B------:R-:W-:-:S04]  /*12e20*/  UMOV UR37, 0x40000040 ;  /* 0x4000004000257882 */ /* 0x000fc80000000000 */
        /* <DEDUP_REMOVED lines=11> */
[----:B--2---:R-:W-:Y:S02]  /*12ee0*/  IMAD.U32 R10, RZ, RZ, UR8 ;  /* 0x00000008ff0a7e24 */ /* 0x004fe4000f8e00ff */
        /* <DEDUP_REMOVED lines=37> */
[----:B--2---:R-:W-:Y:S02]  /*13140*/  IMAD.U32 R10, RZ, RZ, UR8 ;  /* 0x00000008ff0a7e24 */ /* 0x004fe4000f8e00ff */
        /* <DEDUP_REMOVED lines=8> */
[----:B------:R-:W-:-:S02]  /*131d0*/  R2UR UR55, R7 ;  /* 0x00000000073772ca */ /* 0x000fc400000e0000 */
[----:B------:R-:W-:Y:S02]  /*131e0*/  MOV R7, 0x40000040 ;  /* 0x4000004000077802 */ /* 0x000fe40000000f00 */
        /* <DEDUP_REMOVED lines=34> */
[----:B--2---:R-:W-:Y:S05]  /*13410*/  @!P0 BRA `(.L_x_2841) ;  /* 0x0000000000048947 */ /* 0x004fea0003800000 */
[----:B------:R-:W-:Y:S01]  /*13420*/  BPT.TRAP 0x1 ;  /* 0x000000040000795c */ /* 0x000fe20000300000 */
.L_x_2841:
[----:B------:R-:W2:Y:S01]  /*13430*/  LDC R0, c[0x0][0x448] ;  /* 0x00011200ff007b82 */ /* 0x000ea20000000800 */
[----:B------:R-:W-:Y:S01]  /*13440*/  IMAD R6, R2, -0x60, R222 ;  /* 0xffffffa002067824 */ /* 0x000fe200078e02de */
[----:B------:R-:W-:Y:S01]  /*13450*/  ULDC UR4, c[0x0][0x988] ;  /* 0x0002620000047ab9 */ /* 0x000fe20000000800 */
[----:B------:R-:W-:Y:S01]  /*13460*/  LOP3.LUT R19, R19, 0xffffffef, RZ, 0xc0, !PT ;  /* 0xffffffef13137812 */ /* 0x000fe200078ec0ff */
[----:B------:R-:W-:Y:S01]  /*13470*/  BSSY B0, `(.L_x_2842) ;  /* 0x0000425000007945 */ /* 0x000fe20003800000 */
        /* <DEDUP_REMOVED lines=15> */
[----:B--2---:R-:W-:Y:S01]  /*13570*/  ISETP.NE.AND P4, PT, R0, 0x1, PT ;  /* 0x000000010000780c */ /* 0x004fe20003f85270 */
[----:B------:R-:W-:-:S12]  /*13580*/  IMAD.IADD R0, R225, 0x1, R220 ;  /* 0x00000001e1007824 */ /* 0x000fd800078e02dc */
[----:B01----:R-:W0:Y:S01]  /*13590*/  @P4 LDC R3, c[0x0][0x44c] ;  /* 0x00011300ff034b82 */ /* 0x003e220000000800 */
[----:B------:R-:W-:-:S07]  /*135a0*/  @P4 LOP3.LUT R19, R19, 0x10, RZ, 0xfc, !PT ;  /* 0x0000001013134812 */ /* 0x000fce00078efcff */
[----:B------:R-:W1:Y:S01]  /*135b0*/  @P4 LDC R4, c[0x0][0x450] ;  /* 0x00011400ff044b82 */ /* 0x000e620000000800 */
[----:B0-----:R-:W-:-:S05]  /*135c0*/  @P4 IMAD.HI.U32 R3, R0, R3, RZ ;  /* 0x0000000300034227 */ /* 0x001fca00078e00ff */
[----:B-1----:R-:W-:Y:S01]  /*135d0*/  @P4 SHF.R.U32.HI R0, RZ, R4, R3 ;  /* 0x00000004ff004219 */ /* 0x002fe20000011603 */
[----:B------:R-:W-:Y:S01]  /*135e0*/  IMAD R4, R2, -0x60, RZ ;  /* 0xffffffa002047824 */ /* 0x000fe200078e02ff */
[----:B------:R-:W-:-:S03]  /*135f0*/  IADD3 R3, -R223, 0x60, R6 ;  /* 0x00000060df037810 */ /* 0x000fc60007ffe106 */
[----:B------:R-:W0:Y:S01]  /*13600*/  SHFL.IDX PT, R5, R0, 0x1, 0x1c1f ;  /* 0x003c1f0000057f89 */ /* 0x000e2200000e0000 */
[----:B------:R-:W-:-:S03]  /*13610*/  IADD3 R4, -R223, 0x61, R4 ;  /* 0x00000061df047810 */ /* 0x000fc60007ffe104 */
[----:B------:R-:W1:Y:S01]  /*13620*/  SHFL.IDX PT, R0, R0, RZ, 0x1c1f ;  /* 0x001c1fff00007589 */ /* 0x000e6200000e0000 */
[----:B------:R-:W-:-:S04]  /*13630*/  IADD3 R4, -R221, R4, R222 ;  /* 0x00000004dd047210 */ /* 0x000fc80007ffe1de */
        /* <DEDUP_REMOVED lines=88> */
[----:B0-----:R-:W-:Y:S02]  /*13bc0*/  FMNMX.FTZ R5, R86, R5, !PT ;  /* 0x0000000556057209 */ /* 0x001fe40007810000 */
[----:B------:R-:W-:Y:S02]  /*13bd0*/  CS2R R86, SRZ ;  /* 0x0000000000567805 */ /* 0x000fe4000001ff00 */
[----:B------:R-:W-:Y:S02]  /*13be0*/  MOV R0, UR4 ;  /* 0x0000000400007c02 */ /* 0x000fe40008000f00 */
[----:B------:R-:W-:Y:S01]  /*13bf0*/  ISETP.GT.AND P3, PT, R3, 0x18, PT ;  /* 0x000000180300780c */ /* 0x000fe20003f64270 */
[----:B------:R-:W0:Y:S01]  /*13c00*/  SHFL.BFLY PT, R88, R5, 0x1, 0x1f ;  /* 0x0c201f0005587f89 */ /* 0x000e2200000e0000 */
[----:B------:R-:W-:-:S02]  /*13c10*/  FSEL R33, R33, -INF , P1 ;  /* 0xff80000021217808 */ /* 0x000fc40000800000 */
[----:B------:R-:W-:Y:S02]  /*13c20*/  FMNMX.FTZ R24, R11, R24, !PT ;  /* 0x000000180b187209 */ /* 0x000fe40007810000 */
[----:B------:R-:W-:Y:S02]  /*13c30*/  ISETP.GT.AND P1, PT, R3, 0x19, PT ;  /* 0x000000190300780c */ /* 0x000fe40003f24270 */
[----:B------:R-:W-:Y:S02]  /*13c40*/  FSEL R13, R36, -INF , P3 ;  /* 0xff800000240d7808 */ /* 0x000fe40001800000 */
[----:B------:R-:W-:Y:S02]  /*13c50*/  FMNMX.FTZ R24, R33, R24, !PT ;  /* 0x0000001821187209 */ /* 0x000fe40007810000 */
[----:B------:R-:W-:Y:S02]  /*13c60*/  FSEL R37, R37, -INF , P1 ;  /* 0xff80000025257808 */ /* 0x000fe40000800000 */
[----:B------:R-:W-:-:S02]  /*13c70*/  FMNMX.FTZ R24, R13, R24, !PT ;  /* 0x000000180d187209 */ /* 0x000fc40007810000 */
[----:B------:R-:W-:Y:S02]  /*13c80*/  ISETP.GT.AND P1, PT, R3, 0x21, PT ;  /* 0x000000210300780c */ /* 0x000fe40003f24270 */
[----:B------:R-:W-:Y:S02]  /*13c90*/  FMNMX.FTZ R24, R37, R24, !PT ;  /* 0x0000001825187209 */ /* 0x000fe40007810000 */
[----:B------:R-:W-:Y:S02]  /*13ca0*/  FSEL R41, R41, -INF , P1 ;  /* 0xff80000029297808 */ /* 0x000fe40000800000 */
[----:B------:R-:W-:Y:S02]  /*13cb0*/  ISETP.GT.AND P1, PT, R3, 0x29, PT ;  /* 0x000000290300780c */ /* 0x000fe40003f24270 */
[----:B0-----:R-:W-:Y:S02]  /*13cc0*/  FMNMX.FTZ R4, R5, R88, !PT ;  /* 0x0000005805047209 */ /* 0x001fe40007810000 */
[----:B------:R-:W-:-:S02]  /*13cd0*/  CS2R R88, SRZ ;  /* 0x0000000000587805 */ /* 0x000fc4000001ff00 */
[----:B------:R-:W-:Y:S02]  /*13ce0*/  FSEL R45, R45, -INF , P1 ;  /* 0xff8000002d2d7808 */ /* 0x000fe40000800000 */
[C---:B------:R-:W-:Y:S01]  /*13cf0*/  FSETP.NEU.FTZ.AND P2, PT, R4.reuse, -INF , PT ;  /* 0xff8000000400780b */ /* 0x040fe20003f5d000 */
[----:B------:R-:W-:Y:S01]  /*13d00*/  FMUL.FTZ R5, R4, R0 ;  /* 0x0000000004057220 */ /* 0x000fe20000410000 */
[----:B------:R-:W-:-:S04]  /*13d10*/  ISETP.GT.AND P1, PT, R3, 0x31, PT ;  /* 0x000000310300780c */ /* 0x000fc80003f24270 */
[----:B------:R-:W-:Y:S02]  /*13d20*/  FSEL R5, R5, RZ, P2 ;  /* 0x000000ff05057208 */ /* 0x000fe40001000000 */
[----:B------:R-:W-:Y:S02]  /*13d30*/  ISETP.GT.AND P2, PT, R3, 0x20, PT ;  /* 0x000000200300780c */ /* 0x000fe40003f44270 */
[----:B------:R-:W-:Y:S01]  /*13d40*/  FSEL R49, R49, -INF , P1 ;  /* 0xff80000031317808 */ /* 0x000fe20000800000 */
[-CC-:B------:R-:W-:Y:S01]  /*13d50*/  FFMA.FTZ R32, R30, R0.reuse, -R5.reuse ;  /* 0x000000001e207223 */ /* 0x180fe20000010805 */
[----:B------:R-:W-:Y:S01]  /*13d60*/  FSEL R15, R40, -INF , P2 ;  /* 0xff800000280f7808 */ /* 0x000fe20001000000 */
[--C-:B------:R-:W-:Y:S01]  /*13d70*/  FFMA.FTZ R187, R38, R0, -R5.reuse ;  /* 0x0000000026bb7223 */ /* 0x100fe20000010805 */
[----:B------:R-:W-:Y:S01]  /*13d80*/  ISETP.GT.AND P2, PT, R3, 0x28, PT ;  /* 0x000000280300780c */ /* 0x000fe20003f44270 */
[----:B------:R-:W0:Y:S01]  /*13d90*/  @P4 LDC R40, c[0x0][0x450] ;  /* 0x00011400ff284b82 */ /* 0x000e220000000800 */
[----:B------:R-:W-:Y:S01]  /*13da0*/  FMNMX.FTZ R28, R15, R24, !PT ;  /* 0x000000180f1c7209 */ /* 0x000fe20007810000 */
[-CC-:B------:R-:W-:Y:S01]  /*13db0*/  FFMA.FTZ R189, R84, R0.reuse, -R5.reuse ;  /* 0x0000000054bd7223 */ /* 0x180fe20000010805 */
[----:B------:R-:W-:Y:S01]  /*13dc0*/  FSEL R21, R44, -INF , P2 ;  /* 0xff8000002c157808 */ /* 0x000fe20001000000 */
[--C-:B------:R-:W-:Y:S01]  /*13dd0*/  FFMA.FTZ R82, R82, R0, -R5.reuse ;  /* 0x0000000052527223 */ /* 0x100fe20000010805 */
[----:B------:R-:W-:Y:S01]  /*13de0*/  FMNMX.FTZ R28, R41, R28, !PT ;  /* 0x0000001c291c7209 */ /* 0x000fe20007810000 */
[--C-:B------:R-:W-:Y:S01]  /*13df0*/  FFMA.FTZ R191, R80, R0, -R5.reuse ;  /* 0x0000000050bf7223 */ /* 0x100fe20000010805 */
[----:B------:R-:W-:Y:S01]  /*13e00*/  ISETP.GT.AND P2, PT, R3, 0x30, PT ;  /* 0x000000300300780c */ /* 0x000fe20003f44270 */
[----:B------:R-:W-:Y:S01]  /*13e10*/  MUFU.EX2 R189, R189 ;  /* 0x000000bd00bd7308 */ /* 0x000fe20000000800 */
[----:B------:R-:W-:Y:S01]  /*13e20*/  FMNMX.FTZ R28, R21, R28, !PT ;  /* 0x0000001c151c7209 */ /* 0x000fe20007810000 */
[-CC-:B------:R-:W-:Y:S01]  /*13e30*/  FFMA.FTZ R185, R34, R0.reuse, -R5.reuse ;  /* 0x0000000022b97223 */ /* 0x180fe20000010805 */
[----:B------:R-:W-:Y:S01]  /*13e40*/  FSEL R27, R48, -INF , P2 ;  /* 0xff800000301b7808 */ /* 0x000fe20001000000 */
[--C-:B------:R-:W-:Y:S01]  /*13e50*/  FFMA.FTZ R14, R14, R0, -R5.reuse ;  /* 0x000000000e0e7223 */ /* 0x100fe20000010805 */
[----:B------:R-:W-:Y:S01]  /*13e60*/  FMNMX.FTZ R28, R45, R28, !PT ;  /* 0x0000001c2d1c7209 */ /* 0x000fe20007810000 */
[--C-:B------:R-:W-:Y:S01]  /*13e70*/  FFMA.FTZ R10, R10, R0, -R5.reuse ;  /* 0x000000000a0a7223 */ /* 0x100fe20000010805 */
[----:B------:R-:W-:Y:S01]  /*13e80*/  ISETP.GT.AND P2, PT, R3, 0x38, PT ;  /* 0x000000380300780c */ /* 0x000fe20003f44270 */
[----:B------:R-:W1:Y:S01]  /*13e90*/  MUFU.EX2 R24, R82 ;  /* 0x0000005200187308 */ /* 0x000e620000000800 */
[----:B------:R-:W-:Y:S01]  /*13ea0*/  FMNMX.FTZ R30, R27, R28, !PT ;  /* 0x0000001c1b1e7209 */ /* 0x000fe20007810000 */
[-CC-:B------:R-:W-:Y:S01]  /*13eb0*/  FFMA.FTZ R181, R42, R0.reuse, -R5.reuse ;  /* 0x000000002ab57223 */ /* 0x180fe20000010805 */
[----:B------:R-:W-:Y:S01]  /*13ec0*/  ISETP.GT.AND P1, PT, R3, 0x39, PT ;  /* 0x000000390300780c */ /* 0x000fe20003f24270 */
[-CC-:B------:R-:W-:Y:S01]  /*13ed0*/  FFMA.FTZ R183, R46, R0.reuse, -R5.reuse ;  /* 0x000000002eb77223 */ /* 0x180fe20000010805 */
[----:B------:R-:W-:Y:S01]  /*13ee0*/  FSEL R31, R52, -INF , P2 ;  /* 0xff800000341f7808 */ /* 0x000fe20001000000 */
[--C-:B------:R-:W-:Y:S01]  /*13ef0*/  FFMA.FTZ R177, R50, R0, -R5.reuse ;  /* 0x0000000032b17223 */ /* 0x100fe20000010805 */
[----:B------:R-:W-:Y:S01]  /*13f00*/  FMNMX.FTZ R30, R49, R30, !PT ;  /* 0x0000001e311e7209 */ /* 0x000fe20007810000 */
[----:B------:R-:W2:Y:S01]  /*13f10*/  MUFU.EX2 R191, R191 ;  /* 0x000000bf00bf7308 */ /* 0x000ea20000000800 */
[----:B------:R-:W-:Y:S01]  /*13f20*/  ISETP.GT.AND P2, PT, R3, 0x40, PT ;  /* 0x000000400300780c */ /* 0x000fe20003f44270 */
[-CC-:B------:R-:W-:Y:S01]  /*13f30*/  FFMA.FTZ R34, R72, R0.reuse, -R5.reuse ;  /* 0x0000000048227223 */ /* 0x180fe20000010805 */
[----:B------:R-:W-:Y:S01]  /*13f40*/  FSEL R53, R53, -INF , P1 ;  /* 0xff80000035357808 */ /* 0x000fe20000800000 */
[--C-:B------:R-:W-:Y:S01]  /*13f50*/  FFMA.FTZ R179, R54, R0, -R5.reuse ;  /* 0x0000000036b37223 */ /* 0x100fe20000010805 */
[----:B------:R-:W-:Y:S01]  /*13f60*/  FMNMX.FTZ R30, R31, R30, !PT ;  /* 0x0000001e1f1e7209 */ /* 0x000fe20007810000 */
[-CC-:B------:R-:W-:Y:S01]  /*13f70*/  FFMA.FTZ R36, R78, R0.reuse, -R5.reuse ;  /* 0x000000004e247223 */ /* 0x180fe20000010805 */
[----:B------:R-:W-:Y:S01]  /*13f80*/  ISETP.GT.AND P1, PT, R3, 0x41, PT ;  /* 0x000000410300780c */ /* 0x000fe20003f24270 */
[----:B------:R3:W4:Y:S01]  /*13f90*/  MUFU.EX2 R28, R32 ;  /* 0x00000020001c7308 */ /* 0x0007220000000800 */
[----:B------:R-:W-:Y:S01]  /*13fa0*/  FSEL R35, R56, -INF , P2 ;  /* 0xff80000038237808 */ /* 0x000fe20001000000 */
[--C-:B------:R-:W-:Y:S01]  /*13fb0*/  FFMA.FTZ R173, R58, R0, -R5.reuse ;  /* 0x000000003aad7223 */ /* 0x100fe20000010805 */
[----:B------:R-:W-:Y:S01]  /*13fc0*/  FMNMX.FTZ R30, R53, R30, !PT ;  /* 0x0000001e351e7209 */ /* 0x000fe20007810000 */
[-CC-:B------:R-:W-:Y:S01]  /*13fd0*/  FFMA.FTZ R175, R62, R0.reuse, -R5.reuse ;  /* 0x000000003eaf7223 */ /* 0x180fe20000010805 */
[----:B------:R-:W-:Y:S01]  /*13fe0*/  ISETP.GT.AND P2, PT, R3, 0x48, PT ;  /* 0x000000480300780c */ /* 0x000fe20003f44270 */
[--C-:B------:R-:W-:Y:S01]  /*13ff0*/  FFMA.FTZ R169, R66, R0, -R5.reuse ;  /* 0x0000000042a97223 */ /* 0x100fe20000010805 */
[----:B------:R-:W-:Y:S01]  /*14000*/  FSEL R57, R57, -INF , P1 ;  /* 0xff80000039397808 */ /* 0x000fe20000800000 */
[----:B------:R-:W5:Y:S01]  /*14010*/  MUFU.EX2 R185, R185 ;  /* 0x000000b900b97308 */ /* 0x000f620000000800 */
[----:B------:R-:W-:Y:S01]  /*14020*/  FMNMX.FTZ R30, R35, R30, !PT ;  /* 0x0000001e231e7209 */ /* 0x000fe20007810000 */
[-CC-:B---3--:R-:W-:Y:S01]  /*14030*/  FFMA.FTZ R32, R20, R0.reuse, -R5.reuse ;  /* 0x0000000014207223 */ /* 0x188fe20000010805 */
[----:B------:R-:W-:Y:S01]  /*14040*/  ISETP.GT.AND P1, PT, R3, 0x49, PT ;  /* 0x000000490300780c */ /* 0x000fe20003f24270 */
[-CC-:B------:R-:W-:Y:S01]  /*14050*/  FFMA.FTZ R20, R74, R0.reuse, -R5.reuse ;  /* 0x000000004a147223 */ /* 0x180fe20000010805 */
[----:B------:R-:W-:Y:S01]  /*14060*/  FSEL R39, R60, -INF , P2 ;  /* 0xff8000003c277808 */ /* 0x000fe20001000000 */
[--C-:B------:R-:W-:Y:S01]  /*14070*/  FFMA.FTZ R26, R26, R0, -R5.reuse ;  /* 0x000000001a1a7223 */ /* 0x100fe20000010805 */
[----:B------:R-:W-:Y:S01]  /*14080*/  FMNMX.FTZ R30, R57, R30, !PT ;  /* 0x0000001e391e7209 */ /* 0x000fe20007810000 */
[----:B------:R-:W-:Y:S01]  /*14090*/  MUFU.EX2 R14, R14 ;  /* 0x0000000e000e7308 */ /* 0x000fe20000000800 */
[----:B------:R-:W-:Y:S01]  /*140a0*/  ISETP.GT.AND P2, PT, R3, 0x50, PT ;  /* 0x000000500300780c */ /* 0x000fe20003f44270 */
[----:B------:R-:W-:Y:S01]  /*140b0*/  FFMA.FTZ R171, R70, R0, -R5 ;  /* 0x0000000046ab7223 */ /* 0x000fe20000010805 */
[----:B------:R-:W-:-:S02]  /*140c0*/  FSEL R61, R61, -INF , P1 ;  /* 0xff8000003d3d7808 */ /* 0x000fc40000800000 */
[----:B------:R-:W-:Y:S02]  /*140d0*/  CS2R R84, SRZ ;  /* 0x0000000000547805 */ /* 0x000fe4000001ff00 */
[----:B------:R-:W-:Y:S02]  /*140e0*/  FMNMX.FTZ R30, R39, R30, !PT ;  /* 0x0000001e271e7209 */ /* 0x000fe40007810000 */
[----:B------:R-:W-:Y:S02]  /*140f0*/  CS2R R82, SRZ ;  /* 0x0000000000527805 */ /* 0x000fe4000001ff00 */
[----:B------:R-:W-:Y:S01]  /*14100*/  ISETP.GT.AND P1, PT, R3, 0x51, PT ;  /* 0x000000510300780c */ /* 0x000fe20003f24270 */
[----:B------:R-:W-:Y:S01]  /*14110*/  MUFU.EX2 R187, R187 ;  /* 0x000000bb00bb7308 */ /* 0x000fe20000000800 */
[----:B------:R-:W-:Y:S02]  /*14120*/  FSEL R43, R64, -INF , P2 ;  /* 0xff800000402b7808 */ /* 0x000fe40001000000 */
[----:B------:R-:W-:-:S02]  /*14130*/  CS2R R80, SRZ ;  /* 0x0000000000507805 */ /* 0x000fc4000001ff00 */
[----:B------:R-:W-:Y:S02]  /*14140*/  FMNMX.FTZ R30, R61, R30, !PT ;  /* 0x0000001e3d1e7209 */ /* 0x000fe40007810000 */
[----:B------:R-:W-:Y:S02]  /*14150*/  CS2R R78, SRZ ;  /* 0x00000000004e7805 */ /* 0x000fe4000001ff00 */
[----:B------:R-:W-:Y:S02]  /*14160*/  ISETP.GT.AND P2, PT, R3, 0x58, PT ;  /* 0x000000580300780c */ /* 0x000fe40003f44270 */
[----:B------:R-:W-:Y:S02]  /*14170*/  CS2R R74, SRZ ;  /* 0x00000000004a7805 */ /* 0x000fe4000001ff00 */
[----:B------:R-:W-:Y:S01]  /*14180*/  FSEL R65, R65, -INF , P1 ;  /* 0xff80000041417808 */ /* 0x000fe20000800000 */
[----:B------:R-:W-:Y:S01]  /*14190*/  MUFU.EX2 R10, R10 ;  /* 0x0000000a000a7308 */ /* 0x000fe20000000800 */
[----:B------:R-:W-:-:S02]  /*141a0*/  FMNMX.FTZ R30, R43, R30, !PT ;  /* 0x0000001e2b1e7209 */ /* 0x000fc40007810000 */
[----:B------:R-:W-:Y:S02]  /*141b0*/  CS2R R72, SRZ ;  /* 0x0000000000487805 */ /* 0x000fe4000001ff00 */
[----:B------:R-:W-:Y:S02]  /*141c0*/  ISETP.GT.AND P1, PT, R3, 0x59, PT ;  /* 0x000000590300780c */ /* 0x000fe40003f24270 */
[----:B------:R-:W-:Y:S02]  /*141d0*/  CS2R R66, SRZ ;  /* 0x0000000000427805 */ /* 0x000fe4000001ff00 */
[----:B------:R-:W-:Y:S02]  /*141e0*/  FSEL R47, R68, -INF , P2 ;  /* 0xff800000442f7808 */ /* 0x000fe40001000000 */
[----:B------:R-:W-:Y:S02]  /*141f0*/  CS2R R62, SRZ ;  /* 0x00000000003e7805 */ /* 0x000fe4000001ff00 */
[----:B------:R-:W-:Y:S01]  /*14200*/  FMNMX.FTZ R30, R65, R30, !PT ;  /* 0x0000001e411e7209 */ /* 0x000fe20007810000 */
[----:B------:R-:W-:Y:S01]  /*14210*/  MUFU.EX2 R181, R181 ;  /* 0x000000b500b57308 */ /* 0x000fe20000000800 */
[----:B------:R-:W-:-:S02]  /*14220*/  FSEL R69, R69, -INF , P1 ;  /* 0xff80000045457808 */ /* 0x000fc40000800000 */
[----:B------:R-:W-:Y:S02]  /*14230*/  CS2R R58, SRZ ;  /* 0x00000000003a7805 */ /* 0x000fe4000001ff00 */
[----:B------:R-:W-:Y:S02]  /*14240*/  FMNMX.FTZ R30, R47, R30, !PT ;  /* 0x0000001e2f1e7209 */ /* 0x000fe40007810000 */
[----:B------:R-:W-:Y:S02]  /*14250*/  CS2R R54, SRZ ;  /* 0x0000000000367805 */ /* 0x000fe4000001ff00 */
[----:B------:R-:W-:Y:S02]  /*14260*/  CS2R R50, SRZ ;  /* 0x0000000000327805 */ /* 0x000fe4000001ff00 */
[----:B------:R-:W-:Y:S01]  /*14270*/  FMNMX.FTZ R3, R69, R30, !PT ;  /* 0x0000001e45037209 */ /* 0x000fe20007810000 */
[--C-:B------:R-:W-:Y:S01]  /*14280*/  FFMA.FTZ R30, R6, R0, -R5.reuse ;  /* 0x00000000061e7223 */ /* 0x100fe20000010805 */
[----:B------:R-:W-:Y:S03]  /*14290*/  MUFU.EX2 R183, R183 ;  /* 0x000000b700b77308 */ /* 0x000fe60000000800 */
[----:B------:R-:W3:Y:S05]  /*142a0*/  SHFL.BFLY PT, R6, R3, 0x2, 0x1f ;  /* 0x0c401f0003067f89 */ /* 0x000eea00000e0000 */
[----:B------:R-:W-:Y:S08]  /*142b0*/  MUFU.EX2 R30, R30 ;  /* 0x0000001e001e7308 */ /* 0x000ff00000000800 */
[----:B------:R-:W-:Y:S08]  /*142c0*/  MUFU.EX2 R32, R32 ;  /* 0x0000002000207308 */ /* 0x000ff00000000800 */
[----:B------:R-:W-:Y:S01]  /*142d0*/  MUFU.EX2 R177, R177 ;  /* 0x000000b100b17308 */ /* 0x000fe20000000800 */
[----:B---3--:R-:W-:Y:S01]  /*142e0*/  FMNMX.FTZ R38, R3, R6, !PT ;  /* 0x0000000603267209 */ /* 0x008fe20007810000 */
[-CC-:B------:R-:W-:Y:S01]  /*142f0*/  FFMA.FTZ R6, R76, R0.reuse, -R5.reuse ;  /* 0x000000004c067223 */ /* 0x180fe20000010805 */
[----:B------:R-:W-:Y:S01]  /*14300*/  FFMA.FTZ R5, R71, R0, -R5 ;  /* 0x0000000047057223 */ /* 0x000fe20000010805 */
[----:B------:R-:W-:-:S02]  /*14310*/  CS2R R76, SRZ ;  /* 0x00000000004c7805 */ /* 0x000fc4000001ff00 */
[----:B------:R-:W-:Y:S01]  /*14320*/  CS2R R70, SRZ ;  /* 0x0000000000467805 */ /* 0x000fe2000001ff00 */
[----:B------:R-:W3:Y:S01]  /*14330*/  SHFL.BFLY PT, R3, R38, 0x1, 0x1f ;  /* 0x0c201f0026037f89 */ /* 0x000ee200000e0000 */
[----:B------:R-:W-:Y:S08]  /*14340*/  MUFU.EX2 R34, R34 ;  /* 0x0000002200227308 */ /* 0x000ff00000000800 */
[----:B------:R-:W-:Y:S08]  /*14350*/  MUFU.EX2 R179, R179 ;  /* 0x000000b300b37308 */ /* 0x000ff00000000800 */
[----:B------:R-:W-:Y:S01]  /*14360*/  MUFU.EX2 R36, R36 ;  /* 0x0000002400247308 */ /* 0x000fe20000000800 */
[----:B---3--:R-:W-:-:S07]  /*14370*/  FMNMX.FTZ R3, R38, R3, !PT ;  /* 0x0000000326037209 */ /* 0x008fce0007810000 */
[----:B------:R-:W-:Y:S01]  /*14380*/  MUFU.EX2 R173, R173 ;  /* 0x000000ad00ad7308 */ /* 0x000fe20000000800 */
[C---:B------:R-:W-:Y:S01]  /*14390*/  FSETP.NEU.FTZ.AND P1, PT, R3.reuse, -INF , PT ;  /* 0xff8000000300780b */ /* 0x040fe20003f3d000 */
[----:B------:R-:W-:-:S06]  /*143a0*/  FMUL.FTZ R38, R3, R0 ;  /* 0x0000000003267220 */ /* 0x000fcc0000410000 */
[----:B------:R-:W-:Y:S01]  /*143b0*/  MUFU.EX2 R6, R6 ;  /* 0x0000000600067308 */ /* 0x000fe20000000800 */
[----:B------:R-:W-:-:S05]  /*143c0*/  FSEL R38, R38, RZ, P1 ;  /* 0x000000ff26267208 */ /* 0x000fca0000800000 */
[-CC-:B------:R-:W-:Y:S01]  /*143d0*/  FFMA.FTZ R190, R9, R0.reuse, -R38.reuse ;  /* 0x0000000009be7223 */ /* 0x180fe20000010826 */
[-CC-:B------:R-:W-:Y:S01]  /*143e0*/  FFMA.FTZ R9, R29, R0.reuse, -R38.reuse ;  /* 0x000000001d097223 */ /* 0x180fe20000010826 */
[-CC-:B------:R-:W-:Y:S01]  /*143f0*/  FFMA.FTZ R188, R7, R0.reuse, -R38.reuse ;  /* 0x0000000007bc7223 */ /* 0x180fe20000010826 */
[----:B------:R-:W3:Y:S01]  /*14400*/  @P4 LDC R29, c[0x0][0x44c] ;  /* 0x00011300ff1d4b82 */ /* 0x000ee20000000800 */
[-CC-:B------:R-:W-:Y:S01]  /*14410*/  FFMA.FTZ R7, R25, R0.reuse, -R38.reuse ;  /* 0x0000000019077223 */ /* 0x180fe20000010826 */
[-CC-:B------:R-:W-:Y:S01]  /*14420*/  FFMA.FTZ R184, R11, R0.reuse, -R38.reuse ;  /* 0x000000000bb87223 */ /* 0x180fe20000010826 */
[----:B------:R-:W-:Y:S01]  /*14430*/  MUFU.EX2 R190, R190 ;  /* 0x000000be00be7308 */ /* 0x000fe20000000800 */
[-CC-:B------:R-:W-:Y:S01]  /*14440*/  FFMA.FTZ R11, R33, R0.reuse, -R38.reuse ;  /* 0x00000000210b7223 */ /* 0x180fe20000010826 */
[-CC-:B------:R-:W-:Y:S01]  /*14450*/  FFMA.FTZ R186, R13, R0.reuse, -R38.reuse ;  /* 0x000000000dba7223 */ /* 0x180fe20000010826 */
[----:B------:R-:W-:Y:S01]  /*14460*/  FFMA.FTZ R176, R27, R0, -R38 ;  /* 0x000000001bb07223 */ /* 0x000fe20000010826 */
[----:B------:R-:W-:-:S02]  /*14470*/  VIADD R27, R8, 0x30840 ;  /* 0x00030840081b7836 */ /* 0x000fc40000000000 */
[----:B-1----:R-:W-:Y:S01]  /*14480*/  FADD.FTZ R8, R189, R24 ;  /* 0x00000018bd087221 */ /* 0x002fe20000010000 */
[----:B------:R-:W-:Y:S02]  /*14490*/  IMAD.MOV.U32 R33, RZ, RZ, R220 ;  /* 0x000000ffff217224 */ /* 0x000fe400078e00dc */
[-CC-:B------:R-:W-:Y:S01]  /*144a0*/  FFMA.FTZ R13, R37, R0.reuse, -R38.reuse ;  /* 0x00000000250d7223 */ /* 0x180fe20000010826 */
[----:B------:R-:W-:Y:S01]  /*144b0*/  MUFU.EX2 R188, R188 ;  /* 0x000000bc00bc7308 */ /* 0x000fe20000000800 */
[-C--:B------:R-:W-:Y:S01]  /*144c0*/  FFMA.FTZ R178, R31, R0.reuse, -R38 ;  /* 0x000000001fb27223 */ /* 0x080fe20000010826 */
[----:B--2---:R-:W-:Y:S01]  /*144d0*/  FADD.FTZ R31, R191, R8 ;  /* 0x00000008bf1f7221 */ /* 0x004fe20000010000 */
[-CC-:B------:R-:W-:Y:S01]  /*144e0*/  FFMA.FTZ R180, R15, R0.reuse, -R38.reuse ;  /* 0x000000000fb47223 */ /* 0x180fe20000010826 */
[-CC-:B------:R-:W-:Y:S01]  /*144f0*/  FFMA.FTZ R15, R41, R0.reuse, -R38.reuse ;  /* 0x00000000290f7223 */ /* 0x180fe20000010826 */
[-CC-:B------:R-:W-:Y:S01]  /*14500*/  FFMA.FTZ R182, R21, R0.reuse, -R38.reuse ;  /* 0x0000000015b67223 */ /* 0x180fe20000010826 */
[-CC-:B------:R-:W-:Y:S01]  /*14510*/  FFMA.FTZ R21, R45, R0.reuse, -R38.reuse ;  /* 0x000000002d157223 */ /* 0x180fe20000010826 */
[-CC-:B------:R-:W-:Y:S01]  /*14520*/  FFMA.FTZ R25, R49, R0.reuse, -R38.reuse ;  /* 0x0000000031197223 */ /* 0x180fe20000010826 */
[----:B------:R-:W1:Y:S01]  /*14530*/  MUFU.EX2 R7, R7 ;  /* 0x0000000700077308 */ /* 0x000e620000000800 */
[----:B------:R-:W-:Y:S01]  /*14540*/  PRMT R27, R214, 0x654, R27 ;  /* 0x00000654d61b7816 */ /* 0x000fe2000000001b */
[-CC-:B------:R-:W-:Y:S01]  /*14550*/  FFMA.FTZ R172, R35, R0.reuse, -R38.reuse ;  /* 0x0000000023ac7223 */ /* 0x180fe20000010826 */
[----:B------:R-:W-:Y:S01]  /*14560*/  F2FP.F16.F32.PACK_AB R189, R24, R189 ;  /* 0x000000bd18bd723e */ /* 0x000fe200000000ff */
[-CC-:B------:R-:W-:Y:S01]  /*14570*/  FFMA.FTZ R57, R57, R0.reuse, -R38.reuse ;  /* 0x0000000039397223 */ /* 0x180fe20000010826 */
[----:B---3--:R-:W-:Y:S01]  /*14580*/  @P4 IMAD.HI.U32 R29, R220, R29, RZ ;  /* 0x0000001ddc1d4227 */ /* 0x008fe200078e00ff */
[----:B------:R2:W-:Y:S03]  /*14590*/  SYNCS.ARRIVE.TRANS64.RED.A1T0 RZ, [R27+URZ], RZ ;  /* 0x000000ff1bff79a7 */ /* 0x0005e6000810043f */
[-CC-:B------:R-:W-:Y:S01]  /*145a0*/  FFMA.FTZ R39, R39, R0.reuse, -R38.reuse ;  /* 0x0000000027277223 */ /* 0x180fe20000010826 */
[----:B------:R-:W3:Y:S01]  /*145b0*/  MUFU.EX2 R9, R9 ;  /* 0x0000000900097308 */ /* 0x000ee20000000800 */
[--C-:B------:R-:W-:Y:S01]  /*145c0*/  FFMA.FTZ R61, R61, R0, -R38.reuse ;  /* 0x000000003d3d7223 */ /* 0x100fe20000010826 */
[----:B0-----:R-:W-:Y:S01]  /*145d0*/  @P4 SHF.R.U32.HI R33, RZ, R40, R29 ;  /* 0x00000028ff214219 */ /* 0x001fe2000001161d */
[----:B----4-:R-:W-:Y:S01]  /*145e0*/  FADD.FTZ R40, R28, R31 ;  /* 0x0000001f1c287221 */ /* 0x010fe20000010000 */
[-CC-:B------:R-:W-:Y:S01]  /*145f0*/  FFMA.FTZ R43, R43, R0.reuse, -R38.reuse ;  /* 0x000000002b2b7223 */ /* 0x180fe20000010826 */
[-CC-:B------:R-:W-:Y:S01]  /*14600*/  FFMA.FTZ R65, R65, R0.reuse, -R38.reuse ;  /* 0x0000000041417223 */ /* 0x180fe20000010826 */
[----:B--2---:R-:W-:Y:S01]  /*14610*/  FFMA.FTZ R27, R53, R0, -R38 ;  /* 0x00000000351b7223 */ /* 0x004fe20000010826 */
[----:B-----5:R-:W-:Y:S01]  /*14620*/  FADD.FTZ R31, R185, R40 ;  /* 0x00000028b91f7221 */ /* 0x020fe20000010000 */
[----:B------:R-:W0:Y:S01]  /*14630*/  MUFU.EX2 R184, R184 ;  /* 0x000000b800b87308 */ /* 0x000e220000000800 */
[----:B-1----:R-:W-:Y:S01]  /*14640*/  FADD.FTZ R29, R188, R7 ;  /* 0x00000007bc1d7221 */ /* 0x002fe20000010000 */
[C---:B------:R-:W-:Y:S01]  /*14650*/  F2FP.F16.F32.PACK_AB R185, R14.reuse, R185 ;  /* 0x000000b90eb9723e */ /* 0x040fe200000000ff */
[----:B------:R-:W-:Y:S01]  /*14660*/  FADD.FTZ R40, R14, R31 ;  /* 0x0000001f0e287221 */ /* 0x000fe20000010000 */
[----:B------:R-:W-:Y:S01]  /*14670*/  F2FP.F16.F32.PACK_AB R188, R7, R188 ;  /* 0x000000bc07bc723e */ /* 0x000fe200000000ff */
[----:B------:R-:W-:Y:S01]  /*14680*/  FADD.FTZ R8, R190, R29 ;  /* 0x0000001dbe087221 */ /* 0x000fe20000010000 */
[----:B------:R-:W-:Y:S01]  /*14690*/  FFMA.FTZ R47, R47, R0, -R38 ;  /* 0x000000002f2f7223 */ /* 0x000fe20000010826 */
[----:B------:R-:W-:Y:S01]  /*146a0*/  FADD.FTZ R31, R187, R40 ;  /* 0x00000028bb1f7221 */ /* 0x000fe20000010000 */
[----:B------:R-:W1:Y:S01]  /*146b0*/  MUFU.EX2 R11, R11 ;  /* 0x0000000b000b7308 */ /* 0x000e620000000800 */
[C---:B---3--:R-:W-:Y:S01]  /*146c0*/  FADD.FTZ R29, R9.reuse, R8 ;  /* 0x00000008091d7221 */ /* 0x048fe20000010000 */
[C---:B------:R-:W-:Y:S01]  /*146d0*/  F2FP.F16.F32.PACK_AB R187, R10.reuse, R187 ;  /* 0x000000bb0abb723e */ /* 0x040fe200000000ff */
[----:B------:R-:W-:Y:S01]  /*146e0*/  FADD.FTZ R40, R10, R31 ;  /* 0x0000001f0a287221 */ /* 0x000fe20000010000 */
[----:B------:R-:W-:Y:S01]  /*146f0*/  F2FP.F16.F32.PACK_AB R190, R9, R190 ;  /* 0x000000be09be723e */ /* 0x000fe200000000ff */
[----:B------:R-:W-:Y:S01]  /*14700*/  FFMA.FTZ R38, R69, R0, -R38 ;  /* 0x0000000045267223 */ /* 0x000fe20000010826 */
[----:B------:R-:W-:Y:S01]  /*14710*/  IADD3 R33, R33, R222, -R221 ;  /* 0x000000de21217210 */ /* 0x000fe20007ffe8dd */
[----:B------:R-:W-:Y:S01]  /*14720*/  FADD.FTZ R31, R181, R40 ;  /* 0x00000028b51f7221 */ /* 0x000fe20000010000 */
[----:B------:R-:W2:Y:S01]  /*14730*/  MUFU.EX2 R186, R186 ;  /* 0x000000ba00ba7308 */ /* 0x000ea20000000800 */
[----:B0-----:R-:W-:Y:S01]  /*14740*/  FADD.FTZ R8, R184, R29 ;  /* 0x0000001db8087221 */ /* 0x001fe20000010000 */
[----:B------:R-:W-:Y:S01]  /*14750*/  F2FP.F16.F32.PACK_AB R191, R28, R191 ;  /* 0x000000bf1cbf723e */ /* 0x000fe200000000ff */
[C---:B------:R-:W-:Y:S01]  /*14760*/  FADD.FTZ R40, R30.reuse, R31 ;  /* 0x0000001f1e287221 */ /* 0x040fe20000010000 */
[----:B------:R-:W-:Y:S01]  /*14770*/  IMAD.HI R33, R33, 0x2aaaaaab, RZ ;  /* 0x2aaaaaab21217827 */ /* 0x000fe200078e02ff */
[----:B------:R-:W-:-:S02]  /*14780*/  F2FP.F16.F32.PACK_AB R181, R30, R181 ;  /* 0x000000b51eb5723e */ /* 0x000fc400000000ff */
[----:B------:R-:W-:Y:S01]  /*14790*/  CS2R R68, SRZ ;  /* 0x0000000000447805 */ /* 0x000fe2000001ff00 */
[----:B------:R-:W-:Y:S01]  /*147a0*/  FADD.FTZ R31, R183, R40 ;  /* 0x00000028b71f7221 */ /* 0x000fe20000010000 */
[----:B------:R-:W0:Y:S01]  /*147b0*/  MUFU.EX2 R13, R13 ;  /* 0x0000000d000d7308 */ /* 0x000e220000000800 */
[C---:B-1----:R-:W-:Y:S01]  /*147c0*/  FADD.FTZ R29, R11.reuse, R8 ;  /* 0x000000080b1d7221 */ /* 0x042fe20000010000 */
[----:B------:R-:W-:Y:S01]  /*147d0*/  SHF.R.U32.HI R42, RZ, 0x1f, R33 ;  /* 0x0000001fff2a7819 */ /* 0x000fe20000011621 */
[C---:B------:R-:W-:Y:S01]  /*147e0*/  FADD.FTZ R24, R32.reuse, R31 ;  /* 0x0000001f20187221 */ /* 0x040fe20000010000 */
[----:B------:R-:W-:Y:S02]  /*147f0*/  F2FP.F16.F32.PACK_AB R183, R32, R183 ;  /* 0x000000b720b7723e */ /* 0x000fe400000000ff */
[----:B------:R-:W-:Y:S02]  /*14800*/  CS2R R52, SRZ ;  /* 0x0000000000347805 */ /* 0x000fe4000001ff00 */
[----:B------:R-:W-:Y:S01]  /*14810*/  F2FP.F16.F32.PACK_AB R184, R11, R184 ;  /* 0x000000b80bb8723e */ /* 0x000fe200000000ff */
[----:B------:R-:W-:Y:S01]  /*14820*/  FADD.FTZ R31, R177, R24 ;  /* 0x00000018b11f7221 */ /* 0x000fe20000010000 */
[----:B------:R-:W1:Y:S01]  /*14830*/  MUFU.EX2 R180, R180 ;  /* 0x000000b400b47308 */ /* 0x000e620000000800 */
[----:B--2---:R-:W-:Y:S01]  /*14840*/  FADD.FTZ R8, R186, R29 ;  /* 0x0000001dba087221 */ /* 0x004fe20000010000 */
[C---:B------:R-:W-:Y:S01]  /*14850*/  F2FP.F16.F32.PACK_AB R177, R34.reuse, R177 ;  /* 0x000000b122b1723e */ /* 0x040fe200000000ff */
[----:B------:R-:W-:Y:S01]  /*14860*/  FADD.FTZ R10, R34, R31 ;  /* 0x0000001f220a7221 */ /* 0x000fe20000010000 */
[----:B------:R-:W-:-:S02]  /*14870*/  CS2R R48, SRZ ;  /* 0x0000000000307805 */ /* 0x000fc4000001ff00 */
[----:B------:R-:W-:Y:S02]  /*14880*/  CS2R R44, SRZ ;  /* 0x00000000002c7805 */ /* 0x000fe4000001ff00 */
[----:B------:R-:W-:Y:S01]  /*14890*/  CS2R R34, SRZ ;  /* 0x0000000000227805 */ /* 0x000fe2000001ff00 */
[----:B------:R-:W-:Y:S01]  /*148a0*/  FADD.FTZ R31, R179, R10 ;  /* 0x0000000ab31f7221 */ /* 0x000fe20000010000 */
[----:B------:R-:W2:Y:S01]  /*148b0*/  MUFU.EX2 R15, R15 ;  /* 0x0000000f000f7308 */ /* 0x000ea20000000800 */
[C---:B0-----:R-:W-:Y:S01]  /*148c0*/  FADD.FTZ R29, R13.reuse, R8 ;  /* 0x000000080d1d7221 */ /* 0x041fe20000010000 */
[----:B------:R-:W-:Y:S02]  /*148d0*/  F2FP.F16.F32.PACK_AB R186, R13, R186 ;  /* 0x000000ba0dba723e */ /* 0x000fe400000000ff */
[----:B------:R-:W-:-:S04]  /*148e0*/  F2FP.F16.F32.PACK_AB R179, R36, R179 ;  /* 0x000000b324b3723e */ /* 0x000fc800000000ff */
[----:B------:R-:W0:Y:S01]  /*148f0*/  MUFU.EX2 R182, R182 ;  /* 0x000000b600b67308 */ /* 0x000e220000000800 */
[----:B-1----:R-:W-:-:S07]  /*14900*/  FADD.FTZ R8, R180, R29 ;  /* 0x0000001db4087221 */ /* 0x002fce0000010000 */
[----:B------:R-:W1:Y:S01]  /*14910*/  MUFU.EX2 R21, R21 ;  /* 0x0000001500157308 */ /* 0x000e620000000800 */
[----:B--2---:R-:W-:Y:S01]  /*14920*/  FADD.FTZ R29, R15, R8 ;  /* 0x000000080f1d7221 */ /* 0x004fe20000010000 */
[----:B------:R-:W-:Y:S02]  /*14930*/  LEA.HI.SX32 R8, R33, R42, 0x1c ;  /* 0x0000002a21087211 */ /* 0x000fe400078fe2ff */
[----:B------:R-:W-:Y:S02]  /*14940*/  CS2R R32, SRZ ;  /* 0x0000000000207805 */ /* 0x000fe4000001ff00 */
[----:B------:R-:W-:Y:S02]  /*14950*/  F2FP.F16.F32.PACK_AB R180, R15, R180 ;  /* 0x000000b40fb4723e */ /* 0x000fe400000000ff */
[----:B------:R-:W-:Y:S01]  /*14960*/  VIMNMX R13, R219, R8, !PT ;  /* 0x00000008db0d7248 */ /* 0x000fe20007fe0100 */
[----:B------:R-:W2:Y:S01]  /*14970*/  MUFU.EX2 R176, R176 ;  /* 0x000000b000b07308 */ /* 0x000ea20000000800 */
[----:B0-----:R-:W-:-:S07]  /*14980*/  FADD.FTZ R40, R182, R29 ;  /* 0x0000001db6287221 */ /* 0x001fce0000010000 */
        /* <DEDUP_REMOVED lines=8> */
[----:B------:R-:W-:Y:S01]  /*14a10*/  FADD.FTZ R14, R36, R31 ;  /* 0x0000001f240e7221 */ /* 0x000fe20000010000 */
[----:B------:R-:W-:Y:S02]  /*14a20*/  F2FP.F16.F32.PACK_AB R176, R25, R176 ;  /* 0x000000b019b0723e */ /* 0x000fe400000000ff */
[----:B------:R-:W-:Y:S02]  /*14a30*/  CS2R R36, SRZ ;  /* 0x0000000000247805 */ /* 0x000fe4000001ff00 */
[----:B------:R-:W-:Y:S01]  /*14a40*/  CS2R R30, SRZ ;  /* 0x00000000001e7805 */ /* 0x000fe2000001ff00 */
[----:B------:R-:W-:Y:S01]  /*14a50*/  FADD.FTZ R7, R173, R14 ;  /* 0x0000000ead077221 */ /* 0x000fe20000010000 */
[----:B------:R-:W-:Y:S01]  /*14a60*/  F2FP.F16.F32.PACK_AB R173, R6, R173 ;  /* 0x000000ad06ad723e */ /* 0x000fe200000000ff */
        /* <DEDUP_REMOVED lines=8> */
[----:B------:R-:W-:-:S06]  /*14af0*/  CS2R R28, SRZ ;  /* 0x00000000001c7805 */ /* 0x000fcc000001ff00 */
[----:B------:R-:W0:Y:S01]  /*14b00*/  MUFU.EX2 R39, R39 ;  /* 0x0000002700277308 */ /* 0x000e220000000800 */
[C---:B-1----:R-:W-:Y:S01]  /*14b10*/  FADD.FTZ R10, R57.reuse, R10 ;  /* 0x0000000a390a7221 */ /* 0x042fe20000010000 */
[----:B------:R-:W-:Y:S02]  /*14b20*/  F2FP.F16.F32.PACK_AB R172, R57, R172 ;  /* 0x000000ac39ac723e */ /* 0x000fe400000000ff */
[----:B------:R-:W-:-:S04]  /*14b30*/  CS2R R56, SRZ ;  /* 0x0000000000387805 */ /* 0x000fc8000001ff00 */
[----:B------:R-:W1:Y:S01]  /*14b40*/  MUFU.EX2 R20, R20 ;  /* 0x0000001400147308 */ /* 0x000e620000000800 */
[----:B--2---:R-:W-:-:S07]  /*14b50*/  FADD.FTZ R9, R175, R14 ;  /* 0x0000000eaf097221 */ /* 0x004fce0000010000 */
[----:B------:R2:W3:Y:S01]  /*14b60*/  MUFU.EX2 R174, R61 ;  /* 0x0000003d00ae7308 */ /* 0x0004e20000000800 */
[----:B0-----:R-:W-:-:S07]  /*14b70*/  FADD.FTZ R7, R39, R10 ;  /* 0x0000000a27077221 */ /* 0x001fce0000010000 */
[----:B------:R-:W0:Y:S01]  /*14b80*/  MUFU.EX2 R169, R169 ;  /* 0x000000a900a97308 */ /* 0x000e220000000800 */
[C---:B-1----:R-:W-:Y:S01]  /*14b90*/  FADD.FTZ R24, R20.reuse, R9 ;  /* 0x0000000914187221 */ /* 0x042fe20000010000 */
[----:B------:R-:W-:Y:S02]  /*14ba0*/  F2FP.F16.F32.PACK_AB R175, R20, R175 ;  /* 0x000000af14af723e */ /* 0x000fe400000000ff */
[----:B--2---:R-:W-:-:S04]  /*14bb0*/  CS2R R60, SRZ ;  /* 0x00000000003c7805 */ /* 0x004fc8000001ff00 */
[----:B------:R-:W1:Y:S01]  /*14bc0*/  MUFU.EX2 R43, R43 ;  /* 0x0000002b002b7308 */ /* 0x000e620000000800 */
[C---:B---3--:R-:W-:Y:S01]  /*14bd0*/  FADD.FTZ R14, R174.reuse, R7 ;  /* 0x00000007ae0e7221 */ /* 0x048fe20000010000 */
[----:B------:R-:W-:-:S06]  /*14be0*/  F2FP.F16.F32.PACK_AB R174, R174, R39 ;  /* 0x00000027aeae723e */ /* 0x000fcc00000000ff */
[----:B------:R-:W2:Y:S01]  /*14bf0*/  MUFU.EX2 R26, R26 ;  /* 0x0000001a001a7308 */ /* 0x000ea20000000800 */
[----:B0-----:R-:W-:Y:S01]  /*14c00*/  FADD.FTZ R9, R169, R24 ;  /* 0x00000018a9097221 */ /* 0x001fe20000010000 */
[----:B------:R-:W-:-:S06]  /*14c10*/  CS2R R24, SRZ ;  /* 0x0000000000187805 */ /* 0x000fcc000001ff00 */
[----:B------:R0:W3:Y:S01]  /*14c20*/  MUFU.EX2 R168, R65 ;  /* 0x0000004100a87308 */ /* 0x0000e20000000800 */
[----:B-1----:R-:W-:-:S07]  /*14c30*/  FADD.FTZ R7, R43, R14 ;  /* 0x0000000e2b077221 */ /* 0x002fce0000010000 */
[----:B------:R-:W1:Y:S01]  /*14c40*/  MUFU.EX2 R171, R171 ;  /* 0x000000ab00ab7308 */ /* 0x000e620000000800 */
[C---:B--2---:R-:W-:Y:S01]  /*14c50*/  FADD.FTZ R14, R26.reuse, R9 ;  /* 0x000000091a0e7221 */ /* 0x044fe20000010000 */
[----:B------:R-:W-:Y:S02]  /*14c60*/  F2FP.F16.F32.PACK_AB R169, R26, R169 ;  /* 0x000000a91aa9723e */ /* 0x000fe400000000ff */
[----:B0-----:R-:W-:Y:S02]  /*14c70*/  CS2R R64, SRZ ;  /* 0x0000000000407805 */ /* 0x001fe4000001ff00 */
[----:B------:R-:W-:Y:S02]  /*14c80*/  CS2R R26, SRZ ;  /* 0x00000000001a7805 */ /* 0x000fe4000001ff00 */
[----:B------:R-:W0:Y:S01]  /*14c90*/  MUFU.EX2 R47, R47 ;  /* 0x0000002f002f7308 */ /* 0x000e220000000800 */
[C---:B---3--:R-:W-:Y:S01]  /*14ca0*/  FADD.FTZ R6, R168.reuse, R7 ;  /* 0x00000007a8067221 */ /* 0x048fe20000010000 */
[----:B------:R-:W-:-:S02]  /*14cb0*/  F2FP.F16.F32.PACK_AB R168, R168, R43 ;  /* 0x0000002ba8a8723e */ /* 0x000fc400000000ff */
[----:B------:R-:W-:-:S04]  /*14cc0*/  CS2R R42, SRZ ;  /* 0x00000000002a7805 */ /* 0x000fc8000001ff00 */
[----:B------:R1:W2:Y:S08]  /*14cd0*/  MUFU.EX2 R10, R5 ;  /* 0x00000005000a7308 */ /* 0x0002b00000000800 */
[----:B------:R-:W3:Y:S01]  /*14ce0*/  MUFU.EX2 R38, R38 ;  /* 0x0000002600267308 */ /* 0x000ee20000000800 */
[----:B-1----:R-:W-:Y:S01]  /*14cf0*/  FADD.FTZ R5, R171, R14 ;  /* 0x0000000eab057221 */ /* 0x002fe20000010000 */
[----:B0-----:R-:W-:-:S03]  /*14d00*/  FADD.FTZ R7, R47, R6 ;  /* 0x000000062f077221 */ /* 0x001fc60000010000 */
[C---:B--2---:R-:W-:Y:S01]  /*14d10*/  FADD.FTZ R6, R10.reuse, R5 ;  /* 0x000000050a067221 */ /* 0x044fe20000010000 */
[----:B------:R-:W-:Y:S01]  /*14d20*/  F2FP.F16.F32.PACK_AB R171, R10, R171 ;  /* 0x000000ab0aab723e */ /* 0x000fe200000000ff */
[----:B------:R-:W-:Y:S01]  /*14d30*/  VIADD R10, R2, 0xfffffffe ;  /* 0xfffffffe020a7836 */ /* 0x000fe20000000000 */
[----:B------:R-:W-:Y:S01]  /*14d40*/  MOV R2, 0x3f800000 ;  /* 0x3f80000000027802 */ /* 0x000fe20000000f00 */
[----:B------:R-:W-:-:S03]  /*14d50*/  IMAD.MOV.U32 R5, RZ, RZ, 0x3f800000 ;  /* 0x3f800000ff057424 */ /* 0x000fc600078e00ff */
[----:B------:R-:W-:Y:S01]  /*14d60*/  ISETP.GE.AND P1, PT, R10, R13, PT ;  /* 0x0000000d0a00720c */ /* 0x000fe20003f26270 */
[C---:B---3--:R-:W-:Y:S01]  /*14d70*/  FADD.FTZ R7, R38.reuse, R7 ;  /* 0x0000000726077221 */ /* 0x048fe20000010000 */
[----:B------:R-:W-:Y:S02]  /*14d80*/  F2FP.F16.F32.PACK_AB R170, R38, R47 ;  /* 0x0000002f26aa723e */ /* 0x000fe400000000ff */
[----:B------:R-:W-:Y:S02]  /*14d90*/  CS2R R46, SRZ ;  /* 0x00000000002e7805 */ /* 0x000fe4000001ff00 */
[----:B------:R-:W-:-:S07]  /*14da0*/  CS2R R38, SRZ ;  /* 0x0000000000267805 */ /* 0x000fce000001ff00 */
[----:B------:R-:W-:Y:S05]  /*14db0*/  @!P1 BRA `(.L_x_2843) ;  /* 0x0000002800409947 */ /* 0x000fea0003800000 */
[----:B------:R-:W-:Y:S01]  /*14dc0*/  BSSY B1, `(.L_x_2843) ;  /* 0x000028f000017945 */ /* 0x000fe20003800000 */
[----:B------:R-:W-:Y:S01]  /*14dd0*/  IMAD.MOV.U32 R8, RZ, RZ, R4 ;  /* 0x000000ffff087224 */ /* 0x000fe200078e0004 */
[----:B------:R-:W-:Y:S01]  /*14de0*/  MOV R11, R202 ;  /* 0x000000ca000b7202 */ /* 0x000fe20000000f00 */
[----:B------:R-:W-:Y:S02]  /*14df0*/  IMAD.MOV.U32 R9, RZ, RZ, R3 ;  /* 0x000000ffff097224 */ /* 0x000fe400078e0003 */
[----:B------:R-:W-:Y:S02]  /*14e00*/  IMAD.MOV.U32 R14, RZ, RZ, R198 ;  /* 0x000000ffff0e7224 */ /* 0x000fe400078e00c6 */
[----:B------:R-:W-:Y:S02]  /*14e10*/  IMAD.MOV.U32 R2, RZ, RZ, 0x3f800000 ;  /* 0x3f800000ff027424 */ /* 0x000fe400078e00ff */
[----:B------:R-:W-:-:S07]  /*14e20*/  IMAD.MOV.U32 R119, RZ, RZ, RZ ;  /* 0x000000ffff777224 */ /* 0x000fce00078e00ff */
.L_x_2856:
[----:B------:R-:W-:-:S04]  /*14e30*/  ISETP.NE.AND P1, PT, R14, 0x1, PT ;  /* 0x000000010e00780c */ /* 0x000fc80003f25270 */
[----:B------:R-:W-:-:S04]  /*14e40*/  SEL R202, RZ, 0x1, P1 ;  /* 0x00000001ffca7807 */ /* 0x000fc80000800000 */
[----:B------:R-:W-:Y:S01]  /*14e50*/  LOP3.LUT R202, R11, R202, RZ, 0x3c, !PT ;  /* 0x000000ca0bca7212 */ /* 0x000fe200078e3cff */
[----:B------:R-:W-:Y:S06]  /*14e60*/  @!P0 BRA `(.L_x_2844) ;  /* 0x0000000000048947 */ /* 0x000fec0003800000 */
[----:B------:R-:W-:Y:S01]  /*14e70*/  BPT.TRAP 0x1 ;  /* 0x000000040000795c */ /* 0x000fe20000300000 */
.L_x_2844:
[----:B------:R-:W-:Y:S02]  /*14e80*/  IADD3 R198, R14, 0x1, RZ ;  /* 0x000000010ec67810 */ /* 0x000fe40007ffe0ff */
[----:B------:R-:W-:Y:S02]  /*14e90*/  SHF.L.U32 R20, R202, 0x1f, RZ ;  /* 0x0000001fca147819 */ /* 0x000fe400000006ff */
[----:B------:R-:W-:-:S04]  /*14ea0*/  ISETP.NE.AND P1, PT, R198, 0x2, PT ;  /* 0x00000002c600780c */ /* 0x000fc80003f25270 */
[----:B------:R-:W-:-:S05]  /*14eb0*/  SEL R198, R198, RZ, P1 ;  /* 0x000000ffc6c67207 */ /* 0x000fca0000800000 */
[----:B------:R-:W-:-:S04]  /*14ec0*/  IMAD R0, R198, 0x8, R18 ;  /* 0x00000008c6007824 */ /* 0x000fc800078e0212 */
[----:B------:R0:W1:Y:S01]  /*14ed0*/  SYNCS.PHASECHK.TRANS64.TRYWAIT P1, [R0+URZ+0x30830], R20 ;  /* 0x03083014000075a7 */ /* 0x000062000802017f */
[----:B------:R-:W-:Y:S05]  /*14ee0*/  @!P0 BRA `(.L_x_2845) ;  /* 0x0000000000048947 */ /* 0x000fea0003800000 */
[----:B------:R-:W-:Y:S01]  /*14ef0*/  BPT.TRAP 0x1 ;  /* 0x000000040000795c */ /* 0x000fe20000300000 */
.L_x_2845:
[----:B------:R-:W-:Y:S01]  /*14f00*/  IMAD R3, R198, 0x900, R12 ;  /* 0x00000900c6037824 */ /* 0x000fe200078e020c */
[----:B------:R-:W-:Y:S03]  /*14f10*/  BSSY B2, `(.L_x_2846) ;  /* 0x0000006000027945 */ /* 0x000fe60003800000 */
[C---:B------:R-:W-:Y:S02]  /*14f20*/  VIADD R15, R3.reuse, 0x2 ;  /* 0x00000002030f7836 */ /* 0x040fe40000000000 */
[----:B------:R-:W-:Y:S01]  /*14f30*/  VIADD R4, R3, 0x4 ;  /* 0x0000000403047836 */ /* 0x000fe20000000000 */
[----:B-1----:R-:W-:Y:S06]  /*14f40*/  @P1 BRA `(.L_x_2847) ;  /* 0x0000000000081947 */ /* 0x002fec0003800000 */
[----:B------:R-:W1:Y:S02]  /*14f50*/  SYNCS.PHASECHK.TRANS64.TRYWAIT P1, [R0+URZ+0x30830], R20 ;  /* 0x03083014000075a7 */ /* 0x000e64000802017f */
[----:B-1----:R-:W-:Y:S05]  /*14f60*/  @!P1 BRA `(.L_x_2848) ;  /* 0x0000012800189947 */ /* 0x002fea0003800000 */
.L_x_2847:
[----:B------:R-:W-:Y:S05]  /*14f70*/  BSYNC B2 ;  /* 0x0000000000027941 */ /* 0x000fea0003800000 */
.L_x_2846:
[----:B------:R-:W2:Y:S04]  /*14f80*/  LDL.64 R124, [R1+0x28] ;  /* 0x00002800017c7983 */ /* 0x000ea80000100a00 */
[----:B------:R3:W-:Y:S04]  /*14f90*/  STL.64 [R1+0x58], R8 ;  /* 0x0000580801007387 */ /* 0x0007e80000100a00 */
[----:B---3--:R-:W3:Y:S04]  /*14fa0*/  LDL.64 R8, [R1+0x20] ;  /* 0x0000200001087983 */ /* 0x008ee80000100a00 */
[----:B------:R4:W-:Y:S04]  /*14fb0*/  STL.64 [R1+0x50], R6 ;  /* 0x0000500601007387 */ /* 0x0009e80000100a00 */
[----:B----4-:R-:W4:Y:S01]  /*14fc0*/  LDL.64 R6, [R1+0x18] ;  /* 0x0000180001067983 */ /* 0x010f220000100a00 */
[----:B01----:R-:W-:Y:S01]  /*14fd0*/  MOV R20, R3 ;  /* 0x0000000300147202 */ /* 0x003fe20000000f00 */
[C---:B------:R-:W-:Y:S01]  /*14fe0*/  VIADD R120, R3.reuse, 0x6 ;  /* 0x0000000603787836 */ /* 0x040fe20000000000 */
[C---:B------:R-:W-:Y:S01]  /*14ff0*/  IADD3 R122, R3.reuse, 0x304, RZ ;  /* 0x00000304037a7810 */ /* 0x040fe20007ffe0ff */
[----:B------:R-:W-:Y:S01]  /*15000*/  IMAD.MOV.U32 R21, RZ, RZ, 0x40000040 ;  /* 0x40000040ff157424 */ /* 0x000fe200078e00ff */
[----:B------:R-:W-:Y:S01]  /*15010*/  R2UR UR26, R20 ;  /* 0x00000000141a72ca */ /* 0x000fe200000e0000 */
[----:B------:R-:W-:Y:S01]  /*15020*/  IMAD.MOV.U32 R20, RZ, RZ, R15 ;  /* 0x000000ffff147224 */ /* 0x000fe200078e000f */
[----:B------:R-:W-:Y:S01]  /*15030*/  R2UR UR14, R120 ;  /* 0x00000000780e72ca */ /* 0x000fe200000e0000 */
[----:B------:R-:W-:Y:S01]  /*15040*/  VIADD R120, R3, 0x302 ;  /* 0x0000030203787836 */ /* 0x000fe20000000000 */
[----:B------:R-:W-:Y:S01]  /*15050*/  R2UR UR58, R122 ;  /* 0x000000007a3a72ca */ /* 0x000fe200000e0000 */
[----:B------:R-:W-:Y:S01]  /*15060*/  IMAD.MOV.U32 R121, RZ, RZ, 0x40000040 ;  /* 0x40000040ff797424 */ /* 0x000fe200078e00ff */
[----:B------:R-:W-:Y:S01]  /*15070*/  R2UR UR22, R20 ;  /* 0x00000000141672ca */ /* 0x000fe200000e0000 */
[----:B------:R-:W-:Y:S01]  /*15080*/  IMAD.MOV.U32 R123, RZ, RZ, 0x40000040 ;  /* 0x40000040ff7b7424 */ /* 0x000fe200078e00ff */
[----:B------:R-:W-:-:S02]  /*15090*/  MOV R20, R4 ;  /* 0x0000000400147202 */ /* 0x000fc40000000f00 */
[----:B------:R-:W-:Y:S01]  /*150a0*/  R2UR UR6, R120 ;  /* 0x00000000780672ca */ /* 0x000fe200000e0000 */
[C---:B------:R-:W-:Y:S01]  /*150b0*/  VIADD R120, R3.reuse, 0x600 ;  /* 0x0000060003787836 */ /* 0x040fe20000000000 */
[----:B------:R-:W-:Y:S01]  /*150c0*/  R2UR UR18, R20 ;  /* 0x00000000141272ca */ /* 0x000fe200000e0000 */
[C---:B------:R-:W-:Y:S01]  /*150d0*/  VIADD R20, R3.reuse, 0x300 ;  /* 0x0000030003147836 */ /* 0x040fe20000000000 */
[C---:B------:R-:W-:Y:S01]  /*150e0*/  IADD3 R122, R3.reuse, 0x602, RZ ;  /* 0x00000602037a7810 */ /* 0x040fe20007ffe0ff */
[-C--:B------:R-:W-:Y:S01]  /*150f0*/  FMUL.FTZ R26, R26, R2.reuse ;  /* 0x000000021a1a7220 */ /* 0x080fe20000410000 */
[----:B------:R-:W-:Y:S01]  /*15100*/  R2UR UR50, R120 ;  /* 0x00000000783272ca */ /* 0x000fe200000e0000 */
[C---:B------:R-:W-:Y:S01]  /*15110*/  VIADD R120, R3.reuse, 0x606 ;  /* 0x0000060603787836 */ /* 0x040fe20000000000 */
[----:B------:R-:W-:Y:S01]  /*15120*/  R2UR UR10, R20 ;  /* 0x00000000140a72ca */ /* 0x000fe200000e0000 */
[----:B------:R-:W-:Y:S02]  /*15130*/  VIADD R20, R3, 0x306 ;  /* 0x0000030603147836 */ /* 0x000fe40000000000 */
[-C--:B------:R-:W-:Y:S01]  /*15140*/  FMUL.FTZ R27, R27, R2.reuse ;  /* 0x000000021b1b7220 */ /* 0x080fe20000410000 */
[-C--:B------:R-:W-:Y:S01]  /*15150*/  FMUL.FTZ R30, R30, R2.reuse ;  /* 0x000000021e1e7220 */ /* 0x080fe20000410000 */
[-C--:B------:R-:W-:Y:S01]  /*15160*/  FMUL.FTZ R31, R31, R2.reuse ;  /* 0x000000021f1f7220 */ /* 0x080fe20000410000 */
[----:B------:R-:W-:Y:S01]  /*15170*/  FMUL.FTZ R34, R34, R2 ;  /* 0x0000000222227220 */ /* 0x000fe20000410000 */
[----:B------:R-:W-:Y:S01]  /*15180*/  R2UR UR54, R20 ;  /* 0x00000000143672ca */ /* 0x000fe200000e0000 */
[----:B------:R-:W-:-:S02]  /*15190*/  VIADD R20, R3, 0x604 ;  /* 0x0000060403147836 */ /* 0x000fc40000000000 */
        /* <DEDUP_REMOVED lines=43> */
[----:B------:R-:W-:Y:S01]  /*15450*/  R2UR UR27, R21 ;  /* 0x00000000151b72ca */ /* 0x000fe200000e0000 */
[----:B------:R-:W4:Y:S01]  /*15460*/  LDL.64 R2, [R1+0x10] ;  /* 0x0000100001027983 */ /* 0x000f220000100a00 */
[----:B------:R-:W-:-:S02]  /*15470*/  R2UR UR15, R121 ;  /* 0x00000000790f72ca */ /* 0x000fc400000e0000 */
[----:B------:R-:W-:Y:S02]  /*15480*/  R2UR UR7, R121 ;  /* 0x00000000790772ca */ /* 0x000fe400000e0000 */
[----:B------:R-:W-:Y:S02]  /*15490*/  R2UR UR59, R123 ;  /* 0x000000007b3b72ca */ /* 0x000fe400000e0000 */
[----:B------:R-:W-:Y:S02]  /*154a0*/  R2UR UR51, R121 ;  /* 0x00000000793372ca */ /* 0x000fe400000e0000 */
[----:B------:R-:W-:Y:S02]  /*154b0*/  R2UR UR46, R122 ;  /* 0x000000007a2e72ca */ /* 0x000fe400000e0000 */
[----:B------:R-:W-:Y:S02]  /*154c0*/  R2UR UR47, R123 ;  /* 0x000000007b2f72ca */ /* 0x000fe400000e0000 */
[----:B------:R-:W-:-:S02]  /*154d0*/  R2UR UR38, R120 ;  /* 0x00000000782672ca */ /* 0x000fc400000e0000 */
[----:B------:R-:W-:Y:S01]  /*154e0*/  R2UR UR39, R121 ;  /* 0x00000000792772ca */ /* 0x000fe200000e0000 */
        /* <DEDUP_REMOVED lines=48> */
[C---:B------:R-:W-:Y:S01]  /*157f0*/  R2UR UR23, R21.reuse ;  /* 0x00000000151772ca */ /* 0x040fe200000e0000 */
[----:B------:R-:W4:Y:S01]  /*15800*/  LDL.64 R4, [R1+0x8] ;  /* 0x0000080001047983 */ /* 0x000f220000100a00 */
[----:B------:R-:W-:-:S02]  /*15810*/  R2UR UR19, R21 ;  /* 0x00000000151372ca */ /* 0x000fc400000e0000 */
[C---:B------:R-:W-:Y:S02]  /*15820*/  R2UR UR11, R21.reuse ;  /* 0x00000000150b72ca */ /* 0x040fe400000e0000 */
[C---:B------:R-:W-:Y:S02]  /*15830*/  R2UR UR55, R21.reuse ;  /* 0x00000000153772ca */ /* 0x040fe400000e0000 */
[----:B------:R-:W-:Y:S02]  /*15840*/  R2UR UR42, R20 ;  /* 0x00000000142a72ca */ /* 0x000fe400000e0000 */
[----:B------:R-:W-:Y:S02]  /*15850*/  R2UR UR43, R21 ;  /* 0x00000000152b72ca */ /* 0x000fe400000e0000 */
[----:B------:R-:W4:Y:S01]  /*15860*/  LDL.64 R20, [R1] ;  /* 0x0000000001147983 */ /* 0x000f220000100a00 */
[----:B--2---:R-:W-:Y:S02]  /*15870*/  R2UR UR24, R124 ;  /* 0x000000007c1872ca */ /* 0x004fe400000e0000 */
[----:B------:R-:W-:-:S02]  /*15880*/  R2UR UR25, R125 ;  /* 0x000000007d1972ca */ /* 0x000fc400000e0000 */
[----:B------:R-:W-:-:S11]  /*15890*/  WARPGROUP.ARRIVE ;  /* 0x00000000000079c5 */ /* 0x000fd60000000000 */
        /* <DEDUP_REMOVED lines=10> */
[----:B------:R0:W5:Y:S01]  /*15940*/  LDL.LU.64 R6, [R1+0x50] ;  /* 0x0000500001067983 */ /* 0x0001620000300a00 */
        /* <DEDUP_REMOVED lines=38> */
.L_x_2849:
[----:B------:R-:W-:Y:S01]  /*15bb0*/  SHF.L.U32 R2, R11, 0x1f, RZ ;  /* 0x0000001f0b027819 */ /* 0x000fe200000006ff */
[----:B------:R-:W-:-:S04]  /*15bc0*/  IMAD R11, R14, 0x8, R18 ;  /* 0x000000080e0b7824 */ /* 0x000fc800078e0212 */
[----:B------:R0:W1:Y:S01]  /*15bd0*/  SYNCS.PHASECHK.TRANS64.TRYWAIT P1, [R11+URZ+0x30850], R2 ;  /* 0x030850020b0075a7 */ /* 0x000062000802017f */
[----:B------:R-:W-:Y:S05]  /*15be0*/  @!P0 BRA `(.L_x_2850) ;  /* 0x0000000000048947 */ /* 0x000fea0003800000 */
[----:B------:R-:W-:Y:S01]  /*15bf0*/  BPT.TRAP 0x1 ;  /* 0x000000040000795c */ /* 0x000fe20000300000 */
.L_x_2850:
[----:B------:R-:W-:Y:S04]  /*15c00*/  BSSY B2, `(.L_x_2851) ;  /* 0x0000004000027945 */ /* 0x000fe80003800000 */
[----:B-1----:R-:W-:Y:S05]  /*15c10*/  @P1 BRA `(.L_x_2852) ;  /* 0x0000000000081947 */ /* 0x002fea0003800000 */
[----:B------:R-:W1:Y:S02]  /*15c20*/  SYNCS.PHASECHK.TRANS64.TRYWAIT P1, [R11+URZ+0x30850], R2 ;  /* 0x030850020b0075a7 */ /* 0x000e64000802017f */
[----:B-1----:R-:W-:Y:S05]  /*15c30*/  @!P1 BRA `(.L_x_2853) ;  /* 0x0000011800f89947 */ /* 0x002fea0003800000 */
.L_x_2852:
[----:B------:R-:W-:Y:S05]  /*15c40*/  BSYNC B2 ;  /* 0x0000000000027941 */ /* 0x000fea0003800000 */
.L_x_2851:
[----:B01----:R-:W-:Y:S01]  /*15c50*/  IADD3 R2, R18, 0x400, RZ ;  /* 0x0000040012027810 */ /* 0x003fe20007ffe0ff */
[----:B------:R-:W-:Y:S01]  /*15c60*/  IMAD.MOV.U32 R3, RZ, RZ, 0x40000040 ;  /* 0x40000040ff037424 */ /* 0x000fe200078e00ff */
[----:B------:R-:W-:Y:S01]  /*15c70*/  WARPGROUP.ARRIVE ;  /* 0x00000000000079c5 */ /* 0x000fe20000000000 */
        /* <DEDUP_REMOVED lines=45> */
.L_x_2854:
[----:B------:R-:W0:Y:S01]  /*15f50*/  LDC R2, c[0x0][0x448] ;  /* 0x00011200ff027b82 */ /* 0x000e220000000800 */
[----:B------:R-:W-:Y:S01]  /*15f60*/  IADD3 R0, R0, 0x30840, RZ ;  /* 0x0003084000007810 */ /* 0x000fe20007ffe0ff */
[----:B------:R-:W-:Y:S01]  /*15f70*/  ULDC UR4, c[0x0][0x988] ;  /* 0x0002620000047ab9 */ /* 0x000fe20000000800 */
[----:B------:R-:W-:Y:S02]  /*15f80*/  LOP3.LUT R19, R19, 0xffffffbf, RZ, 0xc0, !PT ;  /* 0xffffffbf13137812 */ /* 0x000fe400078ec0ff */
[----:B------:R-:W-:Y:S02]  /*15f90*/  PRMT R0, R214, 0x654, R0 ;  /* 0x00000654d6007816 */ /* 0x000fe40000000000 */
[----:B------:R-:W-:Y:S02]  /*15fa0*/  @P0 LOP3.LUT R19, R19, 0x40, RZ, 0xfc, !PT ;  /* 0x0000004013130812 */ /* 0x000fe400078efcff */
[----:B------:R1:W-:Y:S02]  /*15fb0*/  SYNCS.ARRIVE.TRANS64.RED.A1T0 RZ, [R0+URZ], RZ ;  /* 0x000000ff00ff79a7 */ /* 0x0003e4000810043f */
[----:B------:R-:W-:-:S02]  /*15fc0*/  LOP3.LUT R19, R19, 0xffffff7f, RZ, 0xc0, !PT ;  /* 0xffffff7f13137812 */ /* 0x000fc400078ec0ff */
[----:B0-----:R-:W-:Y:S01]  /*15fd0*/  ISETP.NE.AND P1, PT, R2, 0x1, PT ;  /* 0x000000010200780c */ /* 0x001fe20003f25270 */
[----:B------:R-:W-:-:S12]  /*15fe0*/  IMAD.IADD R2, R225, 0x1, R220 ;  /* 0x00000001e1027824 */ /* 0x000fd800078e02dc */
[----:B------:R-:W0:Y:S08]  /*15ff0*/  @P1 LDC R3, c[0x0][0x44c] ;  /* 0x00011300ff031b82 */ /* 0x000e300000000800 */
[----:B-1----:R-:W1:Y:S01]  /*16000*/  @P1 LDC R0, c[0x0][0x450] ;  /* 0x00011400ff001b82 */ /* 0x002e620000000800 */
[----:B0-----:R-:W-:-:S05]  /*16010*/  @P1 IMAD.HI.U32 R3, R2, R3, RZ ;  /* 0x0000000302031227 */ /* 0x001fca00078e00ff */
[----:B-1----:R-:W-:Y:S01]  /*16020*/  @P1 SHF.R.U32.HI R2, RZ, R0, R3 ;  /* 0x00000000ff021219 */ /* 0x002fe20000011603 */
[----:B------:R-:W-:-:S04]  /*16030*/  IMAD R3, R10, -0x60, RZ ;  /* 0xffffffa00a037824 */ /* 0x000fc800078e02ff */
[----:B------:R-:W0:Y:S01]  /*16040*/  SHFL.IDX PT, R0, R2, RZ, 0x1c1f ;  /* 0x001c1fff02007589 */ /* 0x000e2200000e0000 */
[----:B------:R-:W-:-:S03]  /*16050*/  IADD3 R3, -R223, 0x1, R3 ;  /* 0x00000001df037810 */ /* 0x000fc60007ffe103 */
[----:B------:R-:W1:Y:S01]  /*16060*/  SHFL.IDX PT, R2, R2, 0x1, 0x1c1f ;  /* 0x003c1f0002027f89 */ /* 0x000e6200000e0000 */
[----:B------:R-:W-:-:S05]  /*16070*/  IADD3 R3, -R221, R3, R222 ;  /* 0x00000003dd037210 */ /* 0x000fca0007ffe1de */
[C---:B0-----:R-:W-:Y:S02]  /*16080*/  IMAD.IADD R0, R3.reuse, 0x1, R0 ;  /* 0x0000000103007824 */ /* 0x041fe400078e0200 */
[----:B-1----:R-:W-:-:S03]  /*16090*/  IMAD.IADD R2, R3, 0x1, R2 ;  /* 0x0000000103027824 */ /* 0x002fc600078e0202 */
[C---:B------:R-:W-:Y:S02]  /*160a0*/  ISETP.GT.AND P4, PT, R0.reuse, RZ, PT ;  /* 0x000000ff0000720c */ /* 0x040fe40003f84270 */
[C---:B------:R-:W-:Y:S02]  /*160b0*/  ISETP.GT.AND P3, PT, R0.reuse, 0x1, PT ;  /* 0x000000010000780c */ /* 0x040fe40003f64270 */
[C---:B------:R-:W-:Y:S02]  /*160c0*/  ISETP.GT.AND P2, PT, R0.reuse, 0x8, PT ;  /* 0x000000080000780c */ /* 0x040fe40003f44270 */
[----:B------:R-:W-:Y:S02]  /*160d0*/  ISETP.GT.AND P1, PT, R0, 0x9, PT ;  /* 0x000000090000780c */ /* 0x000fe40003f24270 */
[----:B------:R-:W-:Y:S02]  /*160e0*/  FSEL R120, R120, -INF , P4 ;  /* 0xff80000078787808 */ /* 0x000fe40002000000 */
[----:B------:R-:W-:-:S02]  /*160f0*/  FSEL R121, R121, -INF , P3 ;  /* 0xff80000079797808 */ /* 0x000fc40001800000 */
[----:B------:R-:W-:Y:S02]  /*16100*/  FSEL R124, R124, -INF , P2 ;  /* 0xff8000007c7c7808 */ /* 0x000fe40001000000 */
[----:B------:R-:W-:Y:S02]  /*16110*/  FSEL R125, R125, -INF , P1 ;  /* 0xff8000007d7d7808 */ /* 0x000fe40000800000 */
[C---:B------:R-:W-:Y:S02]  /*16120*/  ISETP.GT.AND P5, PT, R0.reuse, 0x10, PT ;  /* 0x000000100000780c */ /* 0x040fe40003fa4270 */
[C---:B------:R-:W-:Y:S02]  /*16130*/  ISETP.GT.AND P4, PT, R0.reuse, 0x11, PT ;  /* 0x000000110000780c */ /* 0x040fe40003f84270 */
[C---:B------:R-:W-:Y:S02]  /*16140*/  ISETP.GT.AND P3, PT, R0.reuse, 0x18, PT ;  /* 0x000000180000780c */ /* 0x040fe40003f64270 */
[----:B------:R-:W-:-:S02]  /*16150*/  ISETP.GT.AND P2, PT, R0, 0x19, PT ;  /* 0x000000190000780c */ /* 0x000fc40003f44270 */
[----:B------:R-:W-:Y:S02]  /*16160*/  ISETP.GT.AND P1, PT, R0, 0x20, PT ;  /* 0x000000200000780c */ /* 0x000fe40003f24270 */
[----:B------:R-:W-:Y:S02]  /*16170*/  FSEL R128, R128, -INF , P5 ;  /* 0xff80000080807808 */ /* 0x000fe40002800000 */
[----:B------:R-:W-:Y:S02]  /*16180*/  FSEL R129, R129, -INF , P4 ;  /* 0xff80000081817808 */ /* 0x000fe40002000000 */
[----:B------:R-:W-:Y:S02]  /*16190*/  FSEL R132, R132, -INF , P3 ;  /* 0xff80000084847808 */ /* 0x000fe40001800000 */
[----:B------:R-:W-:Y:S02]  /*161a0*/  FSEL R133, R133, -INF , P2 ;  /* 0xff80000085857808 */ /* 0x000fe40001000000 */
[----:B------:R-:W-:-:S02]  /*161b0*/  FSEL R136, R136, -INF , P1 ;  /* 0xff80000088887808 */ /* 0x000fc40000800000 */
[C---:B------:R-:W-:Y:S02]  /*161c0*/  ISETP.GT.AND P5, PT, R0.reuse, 0x21, PT ;  /* 0x000000210000780c */ /* 0x040fe40003fa4270 */
[C---:B------:R-:W-:Y:S02]  /*161d0*/  ISETP.GT.AND P4, PT, R0.reuse, 0x28, PT ;  /* 0x000000280000780c */ /* 0x040fe40003f84270 */
[C---:B------:R-:W-:Y:S02]  /*161e0*/  ISETP.GT.AND P3, PT, R0.reuse, 0x29, PT ;  /* 0x000000290000780c */ /* 0x040fe40003f64270 */
[C---:B------:R-:W-:Y:S02]  /*161f0*/  ISETP.GT.AND P2, PT, R0.reuse, 0x30, PT ;  /* 0x000000300000780c */ /* 0x040fe40003f44270 */
[----:B------:R-:W-:Y:S02]  /*16200*/  ISETP.GT.AND P1, PT, R0, 0x31, PT ;  /* 0x000000310000780c */ /* 0x000fe40003f24270 */
[----:B------:R-:W-:-:S02]  /*16210*/  FSEL R137, R137, -INF , P5 ;  /* 0xff80000089897808 */ /* 0x000fc40002800000 */
[----:B------:R-:W-:Y:S02]  /*16220*/  FSEL R140, R140, -INF , P4 ;  /* 0xff8000008c8c7808 */ /* 0x000fe40002000000 */
[----:B------:R-:W-:Y:S02]  /*16230*/  FSEL R141, R141, -INF , P3 ;  /* 0xff8000008d8d7808 */ /* 0x000fe40001800000 */
[----:B------:R-:W-:Y:S02]  /*16240*/  FSEL R144, R144, -INF , P2 ;  /* 0xff80000090907808 */ /* 0x000fe40001000000 */
[----:B------:R-:W-:Y:S02]  /*16250*/  FSEL R145, R145, -INF , P1 ;  /* 0xff80000091917808 */ /* 0x000fe40000800000 */
[C---:B------:R-:W-:Y:S02]  /*16260*/  ISETP.GT.AND P5, PT, R0.reuse, 0x38, PT ;  /* 0x000000380000780c */ /* 0x040fe40003fa4270 */
[----:B------:R-:W-:-:S02]  /*16270*/  ISETP.GT.AND P4, PT, R0, 0x39, PT ;  /* 0x000000390000780c */ /* 0x000fc40003f84270 */
[C---:B------:R-:W-:Y:S02]  /*16280*/  ISETP.GT.AND P3, PT, R0.reuse, 0x40, PT ;  /* 0x000000400000780c */ /* 0x040fe40003f64270 */
[C---:B------:R-:W-:Y:S02]  /*16290*/  ISETP.GT.AND P2, PT, R0.reuse, 0x41, PT ;  /* 0x000000410000780c */ /* 0x040fe40003f44270 */
[----:B------:R-:W-:Y:S02]  /*162a0*/  ISETP.GT.AND P1, PT, R0, 0x48, PT ;  /* 0x000000480000780c */ /* 0x000fe40003f24270 */
[----:B------:R-:W-:Y:S02]  /*162b0*/  FSEL R148, R148, -INF , P5 ;  /* 0xff80000094947808 */ /* 0x000fe40002800000 */
        /* <DEDUP_REMOVED lines=9> */
[----:B-----5:R-:W-:Y:S02]  /*16350*/  FMNMX.FTZ R0, R120, R9, !PT ;  /* 0x0000000978007209 */ /* 0x020fe40007810000 */
[----:B------:R-:W-:Y:S02]  /*16360*/  FSEL R157, R157, -INF , P5 ;  /* 0xff8000009d9d7808 */ /* 0x000fe40002800000 */
[----:B------:R-:W-:Y:S02]  /*16370*/  FMNMX.FTZ R0, R121, R0, !PT ;  /* 0x0000000079007209 */ /* 0x000fe40007810000 */
[----:B------:R-:W-:Y:S02]  /*16380*/  FSEL R160, R160, -INF , P4 ;  /* 0xff800000a0a07808 */ /* 0x000fe40002000000 */
[----:B------:R-:W-:-:S02]  /*16390*/  FMNMX.FTZ R0, R124, R0, !PT ;  /* 0x000000007c007209 */ /* 0x000fc40007810000 */
[----:B------:R-:W-:Y:S02]  /*163a0*/  FSEL R161, R161, -INF , P3 ;  /* 0xff800000a1a17808 */ /* 0x000fe40001800000 */
[----:B------:R-:W-:Y:S02]  /*163b0*/  FMNMX.FTZ R0, R125, R0, !PT ;  /* 0x000000007d007209 */ /* 0x000fe40007810000 */
[----:B------:R-:W-:Y:S02]  /*163c0*/  FSEL R164, R164, -INF , P2 ;  /* 0xff800000a4a47808 */ /* 0x000fe40001000000 */
[----:B------:R-:W-:Y:S02]  /*163d0*/  FMNMX.FTZ R0, R128, R0, !PT ;  /* 0x0000000080007209 */ /* 0x000fe40007810000 */
[----:B------:R-:W-:Y:S02]  /*163e0*/  FSEL R165, R165, -INF , P1 ;  /* 0xff800000a5a57808 */ /* 0x000fe40000800000 */
[----:B------:R-:W-:-:S02]  /*163f0*/  FMNMX.FTZ R0, R129, R0, !PT ;  /* 0x0000000081007209 */ /* 0x000fc40007810000 */
[----:B------:R-:W-:Y:S02]  /*16400*/  ISETP.GT.AND P1, PT, R2, 0x10, PT ;  /* 0x000000100200780c */ /* 0x000fe40003f24270 */
[----:B------:R-:W-:Y:S02]  /*16410*/  FMNMX.FTZ R0, R132, R0, !PT ;  /* 0x0000000084007209 */ /* 0x000fe40007810000 */
[----:B------:R-:W-:Y:S02]  /*16420*/  FSEL R130, R130, -INF , P1 ;  /* 0xff80000082827808 */ /* 0x000fe40000800000 */
[----:B------:R-:W-:Y:S02]  /*16430*/  FMNMX.FTZ R0, R133, R0, !PT ;  /* 0x0000000085007209 */ /* 0x000fe40007810000 */
[----:B------:R-:W-:Y:S02]  /*16440*/  ISETP.GT.AND P1, PT, R2, 0x21, PT ;  /* 0x000000210200780c */ /* 0x000fe40003f24270 */
[----:B------:R-:W-:-:S02]  /*16450*/  FMNMX.FTZ R0, R136, R0, !PT ;  /* 0x0000000088007209 */ /* 0x000fc40007810000 */
[----:B------:R-:W-:Y:S02]  /*16460*/  ISETP.GT.AND P0, PT, R2, 0x41, PT ;  /* 0x000000410200780c */ /* 0x000fe40003f04270 */
[----:B------:R-:W-:Y:S02]  /*16470*/  FMNMX.FTZ R0, R137, R0, !PT ;  /* 0x0000000089007209 */ /* 0x000fe40007810000 */
[----:B------:R-:W-:Y:S02]  /*16480*/  FSEL R139, R139, -INF , P1 ;  /* 0xff8000008b8b7808 */ /* 0x000fe40000800000 */
[----:B------:R-:W-:Y:S02]  /*16490*/  FMNMX.FTZ R0, R140, R0, !PT ;  /* 0x000000008c007209 */ /* 0x000fe40007810000 */
[----:B------:R-:W-:Y:S02]  /*164a0*/  ISETP.GT.AND P1, PT, R2, 0x38, PT ;  /* 0x000000380200780c */ /* 0x000fe40003f24270 */
[----:B------:R-:W-:-:S02]  /*164b0*/  FMNMX.FTZ R0, R141, R0, !PT ;  /* 0x000000008d007209 */ /* 0x000fc40007810000 */
[----:B------:R-:W-:Y:S02]  /*164c0*/  ISETP.GT.AND P5, PT, R2, RZ, PT ;  /* 0x000000ff0200720c */ /* 0x000fe40003fa4270 */
[----:B------:R-:W-:Y:S02]  /*164d0*/  FMNMX.FTZ R0, R144, R0, !PT ;  /* 0x0000000090007209 */ /* 0x000fe40007810000 */
[C---:B------:R-:W-:Y:S02]  /*164e0*/  ISETP.GT.AND P4, PT, R2.reuse, 0x1, PT ;  /* 0x000000010200780c */ /* 0x040fe40003f84270 */
        /* <DEDUP_REMOVED lines=9> */
[----:B------:R-:W-:Y:S02]  /*16580*/  FSEL R122, R122, -INF , P5 ;  /* 0xff8000007a7a7808 */ /* 0x000fe40002800000 */
[----:B------:R-:W-:Y:S02]  /*16590*/  FMNMX.FTZ R0, R156, R0, !PT ;  /* 0x000000009c007209 */ /* 0x000fe40007810000 */
[----:B------:R-:W-:Y:S02]  /*165a0*/  FSEL R123, R123, -INF , P4 ;  /* 0xff8000007b7b7808 */ /* 0x000fe40002000000 */
[----:B------:R-:W-:Y:S02]  /*165b0*/  FMNMX.FTZ R0, R157, R0, !PT ;  /* 0x000000009d007209 */ /* 0x000fe40007810000 */
[----:B------:R-:W-:Y:S02]  /*165c0*/  FSEL R126, R126, -INF , P3 ;  /* 0xff8000007e7e7808 */ /* 0x000fe40001800000 */
[----:B------:R-:W-:-:S02]  /*165d0*/  FMNMX.FTZ R0, R160, R0, !PT ;  /* 0x00000000a0007209 */ /* 0x000fc40007810000 */
[----:B------:R-:W-:Y:S02]  /*165e0*/  FSEL R127, R127, -INF , P2 ;  /* 0xff8000007f7f7808 */ /* 0x000fe40001000000 */
[----:B------:R-:W-:Y:S02]  /*165f0*/  FMNMX.FTZ R0, R161, R0, !PT ;  /* 0x00000000a1007209 */ /* 0x000fe40007810000 */
[----:B------:R-:W-:Y:S02]  /*16600*/  ISETP.GT.AND P5, PT, R2, 0x11, PT ;  /* 0x000000110200780c */ /* 0x000fe40003fa4270 */
[----:B------:R-:W-:Y:S02]  /*16610*/  FMNMX.FTZ R0, R164, R0, !PT ;  /* 0x00000000a4007209 */ /* 0x000fe40007810000 */
[----:B------:R-:W-:Y:S02]  /*16620*/  ISETP.GT.AND P4, PT, R2, 0x18, PT ;  /* 0x000000180200780c */ /* 0x000fe40003f84270 */
[----:B------:R-:W-:-:S02]  /*16630*/  FMNMX.FTZ R0, R165, R0, !PT ;  /* 0x00000000a5007209 */ /* 0x000fc40007810000 */
[C---:B------:R-:W-:Y:S02]  /*16640*/  ISETP.GT.AND P3, PT, R2.reuse, 0x19, PT ;  /* 0x000000190200780c */ /* 0x040fe40003f64270 */
[----:B------:R-:W-:Y:S01]  /*16650*/  ISETP.GT.AND P2, PT, R2, 0x20, PT ;  /* 0x000000200200780c */ /* 0x000fe20003f44270 */
[----:B------:R-:W0:Y:S01]  /*16660*/  SHFL.BFLY PT, R3, R0, 0x2, 0x1f ;  /* 0x0c401f0000037f89 */ /* 0x000e2200000e0000 */
[----:B------:R-:W-:Y:S02]  /*16670*/  @P0 LOP3.LUT R19, R19, 0x80, RZ, 0xfc, !PT ;  /* 0x0000008013130812 */ /* 0x000fe400078efcff */
[----:B------:R-:W-:Y:S02]  /*16680*/  FSEL R131, R131, -INF , P5 ;  /* 0xff80000083837808 */ /* 0x000fe40002800000 */
[----:B------:R-:W-:Y:S02]  /*16690*/  FSEL R134, R134, -INF , P4 ;  /* 0xff80000086867808 */ /* 0x000fe40002000000 */
[----:B------:R-:W-:-:S02]  /*166a0*/  FSEL R135, R135, -INF , P3 ;  /* 0xff80000087877808 */ /* 0x000fc40001800000 */
[----:B------:R-:W-:Y:S02]  /*166b0*/  FSEL R138, R138, -INF , P2 ;  /* 0xff8000008a8a7808 */ /* 0x000fe40001000000 */
[C---:B------:R-:W-:Y:S02]  /*166c0*/  ISETP.GT.AND P5, PT, R2.reuse, 0x28, PT ;  /* 0x000000280200780c */ /* 0x040fe40003fa4270 */
[C---:B------:R-:W-:Y:S02]  /*166d0*/  ISETP.GT.AND P4, PT, R2.reuse, 0x29, PT ;  /* 0x000000290200780c */ /* 0x040fe40003f84270 */
[C---:B------:R-:W-:Y:S02]  /*166e0*/  ISETP.GT.AND P3, PT, R2.reuse, 0x30, PT ;  /* 0x000000300200780c */ /* 0x040fe40003f64270 */
[----:B------:R-:W-:Y:S02]  /*166f0*/  ISETP.GT.AND P2, PT, R2, 0x31, PT ;  /* 0x000000310200780c */ /* 0x000fe40003f44270 */
[----:B------:R-:W-:-:S02]  /*16700*/  LOP3.LUT R19, R19, 0xfffffeff, RZ, 0xc0, !PT ;  /* 0xfffffeff13137812 */ /* 0x000fc400078ec0ff */
[----:B------:R-:W-:Y:S02]  /*16710*/  FSEL R142, R142, -INF , P5 ;  /* 0xff8000008e8e7808 */ /* 0x000fe40002800000 */
[----:B------:R-:W-:Y:S02]  /*16720*/  FSEL R143, R143, -INF , P4 ;  /* 0xff8000008f8f7808 */ /* 0x000fe40002000000 */
[----:B0-----:R-:W-:Y:S02]  /*16730*/  FMNMX.FTZ R3, R0, R3, !PT ;  /* 0x0000000300037209 */ /* 0x001fe40007810000 */
[----:B------:R-:W-:Y:S02]  /*16740*/  FSEL R146, R146, -INF , P3 ;  /* 0xff80000092927808 */ /* 0x000fe40001800000 */
[----:B------:R-:W-:Y:S01]  /*16750*/  FSEL R147, R147, -INF , P2 ;  /* 0xff80000093937808 */ /* 0x000fe20001000000 */
[----:B------:R-:W0:Y:S01]  /*16760*/  SHFL.BFLY PT, R0, R3, 0x1, 0x1f ;  /* 0x0c201f0003007f89 */ /* 0x000e2200000e0000 */
[----:B------:R-:W-:-:S02]  /*16770*/  @P1 LOP3.LUT R19, R19, 0x100, RZ, 0xfc, !PT ;  /* 0x0000010013131812 */ /* 0x000fc400078efcff */
[C---:B------:R-:W-:Y:S02]  /*16780*/  ISETP.GT.AND P2, PT, R2.reuse, 0x50, PT ;  /* 0x000000500200780c */ /* 0x040fe40003f44270 */
[C---:B------:R-:W-:Y:S02]  /*16790*/  ISETP.GT.AND P3, PT, R2.reuse, 0x51, PT ;  /* 0x000000510200780c */ /* 0x040fe40003f64270 */
[C---:B------:R-:W-:Y:S02]  /*167a0*/  ISETP.GT.AND P4, PT, R2.reuse, 0x58, PT ;  /* 0x000000580200780c */ /* 0x040fe40003f84270 */
[C---:B------:R-:W-:Y:S02]  /*167b0*/  ISETP.GT.AND P5, PT, R2.reuse, 0x59, PT ;  /* 0x000000590200780c */ /* 0x040fe40003fa4270 */
[C---:B------:R-:W-:Y:S02]  /*167c0*/  ISETP.GT.AND P1, PT, R2.reuse, 0x39, PT ;  /* 0x000000390200780c */ /* 0x040fe40003f24270 */
[----:B------:R-:W-:-:S02]  /*167d0*/  ISETP.GT.AND P0, PT, R2, 0x40, PT ;  /* 0x000000400200780c */ /* 0x000fc40003f04270 */
[----:B------:R-:W-:Y:S02]  /*167e0*/  FSEL R151, R151, -INF , P1 ;  /* 0xff80000097977808 */ /* 0x000fe40000800000 */
[----:B------:R-:W-:Y:S02]  /*167f0*/  FSEL R154, R154, -INF , P0 ;  /* 0xff8000009a9a7808 */ /* 0x000fe40000000000 */
[C---:B------:R-:W-:Y:S02]  /*16800*/  LOP3.LUT P0, RZ, R19.reuse, 0x80, RZ, 0xc0, !PT ;  /* 0x0000008013ff7812 */ /* 0x040fe4000780c0ff */
[----:B------:R-:W-:Y:S02]  /*16810*/  LOP3.LUT P1, RZ, R19, 0x100, RZ, 0xc0, !PT ;  /* 0x0000010013ff7812 */ /* 0x000fe4000782c0ff */
[----:B------:R-:W-:Y:S02]  /*16820*/  FSEL R155, R155, -INF , P0 ;  /* 0xff8000009b9b7808 */ /* 0x000fe40000000000 */
[----:B0-----:R-:W-:-:S02]  /*16830*/  FMNMX.FTZ R3, R3, R0, !PT ;  /* 0x0000000003037209 */ /* 0x001fc40007810000 */
[----:B------:R-:W-:Y:S02]  /*16840*/  MOV R0, UR4 ;  /* 0x0000000400007c02 */ /* 0x000fe40008000f00 */
[----:B------:R-:W-:Y:S02]  /*16850*/  FSETP.NEU.FTZ.AND P6, PT, R3, -INF , PT ;  /* 0xff8000000300780b */ /* 0x000fe40003fdd000 */
[----:B------:R-:W-:Y:S02]  /*16860*/  FSEL R159, R159, -INF , P1 ;  /* 0xff8000009f9f7808 */ /* 0x000fe40000800000 */
[----:B------:R-:W-:Y:S02]  /*16870*/  FSEL R5, R3, RZ, P6 ;  /* 0x000000ff03057208 */ /* 0x000fe40003000000 */
[----:B------:R-:W-:Y:S02]  /*16880*/  FSEL R162, R162, -INF , P2 ;  /* 0xff800000a2a27808 */ /* 0x000fe40001000000 */
[----:B------:R-:W-:Y:S01]  /*16890*/  FSEL R163, R163, -INF , P3 ;  /* 0xff800000a3a37808 */ /* 0x000fe20001800000 */
[----:B------:R-:W-:Y:S01]  /*168a0*/  FADD.FTZ R5, -R5, R9 ;  /* 0x0000000905057221 */ /* 0x000fe20000010100 */
[----:B------:R-:W-:Y:S01]  /*168b0*/  FMUL.FTZ R9, R3, R0 ;  /* 0x0000000003097220 */ /* 0x000fe20000410000 */
[----:B------:R-:W-:-:S02]  /*168c0*/  FSEL R166, R166, -INF , P4 ;  /* 0xff800000a6a67808 */ /* 0x000fc40002000000 */
[----:B------:R-:W-:Y:S01]  /*168d0*/  FSEL R167, R167, -INF , P5 ;  /* 0xff800000a7a77808 */ /* 0x000fe20002800000 */
[----:B------:R-:W-:Y:S01]  /*168e0*/  FMUL.FTZ R5, R5, R0 ;  /* 0x0000000005057220 */ /* 0x000fe20000410000 */
[----:B------:R-:W-:Y:S02]  /*168f0*/  FSEL R9, R9, RZ, P6 ;  /* 0x000000ff09097208 */ /* 0x000fe40003000000 */
[----:B------:R-:W-:Y:S02]  /*16900*/  ISETP.GT.AND P6, PT, R2, 0x48, PT ;  /* 0x000000480200780c */ /* 0x000fe40003fc4270 */
[----:B------:R-:W-:Y:S01]  /*16910*/  FMNMX.FTZ R2, R122, R8, !PT ;  /* 0x000000087a027209 */ /* 0x000fe20007810000 */
[-CC-:B------:R-:W-:Y:S01]  /*16920*/  FFMA.FTZ R120, R120, R0.reuse, -R9.reuse ;  /* 0x0000000078787223 */ /* 0x180fe20000010809 */
[----:B------:R-:W-:Y:S01]  /*16930*/  FSEL R158, R158, -INF , P6 ;  /* 0xff8000009e9e7808 */ /* 0x000fe20003000000 */
[--C-:B------:R-:W-:Y:S01]  /*16940*/  FFMA.FTZ R121, R121, R0, -R9.reuse ;  /* 0x0000000079797223 */ /* 0x100fe20000010809 */
[----:B------:R-:W-:Y:S01]  /*16950*/  FMNMX.FTZ R2, R123, R2, !PT ;  /* 0x000000027b027209 */ /* 0x000fe20007810000 */
[----:B------:R-:W-:Y:S01]  /*16960*/  MUFU.EX2 R5, R5 ;  /* 0x0000000500057308 */ /* 0x000fe20000000800 */
[-CC-:B------:R-:W-:Y:S01]  /*16970*/  FFMA.FTZ R124, R124, R0.reuse, -R9.reuse ;  /* 0x000000007c7c7223 */ /* 0x180fe20000010809 */
[--C-:B------:R-:W-:Y:S01]  /*16980*/  FFMA.FTZ R125, R125, R0, -R9.reuse ;  /* 0x000000007d7d7223 */ /* 0x100fe20000010809 */
[----:B------:R-:W-:Y:S01]  /*16990*/  FMNMX.FTZ R2, R126, R2, !PT ;  /* 0x000000027e027209 */ /* 0x000fe20007810000 */
[-CC-:B------:R-:W-:Y:S01]  /*169a0*/  FFMA.FTZ R128, R128, R0.reuse, -R9.reuse ;  /* 0x0000000080807223 */ /* 0x180fe20000010809 */
[-CC-:B------:R-:W-:Y:S01]  /*169b0*/  FFMA.FTZ R129, R129, R0.reuse, -R9.reuse ;  /* 0x0000000081817223 */ /* 0x180fe20000010809 */
[--C-:B------:R-:W-:Y:S01]  /*169c0*/  FFMA.FTZ R132, R132, R0, -R9.reuse ;  /* 0x0000000084847223 */ /* 0x100fe20000010809 */
[----:B------:R-:W-:Y:S01]  /*169d0*/  FMNMX.FTZ R2, R127, R2, !PT ;  /* 0x000000027f027209 */ /* 0x000fe20007810000 */
[----:B------:R-:W0:Y:S01]  /*169e0*/  MUFU.EX2 R120, R120 ;  /* 0x0000007800787308 */ /* 0x000e220000000800 */
[-CC-:B------:R-:W-:Y:S01]  /*169f0*/  FFMA.FTZ R133, R133, R0.reuse, -R9.reuse ;  /* 0x0000000085857223 */ /* 0x180fe20000010809 */
[--C-:B------:R-:W-:Y:S01]  /*16a00*/  FFMA.FTZ R136, R136, R0, -R9.reuse ;  /* 0x0000000088887223 */ /* 0x100fe20000010809 */
[----:B------:R-:W-:Y:S01]  /*16a10*/  FMNMX.FTZ R2, R130, R2, !PT ;  /* 0x0000000282027209 */ /* 0x000fe20007810000 */
[-CC-:B------:R-:W-:Y:S01]  /*16a20*/  FFMA.FTZ R137, R137, R0.reuse, -R9.reuse ;  /* 0x0000000089897223 */ /* 0x180fe20000010809 */
[-CC-:B------:R-:W-:Y:S01]  /*16a30*/  FFMA.FTZ R140, R140, R0.reuse, -R9.reuse ;  /* 0x000000008c8c7223 */ /* 0x180fe20000010809 */
[--C-:B------:R-:W-:Y:S01]  /*16a40*/  FFMA.FTZ R141, R141, R0, -R9.reuse ;  /* 0x000000008d8d7223 */ /* 0x100fe20000010809 */
[----:B------:R-:W-:Y:S01]  /*16a50*/  FMNMX.FTZ R2, R131, R2, !PT ;  /* 0x0000000283027209 */ /* 0x000fe20007810000 */
[----:B------:R-:W1:Y:S01]  /*16a60*/  MUFU.EX2 R121, R121 ;  /* 0x0000007900797308 */ /* 0x000e620000000800 */
[-CC-:B------:R-:W-:Y:S01]  /*16a70*/  FFMA.FTZ R144, R144, R0.reuse, -R9.reuse ;  /* 0x0000000090907223 */ /* 0x180fe20000010809 */
[--C-:B------:R-:W-:Y:S01]  /*16a80*/  FFMA.FTZ R145, R145, R0, -R9.reuse ;  /* 0x0000000091917223 */ /* 0x100fe20000010809 */
[----:B------:R-:W-:Y:S01]  /*16a90*/  FMNMX.FTZ R2, R134, R2, !PT ;  /* 0x0000000286027209 */ /* 0x000fe20007810000 */
[-CC-:B------:R-:W-:Y:S01]  /*16aa0*/  FFMA.FTZ R148, R148, R0.reuse, -R9.reuse ;  /* 0x0000000094947223 */ /* 0x180fe20000010809 */
[-CC-:B------:R-:W-:Y:S01]  /*16ab0*/  FFMA.FTZ R149, R149, R0.reuse, -R9.reuse ;  /* 0x0000000095957223 */ /* 0x180fe20000010809 */
[--C-:B------:R-:W-:Y:S01]  /*16ac0*/  FFMA.FTZ R152, R152, R0, -R9.reuse ;  /* 0x0000000098987223 */ /* 0x100fe20000010809 */
[----:B------:R-:W-:Y:S01]  /*16ad0*/  FMNMX.FTZ R2, R135, R2, !PT ;  /* 0x0000000287027209 */ /* 0x000fe20007810000 */
[----:B------:R-:W-:Y:S01]  /*16ae0*/  MUFU.EX2 R124, R124 ;  /* 0x0000007c007c7308 */ /* 0x000fe20000000800 */
[----:B0-----:R-:W-:Y:S01]  /*16af0*/  FFMA.FTZ R7, R5, R7, R120 ;  /* 0x0000000705077223 */ /* 0x001fe20000010078 */
[--C-:B------:R-:W-:Y:S01]  /*16b00*/  FFMA.FTZ R153, R153, R0, -R9.reuse ;  /* 0x0000000099997223 */ /* 0x100fe20000010809 */
[----:B------:R-:W-:Y:S01]  /*16b10*/  FMNMX.FTZ R2, R138, R2, !PT ;  /* 0x000000028a027209 */ /* 0x000fe20007810000 */
[-CC-:B------:R-:W-:Y:S01]  /*16b20*/  FFMA.FTZ R156, R156, R0.reuse, -R9.reuse ;  /* 0x000000009c9c7223 */ /* 0x180fe20000010809 */
[-CC-:B------:R-:W-:Y:S01]  /*16b30*/  FFMA.FTZ R157, R157, R0.reuse, -R9.reuse ;  /* 0x000000009d9d7223 */ /* 0x180fe20000010809 */
[----:B------:R-:W-:Y:S01]  /*16b40*/  FFMA.FTZ R160, R160, R0, -R9 ;  /* 0x00000000a0a07223 */ /* 0x000fe20000010809 */
[----:B------:R-:W-:Y:S01]  /*16b50*/  FMNMX.FTZ R2, R139, R2, !PT ;  /* 0x000000028b027209 */ /* 0x000fe20007810000 */
[----:B------:R-:W-:Y:S01]  /*16b60*/  MUFU.EX2 R125, R125 ;  /* 0x0000007d007d7308 */ /* 0x000fe20000000800 */
[----:B-1----:R-:W-:Y:S01]  /*16b70*/  FADD.FTZ R7, R121, R7 ;  /* 0x0000000779077221 */ /* 0x002fe20000010000 */
[--C-:B------:R-:W-:Y:S01]  /*16b80*/  FFMA.FTZ R161, R161, R0, -R9.reuse ;  /* 0x00000000a1a17223 */ /* 0x100fe20000010809 */
[----:B------:R-:W-:Y:S01]  /*16b90*/  FMNMX.FTZ R2, R142, R2, !PT ;  /* 0x000000028e027209 */ /* 0x000fe20007810000 */
[-CC-:B------:R-:W-:Y:S01]  /*16ba0*/  FFMA.FTZ R164, R164, R0.reuse, -R9.reuse ;  /* 0x00000000a4a47223 */ /* 0x180fe20000010809 */
[----:B------:R-:W-:Y:S01]  /*16bb0*/  FFMA.FTZ R9, R165, R0, -R9 ;  /* 0x00000000a5097223 */ /* 0x000fe20000010809 */
[----:B------:R-:W-:-:S02]  /*16bc0*/  LOP3.LUT P0, RZ, R19, 0x40, RZ, 0xc0, !PT ;  /* 0x0000004013ff7812 */ /* 0x000fc4000780c0ff */
[----:B------:R-:W-:Y:S01]  /*16bd0*/  FMNMX.FTZ R2, R143, R2, !PT ;  /* 0x000000028f027209 */ /* 0x000fe20007810000 */
[----:B------:R-:W-:Y:S03]  /*16be0*/  MUFU.EX2 R128, R128 ;  /* 0x0000008000807308 */ /* 0x000fe60000000800 */
        /* <DEDUP_REMOVED lines=99> */
[----:B------:R-:W-:-:S06]  /*17220*/  FADD.FTZ R6, R156, R6 ;  /* 0x000000069c067221 */ /* 0x000fcc0000010000 */
        /* <DEDUP_REMOVED lines=38> */
.L_x_2855:
[C---:B------:R-:W-:Y:S01]  /*17490*/  ISETP.GT.AND P1, PT, R10.reuse, R13, PT ;  /* 0x0000000d0a00720c */ /* 0x040fe20003f24270 */
        /* <DEDUP_REMOVED lines=34> */
.L_x_2843:
[----:B------:R-:W-:Y:S05]  /*176c0*/  BSYNC B0 ;  /* 0x0000000000007941 */ /* 0x000fea0003800000 */
.L_x_2842:
[----:B------:R-:W-:Y:S01]  /*176d0*/  ISETP.GE.AND P1, PT, R10, R219, PT ;  /* 0x000000db0a00720c */ /* 0x000fe20003f26270 */
[----:B------:R-:W-:-:S12]  /*176e0*/  BSSY B0, `(.L_x_2857) ;  /* 0x0000210000007945 */ /* 0x000fd80003800000 */
[----:B------:R-:W-:Y:S05]  /*176f0*/  @!P1 BRA `(.L_x_2858) ;  /* 0x0000002000389947 */ /* 0x000fea0003800000 */
[----:B------:R-:W-:Y:S01]  /*17700*/  IMAD.MOV.U32 R8, RZ, RZ, R4 ;  /* 0x000000ffff087224 */ /* 0x000fe200078e0004 */
[----:B------:R-:W-:Y:S01]  /*17710*/  MOV R9, R3 ;  /* 0x0000000300097202 */ /* 0x000fe20000000f00 */
[----:B------:R-:W-:Y:S02]  /*17720*/  IMAD.MOV.U32 R11, RZ, RZ, R202 ;  /* 0x000000ffff0b7224 */ /* 0x000fe400078e00ca */
[----:B------:R-:W-:-:S07]  /*17730*/  IMAD.MOV.U32 R13, RZ, RZ, R198 ;  /* 0x000000ffff0d7224 */ /* 0x000fce00078e00c6 */
.L_x_2871:
[----:B------:R-:W-:-:S05]  /*17740*/  VIADD R0, R13, 0x1 ;  /* 0x000000010d007836 */ /* 0x000fca0000000000 */
[----:B------:R-:W-:-:S04]  /*17750*/  ISETP.NE.AND P1, PT, R0, 0x2, PT ;  /* 0x000000020000780c */ /* 0x000fc80003f25270 */
[----:B------:R-:W-:Y:S02]  /*17760*/  SEL R0, R0, RZ, P1 ;  /* 0x000000ff00007207 */ /* 0x000fe40000800000 */
[----:B------:R-:W-:Y:S02]  /*17770*/  SEL R202, RZ, 0x1, P1 ;  /* 0x00000001ffca7807 */ /* 0x000fe40000800000 */
[----:B------:R-:W-:Y:S02]  /*17780*/  MOV R198, R0 ;  /* 0x0000000000c67202 */ /* 0x000fe40000000f00 */
[----:B------:R-:W-:Y:S01]  /*17790*/  LOP3.LUT R202, R11, R202, RZ, 0x3c, !PT ;  /* 0x000000ca0bca7212 */ /* 0x000fe200078e3cff */
[----:B------:R-:W-:Y:S06]  /*177a0*/  @!P0 BRA `(.L_x_2859) ;  /* 0x0000000000048947 */ /* 0x000fec0003800000 */
[----:B------:R-:W-:Y:S01]  /*177b0*/  BPT.TRAP 0x1 ;  /* 0x000000040000795c */ /* 0x000fe20000300000 */
.L_x_2859:
[----:B------:R-:W-:Y:S01]  /*177c0*/  IMAD R14, R198, 0x8, R18 ;  /* 0x00000008c60e7824 */ /* 0x000fe200078e0212 */
[----:B------:R-:W-:-:S04]  /*177d0*/  SHF.L.U32 R15, R202, 0x1f, RZ ;  /* 0x0000001fca0f7819 */ /* 0x000fc800000006ff */
[----:B------:R0:W1:Y:S01]  /*177e0*/  SYNCS.PHASECHK.TRANS64.TRYWAIT P1, [R14+URZ+0x30830], R15 ;  /* 0x0308300f0e0075a7 */ /* 0x000062000802017f */
[----:B------:R-:W-:Y:S05]  /*177f0*/  @!P0 BRA `(.L_x_2860) ;  /* 0x0000000000048947 */ /* 0x000fea0003800000 */
[----:B------:R-:W-:Y:S01]  /*17800*/  BPT.TRAP 0x1 ;  /* 0x000000040000795c */ /* 0x000fe20000300000 */
.L_x_2860:
[----:B------:R-:W-:Y:S01]  /*17810*/  IMAD R3, R198, 0x900, R12 ;  /* 0x00000900c6037824 */ /* 0x000fe200078e020c */
[----:B------:R-:W-:Y:S03]  /*17820*/  BSSY B1, `(.L_x_2861) ;  /* 0x0000006000017945 */ /* 0x000fe60003800000 */
[C---:B------:R-:W-:Y:S02]  /*17830*/  VIADD R21, R3.reuse, 0x2 ;  /* 0x0000000203157836 */ /* 0x040fe40000000000 */
[----:B------:R-:W-:Y:S01]  /*17840*/  VIADD R4, R3, 0x4 ;  /* 0x0000000403047836 */ /* 0x000fe20000000000 */
[----:B-1----:R-:W-:Y:S06]  /*17850*/  @P1 BRA `(.L_x_2862) ;  /* 0x0000000000081947 */ /* 0x002fec0003800000 */
[----:B------:R-:W1:Y:S02]  /*17860*/  SYNCS.PHASECHK.TRANS64.TRYWAIT P1, [R14+URZ+0x30830], R15 ;  /* 0x0308300f0e0075a7 */ /* 0x000e64000802017f */
[----:B-1----:R-:W-:Y:S05]  /*17870*/  @!P1 BRA `(.L_x_2863) ;  /* 0x000000fc00fc9947 */ /* 0x002fea0003800000 */
.L_x_2862:
[----:B------:R-:W-:Y:S05]  /*17880*/  BSYNC B1 ;  /* 0x0000000000017941 */ /* 0x000fea0003800000 */
.L_x_2861:
[----:B------:R-:W2:Y:S04]  /*17890*/  LDL.64 R122, [R1+0x28] ;  /* 0x00002800017a7983 */ /* 0x000ea80000100a00 */
[----:B------:R3:W-:Y:S04]  /*178a0*/  STL.64 [R1+0x50], R6 ;  /* 0x0000500601007387 */ /* 0x0007e80000100a00 */
[----:B---3--:R-:W3:Y:S01]  /*178b0*/  LDL.64 R6, [R1+0x20] ;  /* 0x0000200001067983 */ /* 0x008ee20000100a00 */
        /* <DEDUP_REMOVED lines=9> */
[-C--:B------:R-:W-:Y:S01]  /*17950*/  FMUL.FTZ R26, R26, R2.reuse ;  /* 0x000000021a1a7220 */ /* 0x080fe20000410000 */
[----:B------:R-:W-:Y:S01]  /*17960*/  R2UR UR22, R14 ;  /* 0x000000000e1672ca */ /* 0x000fe200000e0000 */
[----:B------:R-:W-:Y:S01]  /*17970*/  FMUL.FTZ R27, R27, R2 ;  /* 0x000000021b1b7220 */ /* 0x000fe20000410000 */
[----:B------:R-:W-:Y:S01]  /*17980*/  MOV R14, R4 ;  /* 0x00000004000e7202 */ /* 0x000fe20000000f00 */
[-C--:B------:R-:W-:Y:S01]  /*17990*/  FMUL.FTZ R30, R30, R2.reuse ;  /* 0x000000021e1e7220 */ /* 0x080fe20000410000 */
[----:B------:R-:W-:Y:S01]  /*179a0*/  R2UR UR6, R20 ;  /* 0x00000000140672ca */ /* 0x000fe200000e0000 */
[C---:B------:R-:W-:Y:S01]  /*179b0*/  VIADD R20, R3.reuse, 0x600 ;  /* 0x0000060003147836 */ /* 0x040fe20000000000 */
[----:B------:R-:W-:Y:S01]  /*179c0*/  R2UR UR18, R14 ;  /* 0x000000000e1272ca */ /* 0x000fe200000e0000 */
[C---:B------:R-:W-:Y:S01]  /*179d0*/  VIADD R14, R3.reuse, 0x300 ;  /* 0x00000300030e7836 */ /* 0x040fe20000000000 */
[----:B------:R-:W-:Y:S01]  /*179e0*/  IADD3 R120, R3, 0x602, RZ ;  /* 0x0000060203787810 */ /* 0x000fe20007ffe0ff */
[----:B------:R-:W-:Y:S01]  /*179f0*/  FMUL.FTZ R31, R31, R2 ;  /* 0x000000021f1f7220 */ /* 0x000fe20000410000 */
[----:B------:R-:W-:Y:S01]  /*17a00*/  R2UR UR50, R20 ;  /* 0x00000000143272ca */ /* 0x000fe200000e0000 */
[C---:B------:R-:W-:Y:S01]  /*17a10*/  VIADD R20, R3.reuse, 0x606 ;  /* 0x0000060603147836 */ /* 0x040fe20000000000 */
[----:B------:R-:W-:Y:S01]  /*17a20*/  R2UR UR10, R14 ;  /* 0x000000000e0a72ca */ /* 0x000fe200000e0000 */
[----:B------:R-:W-:-:S02]  /*17a30*/  VIADD R14, R3, 0x306 ;  /* 0x00000306030e7836 */ /* 0x000fc40000000000 */
[-C--:B------:R-:W-:Y:S01]  /*17a40*/  FMUL.FTZ R34, R34, R2.reuse ;  /* 0x0000000222227220 */ /* 0x080fe20000410000 */
[-C--:B------:R-:W-:Y:S01]  /*17a50*/  FMUL.FTZ R35, R35, R2.reuse ;  /* 0x0000000223237220 */ /* 0x080fe20000410000 */
[-C--:B------:R-:W-:Y:S01]  /*17a60*/  FMUL.FTZ R38, R38, R2.reuse ;  /* 0x0000000226267220 */ /* 0x080fe20000410000 */
[-C--:B------:R-:W-:Y:S01]  /*17a70*/  FMUL.FTZ R39, R39, R2.reuse ;  /* 0x0000000227277220 */ /* 0x080fe20000410000 */
[----:B------:R-:W-:Y:S01]  /*17a80*/  R2UR UR54, R14 ;  /* 0x000000000e3672ca */ /* 0x000fe200000e0000 */
[----:B------:R-:W-:Y:S02]  /*17a90*/  VIADD R14, R3, 0x604 ;  /* 0x00000604030e7836 */ /* 0x000fe40000000000 */
        /* <DEDUP_REMOVED lines=41> */
[----:B------:R-:W4:Y:S01]  /*17d30*/  LDL.64 R2, [R1+0x18] ;  /* 0x0000180001027983 */ /* 0x000f220000100a00 */
        /* <DEDUP_REMOVED lines=49> */
[----:B------:R-:W-:Y:S01]  /*18050*/  IMAD.MOV.U32 R121, RZ, RZ, 0x40000040 ;  /* 0x40000040ff797424 */ /* 0x000fe200078e00ff */
[----:B------:R-:W-:Y:S01]  /*18060*/  R2UR UR46, R120 ;  /* 0x00000000782e72ca */ /* 0x000fe200000e0000 */
[----:B------:R-:W-:Y:S01]  /*18070*/  IMAD.MOV.U32 R21, RZ, RZ, 0x40000040 ;  /* 0x40000040ff157424 */ /* 0x000fe200078e00ff */
[----:B------:R-:W-:-:S02]  /*18080*/  R2UR UR38, R20 ;  /* 0x00000000142672ca */ /* 0x000fc400000e0000 */
[C---:B------:R-:W-:Y:S02]  /*18090*/  R2UR UR59, R121.reuse ;  /* 0x00000000793b72ca */ /* 0x040fe400000e0000 */
[----:B------:R-:W-:Y:S02]  /*180a0*/  R2UR UR47, R121 ;  /* 0x00000000792f72ca */ /* 0x000fe400000e0000 */
[C---:B------:R-:W-:Y:S02]  /*180b0*/  R2UR UR15, R21.reuse ;  /* 0x00000000150f72ca */ /* 0x040fe400000e0000 */
[C---:B------:R-:W-:Y:S02]  /*180c0*/  R2UR UR7, R21.reuse ;  /* 0x00000000150772ca */ /* 0x040fe400000e0000 */
[C---:B------:R-:W-:Y:S02]  /*180d0*/  R2UR UR51, R21.reuse ;  /* 0x00000000153372ca */ /* 0x040fe400000e0000 */
[----:B------:R-:W-:-:S02]  /*180e0*/  R2UR UR39, R21 ;  /* 0x00000000152772ca */ /* 0x000fc400000e0000 */
[----:B------:R-:W4:Y:S01]  /*180f0*/  LDL.64 R20, [R1+0x8] ;  /* 0x0000080001147983 */ /* 0x000f220000100a00 */
[C---:B------:R-:W-:Y:S02]  /*18100*/  R2UR UR23, R15.reuse ;  /* 0x000000000f1772ca */ /* 0x040fe400000e0000 */
[C---:B------:R-:W-:Y:S02]  /*18110*/  R2UR UR19, R15.reuse ;  /* 0x000000000f1372ca */ /* 0x040fe400000e0000 */
[C---:B------:R-:W-:Y:S02]  /*18120*/  R2UR UR11, R15.reuse ;  /* 0x000000000f0b72ca */ /* 0x040fe400000e0000 */
[C---:B------:R-:W-:Y:S02]  /*18130*/  R2UR UR55, R15.reuse ;  /* 0x000000000f3772ca */ /* 0x040fe400000e0000 */
[----:B------:R-:W-:Y:S02]  /*18140*/  R2UR UR42, R14 ;  /* 0x000000000e2a72ca */ /* 0x000fe400000e0000 */
[----:B------:R-:W-:-:S02]  /*18150*/  R2UR UR43, R15 ;  /* 0x000000000f2b72ca */ /* 0x000fc400000e0000 */
[----:B------:R-:W4:Y:S01]  /*18160*/  LDL.64 R14, [R1] ;  /* 0x00000000010e7983 */ /* 0x000f220000100a00 */
[----:B--2---:R-:W-:Y:S02]  /*18170*/  R2UR UR24, R122 ;  /* 0x000000007a1872ca */ /* 0x004fe400000e0000 */
[----:B------:R-:W-:Y:S02]  /*18180*/  R2UR UR25, R123 ;  /* 0x000000007b1972ca */ /* 0x000fe400000e0000 */
        /* <DEDUP_REMOVED lines=9> */
[----:B------:R-:W-:Y:S01]  /*18220*/  R2UR UR17, R3 ;  /* 0x00000000031172ca */ /* 0x000fe200000e0000 */
[----:B------:R-:W-:Y:S02]  /*18230*/  WARPGROUP.DEPBAR.LE gsb0, 0x0 ;  /* 0x00008000000079c5 */ /* 0x000fe40000010000 */
[----:B------:R-:W-:-:S10]  /*18240*/  WARPGROUP.ARRIVE ;  /* 0x00000000000079c5 */ /* 0x000fd40000000000 */
[----:B------:R-:W-:Y:S01]  /*18250*/  HGMMA.64x96x16.F32 R120, gdesc[UR16], R120, gsb0 ;  /* 0x01600000107879f0 */ /* 0x000fe20008000878 */
[----:B------:R-:W-:Y:S02]  /*18260*/  R2UR UR12, R4 ;  /* 0x00000000040c72ca */ /* 0x000fe400000e0000 */
[----:B------:R-:W-:Y:S02]  /*18270*/  R2UR UR13, R5 ;  /* 0x00000000050d72ca */ /* 0x000fe400000e0000 */
        /* <DEDUP_REMOVED lines=34> */
.L_x_2864:
[----:B------:R-:W-:Y:S01]  /*184a0*/  SHF.L.U32 R2, R11, 0x1f, RZ ;  /* 0x0000001f0b027819 */ /* 0x000fe200000006ff */
[----:B------:R-:W-:-:S04]  /*184b0*/  IMAD R11, R13, 0x8, R18 ;  /* 0x000000080d0b7824 */ /* 0x000fc800078e0212 */
[----:B------:R0:W1:Y:S01]  /*184c0*/  SYNCS.PHASECHK.TRANS64.TRYWAIT P1, [R11+URZ+0x30850], R2 ;  /* 0x030850020b0075a7 */ /* 0x000062000802017f */
[----:B------:R-:W-:Y:S05]  /*184d0*/  @!P0 BRA `(.L_x_2865) ;  /* 0x0000000000048947 */ /* 0x000fea0003800000 */
[----:B------:R-:W-:Y:S01]  /*184e0*/  BPT.TRAP 0x1 ;  /* 0x000000040000795c */ /* 0x000fe20000300000 */
.L_x_2865:
[----:B------:R-:W-:Y:S04]  /*184f0*/  BSSY B1, `(.L_x_2866) ;  /* 0x0000004000017945 */ /* 0x000fe80003800000 */
[----:B-1----:R-:W-:Y:S05]  /*18500*/  @P1 BRA `(.L_x_2867) ;  /* 0x0000000000081947 */ /* 0x002fea0003800000 */
[----:B------:R-:W1:Y:S02]  /*18510*/  SYNCS.PHASECHK.TRANS64.TRYWAIT P1, [R11+URZ+0x30850], R2 ;  /* 0x030850020b0075a7 */ /* 0x000e64000802017f */
[----:B-1----:R-:W-:Y:S05]  /*18520*/  @!P1 BRA `(.L_x_2868) ;  /* 0x000000f000e49947 */ /* 0x002fea0003800000 */
.L_x_2867:
[----:B------:R-:W-:Y:S05]  /*18530*/  BSYNC B1 ;  /* 0x0000000000017941 */ /* 0x000fea0003800000 */
.L_x_2866:
        /* <DEDUP_REMOVED lines=48> */
.L_x_2869:
[----:B------:R-:W-:Y:S01]  /*18840*/  LEA R0, R0, R18, 0x3 ;  /* 0x0000001200007211 */ /* 0x000fe200078e18ff */
[----:B------:R-:W-:-:S04]  /*18850*/  ULDC UR4, c[0x0][0x988] ;  /* 0x0002620000047ab9 */ /* 0x000fc80000000800 */
        /* <DEDUP_REMOVED lines=85> */
[-CC-:B------:R-:W-:Y:S01]  /*18db0*/  FFMA.FTZ R157, R157, R0.reuse, -R13.reuse ;  /* 0x000000009d9d7223 */ /* 0x180fe2000001080d */
        /* <DEDUP_REMOVED lines=11> */
[-CC-:B------:R-:W-:Y:S01]  /*18e70*/  FFMA.FTZ R131, R131, R0.reuse, -R9.reuse ;  /* 0x0000000083837223 */ /* 0x180fe20000010809 */
[----:B-1---5:R-:W-:Y:S01]  /*18e80*/  FFMA.FTZ R7, R5, R7, R120 ;  /* 0x0000000705077223 */ /* 0x022fe20000010078 */
[-CC-:B------:R-:W-:Y:S01]  /*18e90*/  FFMA.FTZ R134, R134, R0.reuse, -R9.reuse ;  /* 0x0000000086867223 */ /* 0x180fe20000010809 */
[-CC-:B------:R-:W-:Y:S01]  /*18ea0*/  FFMA.FTZ R135, R135, R0.reuse, -R9.reuse ;  /* 0x0000000087877223 */ /* 0x180fe20000010809 */
[-C--:B------:R-:W-:Y:S01]  /*18eb0*/  FFMA.FTZ R138, R138, R0.reuse, -R9 ;  /* 0x000000008a8a7223 */ /* 0x080fe20000010809 */
[----:B0-----:R-:W-:Y:S01]  /*18ec0*/  FADD.FTZ R7, R121, R7 ;  /* 0x0000000779077221 */ /* 0x001fe20000010000 */
        /* <DEDUP_REMOVED lines=14> */
[-C--:B------:R-:W-:Y:S01]  /*18fb0*/  FFMA.FTZ R163, R163, R0.reuse, -R9 ;  /* 0x00000000a3a37223 */ /* 0x080fe20000010809 */
[-C--:B------:R-:W-:Y:S01]  /*18fc0*/  FFMA.FTZ R164, R164, R0.reuse, -R13 ;  /* 0x00000000a4a47223 */ /* 0x080fe2000001080d */
[----:B------:R-:W1:Y:S01]  /*18fd0*/  MUFU.EX2 R123, R123 ;  /* 0x0000007b007b7308 */ /* 0x000e620000000800 */
[-C--:B------:R-:W-:Y:S01]  /*18fe0*/  FFMA.FTZ R166, R166, R0.reuse, -R9 ;  /* 0x00000000a6a67223 */ /* 0x080fe20000010809 */
[-C--:B------:R-:W-:Y:S01]  /*18ff0*/  FFMA.FTZ R13, R165, R0.reuse, -R13 ;  /* 0x00000000a50d7223 */ /* 0x080fe2000001080d */
[----:B------:R-:W-:-:S05]  /*19000*/  FFMA.FTZ R171, R167, R0, -R9 ;  /* 0x00000000a7ab7223 */ /* 0x000fca0000010809 */
[----:B------:R-:W2:Y:S01]  /*19010*/  MUFU.EX2 R126, R126 ;  /* 0x0000007e007e7308 */ /* 0x000ea20000000800 */
[----:B0-----:R-:W-:-:S07]  /*19020*/  FFMA.FTZ R6, R2, R6, R122 ;  /* 0x0000000602067223 */ /* 0x001fce000001007a */
[----:B------:R-:W0:Y:S01]  /*19030*/  MUFU.EX2 R125, R125 ;  /* 0x0000007d007d7308 */ /* 0x000e220000000800 */
[----:B-1----:R-:W-:Y:S01]  /*19040*/  FADD.FTZ R8, R123, R6 ;  /* 0x000000067b087221 */ /* 0x002fe20000010000 */
[----:B------:R-:W-:-:S06]  /*19050*/  FADD.FTZ R6, R124, R7 ;  /* 0x000000077c067221 */ /* 0x000fcc0000010000 */
        /* <DEDUP_REMOVED lines=86> */
.L_x_2870:
[----:B------:R-:W-:Y:S01]  /*195c0*/  ISETP.GT.AND P1, PT, R10, R219, PT ;  /* 0x000000db0a00720c */ /* 0x000fe20003f24270 */
[----:B------:R-:W-:Y:S01]  /*195d0*/  VIADD R11, R11, 0x30860 ;  /* 0x000308600b0b7836 */ /* 0x000fe20000000000 */
[----:B------:R-:W-:Y:S01]  /*195e0*/  F2FP.F16.F32.PACK_AB R170, R13, R164 ;  /* 0x000000a40daa723e */ /* 0x000fe200000000ff */
        /* <DEDUP_REMOVED lines=28> */
[----:B------:R-:W-:Y:S02]  /*197b0*/  IADD3 R10, R10, -0x1, RZ ;  /* 0xffffffff0a0a7810 */ /* 0x000fe40007ffe0ff */
[----:B------:R-:W-:Y:S01]  /*197c0*/  MOV R13, R198 ;  /* 0x000000c6000d7202 */ /* 0x000fe20000000f00 */
[----:B------:R-:W-:Y:S06]  /*197d0*/  @P1 BRA `(.L_x_2871) ;  /* 0xffffffdc00d81947 */ /* 0x000fec000383ffff */
.L_x_2858:
[----:B------:R-:W-:Y:S05]  /*197e0*/  BSYNC B0 ;  /* 0x0000000000007941 */ /* 0x000fea0003800000 */
.L_x_2857:
        /* <DEDUP_REMOVED lines=99> */
.L_x_2872:
[----:B------:R-:W-:Y:S01]  /*19e20*/  IMAD R10, R198, 0x8, R18 ;  /* 0x00000008c60a7824 */ /* 0x000fe200078e0212 */
[----:B------:R-:W-:-:S04]  /*19e30*/  SHF.L.U32 R5, R202, 0x1f, RZ ;  /* 0x0000001fca057819 */ /* 0x000fc800000006ff */
[----:B------:R0:W1:Y:S01]  /*19e40*/  SYNCS.PHASECHK.TRANS64.TRYWAIT P1, [R10+URZ+0x30850], R5 ;  /* 0x030850050a0075a7 */ /* 0x000062000802017f */
[----:B------:R-:W-:Y:S05]  /*19e50*/  @!P0 BRA `(.L_x_2873) ;  /* 0x0000000000048947 */ /* 0x000fea0003800000 */
[----:B------:R-:W-:Y:S01]  /*19e60*/  BPT.TRAP 0x1 ;  /* 0x000000040000795c */ /* 0x000fe20000300000 */
.L_x_2873:
        /* <DEDUP_REMOVED lines=9> */
.L_x_2875:
[----:B------:R-:W-:Y:S05]  /*19f00*/  BSYNC B0 ;  /* 0x0000000000007941 */ /* 0x000fea0003800000 */
.L_x_2874:
[----:B------:R-:W-:Y:S01]  /*19f10*/  IMAD.MOV.U32 R8, RZ, RZ, R2 ;  /* 0x000000ffff087224 */ /* 0x000fe200078e0002 */
[----:B------:R-:W-:Y:S01]  /*19f20*/  MOV R9, 0x40000040 ;  /* 0x4000004000097802 */ /* 0x000fe20000000f00 */
[----:B------:R-:W-:Y:S01]  /*19f30*/  WARPGROUP.ARRIVE ;  /* 0x00000000000079c5 */ /* 0x000fe20000000000 */
[----:B01----:R-:W-:Y:S01]  /*19f40*/  SHFL.BFLY PT, R5, R6, 0x2, 0x1f ;  /* 0x0c401f0006057f89 */ /* 0x003fe200000e0000 */
[----:B------:R-:W-:Y:S01]  /*19f50*/  IMAD.MOV.U32 R126, RZ, RZ, -0x800000 ;  /* 0xff800000ff7e7424 */ /* 0x000fe200078e00ff */
[----:B------:R-:W-:Y:S01]  /*19f60*/  R2UR UR6, R8 ;  /* 0x00000000080672ca */ /* 0x000fe200000e0000 */
[----:B------:R-:W-:Y:S01]  /*19f70*/  VIADD R8, R2, 0x80 ;  /* 0x0000008002087836 */ /* 0x000fe20000000000 */
[----:B------:R-:W-:Y:S01]  /*19f80*/  R2UR UR7, R9 ;  /* 0x00000000090772ca */ /* 0x000fe200000e0000 */
[----:B------:R-:W-:Y:S02]  /*19f90*/  IMAD.MOV.U32 R9, RZ, RZ, 0x40000040 ;  /* 0x40000040ff097424 */ /* 0x000fe400078e00ff */
[----:B------:R-:W-:-:S10]  /*19fa0*/  IMAD.MOV.U32 R127, RZ, RZ, -0x800000 ;  /* 0xff800000ff7f7424 */ /* 0x000fd400078e00ff */
        /* <DEDUP_REMOVED lines=33> */
[----:B------:R-:W-:-:S03]  /*1a1c0*/  FADD.FTZ R9, R5, R6 ;  /* 0x0000000605097221 */ /* 0x000fc60000010000 */
[----:B------:R-:W0:Y:S04]  /*1a1d0*/  SHFL.BFLY PT, R5, R8, 0x1, 0x1f ;  /* 0x0c201f0008057f89 */ /* 0x000e2800000e0000 */
[----:B------:R-:W1:Y:S01]  /*1a1e0*/  SHFL.BFLY PT, R2, R9, 0x1, 0x1f ;  /* 0x0c201f0009027f89 */ /* 0x000e6200000e0000 */
[----:B0-----:R-:W-:Y:S01]  /*1a1f0*/  FADD.FTZ R12, R8, R5 ;  /* 0x00000005080c7221 */ /* 0x001fe20000010000 */
[----:B------:R-:W-:Y:S02]  /*1a200*/  IMAD.MOV.U32 R5, RZ, RZ, RZ ;  /* 0x000000ffff057224 */ /* 0x000fe400078e00ff */
        /* <DEDUP_REMOVED lines=20> */
.L_x_2877:
[----:B------:R-:W2:Y:S01]  /*1a350*/  LDL.LU R0, [R1+0x30] ;  /* 0x0000300001007983 */ /* 0x000ea20000300800 */
[----:B------:R-:W-:Y:S01]  /*1a360*/  VIADD R3, R10, 0x30860 ;  /* 0x000308600a037836 */ /* 0x000fe20000000000 */
[----:B------:R-:W-:Y:S01]  /*1a370*/  IADD3 R198, R198, 0x1, RZ ;  /* 0x00000001c6c67810 */ /* 0x000fe20007ffe0ff */
[-C--:B------:R-:W-:Y:S01]  /*1a380*/  FMUL.FTZ R24, R24, R5.reuse ;  /* 0x0000000518187220 */ /* 0x080fe20000410000 */
        /* <DEDUP_REMOVED lines=8> */
[-C--:B------:R-:W-:Y:S01]  /*1a410*/  FMUL.FTZ R36, R36, R5.reuse ;  /* 0x0000000524247220 */ /* 0x080fe20000410000 */
[-C--:B------:R-:W-:Y:S01]  /*1a420*/  FMUL.FTZ R37, R37, R5.reuse ;  /* 0x0000000525257220 */ /* 0x080fe20000410000 */
[-C--:B------:R-:W-:Y:S01]  /*1a430*/  FMUL.FTZ R40, R40, R5.reuse ;  /* 0x0000000528287220 */ /* 0x080fe20000410000 */
[-C--:B------:R-:W-:Y:S01]  /*1a440*/  FMUL.FTZ R41, R41, R5.reuse ;  /* 0x0000000529297220 */ /* 0x080fe20000410000 */
[-C--:B------:R-:W-:Y:S01]  /*1a450*/  FMUL.FTZ R44, R44, R5.reuse ;  /* 0x000000052c2c7220 */ /* 0x080fe20000410000 */
[-C--:B------:R-:W-:Y:S01]  /*1a460*/  FMUL.FTZ R45, R45, R5.reuse ;  /* 0x000000052d2d7220 */ /* 0x080fe20000410000 */
[----:B-1----:R-:W-:Y:S01]  /*1a470*/  SEL R3, RZ, 0x1, P1 ;  /* 0x00000001ff037807 */ /* 0x002fe20000800000 */
        /* <DEDUP_REMOVED lines=89> */
.L_x_2778:
[----:B------:R-:W1:Y:S08]  /*1aa10*/  S2UR UR4, SR_CgaCtaId ;  /* 0x00000000000479c3 */ /* 0x000e700000008800 */
[----:B------:R-:W-:Y:S01]  /*1aa20*/  BAR.SYNC.DEFER_BLOCKING 0x5, 0x180 ;  /* 0x0146000000007b1d */ /* 0x000fe20000010000 */
[----:B------:R-:W-:-:S05]  /*1aa30*/  MOV R3, 0x400 ;  /* 0x0000040000037802 */ /* 0x000fca0000000f00 */
[----:B------:R-:W-:Y:S01]  /*1aa40*/  BSSY B0, `(.L_x_2878) ;  /* 0x00003e1000007945 */ /* 0x000fe20003800000 */
[----:B-1----:R-:W-:-:S05]  /*1aa50*/  IMAD.U32 R214, RZ, RZ, UR4 ;  /* 0x00000004ffd67e24 */ /* 0x002fca000f8e00ff */
[----:B------:R-:W-:-:S05]  /*1aa60*/  LEA R18, R214, R3, 0x18 ;  /* 0x00000003d6127211 */ /* 0x000fca00078ec0ff */
[----:B------:R1:W2:Y:S01]  /*1aa70*/  LDS.128 R4, [R18+0x308d0] ;  /* 0x0308d00012047984 */ /* 0x0002a20000000c00 */
[----:B------:R-:W-:Y:S06]  /*1aa80*/  BAR.ARV 0x4, 0x180 ;  /* 0x0106000000007b1d */ /* 0x000fec0000002000 */
[----:B------:R-:W-:Y:S05]  /*1aa90*/  @P0 BRA `(.L_x_2879) ;  /* 0x0000002c00f80947 */ /* 0x000fea0003800000 */
[----:B0-----:R-:W3:Y:S01]  /*1aaa0*/  LDL R0, [R1+0x48] ;  /* 0x0000480001007983 */ /* 0x001ee20000100800 */
[----:B------:R-:W0:Y:S01]  /*1aab0*/  S2R R9, SR_SWINHI ;  /* 0x0000000000097919 */ /* 0x000e220000002f00 */
[----:B------:R-:W-:Y:S01]  /*1aac0*/  F2FP.F16.F32.PACK_AB R10, R29, R28 ;  /* 0x0000001c1d0a723e */ /* 0x000fe200000000ff */
[----:B------:R-:W-:Y:S01]  /*1aad0*/  ULDC.64 UR6, c[0x0][0xc00] ;  /* 0x0003000000067ab9 */ /* 0x000fe20000000a00 */
[----:B------:R-:W-:Y:S01]  /*1aae0*/  F2FP.F16.F32.PACK_AB R11, R31, R30 ;  /* 0x0000001e1f0b723e */ /* 0x000fe200000000ff */
[----:B------:R-:W4:Y:S01]  /*1aaf0*/  LDL.LU R139, [R1+0x3c] ;  /* 0x00003c00018b7983 */ /* 0x000f220000300800 */
[----:B------:R-:W-:Y:S01]  /*1ab00*/  ULDC.64 UR8, c[0x0][0x208] ;  /* 0x0000820000087ab9 */ /* 0x000fe20000000a00 */
[----:B------:R-:W-:Y:S02]  /*1ab10*/  ULDC.64 UR4, c[0x0][0xc08] ;  /* 0x0003020000047ab9 */ /* 0x000fe40000000a00 */
[----:B------:R-:W4:Y:S01]  /*1ab20*/  LDL R138, [R1+0x34] ;  /* 0x00003400018a7983 */ /* 0x000f220000100800 */
[----:B------:R-:W-:-:S02]  /*1ab30*/  MOV R2, R18 ;  /* 0x0000001200027202 */ /* 0x000fc40000000f00 */
[----:B0-----:R-:W-:Y:S01]  /*1ab40*/  MOV R3, R9 ;  /* 0x0000000900037202 */ /* 0x001fe20000000f00 */
[----:B------:R-:W-:Y:S02]  /*1ab50*/  BAR.SYNC.DEFER_BLOCKING 0x1, 0x100 ;  /* 0x0044000000007b1d */ /* 0x000fe40000010000 */
[----:B---3--:R-:W-:-:S03]  /*1ab60*/  IMAD.WIDE R84, R0, 0x2, R2 ;  /* 0x0000000200547825 */ /* 0x008fc600078e0202 */
[C---:B------:R-:W-:Y:S02]  /*1ab70*/  LOP3.LUT R9, R84.reuse, 0x380, RZ, 0xc0, !PT ;  /* 0x0000038054097812 */ /* 0x040fe400078ec0ff */
[C---:B------:R-:W-:Y:S02]  /*1ab80*/  IADD3 R81, P0, R84.reuse, 0x20, RZ ;  /* 0x0000002054517810 */ /* 0x040fe40007f1e0ff */
[----:B------:R-:W-:Y:S02]  /*1ab90*/  SHF.R.U64 R9, R9, 0x3, RZ ;  /* 0x0000000309097819 */ /* 0x000fe400000012ff */
[----:B------:R-:W-:Y:S02]  /*1aba0*/  LOP3.LUT R80, R81, 0x380, RZ, 0xc0, !PT ;  /* 0x0000038051507812 */ /* 0x000fe400078ec0ff */
[----:B------:R-:W-:Y:S01]  /*1abb0*/  LOP3.LUT R8, R9, R84, RZ, 0x3c, !PT ;  /* 0x0000005409087212 */ /* 0x000fe200078e3cff */
[----:B------:R-:W-:Y:S01]  /*1abc0*/  IMAD.MOV.U32 R9, RZ, RZ, R85 ;  /* 0x000000ffff097224 */ /* 0x000fe200078e0055 */
[----:B------:R-:W-:-:S02]  /*1abd0*/  IADD3 R15, P1, R84, 0x40, RZ ;  /* 0x00000040540f7810 */ /* 0x000fc40007f3e0ff */
[----:B------:R-:W-:Y:S02]  /*1abe0*/  SHF.R.U64 R80, R80, 0x3, RZ ;  /* 0x0000000350507819 */ /* 0x000fe400000012ff */
[----:B------:R-:W-:Y:S02]  /*1abf0*/  LOP3.LUT R14, R15, 0x380, RZ, 0xc0, !PT ;  /* 0x000003800f0e7812 */ /* 0x000fe400078ec0ff */
[----:B------:R-:W-:Y:S02]  /*1ac00*/  LOP3.LUT R80, R80, R81, RZ, 0x3c, !PT ;  /* 0x0000005150507212 */ /* 0x000fe400078e3cff */
[----:B------:R-:W-:Y:S02]  /*1ac10*/  IADD3 R12, P5, R84, 0x4000, RZ ;  /* 0x00004000540c7810 */ /* 0x000fe40007fbe0ff */
[----:B------:R-:W-:Y:S02]  /*1ac20*/  MOV R0, R8 ;  /* 0x0000000800007202 */ /* 0x000fe40000000f00 */
[----:B------:R-:W-:-:S02]  /*1ac30*/  IADD3.X R81, RZ, R85, RZ, P0, !PT ;  /* 0x00000055ff517210 */ /* 0x000fc400007fe4ff */
[----:B------:R-:W-:Y:S02]  /*1ac40*/  IADD3 R135, P6, R84, 0x60, RZ ;  /* 0x0000006054877810 */ /* 0x000fe40007fde0ff */
[----:B------:R-:W-:Y:S02]  /*1ac50*/  F2FP.F16.F32.PACK_AB R8, R25, R24 ;  /* 0x000000181908723e */ /* 0x000fe400000000ff */
[----:B------:R-:W-:Y:S02]  /*1ac60*/  F2FP.F16.F32.PACK_AB R9, R27, R26 ;  /* 0x0000001a1b09723e */ /* 0x000fe400000000ff */
[----:B------:R-:W-:Y:S02]  /*1ac70*/  SHF.R.U64 R14, R14, 0x3, RZ ;  /* 0x000000030e0e7819 */ /* 0x000fe400000012ff */
[----:B------:R-:W-:Y:S02]  /*1ac80*/  IADD3 R82, P3, R84, 0x4060, RZ ;  /* 0x0000406054527810 */ /* 0x000fe40007f7e0ff */
[----:B------:R-:W-:-:S02]  /*1ac90*/  LOP3.LUT R13, R12, 0x380, RZ, 0xc0, !PT ;  /* 0x000003800c0d7812 */ /* 0x000fc400078ec0ff */
[----:B------:R-:W-:Y:S01]  /*1aca0*/  MOV R81, R80 ;  /* 0x0000005000517202 */ /* 0x000fe20000000f00 */
[----:B------:R0:W-:Y:S01]  /*1acb0*/  STSM.16.M88.4 [R0], R8 ;  /* 0x0000000800007844 */ /* 0x0001e20000000200 */
[----:B------:R-:W-:Y:S02]  /*1acc0*/  LOP3.LUT R134, R135, 0x380, RZ, 0xc0, !PT ;  /* 0x0000038087867812 */ /* 0x000fe400078ec0ff */
[----:B------:R-:W-:Y:S02]  /*1acd0*/  IADD3 R80, P4, R84, 0x4040, RZ ;  /* 0x0000404054507810 */ /* 0x000fe40007f9e0ff */
[----:B------:R-:W-:Y:S01]  /*1ace0*/  LOP3.LUT R14, R14, R15, RZ, 0x3c, !PT ;  /* 0x0000000f0e0e7212 */ /* 0x000fe200078e3cff */
[----:B------:R-:W-:Y:S01]  /*1acf0*/  IMAD.X R15, RZ, RZ, R85, P1 ;  /* 0x000000ffff0f7224 */ /* 0x000fe200008e0655 */
[----:B------:R-:W-:Y:S02]  /*1ad00*/  IADD3 R136, P0, R84, 0x4020, RZ ;  /* 0x0000402054887810 */ /* 0x000fe40007f1e0ff */
[----:B------:R-:W-:-:S02]  /*1ad10*/  LOP3.LUT R83, R82, 0x380, RZ, 0xc0, !PT ;  /* 0x0000038052537812 */ /* 0x000fc400078ec0ff */
[----:B------:R-:W-:Y:S02]  /*1ad20*/  SHF.R.U64 R13, R13, 0x3, RZ ;  /* 0x000000030d0d7819 */ /* 0x000fe400000012ff */
[----:B------:R-:W-:Y:S02]  /*1ad30*/  SHF.R.U64 R134, R134, 0x3, RZ ;  /* 0x0000000386867819 */ /* 0x000fe400000012ff */
[----:B0-----:R-:W-:Y:S02]  /*1ad40*/  F2FP.F16.F32.PACK_AB R8, R33, R32 ;  /* 0x000000202108723e */ /* 0x001fe400000000ff */
[----:B------:R-:W-:Y:S02]  /*1ad50*/  F2FP.F16.F32.PACK_AB R9, R35, R34 ;  /* 0x000000222309723e */ /* 0x000fe400000000ff */
[----:B------:R-:W-:Y:S02]  /*1ad60*/  F2FP.F16.F32.PACK_AB R10, R37, R36 ;  /* 0x00000024250a723e */ /* 0x000fe400000000ff */
[----:B------:R-:W-:-:S02]  /*1ad70*/  F2FP.F16.F32.PACK_AB R11, R39, R38 ;  /* 0x00000026270b723e */ /* 0x000fc400000000ff */
[----:B--2---:R-:W-:Y:S02]  /*1ad80*/  LOP3.LUT R4, R80, 0x380, RZ, 0xc0, !PT ;  /* 0x0000038050047812 */ /* 0x004fe400078ec0ff */
[----:B------:R-:W-:Y:S01]  /*1ad90*/  LOP3.LUT R137, R136, 0x380, RZ, 0xc0, !PT ;  /* 0x0000038088897812 */ /* 0x000fe200078ec0ff */
[----:B------:R0:W-:Y:S01]  /*1ada0*/  STSM.16.M88.4 [R81], R8 ;  /* 0x0000000851007844 */ /* 0x0001e20000000200 */
[----:B------:R-:W-:Y:S02]  /*1adb0*/  SHF.R.U64 R83, R83, 0x3, RZ ;  /* 0x0000000353537819 */ /* 0x000fe400000012ff */
[----:B------:R-:W-:Y:S01]  /*1adc0*/  LOP3.LUT R12, R13, R12, RZ, 0x3c, !PT ;  /* 0x0000000c0d0c7212 */ /* 0x000fe200078e3cff */
[--C-:B------:R-:W-:Y:S01]  /*1add0*/  IMAD.X R13, RZ, RZ, R85.reuse, P5 ;  /* 0x000000ffff0d7224 */ /* 0x100fe200028e0655 */
[----:B------:R-:W-:Y:S02]  /*1ade0*/  IADD3 R86, P2, R84, 0x8000, RZ ;  /* 0x0000800054567810 */ /* 0x000fe40007f5e0ff */
[----:B------:R-:W-:Y:S01]  /*1adf0*/  LOP3.LUT R134, R134, R135, RZ, 0x3c, !PT ;  /* 0x0000008786867212 */ /* 0x000fe200078e3cff */
[----:B------:R-:W-:Y:S01]  /*1ae00*/  IMAD.X R135, RZ, RZ, R85, P6 ;  /* 0x000000ffff877224 */ /* 0x000fe200030e0655 */
[----:B------:R-:W-:-:S02]  /*1ae10*/  SHF.R.U64 R0, R4, 0x3, RZ ;  /* 0x0000000304007819 */ /* 0x000fc400000012ff */
[----:B------:R-:W-:Y:S02]  /*1ae20*/  MOV R14, R14 ;  /* 0x0000000e000e7202 */ /* 0x000fe40000000f00 */
[----:B------:R-:W-:Y:S02]  /*1ae30*/  SHF.R.U64 R137, R137, 0x3, RZ ;  /* 0x0000000389897819 */ /* 0x000fe400000012ff */
[----:B0-----:R-:W-:Y:S02]  /*1ae40*/  F2FP.F16.F32.PACK_AB R8, R41, R40 ;  /* 0x000000282908723e */ /* 0x001fe400000000ff */
[----:B------:R-:W-:Y:S02]  /*1ae50*/  F2FP.F16.F32.PACK_AB R9, R43, R42 ;  /* 0x0000002a2b09723e */ /* 0x000fe400000000ff */
[----:B------:R-:W-:Y:S02]  /*1ae60*/  F2FP.F16.F32.PACK_AB R10, R45, R44 ;  /* 0x0000002c2d0a723e */ /* 0x000fe400000000ff */
[----:B------:R-:W-:Y:S01]  /*1ae70*/  F2FP.F16.F32.PACK_AB R11, R47, R46 ;  /* 0x0000002e2f0b723e */ /* 0x000fe200000000ff */
[--C-:B------:R-:W-:Y:S01]  /*1ae80*/  IMAD.X R81, RZ, RZ, R85.reuse, P4 ;  /* 0x000000ffff517224 */ /* 0x100fe200020e0655 */
[----:B------:R-:W-:Y:S01]  /*1ae90*/  LOP3.LUT R82, R83, R82, RZ, 0x3c, !PT ;  /* 0x0000005253527212 */ /* 0x000fe200078e3cff */
[----:B------:R-:W-:Y:S01]  /*1aea0*/  IMAD.X R83, RZ, RZ, R85, P3 ;  /* 0x000000ffff537224 */ /* 0x000fe200018e0655 */
[----:B------:R-:W-:-:S02]  /*1aeb0*/  IADD3 R132, P1, R84, 0x8020, RZ ;  /* 0x0000802054847810 */ /* 0x000fc40007f3e0ff */
[----:B------:R-:W-:Y:S02]  /*1aec0*/  IADD3 R128, P6, R84, 0x8040, RZ ;  /* 0x0000804054807810 */ /* 0x000fe40007fde0ff */
[----:B------:R-:W-:Y:S02]  /*1aed0*/  LOP3.LUT R87, R86, 0x380, RZ, 0xc0, !PT ;  /* 0x0000038056577812 */ /* 0x000fe400078ec0ff */
[----:B------:R-:W-:Y:S01]  /*1aee0*/  IADD3 R130, P5, R84, 0x8060, RZ ;  /* 0x0000806054827810 */ /* 0x000fe20007fbe0ff */
[----:B------:R0:W-:Y:S01]  /*1aef0*/  STSM.16.M88.4 [R14], R8 ;  /* 0x000000080e007844 */ /* 0x0001e20000000200 */
[----:B------:R-:W-:Y:S02]  /*1af00*/  LOP3.LUT R80, R0, R80, RZ, 0x3c, !PT ;  /* 0x0000005000507212 */ /* 0x000fe400078e3cff */
[----:B------:R-:W-:Y:S02]  /*1af10*/  MOV R4, R12 ;  /* 0x0000000c00047202 */ /* 0x000fe40000000f00 */
[----:B------:R-:W-:-:S02]  /*1af20*/  LOP3.LUT R136, R137, R136, RZ, 0x3c, !PT ;  /* 0x0000008889887212 */ /* 0x000fc400078e3cff */
[----:B-----5:R-:W-:Y:S02]  /*1af30*/  LOP3.LUT R133, R132, 0x380, RZ, 0xc0, !PT ;  /* 0x0000038084857812 */ /* 0x020fe400078ec0ff */
[----:B------:R-:W-:Y:S02]  /*1af40*/  LOP3.LUT R129, R128, 0x380, RZ, 0xc0, !PT ;  /* 0x0000038080817812 */ /* 0x000fe400078ec0ff */
[----:B------:R-:W-:Y:S02]  /*1af50*/  MOV R134, R134 ;  /* 0x0000008600867202 */ /* 0x000fe40000000f00 */
[----:B------:R-:W-:Y:S02]  /*1af60*/  F2FP.F16.F32.PACK_AB R12, R49, R48 ;  /* 0x00000030310c723e */ /* 0x000fe400000000ff */
[----:B------:R-:W-:Y:S02]  /*1af70*/  F2FP.F16.F32.PACK_AB R13, R51, R50 ;  /* 0x00000032330d723e */ /* 0x000fe400000000ff */
[----:B0-----:R-:W-:-:S02]  /*1af80*/  F2FP.F16.F32.PACK_AB R14, R53, R52 ;  /* 0x00000034350e723e */ /* 0x001fc400000000ff */
[----:B------:R-:W-:Y:S02]  /*1af90*/  F2FP.F16.F32.PACK_AB R15, R55, R54 ;  /* 0x00000036370f723e */ /* 0x000fe400000000ff */
[----:B------:R-:W-:Y:S02]  /*1afa0*/  SHF.R.U64 R87, R87, 0x3, RZ ;  /* 0x0000000357577819 */ /* 0x000fe400000012ff */
[----:B------:R-:W-:Y:S02]  /*1afb0*/  LOP3.LUT R131, R130, 0x380, RZ, 0xc0, !PT ;  /* 0x0000038082837812 */ /* 0x000fe400078ec0ff */
[----:B------:R-:W-:Y:S02]  /*1afc0*/  IADD3.X R137, RZ, R85, RZ, P0, !PT ;  /* 0x00000055ff897210 */ /* 0x000fe400007fe4ff */
[----:B------:R-:W-:Y:S02]  /*1afd0*/  MOV R84, R80 ;  /* 0x0000005000547202 */ /* 0x000fe40000000f00 */
[----:B------:R-:W-:-:S02]  /*1afe0*/  MOV R0, R82 ;  /* 0x0000005200007202 */ /* 0x000fc40000000f00 */
[----:B------:R-:W-:Y:S02]  /*1aff0*/  F2FP.F16.F32.PACK_AB R80, R57, R56 ;  /* 0x000000383950723e */ /* 0x000fe400000000ff */
[----:B------:R-:W-:Y:S02]  /*1b000*/  F2FP.F16.F32.PACK_AB R81, R59, R58 ;  /* 0x0000003a3b51723e */ /* 0x000fe400000000ff */
[----:B------:R-:W-:Y:S02]  /*1b010*/  F2FP.F16.F32.PACK_AB R82, R61, R60 ;  /* 0x0000003c3d52723e */ /* 0x000fe400000000ff */
[----:B------:R-:W-:Y:S01]  /*1b020*/  F2FP.F16.F32.PACK_AB R83, R63, R62 ;  /* 0x0000003e3f53723e */ /* 0x000fe200000000ff */
[----:B------:R0:W-:Y:S01]  /*1b030*/  STSM.16.M88.4 [R134], R12 ;  /* 0x0000000c86007844 */ /* 0x0001e20000000200 */
[----:B------:R-:W-:Y:S02]  /*1b040*/  SHF.R.U64 R133, R133, 0x3, RZ ;  /* 0x0000000385857819 */ /* 0x000fe400000012ff */
[----:B------:R-:W-:-:S02]  /*1b050*/  SHF.R.U64 R129, R129, 0x3, RZ ;  /* 0x0000000381817819 */ /* 0x000fc400000012ff */
[----:B------:R-:W-:Y:S01]  /*1b060*/  LOP3.LUT R86, R87, R86, RZ, 0x3c, !PT ;  /* 0x0000005657567212 */ /* 0x000fe200078e3cff */
[----:B------:R-:W-:Y:S01]  /*1b070*/  IMAD.X R87, RZ, RZ, R85, P2 ;  /* 0x000000ffff577224 */ /* 0x000fe200010e0655 */
[----:B------:R-:W-:Y:S02]  /*1b080*/  SHF.R.U64 R131, R131, 0x3, RZ ;  /* 0x0000000383837819 */ /* 0x000fe400000012ff */
[----:B------:R-:W-:Y:S02]  /*1b090*/  MOV R136, R136 ;  /* 0x0000008800887202 */ /* 0x000fe40000000f00 */
[----:B------:R-:W-:Y:S02]  /*1b0a0*/  F2FP.F16.F32.PACK_AB R8, R65, R64 ;  /* 0x000000404108723e */ /* 0x000fe400000000ff */
[----:B------:R-:W-:Y:S02]  /*1b0b0*/  F2FP.F16.F32.PACK_AB R9, R67, R66 ;  /* 0x000000424309723e */ /* 0x000fe400000000ff */
[----:B------:R-:W-:-:S02]  /*1b0c0*/  F2FP.F16.F32.PACK_AB R10, R69, R68 ;  /* 0x00000044450a723e */ /* 0x000fc400000000ff */
[----:B------:R-:W-:Y:S02]  /*1b0d0*/  F2FP.F16.F32.PACK_AB R11, R71, R70 ;  /* 0x00000046470b723e */ /* 0x000fe400000000ff */
[----:B0-----:R-:W-:Y:S02]  /*1b0e0*/  F2FP.F16.F32.PACK_AB R12, R73, R72 ;  /* 0x00000048490c723e */ /* 0x001fe400000000ff */
[----:B------:R-:W-:Y:S02]  /*1b0f0*/  F2FP.F16.F32.PACK_AB R13, R75, R74 ;  /* 0x0000004a4b0d723e */ /* 0x000fe400000000ff */
[----:B------:R-:W-:Y:S02]  /*1b100*/  F2FP.F16.F32.PACK_AB R14, R77, R76 ;  /* 0x0000004c4d0e723e */ /* 0x000fe400000000ff */
[----:B------:R-:W-:Y:S01]  /*1b110*/  F2FP.F16.F32.PACK_AB R15, R79, R78 ;  /* 0x0000004e4f0f723e */ /* 0x000fe200000000ff */
[----:B------:R0:W-:Y:S01]  /*1b120*/  STSM.16.M88.4 [R4], R80 ;  /* 0x0000005004007844 */ /* 0x0001e20000000200 */
[----:B------:R-:W-:-:S02]  /*1b130*/  LOP3.LUT R132, R133, R132, RZ, 0x3c, !PT ;  /* 0x0000008485847212 */ /* 0x000fc400078e3cff */
[----:B------:R-:W-:Y:S01]  /*1b140*/  LOP3.LUT R128, R129, R128, RZ, 0x3c, !PT ;  /* 0x0000008081807212 */ /* 0x000fe200078e3cff */
[--C-:B------:R-:W-:Y:S01]  /*1b150*/  IMAD.X R129, RZ, RZ, R85.reuse, P6 ;  /* 0x000000ffff817224 */ /* 0x100fe200030e0655 */
[----:B------:R-:W-:Y:S01]  /*1b160*/  LOP3.LUT R130, R131, R130, RZ, 0x3c, !PT ;  /* 0x0000008283827212 */ /* 0x000fe200078e3cff */
[----:B------:R-:W-:Y:S01]  /*1b170*/  IMAD.X R131, RZ, RZ, R85, P5 ;  /* 0x000000ffff837224 */ /* 0x000fe200028e0655 */
[----:B------:R-:W-:Y:S01]  /*1b180*/  IADD3.X R133, RZ, R85, RZ, P1, !PT ;  /* 0x00000055ff857210 */ /* 0x000fe20000ffe4ff */
[----:B------:R-:W-:Y:S01]  /*1b190*/  STSM.16.M88.4 [R136], R8 ;  /* 0x0000000888007844 */ /* 0x000fe20000000200 */
[----:B------:R-:W-:Y:S02]  /*1b1a0*/  MOV R134, R86 ;  /* 0x0000005600867202 */ /* 0x000fe40000000f00 */
[----:B------:R-:W-:Y:S01]  /*1b1b0*/  F2FP.F16.F32.PACK_AB R85, R91, R90 ;  /* 0x0000005a5b55723e */ /* 0x000fe200000000ff */
[----:B------:R2:W-:Y:S01]  /*1b1c0*/  STSM.16.M88.4 [R84], R12 ;  /* 0x0000000c54007844 */ /* 0x0005e20000000200 */
[----:B------:R-:W-:-:S02]  /*1b1d0*/  F2FP.F16.F32.PACK_AB R86, R93, R92 ;  /* 0x0000005c5d56723e */ /* 0x000fc400000000ff */
[----:B0-----:R-:W-:Y:S02]  /*1b1e0*/  F2FP.F16.F32.PACK_AB R80, R21, R20 ;  /* 0x000000141550723e */ /* 0x001fe400000000ff */
[----:B------:R-:W-:Y:S02]  /*1b1f0*/  F2FP.F16.F32.PACK_AB R81, R123, R122 ;  /* 0x0000007a7b51723e */ /* 0x000fe400000000ff */
[----:B------:R-:W-:Y:S02]  /*1b200*/  F2FP.F16.F32.PACK_AB R82, R121, R120 ;  /* 0x000000787952723e */ /* 0x000fe400000000ff */
[----:B------:R-:W-:Y:S02]  /*1b210*/  F2FP.F16.F32.PACK_AB R83, R125, R124 ;  /* 0x0000007c7d53723e */ /* 0x000fe400000000ff */
[----:B------:R-:W-:Y:S02]  /*1b220*/  F2FP.F16.F32.PACK_AB R87, R95, R94 ;  /* 0x0000005e5f57723e */ /* 0x000fe400000000ff */
[----:B------:R-:W-:-:S02]  /*1b230*/  MOV R132, R132 ;  /* 0x0000008400847202 */ /* 0x000fc40000000f00 */
[----:B--2---:R-:W-:Y:S01]  /*1b240*/  F2FP.F16.F32.PACK_AB R84, R89, R88 ;  /* 0x000000585954723e */ /* 0x004fe200000000ff */
[----:B------:R0:W-:Y:S01]  /*1b250*/  STSM.16.M88.4 [R0], R80 ;  /* 0x0000005000007844 */ /* 0x0001e20000000200 */
[----:B------:R-:W-:Y:S02]  /*1b260*/  F2FP.F16.F32.PACK_AB R8, R97, R96 ;  /* 0x000000606108723e */ /* 0x000fe400000000ff */
[----:B------:R-:W-:Y:S02]  /*1b270*/  F2FP.F16.F32.PACK_AB R9, R99, R98 ;  /* 0x000000626309723e */ /* 0x000fe400000000ff */
[----:B------:R-:W-:Y:S02]  /*1b280*/  F2FP.F16.F32.PACK_AB R10, R101, R100 ;  /* 0x00000064650a723e */ /* 0x000fe400000000ff */
[----:B------:R-:W-:Y:S02]  /*1b290*/  F2FP.F16.F32.PACK_AB R11, R103, R102 ;  /* 0x00000066670b723e */ /* 0x000fe400000000ff */
[----:B------:R-:W-:-:S02]  /*1b2a0*/  MOV R128, R128 ;  /* 0x0000008000807202 */ /* 0x000fc40000000f00 */
[----:B------:R-:W-:Y:S02]  /*1b2b0*/  F2FP.F16.F32.PACK_AB R12, R105, R104 ;  /* 0x00000068690c723e */ /* 0x000fe400000000ff */
[----:B------:R-:W-:Y:S02]  /*1b2c0*/  F2FP.F16.F32.PACK_AB R13, R107, R106 ;  /* 0x0000006a6b0d723e */ /* 0x000fe400000000ff */
[----:B------:R-:W-:Y:S02]  /*1b2d0*/  F2FP.F16.F32.PACK_AB R14, R109, R108 ;  /* 0x0000006c6d0e723e */ /* 0x000fe400000000ff */
[----:B------:R-:W-:Y:S02]  /*1b2e0*/  F2FP.F16.F32.PACK_AB R15, R111, R110 ;  /* 0x0000006e6f0f723e */ /* 0x000fe400000000ff */
[----:B------:R-:W-:Y:S02]  /*1b2f0*/  MOV R130, R130 ;  /* 0x0000008200827202 */ /* 0x000fe40000000f00 */
[----:B0-----:R-:W-:-:S02]  /*1b300*/  F2FP.F16.F32.PACK_AB R80, R113, R112 ;  /* 0x000000707150723e */ /* 0x001fc400000000ff */
[----:B------:R-:W-:Y:S02]  /*1b310*/  F2FP.F16.F32.PACK_AB R81, R115, R114 ;  /* 0x000000727351723e */ /* 0x000fe400000000ff */
[----:B------:R-:W-:Y:S02]  /*1b320*/  F2FP.F16.F32.PACK_AB R82, R117, R116 ;  /* 0x000000747552723e */ /* 0x000fe400000000ff */
[----:B------:R-:W-:Y:S01]  /*1b330*/  F2FP.F16.F32.PACK_AB R83, R119, R118 ;  /* 0x000000767753723e */ /* 0x000fe200000000ff */
[----:B------:R0:W-:Y:S04]  /*1b340*/  STSM.16.M88.4 [R134], R84 ;  /* 0x0000005486007844 */ /* 0x0001e80000000200 */
[----:B------:R-:W-:Y:S04]  /*1b350*/  STSM.16.M88.4 [R132], R8 ;  /* 0x0000000884007844 */ /* 0x000fe80000000200 */
[----:B------:R-:W-:Y:S04]  /*1b360*/  STSM.16.M88.4 [R128], R12 ;  /* 0x0000000c80007844 */ /* 0x000fe80000000200 */
[----:B------:R2:W-:Y:S01]  /*1b370*/  STSM.16.M88.4 [R130], R80 ;  /* 0x0000005082007844 */ /* 0x0005e20000000200 */
[----:B------:R-:W-:Y:S01]  /*1b380*/  BAR.SYNC.DEFER_BLOCKING 0x1, 0x100 ;  /* 0x0044000000007b1d */ /* 0x000fe20000010000 */
[----:B------:R-:W-:-:S04]  /*1b390*/  ISETP.NE.U32.AND P0, PT, RZ, UR6, PT ;  /* 0x00000006ff007c0c */ /* 0x000fc8000bf05070 */
[----:B------:R-:W-:Y:S01]  /*1b3a0*/  ISETP.NE.AND.EX P0, PT, RZ, UR7, PT, P0 ;  /* 0x00000007ff007c0c */ /* 0x000fe2000bf05300 */
[----:B------:R-:W-:Y:S01]  /*1b3b0*/  IMAD.MOV.U32 R0, RZ, RZ, RZ ;  /* 0x000000ffff007224 */ /* 0x000fe200078e00ff */
[----:B0-----:R-:W-:Y:S01]  /*1b3c0*/  IADD3 R84, P1, R228, UR6, RZ ;  /* 0x00000006e4547c10 */ /* 0x001fe2000ff3e0ff */
[----:B------:R-:W-:Y:S01]  /*1b3d0*/  IMAD.MOV.U32 R131, RZ, RZ, 0x9b8 ;  /* 0x000009b8ff837424 */ /* 0x000fe200078e00ff */
[----:B------:R-:W0:Y:S02]  /*1b3e0*/  LDC R86, c[0x0][0xbe8] ;  /* 0x0002fa00ff567b82 */ /* 0x000e240000000800 */
[----:B------:R-:W-:-:S06]  /*1b3f0*/  IADD3.X R85, R229, UR7, RZ, P1, !PT ;  /* 0x00000007e5557c10 */ /* 0x000fcc0008ffe4ff */
[----:B--2---:R-:W2:Y:S01]  /*1b400*/  LDC.64 R80, c[0x0][0xba8] ;  /* 0x0002ea00ff507b82 */ /* 0x004ea20000000a00 */
[----:B------:R-:W3:Y:S01]  /*1b410*/  @P0 LDG.E R0, desc[UR8][R84.64] ;  /* 0x0000000854000981 */ /* 0x000ee2000c1e1900 */
[----:B------:R-:W-:-:S04]  /*1b420*/  ISETP.NE.U32.AND P1, PT, RZ, UR4, PT ;  /* 0x00000004ff007c0c */ /* 0x000fc8000bf25070 */
[----:B------:R-:W-:-:S13]  /*1b430*/  ISETP.NE.AND.EX P1, PT, RZ, UR5, PT, P1 ;  /* 0x00000005ff007c0c */ /* 0x000fda000bf25310 */
[----:B------:R-:W-:Y:S01]  /*1b440*/  @P1 IADD3 R228, P2, R228, UR4, RZ ;  /* 0x00000004e4e41c10 */ /* 0x000fe2000ff5e0ff */
[----:B------:R-:W-:-:S03]  /*1b450*/  ULDC UR4, c[0x0][0xa88] ;  /* 0x0002a20000047ab9 */ /* 0x000fc60000000800 */
[----:B------:R-:W-:Y:S02]  /*1b460*/  @P1 IADD3.X R229, R229, UR5, RZ, P2, !PT ;  /* 0x00000005e5e51c10 */ /* 0x000fe400097fe4ff */
[C---:B------:R-:W-:Y:S02]  /*1b470*/  ISETP.NE.AND P2, PT, R226.reuse, RZ, PT ;  /* 0x000000ffe200720c */ /* 0x040fe40003f45270 */
[----:B------:R-:W-:Y:S01]  /*1b480*/  MOV R83, UR4 ;  /* 0x0000000400537c02 */ /* 0x000fe20008000f00 */
[----:B------:R-:W-:Y:S02]  /*1b490*/  ULDC UR4, c[0x0][0xad4] ;  /* 0x0002b50000047ab9 */ /* 0x000fe40000000800 */
[----:B------:R-:W-:Y:S02]  /*1b4a0*/  SEL R226, R226, UR4, P2 ;  /* 0x00000004e2e27c07 */ /* 0x000fe40009000000 */
[----:B0-----:R-:W-:Y:S01]  /*1b4b0*/  ISETP.NE.AND P4, PT, R86, 0x1, PT ;  /* 0x000000015600780c */ /* 0x001fe20003f85270 */
[----:B------:R-:W-:Y:S01]  /*1b4c0*/  IMAD.IADD R82, R225, 0x1, R220 ;  /* 0x00000001e1527824 */ /* 0x000fe200078e02dc */
[----:B------:R-:W-:Y:S01]  /*1b4d0*/  ISETP.GT.AND P3, PT, R226, 0x1, PT ;  /* 0x00000001e200780c */ /* 0x000fe20003f64270 */
[----:B------:R0:W5:Y:S03]  /*1b4e0*/  @P1 LDG.E R83, desc[UR8][R228.64] ;  /* 0x00000008e4531981 */ /* 0x000166000c1e1900 */
[----:B------:R-:W-:-:S04]  /*1b4f0*/  SEL R131, R131, 0x978, P3 ;  /* 0x0000097883837807 */ /* 0x000fc80001800000 */
[----:B------:R-:W1:Y:S08]  /*1b500*/  LDC.64 R10, c[0x0][R131+0x220] ;  /* 0x00008800830a7b82 */ /* 0x000e700000000a00 */
[----:B------:R-:W0:Y:S08]  /*1b510*/  LDC.64 R12, c[0x0][R131+0x218] ;  /* 0x00008600830c7b82 */ /* 0x000e300000000a00 */
[----:B------:R-:W0:Y:S01]  /*1b520*/  LDC.64 R14, c[0x0][R131+0x228] ;  /* 0x00008a00830e7b82 */ /* 0x000e220000000a00 */
[----:B------:R-:W-:-:S07]  /*1b530*/  ISETP.NE.U32.AND P2, PT, RZ, UR6, PT ;  /* 0x00000006ff007c0c */ /* 0x000fce000bf45070 */
[----:B------:R-:W3:Y:S01]  /*1b540*/  LDC.64 R8, c[0x0][R131+0x210] ;  /* 0x0000840083087b82 */ /* 0x000ee20000000a00 */
[----:B------:R-:W-:-:S07]  /*1b550*/  ISETP.NE.AND.EX P2, PT, RZ, UR7, PT, P2 ;  /* 0x00000007ff007c0c */ /* 0x000fce000bf45320 */
[----:B------:R-:W3:Y:S01]  /*1b560*/  @P4 LDC R4, c[0x0][0xbec] ;  /* 0x0002fb00ff044b82 */ /* 0x000ee20000000800 */
[----:B------:R-:W-:-:S07]  /*1b570*/  SEL R227, R227, RZ, !P2 ;  /* 0x000000ffe3e37207 */ /* 0x000fce0005000000 */
[----:B------:R-:W3:Y:S01]  /*1b580*/  @P4 LDC R87, c[0x0][0xbf0] ;  /* 0x0002fc00ff574b82 */ /* 0x000ee20000000800 */
[----:B----4-:R-:W-:Y:S01]  /*1b590*/  SEL R129, R139, RZ, !P2 ;  /* 0x000000ff8b817207 */ /* 0x010fe20005000000 */
[----:B-1----:R-:W-:-:S06]  /*1b5a0*/  IMAD R128, R11, R227, RZ ;  /* 0x000000e30b807224 */ /* 0x002fcc00078e02ff */
[----:B--2---:R-:W1:Y:S01]  /*1b5b0*/  @!P3 LDC R80, c[0x0][0xb50] ;  /* 0x0002d400ff50bb82 */ /* 0x004e620000000800 */
[C---:B------:R-:W-:Y:S02]  /*1b5c0*/  IMAD R128, R10.reuse, R129, R128 ;  /* 0x000000810a807224 */ /* 0x040fe400078e0280 */
[----:B------:R-:W-:-:S05]  /*1b5d0*/  IMAD.WIDE.U32 R10, R10, R227, RZ ;  /* 0x000000e30a0a7225 */ /* 0x000fca00078e00ff */
[----:B------:R-:W2:Y:S01]  /*1b5e0*/  @!P3 LDC R81, c[0x0][0xb54] ;  /* 0x0002d500ff51bb82 */ /* 0x000ea20000000800 */
[-C--:B0-----:R-:W-:Y:S02]  /*1b5f0*/  IMAD R129, R13, R199.reuse, RZ ;  /* 0x000000c70d817224 */ /* 0x081fe400078e02ff */
[----:B------:R-:W-:Y:S01]  /*1b600*/  IMAD.WIDE.U32 R12, R12, R199, RZ ;  /* 0x000000c70c0c7225 */ /* 0x000fe200078e00ff */
[----:B------:R-:W-:Y:S02]  /*1b610*/  SEL R130, R138, RZ, P3 ;  /* 0x000000ff8a827207 */ /* 0x000fe40001800000 */
[----:B------:R-:W-:Y:S01]  /*1b620*/  IADD3 R128, R11, R128, RZ ;  /* 0x000000800b807210 */ /* 0x000fe20007ffe0ff */
[----:B------:R-:W-:Y:S02]  /*1b630*/  IMAD.MOV.U32 R11, RZ, RZ, R82 ;  /* 0x000000ffff0b7224 */ /* 0x000fe400078e0052 */
[----:B------:R-:W-:Y:S02]  /*1b640*/  IMAD.IADD R129, R13, 0x1, R129 ;  /* 0x000000010d817824 */ /* 0x000fe400078e0281 */
[----:B------:R-:W-:-:S02]  /*1b650*/  IMAD R13, R15, R130, RZ ;  /* 0x000000820f0d7224 */ /* 0x000fc400078e02ff */
[----:B------:R-:W-:-:S04]  /*1b660*/  IMAD.WIDE.U32 R14, R14, R130, RZ ;  /* 0x000000820e0e7225 */ /* 0x000fc800078e00ff */
[----:B------:R-:W-:Y:S01]  /*1b670*/  IMAD.IADD R13, R15, 0x1, R13 ;  /* 0x000000010f0d7824 */ /* 0x000fe200078e020d */
[--C-:B---3--:R-:W-:Y:S01]  /*1b680*/  IADD3 R10, P2, P5, R10, R12, R0.reuse ;  /* 0x0000000c0a0a7210 */ /* 0x108fe20007d5e000 */
[----:B------:R-:W-:Y:S01]  /*1b690*/  @P4 IMAD.HI.U32 R12, R82, R4, RZ ;  /* 0x00000004520c4227 */ /* 0x000fe200078e00ff */
[----:B------:R-:W-:-:S04]  /*1b6a0*/  SHF.R.S32.HI R4, RZ, 0x1f, R0 ;  /* 0x0000001fff047819 */ /* 0x000fc80000011400 */
[----:B------:R-:W-:Y:S02]  /*1b6b0*/  @P4 SHF.R.U32.HI R11, RZ, R87, R12 ;  /* 0x00000057ff0b4219 */ /* 0x000fe4000001160c */
[----:B------:R-:W-:-:S03]  /*1b6c0*/  IADD3.X R129, R128, R129, R4, P2, P5 ;  /* 0x0000008180817210 */ /* 0x000fc600017ea404 */
[--C-:B------:R-:W-:Y:S01]  /*1b6d0*/  IMAD.MOV R87, RZ, RZ, -R11.reuse ;  /* 0x000000ffff577224 */ /* 0x100fe200078e0a0b */
[----:B------:R-:W-:Y:S02]  /*1b6e0*/  IADD3 R14, P2, P5, R11, R10, R14 ;  /* 0x0000000a0b0e7210 */ /* 0x000fe40007d5e00e */
[----:B------:R-:W-:Y:S01]  /*1b6f0*/  SHF.R.S32.HI R10, RZ, 0x1f, R11 ;  /* 0x0000001fff0a7819 */ /* 0x000fe2000001140b */
[----:B------:R-:W-:-:S03]  /*1b700*/  IMAD R11, R86, R87, R82 ;  /* 0x00000057560b7224 */ /* 0x000fc600078e0252 */
[----:B------:R-:W-:Y:S01]  /*1b710*/  IADD3.X R15, R10, R129, R13, P2, P5 ;  /* 0x000000810a0f7210 */ /* 0x000fe200017ea40d */
[-C--:B------:R-:W-:Y:S01]  /*1b720*/  IMAD R9, R9, R11.reuse, RZ ;  /* 0x0000000b09097224 */ /* 0x080fe200078e02ff */
[----:B------:R-:W-:Y:S01]  /*1b730*/  SHF.R.S32.HI R13, RZ, 0x1f, R11 ;  /* 0x0000001fff0d7819 */ /* 0x000fe2000001140b */
[----:B------:R-:W-:-:S04]  /*1b740*/  IMAD.WIDE.U32 R14, R8, R11, R14 ;  /* 0x0000000b080e7225 */ /* 0x000fc800078e000e */
[----:B------:R-:W-:Y:S01]  /*1b750*/  IMAD R9, R8, R13, R9 ;  /* 0x0000000d08097224 */ /* 0x000fe200078e0209 */
[----:B-1----:R-:W-:-:S04]  /*1b760*/  LEA R13, P2, R14, R80, 0x2 ;  /* 0x000000500e0d7211 */ /* 0x002fc800078410ff */
[----:B------:R-:W-:-:S04]  /*1b770*/  IADD3 R8, R15, R9, RZ ;  /* 0x000000090f087210 */ /* 0x000fc80007ffe0ff */
[----:B--2---:R-:W-:Y:S01]  /*1b780*/  LEA.HI.X R81, R14, R81, R8, 0x2, P2 ;  /* 0x000000510e517211 */ /* 0x004fe200010f1408 */
[----:B------:R-:W-:Y:S06]  /*1b790*/  @P1 BRA `(.L_x_2880) ;  /* 0x0000000000141947 */ /* 0x000fec0003800000 */
[----:B------:R-:W-:Y:S05]  /*1b7a0*/  @!P0 BRA `(.L_x_2880) ;  /* 0x0000000000108947 */ /* 0x000fea0003800000 */
[----:B------:R-:W-:Y:S02]  /*1b7b0*/  ULDC.64 UR4, c[0x0][0x208] ;  /* 0x0000820000047ab9 */ /* 0x000fe40000000a00 */
[----:B------:R-:W2:Y:S04]  /*1b7c0*/  LDG.E R8, desc[UR4][R84.64] ;  /* 0x0000000454087981 */ /* 0x000ea8000c1e1900 */
[----:B-----5:R-:W2:Y:S02]  /*1b7d0*/  LDG.E R83, desc[UR4][R84.64+0x4] ;  /* 0x0000040454537981 */ /* 0x020ea4000c1e1900 */
[----:B--2---:R-:W-:-:S07]  /*1b7e0*/  IMAD.IADD R83, R83, 0x1, -R8 ;  /* 0x0000000153537824 */ /* 0x004fce00078e0a08 */
.L_x_2880:
[----:B------:R-:W2:Y:S04]  /*1b7f0*/  LDL R12, [R1+0x44] ;  /* 0x00004400010c7983 */ /* 0x000ea80000100800 */
[----:B------:R-:W3:Y:S01]  /*1b800*/  LDL R14, [R1+0x40] ;  /* 0x00004000010e7983 */ /* 0x000ee20000100800 */
[----:B-----5:R-:W-:Y:S01]  /*1b810*/  IMAD R80, R83, R86, RZ ;  /* 0x0000005653507224 */ /* 0x020fe200078e02ff */
[----:B------:R-:W-:Y:S02]  /*1b820*/  ULDC.64 UR4, c[0x0][0x208] ;  /* 0x0000820000047ab9 */ /* 0x000fe40000000a00 */
        /* <DEDUP_REMOVED lines=13> */
[----:B------:R-:W-:Y:S01]  /*1b900*/  ULDC.64 UR4, c[0x0][0x208] ;  /* 0x0000820000047ab9 */ /* 0x000fe20000000a00 */
[----:B------:R-:W1:Y:S08]  /*1b910*/  @P4 LDC R67, c[0x0][0xbec] ;  /* 0x0002fb00ff434b82 */ /* 0x000e700000000800 */
[----:B------:R-:W2:Y:S01]  /*1b920*/  @P4 LDC R69, c[0x0][0xbf0] ;  /* 0x0002fc00ff454b82 */ /* 0x000ea20000000800 */
[----:B0-----:R-:W-:-:S04]  /*1b930*/  IADD3 R8, R8, -0x80, RZ ;  /* 0xffffff8008087810 */ /* 0x001fc80007ffe0ff */
        /* <DEDUP_REMOVED lines=23> */
[----:B------:R-:W-:Y:S02]  /*1bab0*/  LOP3.LUT R12, R12, R13, RZ, 0x3c, !PT ;  /* 0x0000000d0c0c7212 */ /* 0x000fe400078e3cff */
[----:B------:R-:W-:Y:S01]  /*1bac0*/  LOP3.LUT R24, R24, R25, RZ, 0x3c, !PT ;  /* 0x0000001918187212 */ /* 0x000fe200078e3cff */
[--C-:B------:R-:W-:Y:S01]  /*1bad0*/  IMAD.X R25, RZ, RZ, R3.reuse, P2 ;  /* 0x000000ffff197224 */ /* 0x100fe200010e0603 */
[----:B------:R-:W-:Y:S01]  /*1bae0*/  LOP3.LUT R28, R28, R29, RZ, 0x3c, !PT ;  /* 0x0000001d1c1c7212 */ /* 0x000fe200078e3cff */
[--C-:B------:R-:W-:Y:S01]  /*1baf0*/  IMAD.X R29, RZ, RZ, R3.reuse, P6 ;  /* 0x000000ffff1d7224 */ /* 0x100fe200030e0603 */
[----:B------:R-:W-:Y:S01]  /*1bb00*/  LOP3.LUT R32, R32, R33, RZ, 0x3c, !PT ;  /* 0x0000002120207212 */ /* 0x000fe200078e3cff */
[----:B------:R-:W-:Y:S01]  /*1bb10*/  IMAD.X R33, RZ, RZ, R3, P5 ;  /* 0x000000ffff217224 */ /* 0x000fe200028e0603 */
[----:B------:R-:W-:Y:S01]  /*1bb20*/  LOP3.LUT R36, R36, R37, RZ, 0x3c, !PT ;  /* 0x0000002524247212 */ /* 0x000fe200078e3cff */
[----:B------:R-:W5:Y:S01]  /*1bb30*/  LD.E.128 R24, desc[UR4][R24.64] ;  /* 0x0000000418187980 */ /* 0x000f62000c101d00 */
[----:B------:R-:W-:-:S02]  /*1bb40*/  IADD3.X R13, RZ, R3, RZ, P3, !PT ;  /* 0x00000003ff0d7210 */ /* 0x000fc40001ffe4ff */
[C---:B------:R-:W-:Y:S01]  /*1bb50*/  IADD3 R41, P0, R2.reuse, 0x6000, RZ ;  /* 0x0000600002297810 */ /* 0x040fe20007f1e0ff */
[----:B------:R-:W5:Y:S01]  /*1bb60*/  LD.E.128 R28, desc[UR4][R28.64] ;  /* 0x000000041c1c7980 */ /* 0x000f62000c101d00 */
[C---:B------:R-:W-:Y:S02]  /*1bb70*/  IADD3 R45, P3, R2.reuse, 0x7000, RZ ;  /* 0x00007000022d7810 */ /* 0x040fe40007f7e0ff */
[C---:B------:R-:W-:Y:S01]  /*1bb80*/  IADD3 R49, P2, R2.reuse, 0x8000, RZ ;  /* 0x0000800002317810 */ /* 0x040fe20007f5e0ff */
[----:B------:R-:W5:Y:S01]  /*1bb90*/  LD.E.128 R12, desc[UR4][R12.64] ;  /* 0x000000040c0c7980 */ /* 0x000f62000c101d00 */
[C---:B------:R-:W-:Y:S02]  /*1bba0*/  IADD3 R53, P6, R2.reuse, 0x9000, RZ ;  /* 0x0000900002357810 */ /* 0x040fe40007fde0ff */
[----:B------:R-:W-:Y:S01]  /*1bbb0*/  IADD3 R57, P5, R2, 0xa000, RZ ;  /* 0x0000a00002397810 */ /* 0x000fe20007fbe0ff */
[----:B------:R-:W5:Y:S01]  /*1bbc0*/  LD.E.128 R32, desc[UR4][R32.64] ;  /* 0x0000000420207980 */ /* 0x000f62000c101d00 */
[----:B------:R-:W-:-:S02]  /*1bbd0*/  IADD3.X R37, RZ, R3, RZ, P1, !PT ;  /* 0x00000003ff257210 */ /* 0x000fc40000ffe4ff */
[----:B------:R-:W-:Y:S02]  /*1bbe0*/  IADD3 R9, P1, R2, 0xb000, RZ ;  /* 0x0000b00002097810 */ /* 0x000fe40007f3e0ff */
[----:B------:R-:W-:Y:S02]  /*1bbf0*/  LOP3.LUT R40, R41, 0x380, RZ, 0xc0, !PT ;  /* 0x0000038029287812 */ /* 0x000fe400078ec0ff */
[----:B------:R-:W-:Y:S01]  /*1bc00*/  LOP3.LUT R44, R45, 0x380, RZ, 0xc0, !PT ;  /* 0x000003802d2c7812 */ /* 0x000fe200078ec0ff */
[----:B------:R-:W-:Y:S01]  /*1bc10*/  IMAD.X R61, RZ, RZ, R3, P1 ;  /* 0x000000ffff3d7224 */ /* 0x000fe200008e0603 */
[----:B------:R-:W-:Y:S01]  /*1bc20*/  LOP3.LUT R48, R49, 0x380, RZ, 0xc0, !PT ;  /* 0x0000038031307812 */ /* 0x000fe200078ec0ff */
[----:B------:R-:W5:Y:S01]  /*1bc30*/  LD.E.128 R36, desc[UR4][R36.64] ;  /* 0x0000000424247980 */ /* 0x000f62000c101d00 */
[----:B------:R-:W-:Y:S02]  /*1bc40*/  LOP3.LUT R52, R53, 0x380, RZ, 0xc0, !PT ;  /* 0x0000038035347812 */ /* 0x000fe400078ec0ff */
[----:B------:R-:W-:-:S02]  /*1bc50*/  LOP3.LUT R56, R57, 0x380, RZ, 0xc0, !PT ;  /* 0x0000038039387812 */ /* 0x000fc400078ec0ff */
[----:B------:R-:W-:Y:S02]  /*1bc60*/  LOP3.LUT R8, R9, 0x380, RZ, 0xc0, !PT ;  /* 0x0000038009087812 */ /* 0x000fe400078ec0ff */
[----:B------:R-:W-:Y:S02]  /*1bc70*/  LOP3.LUT R11, R2, 0x380, RZ, 0xc0, !PT ;  /* 0x00000380020b7812 */ /* 0x000fe400078ec0ff */
[----:B------:R-:W-:Y:S02]  /*1bc80*/  SHF.R.U64 R40, R40, 0x3, RZ ;  /* 0x0000000328287819 */ /* 0x000fe400000012ff */
[----:B------:R-:W-:Y:S02]  /*1bc90*/  SHF.R.U64 R44, R44, 0x3, RZ ;  /* 0x000000032c2c7819 */ /* 0x000fe400000012ff */
        /* <DEDUP_REMOVED lines=12> */
[----:B------:R-:W5:Y:S01]  /*1bd60*/  LD.E.128 R40, desc[UR4][R40.64] ;  /* 0x0000000428287980 */ /* 0x000f62000c101d00 */
[----:B------:R-:W-:Y:S01]  /*1bd70*/  LOP3.LUT R56, R56, R57, RZ, 0x3c, !PT ;  /* 0x0000003938387212 */ /* 0x000fe200078e3cff */
[----:B------:R-:W-:Y:S01]  /*1bd80*/  IMAD.X R57, RZ, RZ, R3, P5 ;  /* 0x000000ffff397224 */ /* 0x000fe200028e0603 */
[----:B------:R-:W-:Y:S01]  /*1bd90*/  IADD3.X R53, RZ, R3, RZ, P6, !PT ;  /* 0x00000003ff357210 */ /* 0x000fe200037fe4ff */
[----:B------:R-:W5:Y:S01]  /*1bda0*/  LD.E.128 R44, desc[UR4][R44.64] ;  /* 0x000000042c2c7980 */ /* 0x000f62000c101d00 */
[----:B------:R-:W-:-:S02]  /*1bdb0*/  LOP3.LUT R60, R8, R9, RZ, 0x3c, !PT ;  /* 0x00000009083c7212 */ /* 0x000fc400078e3cff */
[----:B------:R-:W-:Y:S01]  /*1bdc0*/  LOP3.LUT R2, R11, R2, RZ, 0x3c, !PT ;  /* 0x000000020b027212 */ /* 0x000fe200078e3cff */
[----:B------:R-:W5:Y:S04]  /*1bdd0*/  LD.E.128 R48, desc[UR4][R48.64] ;  /* 0x0000000430307980 */ /* 0x000f68000c101d00 */
[----:B------:R0:W5:Y:S04]  /*1bde0*/  LD.E.128 R8, desc[UR4][R2.64] ;  /* 0x0000000402087980 */ /* 0x000168000c101d00 */
[----:B------:R-:W5:Y:S04]  /*1bdf0*/  LD.E.128 R52, desc[UR4][R52.64] ;  /* 0x0000000434347980 */ /* 0x000f68000c101d00 */
[----:B------:R-:W5:Y:S04]  /*1be00*/  LD.E.128 R56, desc[UR4][R56.64] ;  /* 0x0000000438387980 */ /* 0x000f68000c101d00 */
[----:B------:R-:W5:Y:S01]  /*1be10*/  LD.E.128 R60, desc[UR4][R60.64] ;  /* 0x000000043c3c7980 */ /* 0x000f62000c101d00 */
[----:B------:R-:W-:-:S02]  /*1be20*/  ULDC.64 UR4, c[0x0][0xaa0] ;  /* 0x0002a80000047ab9 */ /* 0x000fc40000000a00 */
[----:B0-----:R-:W-:Y:S01]  /*1be30*/  IMAD R3, R4, UR4, RZ ;  /* 0x0000000404037c24 */ /* 0x001fe2000f8e02ff */
[----:B------:R-:W-:Y:S01]  /*1be40*/  @!PT LDS RZ, [RZ] ;  /* 0x00000000fffff984 */ /* 0x000fe20000000800 */
[----:B------:R-:W-:Y:S01]  /*1be50*/  @!PT LDS RZ, [RZ] ;  /* 0x00000000fffff984 */ /* 0x000fe20000000800 */
[----:B------:R-:W-:Y:S01]  /*1be60*/  @!PT LDS RZ, [RZ] ;  /* 0x00000000fffff984 */ /* 0x000fe20000000800 */
[----:B------:R-:W-:Y:S01]  /*1be70*/  @!PT LDS RZ, [RZ] ;  /* 0x00000000fffff984 */ /* 0x000fe20000000800 */
[----:B------:R0:W-:Y:S06]  /*1be80*/  MEMBAR.ALL.CTA ;  /* 0x0000000000007992 */ /* 0x0001ec0000008000 */
[----:B0-----:R-:W0:Y:S01]  /*1be90*/  FENCE.VIEW.ASYNC.S ;  /* 0x00000000000073c6 */ /* 0x001e220000000000 */
[C---:B------:R-:W-:Y:S02]  /*1bea0*/  IMAD R65, R0.reuse, UR5, R3 ;  /* 0x0000000500417c24 */ /* 0x040fe4000f8e0203 */
[----:B------:R-:W-:Y:S01]  /*1beb0*/  IMAD.WIDE.U32 R2, R0, UR4, RZ ;  /* 0x0000000400027c25 */ /* 0x000fe2000f8e00ff */
[----:B------:R-:W-:-:S03]  /*1bec0*/  ULDC.64 UR4, c[0x0][0xae8] ;  /* 0x0002ba0000047ab9 */ /* 0x000fc60000000a00 */
[----:B------:R-:W-:Y:S01]  /*1bed0*/  IMAD.IADD R3, R3, 0x1, R65 ;  /* 0x0000000103037824 */ /* 0x000fe200078e0241 */
[----:B------:R-:W-:Y:S01]  /*1bee0*/  LEA R65, R20, R21, 0x5 ;  /* 0x0000001514417211 */ /* 0x000fe200078e28ff */
[----:B------:R-:W-:Y:S01]  /*1bef0*/  IMAD.WIDE.U32 R2, R199, UR4, R2 ;  /* 0x00000004c7027c25 */ /* 0x000fe2000f8e0002 */
[----:B------:R-:W-:-:S03]  /*1bf00*/  SHF.R.S32.HI R4, RZ, 0x1f, R227 ;  /* 0x0000001fff047819 */ /* 0x000fc600000114e3 */
[----:B------:R-:W-:Y:S02]  /*1bf10*/  IMAD.IADD R20, R220, 0x1, R65 ;  /* 0x00000001dc147824 */ /* 0x000fe400078e0241 */
[----:B------:R-:W-:Y:S01]  /*1bf20*/  IMAD R3, R199, UR5, R3 ;  /* 0x00000005c7037c24 */ /* 0x000fe2000f8e0203 */
[----:B------:R-:W-:Y:S01]  /*1bf30*/  ULDC.64 UR4, c[0x0][0xaf0] ;  /* 0x0002bc0000047ab9 */ /* 0x000fe20000000a00 */
[----:B-1----:R-:W-:-:S04]  /*1bf40*/  @P4 IMAD.HI.U32 R0, R20, R67, RZ ;  /* 0x0000004314004227 */ /* 0x002fc800078e00ff */
[----:B------:R-:W-:Y:S02]  /*1bf50*/  IMAD R4, R4, UR4, RZ ;  /* 0x0000000404047c24 */ /* 0x000fe4000f8e02ff */
[----:B------:R-:W-:Y:S01]  /*1bf60*/  IMAD.MOV.U32 R65, RZ, RZ, R20 ;  /* 0x000000ffff417224 */ /* 0x000fe200078e0014 */
[----:B--2---:R-:W-:Y:S01]  /*1bf70*/  @P4 SHF.R.U32.HI R65, RZ, R69, R0 ;  /* 0x00000045ff414219 */ /* 0x004fe20000011600 */
[C---:B------:R-:W-:Y:S02]  /*1bf80*/  IMAD R67, R227.reuse, UR5, R4 ;  /* 0x00000005e3437c24 */ /* 0x040fe4000f8e0204 */
[----:B------:R-:W-:Y:S01]  /*1bf90*/  IMAD.WIDE.U32 R2, R227, UR4, R2 ;  /* 0x00000004e3027c25 */ /* 0x000fe2000f8e0002 */
[--C-:B------:R-:W-:Y:S01]  /*1bfa0*/  SHF.R.S32.HI R0, RZ, 0x1f, R65.reuse ;  /* 0x0000001fff007819 */ /* 0x100fe20000011441 */
[----:B------:R-:W-:Y:S02]  /*1bfb0*/  ULDC.64 UR4, c[0x0][0xae0] ;  /* 0x0002b80000047ab9 */ /* 0x000fe40000000a00 */
[----:B------:R-:W-:Y:S01]  /*1bfc0*/  IMAD.MOV R69, RZ, RZ, -R65 ;  /* 0x000000ffff457224 */ /* 0x000fe200078e0a41 */
[----:B------:R-:W-:Y:S01]  /*1bfd0*/  IADD3 R3, R3, R67, RZ ;  /* 0x0000004303037210 */ /* 0x000fe20007ffe0ff */
[----:B------:R-:W-:-:S02]  /*1bfe0*/  IMAD R0, R0, UR4, RZ ;  /* 0x0000000400007c24 */ /* 0x000fc4000f8e02ff */
        /* <DEDUP_REMOVED lines=10> */
[----:B------:R-:W-:Y:S01]  /*1c090*/  IMAD.IADD R71, R21, 0x1, R220 ;  /* 0x0000000115477824 */ /* 0x000fe200078e02dc */
[----:B------:R-:W-:Y:S01]  /*1c0a0*/  LEA R4, P2, R2, UR4, 0x1 ;  /* 0x0000000402047c11 */ /* 0x000fe2000f8408ff */
[----:B------:R-:W-:-:S05]  /*1c0b0*/  IMAD.IADD R3, R3, 0x1, R69 ;  /* 0x0000000103037824 */ /* 0x000fca00078e0245 */
[----:B------:R-:W-:Y:S02]  /*1c0c0*/  LEA.HI.X R67, R2, UR5, R3, 0x1, P2 ;  /* 0x0000000502437c11 */ /* 0x000fe400090f0c03 */
[C---:B------:R-:W-:Y:S01]  /*1c0d0*/  ISETP.GE.AND P2, PT, R71.reuse, R80, PT ;  /* 0x000000504700720c */ /* 0x040fe20003f46270 */
[----:B------:R-:W-:Y:S01]  /*1c0e0*/  VIADD R0, R18, 0x30820 ;  /* 0x0003082012007836 */ /* 0x000fe20000000000 */
[C---:B------:R-:W-:Y:S01]  /*1c0f0*/  IADD3 R65, R71.reuse, 0x40, RZ ;  /* 0x0000004047417810 */ /* 0x040fe20007ffe0ff */
[----:B------:R-:W-:-:S03]  /*1c100*/  VIADD R21, R71, 0x20 ;  /* 0x0000002047157836 */ /* 0x000fc60000000000 */
[----:B------:R-:W-:Y:S01]  /*1c110*/  PRMT R0, RZ, 0x654, R0 ;  /* 0x00000654ff007816 */ /* 0x000fe20000000000 */
[C---:B------:R-:W-:Y:S01]  /*1c120*/  VIADD R68, R66.reuse, 0x40 ;  /* 0x0000004042447836 */ /* 0x040fe20000000000 */
[-C--:B------:R-:W-:Y:S01]  /*1c130*/  ISETP.GE.AND P1, PT, R21, R80.reuse, PT ;  /* 0x000000501500720c */ /* 0x080fe20003f26270 */
[----:B------:R-:W-:Y:S01]  /*1c140*/  BSSY B1, `(.L_x_2882) ;  /* 0x0000018000017945 */ /* 0x000fe20003800000 */
[----:B------:R-:W-:Y:S01]  /*1c150*/  ISETP.GE.AND P0, PT, R65, R80, PT ;  /* 0x000000504100720c */ /* 0x000fe20003f06270 */
[----:B0-----:R0:W-:Y:S01]  /*1c160*/  SYNCS.ARRIVE.TRANS64.RED.A1T0 RZ, [R0+URZ], RZ ;  /* 0x000000ff00ff79a7 */ /* 0x0011e2000810043f */
[----:B------:R-:W-:Y:S01]  /*1c170*/  IADD3 R70, R66, 0x80, RZ ;  /* 0x0000008042467810 */ /* 0x000fe20007ffe0ff */
[----:B------:R1:W2:Y:S01]  /*1c180*/  SHFL.IDX PT, R21, R4, RZ, 0x181f ;  /* 0x00181fff04157589 */ /* 0x0002a200000e0000 */
[----:B------:R-:W-:-:S03]  /*1c190*/  SHF.R.S32.HI R69, RZ, 0x1f, R66 ;  /* 0x0000001fff457819 */ /* 0x000fc60000011442 */
[----:B------:R1:W3:Y:S01]  /*1c1a0*/  SHFL.IDX PT, R65, R67, RZ, 0x181f ;  /* 0x00181fff43417589 */ /* 0x0002e200000e0000 */
[----:B------:R-:W-:Y:S02]  /*1c1b0*/  SHF.R.S32.HI R72, RZ, 0x1f, R68 ;  /* 0x0000001fff487819 */ /* 0x000fe40000011444 */
[----:B0-----:R-:W-:Y:S01]  /*1c1c0*/  SHF.R.S32.HI R0, RZ, 0x1f, R70 ;  /* 0x0000001fff007819 */ /* 0x001fe20000011446 */
[----:B------:R-:W-:Y:S06]  /*1c1d0*/  @P2 BRA `(.L_x_2883) ;  /* 0x0000000000382947 */ /* 0x000fec0003800000 */
[----:B------:R-:W-:Y:S01]  /*1c1e0*/  ULDC UR4, c[0x0][0xac8] ;  /* 0x0002b20000047ab9 */ /* 0x000fe20000000800 */
[----:B------:R-:W-:Y:S01]  /*1c1f0*/  ULDC.64 UR6, c[0x0][0x208] ;  /* 0x0000820000067ab9 */ /* 0x000fe20000000a00 */
[----:B------:R-:W-:Y:S02]  /*1c200*/  ISETP.GE.AND P4, PT, R66, UR4, PT ;  /* 0x0000000442007c0c */ /* 0x000fe4000bf86270 */
[----:B------:R-:W-:Y:S02]  /*1c210*/  ISETP.GE.AND P3, PT, R68, UR4, PT ;  /* 0x0000000444007c0c */ /* 0x000fe4000bf66270 */
[----:B------:R-:W-:-:S09]  /*1c220*/  ISETP.GE.AND P2, PT, R70, UR4, PT ;  /* 0x0000000446007c0c */ /* 0x000fd2000bf46270 */
[-C--:B--2---:R-:W-:Y:S02]  /*1c230*/  @!P4 LEA R2, P6, R66, R21.reuse, 0x1 ;  /* 0x000000154202c211 */ /* 0x084fe400078c08ff */
[----:B------:R-:W-:Y:S02]  /*1c240*/  @!P3 LEA R20, P5, R68, R21, 0x1 ;  /* 0x000000154414b211 */ /* 0x000fe400078a08ff */
[----:B---3--:R-:W-:Y:S02]  /*1c250*/  @!P4 LEA.HI.X R3, R66, R65, R69, 0x1, P6 ;  /* 0x000000414203c211 */ /* 0x008fe400030f0c45 */
[----:B------:R-:W-:Y:S02]  /*1c260*/  @!P2 LEA R64, P6, R70, R21, 0x1 ;  /* 0x000000154640a211 */ /* 0x000fe400078c08ff */
[-C--:B------:R-:W-:Y:S01]  /*1c270*/  @!P3 LEA.HI.X R21, R68, R65.reuse, R72, 0x1, P5 ;  /* 0x000000414415b211 */ /* 0x080fe200028f0c48 */
[----:B-----5:R0:W-:Y:S01]  /*1c280*/  @!P4 ST.E.128 desc[UR6][R2.64], R8 ;  /* 0x000000080200c985 */ /* 0x0201e2000c101d06 */
[----:B------:R-:W-:-:S03]  /*1c290*/  @!P2 LEA.HI.X R65, R70, R65, R0, 0x1, P6 ;  /* 0x000000414641a211 */ /* 0x000fc600030f0c00 */
[----:B------:R0:W-:Y:S04]  /*1c2a0*/  @!P3 ST.E.128 desc[UR6][R20.64], R32 ;  /* 0x000000201400b985 */ /* 0x0001e8000c101d06 */
[----:B------:R0:W-:Y:S02]  /*1c2b0*/  @!P2 ST.E.128 desc[UR6][R64.64], R48 ;  /* 0x000000304000a985 */ /* 0x0001e4000c101d06 */
.L_x_2883:
[----:B------:R-:W-:Y:S05]  /*1c2c0*/  BSYNC B1 ;  /* 0x0000000000017941 */ /* 0x000fea0003800000 */
.L_x_2882:
[----:B0----5:R0:W4:Y:S01]  /*1c2d0*/  SHFL.IDX PT, R11, R67, 0x1, 0x181f ;  /* 0x00381f00430b7f89 */ /* 0x02112200000e0000 */
[----:B------:R-:W-:Y:S03]  /*1c2e0*/  BSSY B1, `(.L_x_2884) ;  /* 0x0000011000017945 */ /* 0x000fe60003800000 */
[----:B------:R0:W0:Y:S01]  /*1c2f0*/  SHFL.IDX PT, R3, R4, 0x1, 0x181f ;  /* 0x00381f0004037f89 */ /* 0x00002200000e0000 */
[----:B------:R-:W-:Y:S05]  /*1c300*/  @P1 BRA `(.L_x_2885) ;  /* 0x0000000000381947 */ /* 0x000fea0003800000 */
[----:B------:R-:W-:Y:S01]  /*1c310*/  ULDC UR4, c[0x0][0xac8] ;  /* 0x0002b20000047ab9 */ /* 0x000fe20000000800 */
[----:B------:R-:W-:Y:S01]  /*1c320*/  ULDC.64 UR6, c[0x0][0x208] ;  /* 0x0000820000067ab9 */ /* 0x000fe20000000a00 */
        /* <DEDUP_REMOVED lines=12> */
.L_x_2885:
[----:B------:R-:W-:Y:S05]  /*1c3f0*/  BSYNC B1 ;  /* 0x0000000000017941 */ /* 0x000fea0003800000 */
.L_x_2884:
[----:B0---4-:R0:W4:Y:S01]  /*1c400*/  SHFL.IDX PT, R11, R67, 0x2, 0x181f ;  /* 0x00581f00430b7f89 */ /* 0x01112200000e0000 */
        /* <DEDUP_REMOVED lines=17> */
.L_x_2887:
[----:B------:R-:W-:Y:S05]  /*1c520*/  BSYNC B1 ;  /* 0x0000000000017941 */ /* 0x000fea0003800000 */
.L_x_2886:
[----:B0-----:R-:W-:Y:S01]  /*1c530*/  VIADD R3, R71, 0x60 ;  /* 0x0000006047037836 */ /* 0x001fe20000000000 */
[----:B-1----:R-:W0:Y:S04]  /*1c540*/  SHFL.IDX PT, R67, R67, 0x3, 0x181f ;  /* 0x00781f0043437f89 */ /* 0x002e2800000e0000 */
[----:B------:R-:W-:Y:S01]  /*1c550*/  ISETP.GE.AND P0, PT, R3, R80, PT ;  /* 0x000000500300720c */ /* 0x000fe20003f06270 */
[----:B----4-:R4:W1:-:S12]  /*1c560*/  SHFL.IDX PT, R11, R4, 0x3, 0x181f ;  /* 0x00781f00040b7f89 */ /* 0x01085800000e0000 */
[----:B----4-:R-:W-:Y:S05]  /*1c570*/  @P0 BRA `(.L_x_2888) ;  /* 0x0000002000b40947 */ /* 0x010fea0003800000 */
[----:B------:R-:W-:Y:S01]  /*1c580*/  ULDC UR4, c[0x0][0xac8] ;  /* 0x0002b20000047ab9 */ /* 0x000fe20000000800 */
[----:B------:R-:W-:Y:S01]  /*1c590*/  ULDC.64 UR6, c[0x0][0x208] ;  /* 0x0000820000067ab9 */ /* 0x000fe20000000a00 */
[----:B------:R-:W-:Y:S02]  /*1c5a0*/  ISETP.GE.AND P2, PT, R66, UR4, PT ;  /* 0x0000000442007c0c */ /* 0x000fe4000bf46270 */
[----:B------:R-:W-:-:S11]  /*1c5b0*/  ISETP.GE.AND P3, PT, R68, UR4, PT ;  /* 0x0000000444007c0c */ /* 0x000fd6000bf66270 */
[-C--:B-1----:R-:W-:Y:S02]  /*1c5c0*/  @!P2 LEA R2, P0, R66, R11.reuse, 0x1 ;  /* 0x0000000b4202a211 */ /* 0x082fe400078008ff */
[----:B------:R-:W-:Y:S02]  /*1c5d0*/  @!P3 LEA R8, P1, R68, R11, 0x1 ;  /* 0x0000000b4408b211 */ /* 0x000fe400078208ff */
[-C--:B0-----:R-:W-:Y:S02]  /*1c5e0*/  @!P2 LEA.HI.X R3, R66, R67.reuse, R69, 0x1, P0 ;  /* 0x000000434203a211 */ /* 0x081fe400000f0c45 */
[----:B------:R-:W-:Y:S02]  /*1c5f0*/  ISETP.GE.AND P0, PT, R70, UR4, PT ;  /* 0x0000000446007c0c */ /* 0x000fe4000bf06270 */
[----:B------:R-:W-:Y:S01]  /*1c600*/  @!P3 LEA.HI.X R9, R68, R67, R72, 0x1, P1 ;  /* 0x000000434409b211 */ /* 0x000fe200008f0c48 */
[----:B------:R4:W-:Y:S04]  /*1c610*/  @!P2 ST.E.128 desc[UR6][R2.64], R28 ;  /* 0x0000001c0200a985 */ /* 0x0009e8000c101d06 */
[----:B------:R4:W-:Y:S06]  /*1c620*/  @!P3 ST.E.128 desc[UR6][R8.64], R44 ;  /* 0x0000002c0800b985 */ /* 0x0009ec000c101d06 */
[----:B------:R-:W-:Y:S05]  /*1c630*/  @P0 BRA `(.L_x_2888) ;  /* 0x0000002000840947 */ /* 0x000fea0003800000 */
[----:B----4-:R-:W-:Y:S01]  /*1c640*/  LEA R2, P0, R70, R11, 0x1 ;  /* 0x0000000b46027211 */ /* 0x010fe200078008ff */
[----:B------:R-:W-:-:S03]  /*1c650*/  ULDC.64 UR4, c[0x0][0x208] ;  /* 0x0000820000047ab9 */ /* 0x000fc60000000a00 */
[----:B------:R-:W-:-:S05]  /*1c660*/  LEA.HI.X R3, R70, R67, R0, 0x1, P0 ;  /* 0x0000004346037211 */ /* 0x000fca00000f0c00 */
[----:B------:R0:W-:Y:S01]  /*1c670*/  ST.E.128 desc[UR4][R2.64], R60 ;  /* 0x0000003c02007985 */ /* 0x0001e2000c101d04 */
[----:B------:R-:W-:Y:S05]  /*1c680*/  BRA `(.L_x_2888) ;  /* 0x0000002000707947 */ /* 0x000fea0003800000 */
.L_x_2881:
[----:B------:R-:W1:Y:S01]  /*1c690*/  @P4 LDC R13, c[0x0][0xbec] ;  /* 0x0002fb00ff0d4b82 */ /* 0x000e620000000800 */
[----:B------:R-:W-:Y:S01]  /*1c6a0*/  ULDC.64 UR4, c[0x0][0xb08] ;  /* 0x0002c20000047ab9 */ /* 0x000fe20000000a00 */
[----:B------:R-:W-:Y:S01]  /*1c6b0*/  ULDC.64 UR6, c[0x0][0xb30] ;  /* 0x0002cc0000067ab9 */ /* 0x000fe20000000a00 */
[----:B0-----:R-:W-:Y:S01]  /*1c6c0*/  IMAD R9, R4, UR4, RZ ;  /* 0x0000000404097c24 */ /* 0x001fe2000f8e02ff */
[----:B------:R-:W-:Y:S01]  /*1c6d0*/  ISETP.GE.AND P0, PT, R12, R80, PT ;  /* 0x000000500c00720c */ /* 0x000fe20003f06270 */
[C---:B------:R-:W-:Y:S01]  /*1c6e0*/  IMAD.WIDE.U32 R2, R0.reuse, UR4, RZ ;  /* 0x0000000400027c25 */ /* 0x040fe2000f8e00ff */
[----:B------:R-:W-:Y:S01]  /*1c6f0*/  BSSY B1, `(.L_x_2889) ;  /* 0x00000cd000017945 */ /* 0x000fe20003800000 */
[C---:B------:R-:W-:Y:S01]  /*1c700*/  IADD3 R84, R223.reuse, 0xa0, RZ ;  /* 0x000000a0df547810 */ /* 0x040fe20007ffe0ff */
[----:B------:R-:W0:Y:S01]  /*1c710*/  @P4 LDC R4, c[0x0][0xbf0] ;  /* 0x0002fc00ff044b82 */ /* 0x000e220000000800 */
[----:B------:R-:W-:Y:S01]  /*1c720*/  IMAD R9, R0, UR5, R9 ;  /* 0x0000000500097c24 */ /* 0x000fe2000f8e0209 */
[----:B------:R-:W-:Y:S01]  /*1c730*/  ULDC.64 UR4, c[0x0][0xb38] ;  /* 0x0002ce0000047ab9 */ /* 0x000fe20000000a00 */
[----:B------:R-:W-:Y:S01]  /*1c740*/  SHF.R.S32.HI R0, RZ, 0x1f, R227 ;  /* 0x0000001fff007819 */ /* 0x000fe200000114e3 */
[C---:B------:R-:W-:Y:S01]  /*1c750*/  VIADD R83, R223.reuse, 0xa8 ;  /* 0x000000a8df537836 */ /* 0x040fe20000000000 */
[----:B------:R-:W-:Y:S01]  /*1c760*/  IADD3 R126, R223, 0x90, RZ ;  /* 0x00000090df7e7810 */ /* 0x000fe20007ffe0ff */
[----:B------:R-:W-:Y:S01]  /*1c770*/  IMAD.IADD R3, R3, 0x1, R9 ;  /* 0x0000000103037824 */ /* 0x000fe200078e0209 */
[----:B------:R-:W-:Y:S01]  /*1c780*/  IADD3 R130, R223, 0x80, RZ ;  /* 0x00000080df827810 */ /* 0x000fe20007ffe0ff */
[----:B------:R-:W-:Y:S01]  /*1c790*/  IMAD.MOV.U32 R9, RZ, RZ, R82 ;  /* 0x000000ffff097224 */ /* 0x000fe200078e0052 */
[----:B------:R-:W-:Y:S01]  /*1c7a0*/  SHF.R.S32.HI R83, RZ, 0x1f, R83 ;  /* 0x0000001fff537819 */ /* 0x000fe20000011453 */
[----:B------:R-:W-:Y:S01]  /*1c7b0*/  IMAD.WIDE.U32 R2, R199, UR4, R2 ;  /* 0x00000004c7027c25 */ /* 0x000fe2000f8e0002 */
[----:B------:R-:W-:-:S02]  /*1c7c0*/  IADD3 R134, R223, 0x70, RZ ;  /* 0x00000070df867810 */ /* 0x000fc40007ffe0ff */
[----:B------:R-:W-:Y:S01]  /*1c7d0*/  IADD3 R142, R223, 0x50, RZ ;  /* 0x00000050df8e7810 */ /* 0x000fe20007ffe0ff */
[----:B------:R-:W-:Y:S01]  /*1c7e0*/  IMAD R3, R199, UR5, R3 ;  /* 0x00000005c7037c24 */ /* 0x000fe2000f8e0203 */
[----:B------:R-:W-:Y:S01]  /*1c7f0*/  ULDC.64 UR4, c[0x0][0xb40] ;  /* 0x0002d00000047ab9 */ /* 0x000fe20000000a00 */
[----:B-1----:R-:W-:Y:S01]  /*1c800*/  @P4 IMAD.HI.U32 R13, R82, R13, RZ ;  /* 0x0000000d520d4227 */ /* 0x002fe200078e00ff */
[C---:B------:R-:W-:Y:S02]  /*1c810*/  IADD3 R146, R223.reuse, 0x40, RZ ;  /* 0x00000040df927810 */ /* 0x040fe40007ffe0ff */
[C---:B------:R-:W-:Y:S01]  /*1c820*/  IADD3 R150, R223.reuse, 0x30, RZ ;  /* 0x00000030df967810 */ /* 0x040fe20007ffe0ff */
[----:B------:R-:W-:Y:S01]  /*1c830*/  IMAD R0, R0, UR4, RZ ;  /* 0x0000000400007c24 */ /* 0x000fe2000f8e02ff */
[----:B------:R-:W-:Y:S01]  /*1c840*/  IADD3 R154, R223, 0x20, RZ ;  /* 0x00000020df9a7810 */ /* 0x000fe20007ffe0ff */
[----:B------:R-:W-:Y:S01]  /*1c850*/  IMAD.WIDE.U32 R2, R227, UR4, R2 ;  /* 0x00000004e3027c25 */ /* 0x000fe2000f8e0002 */
[----:B------:R-:W-:-:S02]  /*1c860*/  IADD3 R158, R223, 0x10, RZ ;  /* 0x00000010df9e7810 */ /* 0x000fc40007ffe0ff */
[----:B0-----:R-:W-:Y:S01]  /*1c870*/  @P4 SHF.R.U32.HI R9, RZ, R4, R13 ;  /* 0x00000004ff094219 */ /* 0x001fe2000001160d */
[----:B------:R-:W-:Y:S01]  /*1c880*/  IMAD R11, R227, UR5, R0 ;  /* 0x00000005e30b7c24 */ /* 0x000fe2000f8e0200 */
[----:B------:R-:W-:Y:S01]  /*1c890*/  ULDC.64 UR4, c[0x0][0xb48] ;  /* 0x0002d20000047ab9 */ /* 0x000fe20000000a00 */
[----:B------:R-:W-:Y:S01]  /*1c8a0*/  VIADD R4, R18, 0x30820 ;  /* 0x0003082012047836 */ /* 0x000fe20000000000 */
[--C-:B------:R-:W-:Y:S01]  /*1c8b0*/  SHF.R.S32.HI R0, RZ, 0x1f, R9.reuse ;  /* 0x0000001fff007819 */ /* 0x100fe20000011409 */
[----:B------:R-:W-:Y:S01]  /*1c8c0*/  VIADD R85, R223, 0xa0 ;  /* 0x000000a0df557836 */ /* 0x000fe20000000000 */
[----:B------:R-:W-:Y:S01]  /*1c8d0*/  IADD3 R3, R3, R11, RZ ;  /* 0x0000000b03037210 */ /* 0x000fe20007ffe0ff */
[----:B------:R-:W-:Y:S01]  /*1c8e0*/  IMAD.MOV R11, RZ, RZ, -R9 ;  /* 0x000000ffff0b7224 */ /* 0x000fe200078e0a09 */
[----:B------:R-:W-:Y:S01]  /*1c8f0*/  PRMT R8, RZ, 0x654, R4 ;  /* 0x00000654ff087816 */ /* 0x000fe20000000004 */
[----:B------:R-:W-:Y:S01]  /*1c900*/  IMAD R0, R0, UR6, RZ ;  /* 0x0000000600007c24 */ /* 0x000fe2000f8e02ff */
[----:B------:R-:W-:Y:S01]  /*1c910*/  SHF.R.S32.HI R85, RZ, 0x1f, R85 ;  /* 0x0000001fff557819 */ /* 0x000fe20000011455 */
[----:B------:R-:W-:Y:S01]  /*1c920*/  IMAD.WIDE.U32 R2, R138, UR4, R2 ;  /* 0x000000048a027c25 */ /* 0x000fe2000f8e0002 */
[----:B------:R0:W-:Y:S03]  /*1c930*/  SYNCS.ARRIVE.TRANS64.RED.A1T0 RZ, [R8+URZ], RZ ;  /* 0x000000ff08ff79a7 */ /* 0x0001e6000810043f */
[----:B------:R-:W-:-:S02]  /*1c940*/  IMAD R11, R86, R11, R82 ;  /* 0x0000000b560b7224 */ /* 0x000fc400078e0252 */
[----:B------:R-:W-:Y:S01]  /*1c950*/  IMAD R3, R138, UR5, R3 ;  /* 0x000000058a037c24 */ /* 0x000fe2000f8e0203 */
[----:B------:R-:W-:Y:S01]  /*1c960*/  ULDC.64 UR4, c[0x0][0xb28] ;  /* 0x0002ca0000047ab9 */ /* 0x000fe20000000a00 */
[C---:B------:R-:W-:Y:S01]  /*1c970*/  IMAD R13, R9.reuse, UR7, R0 ;  /* 0x00000007090d7c24 */ /* 0x040fe2000f8e0200 */
[----:B------:R-:W-:Y:S01]  /*1c980*/  SHF.R.S32.HI R0, RZ, 0x1f, R11 ;  /* 0x0000001fff007819 */ /* 0x000fe2000001140b */
[----:B------:R-:W-:Y:S01]  /*1c990*/  IMAD.WIDE.U32 R2, R9, UR6, R2 ;  /* 0x0000000609027c25 */ /* 0x000fe2000f8e0002 */
[----:B------:R-:W-:-:S03]  /*1c9a0*/  IADD3 R138, R223, 0x60, RZ ;  /* 0x00000060df8a7810 */ /* 0x000fc60007ffe0ff */
[----:B------:R-:W-:Y:S02]  /*1c9b0*/  IMAD R0, R0, UR4, RZ ;  /* 0x0000000400007c24 */ /* 0x000fe4000f8e02ff */
[----:B------:R-:W-:Y:S02]  /*1c9c0*/  IMAD.IADD R3, R3, 0x1, R13 ;  /* 0x0000000103037824 */ /* 0x000fe400078e020d */
[C---:B------:R-:W-:Y:S02]  /*1c9d0*/  IMAD R9, R11.reuse, UR5, R0 ;  /* 0x000000050b097c24 */ /* 0x040fe4000f8e0200 */
[----:B------:R-:W-:Y:S01]  /*1c9e0*/  IMAD.WIDE.U32 R2, R11, UR4, R2 ;  /* 0x000000040b027c25 */ /* 0x000fe2000f8e0002 */
[----:B------:R-:W-:-:S03]  /*1c9f0*/  ULDC.64 UR4, c[0x0][0xb00] ;  /* 0x0002c00000047ab9 */ /* 0x000fc60000000a00 */
[----:B------:R-:W-:Y:S01]  /*1ca00*/  VIADD R87, R223, 0x98 ;  /* 0x00000098df577836 */ /* 0x000fe20000000000 */
[----:B------:R-:W-:Y:S01]  /*1ca10*/  IADD3 R3, R3, R9, RZ ;  /* 0x0000000903037210 */ /* 0x000fe20007ffe0ff */
[C---:B------:R-:W-:Y:S01]  /*1ca20*/  VIADD R127, R223.reuse, 0x90 ;  /* 0x00000090df7f7836 */ /* 0x040fe20000000000 */
[C---:B------:R-:W-:Y:S01]  /*1ca30*/  LEA R0, P1, R2.reuse, UR4, 0x2 ;  /* 0x0000000402007c11 */ /* 0x040fe2000f8210ff */
[C---:B------:R-:W-:Y:S01]  /*1ca40*/  VIADD R129, R223.reuse, 0x88 ;  /* 0x00000088df817836 */ /* 0x040fe20000000000 */
[----:B------:R-:W-:Y:S01]  /*1ca50*/  SHF.R.S32.HI R87, RZ, 0x1f, R87 ;  /* 0x0000001fff577819 */ /* 0x000fe20000011457 */
[C---:B------:R-:W-:Y:S01]  /*1ca60*/  VIADD R131, R223.reuse, 0x80 ;  /* 0x00000080df837836 */ /* 0x040fe20000000000 */
[----:B------:R-:W-:Y:S01]  /*1ca70*/  LEA.HI.X R4, R2, UR5, R3, 0x2, P1 ;  /* 0x0000000502047c11 */ /* 0x000fe200088f1403 */
[C---:B------:R-:W-:Y:S01]  /*1ca80*/  VIADD R133, R223.reuse, 0x78 ;  /* 0x00000078df857836 */ /* 0x040fe20000000000 */
[----:B------:R0:W1:Y:S01]  /*1ca90*/  SHFL.IDX PT, R2, R0, RZ, 0x1c1f ;  /* 0x001c1fff00027589 */ /* 0x00006200000e0000 */
[C---:B------:R-:W-:Y:S01]  /*1caa0*/  VIADD R135, R223.reuse, 0x70 ;  /* 0x00000070df877836 */ /* 0x040fe20000000000 */
[----:B------:R-:W-:Y:S01]  /*1cab0*/  SHF.R.S32.HI R127, RZ, 0x1f, R127 ;  /* 0x0000001fff7f7819 */ /* 0x000fe2000001147f */
[C---:B------:R-:W-:Y:S01]  /*1cac0*/  VIADD R137, R223.reuse, 0x68 ;  /* 0x00000068df897836 */ /* 0x040fe20000000000 */
[----:B------:R0:W2:Y:S01]  /*1cad0*/  SHFL.IDX PT, R3, R4, RZ, 0x1c1f ;  /* 0x001c1fff04037589 */ /* 0x0000a200000e0000 */
        /* <DEDUP_REMOVED lines=40> */
[----:B------:R-:W-:Y:S01]  /*1cd60*/  VIADD R160, R223, 0x8 ;  /* 0x00000008dfa07836 */ /* 0x000fe20000000000 */
[----:B012---:R-:W-:Y:S06]  /*1cd70*/  @P0 BRA `(.L_x_2890) ;  /* 0x0000000400900947 */ /* 0x007fec0003800000 */
[----:B------:R-:W-:Y:S01]  /*1cd80*/  ULDC UR4, c[0x0][0xac8] ;  /* 0x0002b20000047ab9 */ /* 0x000fe20000000800 */
[----:B------:R-:W-:Y:S01]  /*1cd90*/  ULDC.64 UR6, c[0x0][0x208] ;  /* 0x0000820000067ab9 */ /* 0x000fe20000000a00 */
[C---:B------:R-:W-:Y:S02]  /*1cda0*/  ISETP.GE.AND P0, PT, R223.reuse, UR4, PT ;  /* 0x00000004df007c0c */ /* 0x040fe4000bf06270 */
[----:B------:R-:W-:Y:S02]  /*1cdb0*/  ISETP.GE.AND P5, PT, R160, UR4, PT ;  /* 0x00000004a0007c0c */ /* 0x000fe4000bfa6270 */
[----:B------:R-:W-:Y:S02]  /*1cdc0*/  ISETP.GE.AND P4, PT, R158, UR4, PT ;  /* 0x000000049e007c0c */ /* 0x000fe4000bf86270 */
[----:B------:R-:W-:Y:S02]  /*1cdd0*/  ISETP.GE.AND P3, PT, R156, UR4, PT ;  /* 0x000000049c007c0c */ /* 0x000fe4000bf66270 */
[----:B------:R-:W-:-:S05]  /*1cde0*/  IADD3 R15, R223, 0xb8, RZ ;  /* 0x000000b8df0f7810 */ /* 0x000fca0007ffe0ff */
        /* <DEDUP_REMOVED lines=8> */
[C---:B0-----:R-:W-:Y:S02]  /*1ce70*/  @!P5 LEA R8, P1, R160.reuse, R2, 0x2 ;  /* 0x00000002a008d211 */ /* 0x041fe400078210ff */
[----:B------:R-:W-:Y:S02]  /*1ce80*/  SHF.R.S32.HI R25, RZ, 0x1f, R81 ;  /* 0x0000001fff197819 */ /* 0x000fe40000011451 */
[----:B------:R-:W-:Y:S02]  /*1ce90*/  @!P5 LEA.HI.X R9, R160, R3, R161, 0x2, P1 ;  /* 0x00000003a009d211 */ /* 0x000fe400008f14a1 */
[----:B------:R-:W-:Y:S02]  /*1cea0*/  ISETP.GE.AND P1, PT, R152, UR4, PT ;  /* 0x0000000498007c0c */ /* 0x000fe4000bf26270 */
[----:B------:R-:W-:Y:S01]  /*1ceb0*/  SHF.R.S32.HI R24, RZ, 0x1f, R15 ;  /* 0x0000001fff187819 */ /* 0x000fe2000001140f */
        /* <DEDUP_REMOVED lines=80> */
.L_x_2890:
[----:B------:R-:W-:Y:S05]  /*1d3c0*/  BSYNC B1 ;  /* 0x0000000000017941 */ /* 0x000fea0003800000 */
.L_x_2889:
[----:B------:R-:W-:Y:S01]  /*1d3d0*/  ISETP.GE.AND P0, PT, R14, R80, PT ;  /* 0x000000500e00720c */ /* 0x000fe20003f06270 */
[----:B-1----:R0:W1:Y:S04]  /*1d3e0*/  SHFL.IDX PT, R3, R4, 0x1, 0x1c1f ;  /* 0x003c1f0004037f89 */ /* 0x00206800000e0000 */
[----:B------:R0:W2:Y:S08]  /*1d3f0*/  SHFL.IDX PT, R2, R0, 0x1, 0x1c1f ;  /* 0x003c1f0000027f89 */ /* 0x0000b000000e0000 */
[----:B0-----:R-:W-:Y:S05]  /*1d400*/  @P0 BRA `(.L_x_2888) ;  /* 0x0000001400100947 */ /* 0x001fea0003800000 */
[----:B------:R-:W-:Y:S01]  /*1d410*/  ULDC UR4, c[0x0][0xac8] ;  /* 0x0002b20000047ab9 */ /* 0x000fe20000000800 */
[----:B------:R-:W-:Y:S01]  /*1d420*/  ULDC.64 UR6, c[0x0][0x208] ;  /* 0x0000820000067ab9 */ /* 0x000fe20000000a00 */
        /* <DEDUP_REMOVED lines=16> */
[----:B------:R-:W-:Y:S02]  /*1d530*/  @!P3 LEA R12, P6, R154, R2, 0x2 ;  /* 0x000000029a0cb211 */ /* 0x000fe400078c10ff */
[----:B------:R-:W-:Y:S01]  /*1d540*/  ISETP.GE.AND P2, PT, R148, UR4, PT ;  /* 0x0000000494007c0c */ /* 0x000fe2000bf46270 */
[----:B------:R0:W-:Y:S01]  /*1d550*/  @!P5 ST.E.64 desc[UR6][R8.64], R34 ;  /* 0x000000220800d985 */ /* 0x0001e2000c101b06 */
[----:B------:R-:W-:-:S03]  /*1d560*/  @!P3 LEA.HI.X R13, R154, R3, R155, 0x2, P6 ;  /* 0x000000039a0db211 */ /* 0x000fc600030f149b */
[----:B------:R1:W-:Y:S04]  /*1d570*/  @!P4 ST.E.64 desc[UR6][R10.64], R38 ;  /* 0x000000260a00c985 */ /* 0x0003e8000c101b06 */
[----:B------:R2:W-:Y:S01]  /*1d580*/  @!P3 ST.E.64 desc[UR6][R12.64], R42 ;  /* 0x0000002a0c00b985 */ /* 0x0005e2000c101b06 */
[----:B------:R-:W-:Y:S02]  /*1d590*/  ISETP.GE.AND P3, PT, R146, UR4, PT ;  /* 0x0000000492007c0c */ /* 0x000fe4000bf66270 */
[-C--:B0-----:R-:W-:Y:S02]  /*1d5a0*/  @!P0 LEA R8, P4, R152, R2.reuse, 0x2 ;  /* 0x0000000298088211 */ /* 0x081fe400078810ff */
[----:B-1----:R-:W-:Y:S02]  /*1d5b0*/  @!P1 LEA R10, P5, R150, R2, 0x2 ;  /* 0x00000002960a9211 */ /* 0x002fe400078a10ff */
[----:B------:R-:W-:-:S02]  /*1d5c0*/  @!P0 LEA.HI.X R9, R152, R3, R153, 0x2, P4 ;  /* 0x0000000398098211 */ /* 0x000fc400020f1499 */
[----:B------:R-:W-:Y:S02]  /*1d5d0*/  ISETP.GE.AND P4, PT, R144, UR4, PT ;  /* 0x0000000490007c0c */ /* 0x000fe4000bf86270 */
[-C--:B------:R-:W-:Y:S01]  /*1d5e0*/  @!P1 LEA.HI.X R11, R150, R3.reuse, R151, 0x2, P5 ;  /* 0x00000003960b9211 */ /* 0x080fe200028f1497 */
[----:B------:R-:W-:Y:S01]  /*1d5f0*/  @!P0 ST.E.64 desc[UR6][R8.64], R46 ;  /* 0x0000002e08008985 */ /* 0x000fe2000c101b06 */
[----:B--2---:R-:W-:Y:S02]  /*1d600*/  @!P2 LEA R12, P6, R148, R2, 0x2 ;  /* 0x00000002940ca211 */ /* 0x004fe400078c10ff */
[----:B------:R-:W-:Y:S01]  /*1d610*/  ISETP.GE.AND P5, PT, R142, UR4, PT ;  /* 0x000000048e007c0c */ /* 0x000fe2000bfa6270 */
[----:B------:R0:W-:Y:S01]  /*1d620*/  @!P1 ST.E.64 desc[UR6][R10.64], R50 ;  /* 0x000000320a009985 */ /* 0x0001e2000c101b06 */
[----:B------:R-:W-:Y:S02]  /*1d630*/  @!P2 LEA.HI.X R13, R148, R3, R149, 0x2, P6 ;  /* 0x00000003940da211 */ /* 0x000fe400030f1495 */
[----:B------:R-:W-:-:S02]  /*1d640*/  ISETP.GE.AND P1, PT, R138, UR4, PT ;  /* 0x000000048a007c0c */ /* 0x000fc4000bf26270 */
[-C--:B------:R-:W-:Y:S01]  /*1d650*/  @!P3 LEA R14, P6, R146, R2.reuse, 0x2 ;  /* 0x00000002920eb211 */ /* 0x080fe200078c10ff */
[----:B------:R1:W-:Y:S01]  /*1d660*/  @!P2 ST.E.64 desc[UR6][R12.64], R54 ;  /* 0x000000360c00a985 */ /* 0x0003e2000c101b06 */
[----:B------:R-:W-:Y:S02]  /*1d670*/  ISETP.GE.AND P2, PT, R140, UR4, PT ;  /* 0x000000048c007c0c */ /* 0x000fe4000bf46270 */
[-C--:B------:R-:W-:Y:S02]  /*1d680*/  @!P4 LEA R20, P0, R144, R2.reuse, 0x2 ;  /* 0x000000029014c211 */ /* 0x080fe400078010ff */
[-C--:B------:R-:W-:Y:S02]  /*1d690*/  @!P3 LEA.HI.X R15, R146, R3.reuse, R147, 0x2, P6 ;  /* 0x00000003920fb211 */ /* 0x080fe400030f1493 */
[----:B------:R-:W-:Y:S02]  /*1d6a0*/  @!P5 LEA R24, P6, R142, R2, 0x2 ;  /* 0x000000028e18d211 */ /* 0x000fe400078c10ff */
[----:B------:R-:W-:Y:S01]  /*1d6b0*/  @!P4 LEA.HI.X R21, R144, R3, R145, 0x2, P0 ;  /* 0x000000039015c211 */ /* 0x000fe200000f1491 */
[----:B------:R-:W-:Y:S01]  /*1d6c0*/  @!P3 ST.E.64 desc[UR6][R14.64], R58 ;  /* 0x0000003a0e00b985 */ /* 0x000fe2000c101b06 */
[----:B------:R-:W-:-:S02]  /*1d6d0*/  ISETP.GE.AND P0, PT, R136, UR4, PT ;  /* 0x0000000488007c0c */ /* 0x000fc4000bf06270 */
[-C--:B------:R-:W-:Y:S01]  /*1d6e0*/  @!P5 LEA.HI.X R25, R142, R3.reuse, R143, 0x2, P6 ;  /* 0x000000038e19d211 */ /* 0x080fe200030f148f */
[----:B------:R2:W-:Y:S01]  /*1d6f0*/  @!P4 ST.E.64 desc[UR6][R20.64], R62 ;  /* 0x0000003e1400c985 */ /* 0x0005e2000c101b06 */
[-C--:B0-----:R-:W-:Y:S02]  /*1d700*/  @!P1 LEA R10, P3, R138, R2.reuse, 0x2 ;  /* 0x000000028a0a9211 */ /* 0x081fe400078610ff */
[----:B------:R-:W-:Y:S01]  /*1d710*/  @!P2 LEA R8, P6, R140, R2, 0x2 ;  /* 0x000000028c08a211 */ /* 0x000fe200078c10ff */
[----:B------:R0:W-:Y:S01]  /*1d720*/  @!P5 ST.E.64 desc[UR6][R24.64], R66 ;  /* 0x000000421800d985 */ /* 0x0001e2000c101b06 */
[----:B------:R-:W-:Y:S02]  /*1d730*/  ISETP.GE.AND P5, PT, R134, UR4, PT ;  /* 0x0000000486007c0c */ /* 0x000fe4000bfa6270 */
[----:B------:R-:W-:Y:S02]  /*1d740*/  ISETP.GE.AND P4, PT, R132, UR4, PT ;  /* 0x0000000484007c0c */ /* 0x000fe4000bf86270 */
[----:B------:R-:W-:-:S02]  /*1d750*/  @!P1 LEA.HI.X R11, R138, R3, R139, 0x2, P3 ;  /* 0x000000038a0b9211 */ /* 0x000fc400018f148b */
[----:B------:R-:W-:Y:S02]  /*1d760*/  ISETP.GE.AND P3, PT, R130, UR4, PT ;  /* 0x0000000482007c0c */ /* 0x000fe4000bf66270 */
[----:B------:R-:W-:Y:S02]  /*1d770*/  @!P2 LEA.HI.X R9, R140, R3, R141, 0x2, P6 ;  /* 0x000000038c09a211 */ /* 0x000fe400030f148d */
[----:B-1----:R-:W-:-:S03]  /*1d780*/  @!P0 LEA R12, P6, R136, R2, 0x2 ;  /* 0x00000002880c8211 */ /* 0x002fc600078c10ff */
[----:B------:R1:W-:Y:S01]  /*1d790*/  @!P2 ST.E.64 desc[UR6][R8.64], R70 ;  /* 0x000000460800a985 */ /* 0x0003e2000c101b06 */
[-C--:B------:R-:W-:Y:S02]  /*1d7a0*/  @!P0 LEA.HI.X R13, R136, R3.reuse, R137, 0x2, P6 ;  /* 0x00000003880d8211 */ /* 0x080fe400030f1489 */
[-C--:B--2---:R-:W-:Y:S01]  /*1d7b0*/  @!P4 LEA R20, P2, R132, R2.reuse, 0x2 ;  /* 0x000000028414c211 */ /* 0x084fe200078410ff */
[----:B------:R2:W-:Y:S01]  /*1d7c0*/  @!P1 ST.E.64 desc[UR6][R10.64], R74 ;  /* 0x0000004a0a009985 */ /* 0x0005e2000c101b06 */
[-C--:B------:R-:W-:Y:S02]  /*1d7d0*/  @!P5 LEA R14, P1, R134, R2.reuse, 0x2 ;  /* 0x00000002860ed211 */ /* 0x080fe400078210ff */
[----:B0-----:R-:W-:Y:S01]  /*1d7e0*/  @!P3 LEA R24, P6, R130, R2, 0x2 ;  /* 0x000000028218b211 */ /* 0x001fe200078c10ff */
[----:B------:R0:W-:Y:S01]  /*1d7f0*/  @!P0 ST.E.64 desc[UR6][R12.64], R78 ;  /* 0x0000004e0c008985 */ /* 0x0001e2000c101b06 */
[----:B------:R-:W-:Y:S02]  /*1d800*/  ISETP.GE.AND P0, PT, R128, UR4, PT ;  /* 0x0000000480007c0c */ /* 0x000fe4000bf06270 */
[----:B------:R-:W-:-:S02]  /*1d810*/  @!P5 LEA.HI.X R15, R134, R3, R135, 0x2, P1 ;  /* 0x00000003860fd211 */ /* 0x000fc400008f1487 */
[-C--:B------:R-:W-:Y:S02]  /*1d820*/  @!P4 LEA.HI.X R21, R132, R3.reuse, R133, 0x2, P2 ;  /* 0x000000038415c211 */ /* 0x080fe400010f1485 */
[----:B------:R-:W-:Y:S01]  /*1d830*/  @!P3 LEA.HI.X R25, R130, R3, R131, 0x2, P6 ;  /* 0x000000038219b211 */ /* 0x000fe200030f1483 */
[----:B------:R-:W-:Y:S01]  /*1d840*/  @!P5 ST.E.64 desc[UR6][R14.64], R122 ;  /* 0x0000007a0e00d985 */ /* 0x000fe2000c101b06 */
[----:B------:R-:W-:Y:S02]  /*1d850*/  ISETP.GE.AND P1, PT, R126, UR4, PT ;  /* 0x000000047e007c0c */ /* 0x000fe4000bf26270 */
[----:B------:R-:W-:Y:S01]  /*1d860*/  ISETP.GE.AND P5, PT, R86, UR4, PT ;  /* 0x0000000456007c0c */ /* 0x000fe2000bfa6270 */
[----:B------:R3:W-:Y:S01]  /*1d870*/  @!P4 ST.E.64 desc[UR6][R20.64], R124 ;  /* 0x0000007c1400c985 */ /* 0x0007e2000c101b06 */
[----:B------:R-:W-:Y:S02]  /*1d880*/  ISETP.GE.AND P4, PT, R84, UR4, PT ;  /* 0x0000000454007c0c */ /* 0x000fe4000bf86270 */
[----:B-1----:R-:W-:Y:S01]  /*1d890*/  @!P0 LEA R8, P2, R128, R2, 0x2 ;  /* 0x0000000280088211 */ /* 0x002fe200078410ff */
[----:B------:R-:W-:Y:S01]  /*1d8a0*/  @!P3 ST.E.64 desc[UR6][R24.64], R90 ;  /* 0x0000005a1800b985 */ /* 0x000fe2000c101b06 */
[----:B------:R-:W-:-:S02]  /*1d8b0*/  ISETP.GE.AND P3, PT, R82, UR4, PT ;  /* 0x0000000452007c0c */ /* 0x000fc4000bf66270 */
[-C--:B------:R-:W-:Y:S02]  /*1d8c0*/  @!P0 LEA.HI.X R9, R128, R3.reuse, R129, 0x2, P2 ;  /* 0x0000000380098211 */ /* 0x080fe400010f1481 */
[----:B------:R-:W-:Y:S02]  /*1d8d0*/  ISETP.GE.AND P2, PT, R81, UR4, PT ;  /* 0x0000000451007c0c */ /* 0x000fe4000bf46270 */
[CC--:B--2---:R-:W-:Y:S01]  /*1d8e0*/  @!P1 LEA R10, P6, R126.reuse, R2.reuse, 0x2 ;  /* 0x000000027e0a9211 */ /* 0x0c4fe200078c10ff */
[----:B------:R1:W-:Y:S03]  /*1d8f0*/  @!P0 ST.E.64 desc[UR6][R8.64], R94 ;  /* 0x0000005e08008985 */ /* 0x0003e6000c101b06 */
[----:B------:R-:W-:Y:S02]  /*1d900*/  @!P1 LEA.HI.X R11, R126, R3, R127, 0x2, P6 ;  /* 0x000000037e0b9211 */ /* 0x000fe400030f147f */
[----:B0-----:R-:W-:-:S02]  /*1d910*/  @!P5 LEA R12, P6, R86, R2, 0x2 ;  /* 0x00000002560cd211 */ /* 0x001fc400078c10ff */
[-C--:B---3--:R-:W-:Y:S01]  /*1d920*/  @!P3 LEA R20, P0, R82, R2.reuse, 0x2 ;  /* 0x000000025214b211 */ /* 0x088fe200078010ff */
[----:B------:R0:W-:Y:S01]  /*1d930*/  @!P1 ST.E.64 desc[UR6][R10.64], R98 ;  /* 0x000000620a009985 */ /* 0x0001e2000c101b06 */
[-C--:B------:R-:W-:Y:S02]  /*1d940*/  @!P4 LEA R14, P1, R84, R2.reuse, 0x2 ;  /* 0x00000002540ec211 */ /* 0x080fe400078210ff */
[-C--:B------:R-:W-:Y:S02]  /*1d950*/  @!P3 LEA.HI.X R21, R82, R3.reuse, R83, 0x2, P0 ;  /* 0x000000035215b211 */ /* 0x080fe400000f1453 */
[----:B------:R-:W-:Y:S01]  /*1d960*/  @!P5 LEA.HI.X R13, R86, R3, R87, 0x2, P6 ;  /* 0x00000003560dd211 */ /* 0x000fe200030f1457 */
[----:B-1----:R-:W-:Y:S01]  /*1d970*/  VIADD R9, R223, 0xb8 ;  /* 0x000000b8df097836 */ /* 0x002fe20000000000 */
[----:B------:R-:W-:Y:S02]  /*1d980*/  SHF.R.S32.HI R25, RZ, 0x1f, R81 ;  /* 0x0000001fff197819 */ /* 0x000fe40000011451 */
[----:B------:R-:W-:Y:S01]  /*1d990*/  @!P2 LEA R24, P6, R81, R2, 0x2 ;  /* 0x000000025118a211 */ /* 0x000fe200078c10ff */
[----:B------:R0:W-:Y:S01]  /*1d9a0*/  @!P5 ST.E.64 desc[UR6][R12.64], R102 ;  /* 0x000000660c00d985 */ /* 0x0001e2000c101b06 */
[----:B------:R-:W-:-:S02]  /*1d9b0*/  ISETP.GE.AND P0, PT, R9, UR4, PT ;  /* 0x0000000409007c0c */ /* 0x000fc4000bf06270 */
[-C--:B------:R-:W-:Y:S02]  /*1d9c0*/  @!P4 LEA.HI.X R15, R84, R3.reuse, R85, 0x2, P1 ;  /* 0x00000003540fc211 */ /* 0x080fe400008f1455 */
[----:B------:R-:W-:-:S03]  /*1d9d0*/  @!P2 LEA.HI.X R25, R81, R3, R25, 0x2, P6 ;  /* 0x000000035119a211 */ /* 0x000fc600030f1419 */
[----:B------:R0:W-:Y:S04]  /*1d9e0*/  @!P4 ST.E.64 desc[UR6][R14.64], R106 ;  /* 0x0000006a0e00c985 */ /* 0x0001e8000c101b06 */
[----:B------:R0:W-:Y:S04]  /*1d9f0*/  @!P3 ST.E.64 desc[UR6][R20.64], R110 ;  /* 0x0000006e1400b985 */ /* 0x0001e8000c101b06 */
[----:B------:R0:W-:Y:S01]  /*1da00*/  @!P2 ST.E.64 desc[UR6][R24.64], R114 ;  /* 0x000000721800a985 */ /* 0x0001e2000c101b06 */
[----:B------:R-:W-:Y:S05]  /*1da10*/  @P0 BRA `(.L_x_2888) ;  /* 0x0000000c008c0947 */ /* 0x000fea0003800000 */
[----:B------:R-:W-:Y:S01]  /*1da20*/  LEA R2, P0, R9, R2, 0x2 ;  /* 0x0000000209027211 */ /* 0x000fe200078010ff */
[----:B------:R-:W-:Y:S01]  /*1da30*/  ULDC.64 UR4, c[0x0][0x208] ;  /* 0x0000820000047ab9 */ /* 0x000fe20000000a00 */
[----:B------:R-:W-:-:S04]  /*1da40*/  SHF.R.S32.HI R0, RZ, 0x1f, R9 ;  /* 0x0000001fff007819 */ /* 0x000fc80000011409 */
[----:B------:R-:W-:-:S05]  /*1da50*/  LEA.HI.X R3, R9, R3, R0, 0x2, P0 ;  /* 0x0000000309037211 */ /* 0x000fca00000f1400 */
[----:B------:R3:W-:Y:S01]  /*1da60*/  ST.E.64 desc[UR4][R2.64], R118 ;  /* 0x0000007602007985 */ /* 0x0007e2000c101b04 */
[----:B------:R-:W-:Y:S05]  /*1da70*/  BRA `(.L_x_2888) ;  /* 0x0000000c00747947 */ /* 0x000fea0003800000 */
.L_x_2879:
[----:B------:R-:W-:Y:S01]  /*1da80*/  ULDC.64 UR6, c[0x0][0xc08] ;  /* 0x0003020000067ab9 */ /* 0x000fe20000000a00 */
[----:B------:R-:W-:Y:S01]  /*1da90*/  ULDC.64 UR4, c[0x0][0xc00] ;  /* 0x0003000000047ab9 */ /* 0x000fe20000000a00 */
[----:B------:R-:W-:Y:S01]  /*1daa0*/  ISETP.NE.U32.AND P1, PT, RZ, UR6, PT ;  /* 0x00000006ff007c0c */ /* 0x000fe2000bf25070 */
[----:B------:R-:W-:Y:S01]  /*1dab0*/  IMAD.MOV.U32 R25, RZ, RZ, RZ ;  /* 0x000000ffff197224 */ /* 0x000fe200078e00ff */
[----:B------:R-:W-:Y:S01]  /*1dac0*/  IADD3 R2, P2, R228, UR4, RZ ;  /* 0x00000004e4027c10 */ /* 0x000fe2000ff5e0ff */
[----:B------:R-:W-:Y:S01]  /*1dad0*/  ULDC.64 UR8, c[0x0][0x208] ;  /* 0x0000820000087ab9 */ /* 0x000fe20000000a00 */
[----:B------:R-:W-:Y:S02]  /*1dae0*/  ISETP.NE.AND.EX P1, PT, RZ, UR7, PT, P1 ;  /* 0x00000007ff007c0c */ /* 0x000fe4000bf25310 */
[----:B------:R-:W-:Y:S01]  /*1daf0*/  IADD3.X R3, R229, UR5, RZ, P2, !PT ;  /* 0x00000005e5037c10 */ /* 0x000fe200097fe4ff */
[----:B------:R-:W2:Y:S01]  /*1db00*/  S2R R33, SR_TID.X ;  /* 0x0000000000217919 */ /* 0x000ea20000002100 */
[----:B------:R-:W-:-:S04]  /*1db10*/  ISETP.NE.U32.AND P0, PT, RZ, UR4, PT ;  /* 0x00000004ff007c0c */ /* 0x000fc8000bf05070 */
[----:B------:R-:W-:-:S05]  /*1db20*/  ISETP.NE.AND.EX P0, PT, RZ, UR5, PT, P0 ;  /* 0x00000005ff007c0c */ /* 0x000fca000bf05300 */
[----:B------:R-:W-:-:S04]  /*1db30*/  @P1 IADD3 R228, P2, R228, UR6, RZ ;  /* 0x00000006e4e41c10 */ /* 0x000fc8000ff5e0ff */
[----:B------:R-:W-:Y:S02]  /*1db40*/  @P1 IADD3.X R229, R229, UR7, RZ, P2, !PT ;  /* 0x00000007e5e51c10 */ /* 0x000fe400097fe4ff */
[----:B------:R-:W-:Y:S01]  /*1db50*/  ISETP.NE.AND P2, PT, R226, RZ, PT ;  /* 0x000000ffe200720c */ /* 0x000fe20003f45270 */
[----:B------:R-:W-:Y:S01]  /*1db60*/  ULDC UR4, c[0x0][0xa88] ;  /* 0x0002a20000047ab9 */ /* 0x000fe20000000800 */
[----:B------:R3:W5:Y:S01]  /*1db70*/  @P0 LDG.E R25, desc[UR8][R2.64] ;  /* 0x0000000802190981 */ /* 0x000762000c1e1900 */
[----:B0-----:R-:W-:-:S06]  /*1db80*/  IMAD.U32 R0, RZ, RZ, UR4 ;  /* 0x00000004ff007e24 */ /* 0x001fcc000f8e00ff */
[----:B------:R3:W5:Y:S04]  /*1db90*/  @P1 LDG.E R0, desc[UR8][R228.64] ;  /* 0x00000008e4001981 */ /* 0x000768000c1e1900 */
[----:B------:R-:W0:Y:S01]  /*1dba0*/  @!P2 LDC R226, c[0x0][0xad4] ;  /* 0x0002b500ffe2ab82 */ /* 0x000e220000000800 */
[----:B--2---:R-:W-:-:S04]  /*1dbb0*/  IADD3 R4, R33, -0x80, RZ ;  /* 0xffffff8021047810 */ /* 0x004fc80007ffe0ff */
[----:B------:R-:W-:Y:S02]  /*1dbc0*/  ISETP.GT.AND P3, PT, R4, 0x7f, PT ;  /* 0x0000007f0400780c */ /* 0x000fe40003f64270 */
[----:B0-----:R-:W-:Y:S01]  /*1dbd0*/  ISETP.GT.AND P2, PT, R226, 0x1, PT ;  /* 0x00000001e200780c */ /* 0x001fe20003f44270 */
[----:B---3--:R-:W-:-:S12]  /*1dbe0*/  @P1 BRA `(.L_x_2891) ;  /* 0x0000000000141947 */ /* 0x008fd80003800000 */
[----:B------:R-:W-:Y:S05]  /*1dbf0*/  @!P0 BRA `(.L_x_2891) ;  /* 0x0000000000108947 */ /* 0x000fea0003800000 */
[----:B------:R-:W-:Y:S02]  /*1dc00*/  ULDC.64 UR4, c[0x0][0x208] ;  /* 0x0000820000047ab9 */ /* 0x000fe40000000a00 */
[----:B------:R-:W2:Y:S04]  /*1dc10*/  LDG.E R9, desc[UR4][R2.64] ;  /* 0x0000000402097981 */ /* 0x000ea8000c1e1900 */
[----:B-----5:R-:W2:Y:S02]  /*1dc20*/  LDG.E R0, desc[UR4][R2.64+0x4] ;  /* 0x0000040402007981 */ /* 0x020ea4000c1e1900 */
[----:B--2---:R-:W-:-:S07]  /*1dc30*/  IMAD.IADD R0, R0, 0x1, -R9 ;  /* 0x0000000100007824 */ /* 0x004fce00078e0a09 */
.L_x_2891:
[----:B------:R-:W2:Y:S01]  /*1dc40*/  LDL.LU R2, [R1+0x3c] ;  /* 0x00003c0001027983 */ /* 0x000ea20000300800 */
[----:B------:R-:W-:Y:S01]  /*1dc50*/  BSSY B1, `(.L_x_2892) ;  /* 0x0000037000017945 */ /* 0x000fe20003800000 */
[----:B------:R-:W-:Y:S02]  /*1dc60*/  SEL R227, R227, RZ, !P0 ;  /* 0x000000ffe3e37207 */ /* 0x000fe40004000000 */
[----:B-----5:R-:W-:Y:S02]  /*1dc70*/  SHF.R.S32.HI R26, RZ, 0x1f, R25 ;  /* 0x0000001fff1a7819 */ /* 0x020fe40000011419 */
[----:B--2---:R-:W-:Y:S01]  /*1dc80*/  SEL R28, R2, RZ, !P0 ;  /* 0x000000ff021c7207 */ /* 0x004fe20004000000 */
[----:B------:R-:W-:Y:S06]  /*1dc90*/  @P3 BRA `(.L_x_2893) ;  /* 0x0000000000c83947 */ /* 0x000fec0003800000 */
[----:B------:R-:W0:Y:S01]  /*1dca0*/  LDC R35, c[0x0][0xbe8] ;  /* 0x0002fa00ff237b82 */ /* 0x000e220000000800 */
[----:B------:R-:W-:Y:S01]  /*1dcb0*/  IADD3 R33, R220, -0x80, R33 ;  /* 0xffffff80dc217810 */ /* 0x000fe20007ffe021 */
[----:B0-----:R-:W-:-:S05]  /*1dcc0*/  IMAD R2, R0, R35, RZ ;  /* 0x0000002300027224 */ /* 0x001fca00078e02ff */
[----:B------:R-:W-:-:S13]  /*1dcd0*/  ISETP.GE.AND P0, PT, R33, R2, PT ;  /* 0x000000022100720c */ /* 0x000fda0003f06270 */
[----:B------:R-:W-:Y:S05]  /*1dce0*/  @P0 BRA `(.L_x_2893) ;  /* 0x0000000000b40947 */ /* 0x000fea0003800000 */
[----:B------:R-:W2:Y:S01]  /*1dcf0*/  LDL.LU R30, [R1+0x34] ;  /* 0x00003400011e7983 */ /* 0x000ea20000300800 */
[----:B------:R-:W-:Y:S01]  /*1dd00*/  IMAD.MOV.U32 R24, RZ, RZ, 0x9b8 ;  /* 0x000009b8ff187424 */ /* 0x000fe200078e00ff */
[----:B------:R-:W-:Y:S01]  /*1dd10*/  ISETP.GT.AND P0, PT, R226, 0x1, PT ;  /* 0x00000001e200780c */ /* 0x000fe20003f04270 */
[----:B------:R-:W0:Y:S01]  /*1dd20*/  LDC.64 R2, c[0x0][0xba8] ;  /* 0x0002ea00ff027b82 */ /* 0x000e220000000a00 */
[----:B------:R-:W-:Y:S01]  /*1dd30*/  ISETP.NE.AND P1, PT, R35, 0x1, PT ;  /* 0x000000012300780c */ /* 0x000fe20003f25270 */
[----:B------:R-:W-:Y:S01]  /*1dd40*/  IMAD.MOV.U32 R27, RZ, RZ, R33 ;  /* 0x000000ffff1b7224 */ /* 0x000fe200078e0021 */
[----:B------:R-:W-:Y:S01]  /*1dd50*/  SEL R24, R24, 0x978, P0 ;  /* 0x0000097818187807 */ /* 0x000fe20000000000 */
[----:B------:R-:W-:-:S04]  /*1dd60*/  ULDC.64 UR4, c[0x0][0x208] ;  /* 0x0000820000047ab9 */ /* 0x000fc80000000a00 */
[----:B------:R-:W3:Y:S08]  /*1dd70*/  LDC.64 R20, c[0x0][R24+0x220] ;  /* 0x0000880018147b82 */ /* 0x000ef00000000a00 */
[----:B------:R-:W4:Y:S08]  /*1dd80*/  LDC.64 R14, c[0x0][R24+0x218] ;  /* 0x00008600180e7b82 */ /* 0x000f300000000a00 */
[----:B------:R-:W5:Y:S08]  /*1dd90*/  LDC.64 R10, c[0x0][R24+0x228] ;  /* 0x00008a00180a7b82 */ /* 0x000f700000000a00 */
[----:B------:R-:W1:Y:S08]  /*1dda0*/  @P1 LDC R4, c[0x0][0xbec] ;  /* 0x0002fb00ff041b82 */ /* 0x000e700000000800 */
[----:B------:R-:W5:Y:S08]  /*1ddb0*/  LDC.64 R8, c[0x0][R24+0x210] ;  /* 0x0000840018087b82 */ /* 0x000f700000000a00 */
[----:B------:R-:W5:Y:S01]  /*1ddc0*/  @P1 LDC R31, c[0x0][0xbf0] ;  /* 0x0002fc00ff1f1b82 */ /* 0x000f620000000800 */
[----:B-1----:R-:W-:-:S07]  /*1ddd0*/  @P1 IMAD.HI.U32 R4, R33, R4, RZ ;  /* 0x0000000421041227 */ /* 0x002fce00078e00ff */
[----:B0-----:R-:W0:Y:S01]  /*1dde0*/  @!P0 LDC R2, c[0x0][0xb50] ;  /* 0x0002d400ff028b82 */ /* 0x001e220000000800 */
[-C--:B---3--:R-:W-:Y:S02]  /*1ddf0*/  IMAD R21, R21, R227.reuse, RZ ;  /* 0x000000e315157224 */ /* 0x088fe400078e02ff */
[----:B------:R-:W-:-:S05]  /*1de00*/  IMAD.WIDE.U32 R12, R20, R227, RZ ;  /* 0x000000e3140c7225 */ /* 0x000fca00078e00ff */
[----:B------:R-:W1:Y:S01]  /*1de10*/  @!P0 LDC R3, c[0x0][0xb54] ;  /* 0x0002d500ff038b82 */ /* 0x000e620000000800 */
[-C--:B----4-:R-:W-:Y:S02]  /*1de20*/  IMAD R29, R15, R199.reuse, RZ ;  /* 0x000000c70f1d7224 */ /* 0x090fe400078e02ff */
[----:B------:R-:W-:Y:S01]  /*1de30*/  IMAD.WIDE.U32 R14, R14, R199, RZ ;  /* 0x000000c70e0e7225 */ /* 0x000fe200078e00ff */
[----:B-----5:R-:W-:-:S03]  /*1de40*/  @P1 SHF.R.U32.HI R27, RZ, R31, R4 ;  /* 0x0000001fff1b1219 */ /* 0x020fc60000011604 */
[----:B------:R-:W-:Y:S01]  /*1de50*/  IMAD R31, R20, R28, R21 ;  /* 0x0000001c141f7224 */ /* 0x000fe200078e0215 */
[----:B------:R-:W-:Y:S02]  /*1de60*/  IADD3 R29, R15, R29, RZ ;  /* 0x0000001d0f1d7210 */ /* 0x000fe40007ffe0ff */
[----:B------:R-:W-:Y:S01]  /*1de70*/  IADD3 R14, P1, P3, R12, R14, R25 ;  /* 0x0000000e0c0e7210 */ /* 0x000fe20007b3e019 */
[----:B------:R-:W-:Y:S02]  /*1de80*/  IMAD.MOV R4, RZ, RZ, -R27 ;  /* 0x000000ffff047224 */ /* 0x000fe400078e0a1b */
[----:B------:R-:W-:Y:S02]  /*1de90*/  IMAD.IADD R31, R13, 0x1, R31 ;  /* 0x000000010d1f7824 */ /* 0x000fe400078e021f */
[----:B------:R-:W-:-:S03]  /*1dea0*/  IMAD R13, R35, R4, R33 ;  /* 0x00000004230d7224 */ /* 0x000fc600078e0221 */
[----:B------:R-:W-:Y:S02]  /*1deb0*/  IADD3.X R4, R31, R29, R26, P1, P3 ;  /* 0x0000001d1f047210 */ /* 0x000fe40000fe641a */
[----:B--2---:R-:W-:-:S05]  /*1dec0*/  SEL R21, R30, RZ, P0 ;  /* 0x000000ff1e157207 */ /* 0x004fca0000000000 */
[-C--:B------:R-:W-:Y:S02]  /*1ded0*/  IMAD R15, R11, R21.reuse, RZ ;  /* 0x000000150b0f7224 */ /* 0x080fe400078e02ff */
[----:B------:R-:W-:-:S04]  /*1dee0*/  IMAD.WIDE.U32 R10, R10, R21, RZ ;  /* 0x000000150a0a7225 */ /* 0x000fc800078e00ff */
[----:B------:R-:W-:Y:S01]  /*1def0*/  IMAD.IADD R15, R11, 0x1, R15 ;  /* 0x000000010b0f7824 */ /* 0x000fe200078e020f */
[----:B------:R-:W-:Y:S02]  /*1df00*/  IADD3 R10, P0, P1, R27, R14, R10 ;  /* 0x0000000e1b0a7210 */ /* 0x000fe4000791e00a */
[----:B------:R-:W-:-:S04]  /*1df10*/  SHF.R.S32.HI R27, RZ, 0x1f, R27 ;  /* 0x0000001fff1b7819 */ /* 0x000fc8000001141b */
[----:B------:R-:W-:Y:S01]  /*1df20*/  IADD3.X R11, R27, R4, R15, P0, P1 ;  /* 0x000000041b0b7210 */ /* 0x000fe200007e240f */
[----:B------:R-:W-:Y:S01]  /*1df30*/  IMAD R4, R9, R13, RZ ;  /* 0x0000000d09047224 */ /* 0x000fe200078e02ff */
[----:B------:R-:W-:-:S05]  /*1df40*/  SHF.R.S32.HI R15, RZ, 0x1f, R13 ;  /* 0x0000001fff0f7819 */ /* 0x000fca000001140d */
[C---:B------:R-:W-:Y:S02]  /*1df50*/  IMAD R15, R8.reuse, R15, R4 ;  /* 0x0000000f080f7224 */ /* 0x040fe400078e0204 */
[----:B------:R-:W-:-:S05]  /*1df60*/  IMAD.WIDE.U32 R8, R8, R13, R10 ;  /* 0x0000000d08087225 */ /* 0x000fca00078e000a */
[----:B------:R-:W-:Y:S01]  /*1df70*/  IADD3 R4, R9, R15, RZ ;  /* 0x0000000f09047210 */ /* 0x000fe20007ffe0ff */
[----:B------:R-:W-:Y:S01]  /*1df80*/  IMAD.MOV.U32 R9, RZ, RZ, -0x800000 ;  /* 0xff800000ff097424 */ /* 0x000fe200078e00ff */
[----:B0-----:R-:W-:-:S04]  /*1df90*/  LEA R2, P0, R8, R2, 0x2 ;  /* 0x0000000208027211 */ /* 0x001fc800078010ff */
[----:B-1----:R-:W-:-:S05]  /*1dfa0*/  LEA.HI.X R3, R8, R3, R4, 0x2, P0 ;  /* 0x0000000308037211 */ /* 0x002fca00000f1404 */
[----:B------:R0:W-:Y:S04]  /*1dfb0*/  STG.E desc[UR4][R2.64], R9 ;  /* 0x0000000902007986 */ /* 0x0001e8000c101904 */
.L_x_2893:
[----:B------:R-:W-:Y:S05]  /*1dfc0*/  BSYNC B1 ;  /* 0x0000000000017941 */ /* 0x000fea0003800000 */
.L_x_2892:
[----:B------:R-:W-:Y:S05]  /*1dfd0*/  @P2 BRA `(.L_x_2888) ;  /* 0x00000008001c2947 */ /* 0x000fea0003800000 */
[----:B0-----:R-:W0:Y:S01]  /*1dfe0*/  S2R R2, SR_TID.X ;  /* 0x0000000000027919 */ /* 0x001e220000002100 */
[----:B------:R-:W2:Y:S01]  /*1dff0*/  LDC R13, c[0x0][0xbe8] ;  /* 0x0002fa00ff0d7b82 */ /* 0x000ea20000000800 */
[----:B------:R-:W-:Y:S01]  /*1e000*/  ULDC.64 UR4, c[0x0][0xaa0] ;  /* 0x0002a80000047ab9 */ /* 0x000fe20000000a00 */
[----:B------:R-:W-:Y:S01]  /*1e010*/  BSSY B1, `(.L_x_2894) ;  /* 0x000004a000017945 */ /* 0x000fe20003800000 */
[----:B--2---:R-:W-:Y:S01]  /*1e020*/  ISETP.NE.AND P0, PT, R13, 0x1, PT ;  /* 0x000000010d00780c */ /* 0x004fe20003f05270 */
[----:B0-----:R-:W-:Y:S02]  /*1e030*/  VIADD R4, R2, 0xffffff80 ;  /* 0xffffff8002047836 */ /* 0x001fe40000000000 */
[----:B------:R-:W-:-:S03]  /*1e040*/  IMAD R2, R26, UR4, RZ ;  /* 0x000000041a027c24 */ /* 0x000fc6000f8e02ff */
[----:B------:R-:W-:-:S07]  /*1e050*/  SHF.R.S32.HI R3, RZ, 0x1f, R4 ;  /* 0x0000001fff037819 */ /* 0x000fce0000011404 */
[----:B------:R-:W0:Y:S01]  /*1e060*/  @P0 LDC R11, c[0x0][0xbec] ;  /* 0x0002fb00ff0b0b82 */ /* 0x000e220000000800 */
[----:B------:R-:W-:Y:S01]  /*1e070*/  IMAD R9, R25, UR5, R2 ;  /* 0x0000000519097c24 */ /* 0x000fe2000f8e0202 */
[----:B------:R-:W-:Y:S01]  /*1e080*/  LEA.HI R8, R3, R4, RZ, 0x3 ;  /* 0x0000000403087211 */ /* 0x000fe200078f18ff */
[----:B------:R-:W-:Y:S01]  /*1e090*/  IMAD.WIDE.U32 R2, R25, UR4, RZ ;  /* 0x0000000419027c25 */ /* 0x000fe2000f8e00ff */
[----:B------:R-:W-:Y:S02]  /*1e0a0*/  ULDC.64 UR4, c[0x0][0xae8] ;  /* 0x0002ba0000047ab9 */ /* 0x000fe40000000a00 */
[----:B------:R-:W-:Y:S02]  /*1e0b0*/  LOP3.LUT R21, R8, 0xfffffff8, RZ, 0xc0, !PT ;  /* 0xfffffff808157812 */ /* 0x000fe400078ec0ff */
[----:B------:R-:W2:Y:S01]  /*1e0c0*/  @P0 LDC R15, c[0x0][0xbf0] ;  /* 0x0002fc00ff0f0b82 */ /* 0x000ea20000000800 */
[----:B------:R-:W-:Y:S01]  /*1e0d0*/  IMAD.IADD R3, R3, 0x1, R9 ;  /* 0x0000000103037824 */ /* 0x000fe200078e0209 */
[----:B------:R-:W-:-:S02]  /*1e0e0*/  IADD3 R12, R4, -R21, RZ ;  /* 0x80000015040c7210 */ /* 0x000fc40007ffe0ff */
[----:B------:R-:W-:Y:S01]  /*1e0f0*/  SHF.R.S32.HI R21, RZ, 0x3, R8 ;  /* 0x00000003ff157819 */ /* 0x000fe20000011408 */
[----:B------:R-:W-:-:S04]  /*1e100*/  IMAD.WIDE.U32 R2, R199, UR4, R2 ;  /* 0x00000004c7027c25 */ /* 0x000fc8000f8e0002 */
[----:B------:R-:W-:Y:S02]  /*1e110*/  IMAD R9, R12, 0x20, R21 ;  /* 0x000000200c097824 */ /* 0x000fe400078e0215 */
[----:B------:R-:W-:Y:S01]  /*1e120*/  IMAD R3, R199, UR5, R3 ;  /* 0x00000005c7037c24 */ /* 0x000fe2000f8e0203 */
[----:B------:R-:W-:Y:S01]  /*1e130*/  ULDC.64 UR4, c[0x0][0xaf0] ;  /* 0x0002bc0000047ab9 */ /* 0x000fe20000000a00 */
[----:B------:R-:W-:Y:S02]  /*1e140*/  IMAD.IADD R10, R220, 0x1, R9 ;  /* 0x00000001dc0a7824 */ /* 0x000fe400078e0209 */
[----:B------:R-:W-:Y:S02]  /*1e150*/  IMAD R8, R28, UR4, RZ ;  /* 0x000000041c087c24 */ /* 0x000fe4000f8e02ff */
[----:B0-----:R-:W-:-:S04]  /*1e160*/  @P0 IMAD.HI.U32 R4, R10, R11, RZ ;  /* 0x0000000b0a040227 */ /* 0x001fc800078e00ff */
[----:B------:R-:W-:Y:S02]  /*1e170*/  IMAD.MOV.U32 R9, RZ, RZ, R10 ;  /* 0x000000ffff097224 */ /* 0x000fe400078e000a */
[C---:B------:R-:W-:Y:S01]  /*1e180*/  IMAD R11, R227.reuse, UR5, R8 ;  /* 0x00000005e30b7c24 */ /* 0x040fe2000f8e0208 */
[----:B--2---:R-:W-:Y:S01]  /*1e190*/  @P0 SHF.R.U32.HI R9, RZ, R15, R4 ;  /* 0x0000000fff090219 */ /* 0x004fe20000011604 */
[----:B------:R-:W-:Y:S01]  /*1e1a0*/  IMAD.WIDE.U32 R2, R227, UR4, R2 ;  /* 0x00000004e3027c25 */ /* 0x000fe2000f8e0002 */
[----:B------:R-:W-:Y:S02]  /*1e1b0*/  ULDC.64 UR4, c[0x0][0xae0] ;  /* 0x0002b80000047ab9 */ /* 0x000fe40000000a00 */
[--C-:B------:R-:W-:Y:S01]  /*1e1c0*/  SHF.R.S32.HI R4, RZ, 0x1f, R9.reuse ;  /* 0x0000001fff047819 */ /* 0x100fe20000011409 */
[----:B------:R-:W-:Y:S01]  /*1e1d0*/  IMAD.IADD R220, R21, 0x1, R220 ;  /* 0x0000000115dc7824 */ /* 0x000fe200078e02dc */
[----:B------:R-:W-:Y:S01]  /*1e1e0*/  IADD3 R3, R3, R11, RZ ;  /* 0x0000000b03037210 */ /* 0x000fe20007ffe0ff */
[----:B------:R-:W-:-:S02]  /*1e1f0*/  IMAD.MOV R11, RZ, RZ, -R9 ;  /* 0x000000ffff0b7224 */ /* 0x000fc400078e0a09 */
[----:B------:R-:W-:Y:S02]  /*1e200*/  IMAD R4, R4, UR4, RZ ;  /* 0x0000000404047c24 */ /* 0x000fe4000f8e02ff */
[----:B------:R-:W-:Y:S02]  /*1e210*/  IMAD R11, R13, R11, R10 ;  /* 0x0000000b0d0b7224 */ /* 0x000fe400078e020a */
[----:B------:R-:W-:-:S04]  /*1e220*/  IMAD.WIDE.U32 R2, R9, UR4, R2 ;  /* 0x0000000409027c25 */ /* 0x000fc8000f8e0002 */
[----:B------:R-:W-:Y:S01]  /*1e230*/  IMAD R9, R9, UR5, R4 ;  /* 0x0000000509097c24 */ /* 0x000fe2000f8e0204 */
[----:B------:R-:W-:Y:S01]  /*1e240*/  SHF.R.S32.HI R4, RZ, 0x1f, R11 ;  /* 0x0000001fff047819 */ /* 0x000fe2000001140b */
[----:B------:R-:W-:Y:S01]  /*1e250*/  ULDC.64 UR4, c[0x0][0xad8] ;  /* 0x0002b60000047ab9 */ /* 0x000fe20000000a00 */
[----:B------:R-:W-:Y:S01]  /*1e260*/  IMAD R13, R0, R13, RZ ;  /* 0x0000000d000d7224 */ /* 0x000fe200078e02ff */
[----:B------:R-:W-:Y:S01]  /*1e270*/  IADD3 R0, R220, 0x20, RZ ;  /* 0x00000020dc007810 */ /* 0x000fe20007ffe0ff */
[----:B------:R-:W-:Y:S02]  /*1e280*/  IMAD.IADD R3, R3, 0x1, R9 ;  /* 0x0000000103037824 */ /* 0x000fe400078e0209 */
[----:B------:R-:W-:Y:S01]  /*1e290*/  IMAD R8, R4, UR4, RZ ;  /* 0x0000000404087c24 */ /* 0x000fe2000f8e02ff */
[CC--:B------:R-:W-:Y:S01]  /*1e2a0*/  ISETP.GE.AND P2, PT, R220.reuse, R13.reuse, PT ;  /* 0x0000000ddc00720c */ /* 0x0c0fe20003f46270 */
[----:B------:R-:W-:Y:S01]  /*1e2b0*/  VIADD R4, R220, 0x40 ;  /* 0x00000040dc047836 */ /* 0x000fe20000000000 */
[----:B------:R-:W-:Y:S01]  /*1e2c0*/  ISETP.GE.AND P0, PT, R0, R13, PT ;  /* 0x0000000d0000720c */ /* 0x000fe20003f06270 */
[----:B------:R-:W-:-:S02]  /*1e2d0*/  IMAD R9, R11, UR5, R8 ;  /* 0x000000050b097c24 */ /* 0x000fc4000f8e0208 */
[----:B------:R-:W-:Y:S01]  /*1e2e0*/  IMAD.WIDE.U32 R2, R11, UR4, R2 ;  /* 0x000000040b027c25 */ /* 0x000fe2000f8e0002 */
[----:B------:R-:W-:Y:S01]  /*1e2f0*/  ULDC.64 UR4, c[0x0][0xa80] ;  /* 0x0002a00000047ab9 */ /* 0x000fe20000000a00 */
[----:B------:R-:W-:Y:S02]  /*1e300*/  ISETP.GE.AND P1, PT, R4, R13, PT ;  /* 0x0000000d0400720c */ /* 0x000fe40003f26270 */
[----:B------:R-:W-:Y:S01]  /*1e310*/  IMAD.IADD R3, R3, 0x1, R9 ;  /* 0x0000000103037824 */ /* 0x000fe200078e0209 */
[----:B------:R-:W-:Y:S01]  /*1e320*/  LEA R4, P3, R2, UR4, 0x1 ;  /* 0x0000000402047c11 */ /* 0x000fe2000f8608ff */
[----:B------:R-:W-:-:S03]  /*1e330*/  IMAD.SHL.U32 R11, R12, 0x8, RZ ;  /* 0x000000080c0b7824 */ /* 0x000fc600078e00ff */
[----:B------:R-:W-:Y:S01]  /*1e340*/  LEA.HI.X R8, R2, UR5, R3, 0x1, P3 ;  /* 0x0000000502087c11 */ /* 0x000fe200098f0c03 */
[C---:B------:R-:W-:Y:S01]  /*1e350*/  VIADD R15, R11.reuse, 0x40 ;  /* 0x000000400b0f7836 */ /* 0x040fe20000000000 */
[----:B------:R-:W-:Y:S01]  /*1e360*/  IADD3 R9, R11, 0x80, RZ ;  /* 0x000000800b097810 */ /* 0x000fe20007ffe0ff */
[----:B------:R0:W2:Y:S01]  /*1e370*/  SHFL.IDX PT, R2, R4, RZ, 0x181f ;  /* 0x00181fff04027589 */ /* 0x0000a200000e0000 */
[----:B------:R-:W-:Y:S02]  /*1e380*/  SHF.R.S32.HI R12, RZ, 0x1f, R11 ;  /* 0x0000001fff0c7819 */ /* 0x000fe4000001140b */
[----:B------:R-:W-:Y:S01]  /*1e390*/  SHF.R.S32.HI R10, RZ, 0x1f, R9 ;  /* 0x0000001fff0a7819 */ /* 0x000fe20000011409 */
[----:B------:R0:W3:Y:S01]  /*1e3a0*/  SHFL.IDX PT, R0, R8, RZ, 0x181f ;  /* 0x00181fff08007589 */ /* 0x0000e200000e0000 */
[----:B------:R-:W-:Y:S01]  /*1e3b0*/  SHF.R.S32.HI R14, RZ, 0x1f, R15 ;  /* 0x0000001fff0e7819 */ /* 0x000fe2000001140f */
        /* <DEDUP_REMOVED lines=11> */
[----:B------:R4:W-:Y:S01]  /*1e470*/  @!P4 ST.E.128 desc[UR6][R20.64], RZ ;  /* 0x000000ff1400c985 */ /* 0x0009e2000c101d06 */
[----:B------:R-:W-:-:S03]  /*1e480*/  @!P2 LEA.HI.X R3, R9, R0, R10, 0x1, P6 ;  /* 0x000000000903a211 */ /* 0x000fc600030f0c0a */
[----:B------:R4:W-:Y:S04]  /*1e490*/  @!P3 ST.E.128 desc[UR6][R24.64], RZ ;  /* 0x000000ff1800b985 */ /* 0x0009e8000c101d06 */
[----:B------:R4:W-:Y:S02]  /*1e4a0*/  @!P2 ST.E.128 desc[UR6][R2.64], RZ ;  /* 0x000000ff0200a985 */ /* 0x0009e4000c101d06 */
.L_x_2895:
[----:B------:R-:W-:Y:S05]  /*1e4b0*/  BSYNC B1 ;  /* 0x0000000000017941 */ /* 0x000fea0003800000 */
.L_x_2894:
[----:B---3--:R3:W0:Y:S01]  /*1e4c0*/  SHFL.IDX PT, R0, R8, 0x1, 0x181f ;  /* 0x00381f0008007f89 */ /* 0x00862200000e0000 */
[----:B------:R-:W-:Y:S03]  /*1e4d0*/  BSSY B1, `(.L_x_2896) ;  /* 0x0000011000017945 */ /* 0x000fe60003800000 */
[----:B--2-4-:R3:W2:Y:S01]  /*1e4e0*/  SHFL.IDX PT, R2, R4, 0x1, 0x181f ;  /* 0x00381f0004027f89 */ /* 0x0146a200000e0000 */
[----:B------:R-:W-:Y:S05]  /*1e4f0*/  @P0 BRA `(.L_x_2897) ;  /* 0x0000000000380947 */ /* 0x000fea0003800000 */
[----:B------:R-:W-:Y:S01]  /*1e500*/  ULDC UR4, c[0x0][0xac8] ;  /* 0x0002b20000047ab9 */ /* 0x000fe20000000800 */
[----:B------:R-:W-:Y:S01]  /*1e510*/  ULDC.64 UR6, c[0x0][0x208] ;  /* 0x0000820000067ab9 */ /* 0x000fe20000000a00 */
        /* <DEDUP_REMOVED lines=12> */
.L_x_2897:
[----:B------:R-:W-:Y:S05]  /*1e5e0*/  BSYNC B1 ;  /* 0x0000000000017941 */ /* 0x000fea0003800000 */
.L_x_2896:
[----:B0-----:R0:W0:Y:S01]  /*1e5f0*/  SHFL.IDX PT, R0, R8, 0x2, 0x181f ;  /* 0x00581f0008007f89 */ /* 0x00102200000e0000 */
[----:B------:R-:W-:Y:S03]  /*1e600*/  BSSY B1, `(.L_x_2898) ;  /* 0x0000011000017945 */ /* 0x000fe60003800000 */
[----:B--2-4-:R2:W4:Y:S01]  /*1e610*/  SHFL.IDX PT, R2, R4, 0x2, 0x181f ;  /* 0x00581f0004027f89 */ /* 0x01452200000e0000 */
[----:B------:R-:W-:Y:S05]  /*1e620*/  @P1 BRA `(.L_x_2899) ;  /* 0x0000000000381947 */ /* 0x000fea0003800000 */
[----:B------:R-:W-:Y:S01]  /*1e630*/  ULDC UR4, c[0x0][0xac8] ;  /* 0x0002b20000047ab9 */ /* 0x000fe20000000800 */
[----:B------:R-:W-:Y:S01]  /*1e640*/  ULDC.64 UR6, c[0x0][0x208] ;  /* 0x0000820000067ab9 */ /* 0x000fe20000000a00 */
        /* <DEDUP_REMOVED lines=12> */
.L_x_2899:
[----:B------:R-:W-:Y:S05]  /*1e710*/  BSYNC B1 ;  /* 0x0000000000017941 */ /* 0x000fea0003800000 */
.L_x_2898:
[----:B0-----:R-:W-:Y:S01]  /*1e720*/  VIADD R0, R220, 0x60 ;  /* 0x00000060dc007836 */ /* 0x001fe20000000000 */
[----:B---3--:R-:W0:Y:S04]  /*1e730*/  SHFL.IDX PT, R8, R8, 0x3, 0x181f ;  /* 0x00781f0008087f89 */ /* 0x008e2800000e0000 */
[----:B------:R-:W-:Y:S01]  /*1e740*/  ISETP.GE.AND P0, PT, R0, R13, PT ;  /* 0x0000000d0000720c */ /* 0x000fe20003f06270 */
[----:B----4-:R3:W4:-:S12]  /*1e750*/  SHFL.IDX PT, R2, R4, 0x3, 0x181f ;  /* 0x00781f0004027f89 */ /* 0x01071800000e0000 */
[----:B---3--:R-:W-:Y:S05]  /*1e760*/  @P0 BRA `(.L_x_2888) ;  /* 0x0000000000380947 */ /* 0x008fea0003800000 */
        /* <DEDUP_REMOVED lines=14> */
.L_x_2888:
[----:B------:R-:W-:Y:S05]  /*1e850*/  BSYNC B0 ;  /* 0x0000000000007941 */ /* 0x000fea0003800000 */
.L_x_2878:
[----:B------:R-:W-:Y:S02]  /*1e860*/  ULDC UR4, c[0x0][0xc3c] ;  /* 0x00030f0000047ab9 */ /* 0x000fe40000000800 */
[----:B------:R-:W-:-:S13]  /*1e870*/  ISETP.GE.AND P0, PT, R7, UR4, PT ;  /* 0x0000000407007c0c */ /* 0x000fda000bf06270 */
[----:B------:R-:W-:Y:S05]  /*1e880*/  @!P0 BRA `(.L_x_2900) ;  /* 0xfffffe2800a88947 */ /* 0x000fea000383ffff */
[----:B------:R-:W-:Y:S05]  /*1e890*/  BRA `(.L_x_2657) ;  /* 0x0000007c00a07947 */ /* 0x000fea0003800000 */
.L_x_2655:
[----:B------:R-:W-:-:S08]  /*1e8a0*/  NOP ;  /* 0x0000000000007918 */ /* 0x000fd00000000000 */
[----:B------:R-:W0:-:S00]  /*1e8b0*/  USETMAXREG.DEALLOC.CTAPOOL 0x28 ;  /* 0x00000028000079c8 */ /* 0x000e0000080e0500 */
        /* <DEDUP_REMOVED lines=14> */
.L_x_2901:
[----:B------:R-:W-:Y:S01]  /*1e9a0*/  LOP3.LUT R7, R0, 0x1f, RZ, 0xc0, !PT ;  /* 0x0000001f00077812 */ /* 0x000fe200078ec0ff */
[----:B------:R-:W-:Y:S01]  /*1e9b0*/  ULDC UR4, c[0x0][0xc3c] ;  /* 0x00030f0000047ab9 */ /* 0x000fe20000000800 */
[----:B------:R-:W-:Y:S01]  /*1e9c0*/  MOV R9, RZ ;  /* 0x000000ff00097202 */ /* 0x000fe20000000f00 */
[----:B------:R-:W-:Y:S01]  /*1e9d0*/  ULDC.64 UR6, c[0x0][0x208] ;  /* 0x0000820000067ab9 */ /* 0x000fe20000000a00 */
[----:B------:R-:W-:Y:S01]  /*1e9e0*/  ISETP.NE.AND P0, PT, R7, 0x1f, PT ;  /* 0x0000001f0700780c */ /* 0x000fe20003f05270 */
[----:B------:R-:W-:-:S03]  /*1e9f0*/  ULDC UR5, c[0x0][0xc38] ;  /* 0x00030e0000057ab9 */ /* 0x000fc60000000800 */
[----:B------:R-:W-:-:S13]  /*1ea00*/  ISETP.GE.OR P1, PT, R7, UR4, !P0 ;  /* 0x0000000407007c0c */ /* 0x000fda000c726670 */
[----:B------:R-:W0:Y:S08]  /*1ea10*/  @!P1 LDC.64 R4, c[0x0][0xc80] ;  /* 0x00032000ff049b82 */ /* 0x000e300000000a00 */
[----:B------:R-:W1:Y:S01]  /*1ea20*/  @!P1 LDC.64 R2, c[0x0][0xc78] ;  /* 0x00031e00ff029b82 */ /* 0x000e620000000a00 */
[----:B0-----:R-:W-:-:S05]  /*1ea30*/  @!P1 IMAD.WIDE.U32 R4, R7, 0x4, R4 ;  /* 0x0000000407049825 */ /* 0x001fca00078e0004 */
[----:B------:R-:W2:Y:S01]  /*1ea40*/  @!P1 LDG.E R6, desc[UR6][R4.64] ;  /* 0x0000000604069981 */ /* 0x000ea2000c1e1900 */
[----:B-1----:R-:W-:-:S05]  /*1ea50*/  @!P1 IMAD.WIDE.U32 R2, R7, 0x4, R2 ;  /* 0x0000000407029825 */ /* 0x002fca00078e0002 */
[----:B------:R-:W2:Y:S01]  /*1ea60*/  @!P1 LDG.E R9, desc[UR6][R2.64] ;  /* 0x0000000602099981 */ /* 0x000ea2000c1e1900 */
[C---:B------:R-:W-:Y:S02]  /*1ea70*/  ISETP.NE.AND P1, PT, R7.reuse, RZ, PT ;  /* 0x000000ff0700720c */ /* 0x040fe40003f25270 */
[C---:B------:R-:W-:Y:S02]  /*1ea80*/  ISETP.GE.U32.AND P2, PT, R7.reuse, 0x2, PT ;  /* 0x000000020700780c */ /* 0x040fe40003f46070 */
[C---:B------:R-:W-:Y:S02]  /*1ea90*/  ISETP.GE.U32.AND P3, PT, R7.reuse, 0x4, PT ;  /* 0x000000040700780c */ /* 0x040fe40003f66070 */
[C---:B------:R-:W-:Y:S02]  /*1eaa0*/  ISETP.GE.U32.AND P4, PT, R7.reuse, 0x8, PT ;  /* 0x000000080700780c */ /* 0x040fe40003f86070 */
[----:B------:R-:W-:Y:S01]  /*1eab0*/  ISETP.GE.U32.AND P5, PT, R7, 0x10, PT ;  /* 0x000000100700780c */ /* 0x000fe20003fa6070 */
[----:B------:R-:W0:Y:S01]  /*1eac0*/  S2UR UR6, SR_CTAID.X ;  /* 0x00000000000679c3 */ /* 0x000e220000002500 */
[----:B------:R-:W-:Y:S01]  /*1ead0*/  UMOV UR4, URZ ;  /* 0x0000003f00047c82 */ /* 0x000fe20008000000 */
[----:B--2---:R-:W-:-:S05]  /*1eae0*/  IMAD R8, R6, R9, RZ ;  /* 0x0000000906087224 */ /* 0x004fca00078e02ff */
        /* <DEDUP_REMOVED lines=23> */
.L_x_2905:
[----:B------:R-:W0:Y:S01]  /*1ec60*/  LDC R2, c[0x0][0xc3c] ;  /* 0x00030f00ff027b82 */ /* 0x000e220000000800 */
[----:B------:R-:W-:Y:S01]  /*1ec70*/  UIADD3 UR4, UR4, 0x1f, URZ ;  /* 0x0000001f04047890 */ /* 0x000fe2000fffe03f */
[----:B------:R-:W-:Y:S02]  /*1ec80*/  ULDC UR7, c[0x0][0xc3c] ;  /* 0x00030f0000077ab9 */ /* 0x000fe40000000800 */
[----:B------:R-:W-:-:S03]  /*1ec90*/  MOV R27, UR7 ;  /* 0x00000007001b7c02 */ /* 0x000fc60008000f00 */
[----:B0-----:R-:W-:-:S13]  /*1eca0*/  ISETP.LE.AND P6, PT, R2, UR4, PT ;  /* 0x0000000402007c0c */ /* 0x001fda000bfc3270 */
[----:B------:R-:W-:Y:S05]  /*1ecb0*/  @P6 BRA `(.L_x_2904) ;  /* 0x0000000800b06947 */ /* 0x000fea0003800000 */
[----:B------:R-:W-:Y:S01]  /*1ecc0*/  VIADD R9, R7, UR4 ;  /* 0x0000000407097c36 */ /* 0x000fe20008000000 */
[----:B------:R-:W-:Y:S01]  /*1ecd0*/  ULDC.64 UR8, c[0x0][0x208] ;  /* 0x0000820000087ab9 */ /* 0x000fe20000000a00 */
        /* <DEDUP_REMOVED lines=30> */
.L_x_2903:
        /* <DEDUP_REMOVED lines=11> */
[----:B------:R-:W-:-:S06]  /*1ef70*/  IADD3 R24, R27, -0x1, RZ ;  /* 0xffffffff1b187810 */ /* 0x000fcc0007ffe0ff */
[----:B------:R0:W1:Y:S02]  /*1ef80*/  SHFL.IDX PT, R24, R5, R24, 0x1f ;  /* 0x00001f1805187589 */ /* 0x00006400000e0000 */
.L_x_2906:
        /* <DEDUP_REMOVED lines=14> */
[----:B0-----:R-:W-:Y:S01]  /*1f070*/  MOV R2, RZ ;  /* 0x000000ff00027202 */ /* 0x001fe20000000f00 */
        /* <DEDUP_REMOVED lines=10> */
[----:B------:R-:W-:Y:S01]  /*1f120*/  @!P1 IMAD.IADD R3, R3, 0x1, -R12 ;  /* 0x0000000103039824 */ /* 0x000fe200078e0a0c */
[----:B------:R-:W-:Y:S02]  /*1f130*/  @!P1 IADD3 R2, R2, 0x1, RZ ;  /* 0x0000000102029810 */ /* 0x000fe40007ffe0ff */
[----:B------:R-:W-:Y:S02]  /*1f140*/  ISETP.NE.AND P1, PT, R6, RZ, PT ;  /* 0x000000ff0600720c */ /* 0x000fe40003f25270 */
[----:B------:R-:W-:Y:S02]  /*1f150*/  ISETP.GE.U32.AND P0, PT, R3, R12, PT ;  /* 0x0000000c0300720c */ /* 0x000fe40003f06070 */
[----:B------:R-:W0:Y:S11]  /*1f160*/  F2I.FTZ.U32.TRUNC.NTZ R3, R11 ;  /* 0x0000000b00037305 */ /* 0x000e36000021f000 */
[----:B------:R-:W-:-:S04]  /*1f170*/  @P0 VIADD R2, R2, 0x1 ;  /* 0x0000000102020836 */ /* 0x000fc80000000000 */
[----:B------:R-:W-:Y:S01]  /*1f180*/  IMAD.MOV.U32 R10, RZ, RZ, R2 ;  /* 0x000000ffff0a7224 */ /* 0x000fe200078e0002 */
[----:B------:R-:W-:Y:S01]  /*1f190*/  IABS R2, R9 ;  /* 0x0000000900027213 */ /* 0x000fe20000000000 */
[----:B0-----:R-:W-:-:S03]  /*1f1a0*/  IMAD.MOV R13, RZ, RZ, -R3 ;  /* 0x000000ffff0d7224 */ /* 0x001fc600078e0a03 */
[----:B------:R-:W-:Y:S01]  /*1f1b0*/  @!P2 IADD3 R10, -R10, RZ, RZ ;  /* 0x000000ff0a0aa210 */ /* 0x000fe20007ffe1ff */
[----:B------:R-:W-:Y:S01]  /*1f1c0*/  IMAD.MOV R12, RZ, RZ, -R2 ;  /* 0x000000ffff0c7224 */ /* 0x000fe200078e0a02 */
[----:B------:R-:W-:Y:S01]  /*1f1d0*/  @!P1 LOP3.LUT R10, RZ, R6, RZ, 0x33, !PT ;  /* 0x00000006ff0a9212 */ /* 0x000fe200078e33ff */
[----:B------:R-:W-:Y:S02]  /*1f1e0*/  IMAD R11, R13, R4, RZ ;  /* 0x000000040d0b7224 */ /* 0x000fe400078e02ff */
[----:B------:R-:W-:Y:S01]  /*1f1f0*/  IMAD.MOV.U32 R2, RZ, RZ, RZ ;  /* 0x000000ffff027224 */ /* 0x000fe200078e00ff */
[----:B------:R-:W-:-:S03]  /*1f200*/  IABS R8, R10 ;  /* 0x0000000a00087213 */ /* 0x000fc60000000000 */
[----:B------:R-:W-:-:S04]  /*1f210*/  IMAD.HI.U32 R2, R3, R11, R2 ;  /* 0x0000000b03027227 */ /* 0x000fc800078e0002 */
[----:B------:R-:W-:Y:S01]  /*1f220*/  IMAD.MOV.U32 R3, RZ, RZ, R8 ;  /* 0x000000ffff037224 */ /* 0x000fe200078e0008 */
[----:B------:R-:W-:-:S03]  /*1f230*/  MOV R8, R12 ;  /* 0x0000000c00087202 */ /* 0x000fc60000000f00 */
        /* <DEDUP_REMOVED lines=11> */
[----:B------:R-:W-:Y:S02]  /*1f2f0*/  @!P2 IADD3 R2, -R2, RZ, RZ ;  /* 0x000000ff0202a210 */ /* 0x000fe40007ffe1ff */
[----:B------:R-:W-:-:S05]  /*1f300*/  @!P1 LOP3.LUT R2, RZ, R9, RZ, 0x33, !PT ;  /* 0x00000009ff029212 */ /* 0x000fca00078e33ff */
[----:B------:R-:W-:-:S04]  /*1f310*/  IMAD.MOV R26, RZ, RZ, -R2 ;  /* 0x000000ffff1a7224 */ /* 0x000fc800078e0a02 */
[C---:B------:R-:W-:Y:S02]  /*1f320*/  IMAD R26, R9.reuse, R26, R10 ;  /* 0x0000001a091a7224 */ /* 0x040fe400078e020a */
[----:B------:R-:W-:Y:S02]  /*1f330*/  IMAD R9, R9, 0x1000000, R2 ;  /* 0x0100000009097824 */ /* 0x000fe400078e0202 */
[----:B------:R-:W-:-:S03]  /*1f340*/  IMAD R2, R6, R3, R5 ;  /* 0x0000000306027224 */ /* 0x000fc600078e0205 */
[----:B------:R-:W-:Y:S01]  /*1f350*/  LEA R26, R26, R9, 0x10 ;  /* 0x000000091a1a7211 */ /* 0x000fe200078e80ff */
[----:B------:R-:W-:Y:S06]  /*1f360*/  BRA `(.L_x_2908) ;  /* 0x0000000000f87947 */ /* 0x000fec0003800000 */
.L_x_2907:
[----:B------:R-:W0:Y:S01]  /*1f370*/  LDC.64 R2, c[0x0][0xc90] ;  /* 0x00032400ff027b82 */ /* 0x000e220000000a00 */
[----:B------:R-:W-:Y:S01]  /*1f380*/  ULDC.64 UR6, c[0x0][0x208] ;  /* 0x0000820000067ab9 */ /* 0x000fe20000000a00 */
        /* <DEDUP_REMOVED lines=13> */
[----:B------:R-:W-:Y:S01]  /*1f460*/  IMAD.HI.U32 R2, R3, R11, R2 ;  /* 0x0000000b03027227 */ /* 0x000fe200078e0002 */
[----:B------:R-:W-:-:S05]  /*1f470*/  IADD3 R3, RZ, -R12, RZ ;  /* 0x8000000cff037210 */ /* 0x000fca0007ffe0ff */
        /* <DEDUP_REMOVED lines=10> */
[----:B------:R-:W-:Y:S02]  /*1f520*/  @!P2 IADD3 R2, -R2, RZ, RZ ;  /* 0x000000ff0202a210 */ /* 0x000fe40007ffe1ff */
[----:B------:R-:W-:-:S05]  /*1f530*/  @!P1 LOP3.LUT R2, RZ, R4, RZ, 0x33, !PT ;  /* 0x00000004ff029212 */ /* 0x000fca00078e33ff */
[----:B------:R-:W-:Y:S02]  /*1f540*/  IMAD R11, R13, R2, RZ ;  /* 0x000000020d0b7224 */ /* 0x000fe400078e02ff */
[----:B------:R-:W-:Y:S02]  /*1f550*/  IMAD.MOV R2, RZ, RZ, -R2 ;  /* 0x000000ffff027224 */ /* 0x000fe400078e0a02 */
[----:B------:R-:W-:Y:S02]  /*1f560*/  IMAD.MOV R3, RZ, RZ, -R11 ;  /* 0x000000ffff037224 */ /* 0x000fe400078e0a0b */
[----:B------:R-:W-:Y:S02]  /*1f570*/  IMAD R4, R4, R2, R5 ;  /* 0x0000000204047224 */ /* 0x000fe400078e0205 */
[----:B------:R-:W-:Y:S01]  /*1f580*/  IMAD.MOV.U32 R2, RZ, RZ, RZ ;  /* 0x000000ffff027224 */ /* 0x000fe200078e00ff */
[----:B------:R-:W-:-:S04]  /*1f590*/  VIADDMNMX R13, R3, UR5, R13, PT ;  /* 0x00000005030d7c46 */ /* 0x000fc8000b80010d */
[-C--:B------:R-:W-:Y:S02]  /*1f5a0*/  IABS R10, R13.reuse ;  /* 0x0000000d000a7213 */ /* 0x080fe40000000000 */
[----:B------:R-:W-:Y:S02]  /*1f5b0*/  IABS R12, R13 ;  /* 0x0000000d000c7213 */ /* 0x000fe40000000000 */
[----:B------:R-:W0:Y:S01]  /*1f5c0*/  I2F.RP R8, R10 ;  /* 0x0000000a00087306 */ /* 0x000e220000209400 */
[----:B------:R-:W-:-:S07]  /*1f5d0*/  IADD3 R26, -R13, RZ, RZ ;  /* 0x000000ff0d1a7210 */ /* 0x000fce0007ffe1ff */
        /* <DEDUP_REMOVED lines=12> */
[-C--:B------:R-:W-:Y:S01]  /*1f6a0*/  @!P1 IADD3 R3, R3, -R10.reuse, RZ ;  /* 0x8000000a03039210 */ /* 0x080fe20007ffe0ff */
        /* <DEDUP_REMOVED lines=10> */
.L_x_2908:
[----:B------:R-:W-:-:S05]  /*1f750*/  LOP3.LUT R25, RZ, R2, RZ, 0x33, !PT ;  /* 0x00000002ff197212 */ /* 0x000fca00078e33ff */
[----:B------:R-:W-:Y:S01]  /*1f760*/  IMAD.IADD R25, R6, 0x1, R25 ;  /* 0x0000000106197824 */ /* 0x000fe200078e0219 */
[----:B------:R-:W-:Y:S06]  /*1f770*/  BRA `(.L_x_2909) ;  /* 0x00000000000c7947 */ /* 0x000fec0003800000 */
.L_x_2904:
[----:B------:R-:W-:Y:S01]  /*1f780*/  IMAD.MOV.U32 R25, RZ, RZ, RZ ;  /* 0x000000ffff197224 */ /* 0x000fe200078e00ff */
[----:B------:R-:W-:Y:S01]  /*1f790*/  MOV R26, RZ ;  /* 0x000000ff001a7202 */ /* 0x000fe20000000f00 */
[----:B------:R-:W-:-:S07]  /*1f7a0*/  IMAD.U32 R24, RZ, RZ, UR6 ;  /* 0x00000006ff187e24 */ /* 0x000fce000f8e00ff */
.L_x_2909:
[----:B------:R-:W-:-:S13]  /*1f7b0*/  ISETP.NE.AND P0, PT, R7, RZ, PT ;  /* 0x000000ff0700720c */ /* 0x000fda0003f05270 */
[----:B------:R-:W0:Y:S01]  /*1f7c0*/  @!P0 S2R R3, SR_CgaCtaId ;  /* 0x0000000000038919 */ /* 0x000e220000008800 */
[----:B------:R-:W-:-:S04]  /*1f7d0*/  @!P0 MOV R2, 0x400 ;  /* 0x0000040000028802 */ /* 0x000fc80000000f00 */
[----:B0-----:R-:W-:-:S05]  /*1f7e0*/  @!P0 LEA R2, R3, R2, 0x18 ;  /* 0x0000000203028211 */ /* 0x001fca00078ec0ff */
[----:B------:R1:W-:Y:S01]  /*1f7f0*/  @!P0 STS.128 [R2+0x308d0], R24 ;  /* 0x0308d01802008388 */ /* 0x0003e20000000c00 */
[----:B------:R-:W-:Y:S06]  /*1f800*/  BAR.ARV 0x5, 0x180 ;  /* 0x0146000000007b1d */ /* 0x000fec0000002000 */
.L_x_2902:
[----:B------:R2:W-:Y:S01]  /*1f810*/  STL [R1+0x28], RZ ;  /* 0x000028ff01007387 */ /* 0x0005e20000100800 */
[----:B------:R-:W-:Y:S01]  /*1f820*/  ULDC UR4, c[0x0][0xc3c] ;  /* 0x00030f0000047ab9 */ /* 0x000fe20000000800 */
[----:B------:R-:W-:Y:S01]  /*1f830*/  IMAD.MOV.U32 R29, RZ, RZ, 0x1 ;  /* 0x00000001ff1d7424 */ /* 0x000fe200078e00ff */
[----:B0-----:R-:W-:Y:S01]  /*1f840*/  ISETP.GE.AND P0, PT, R27, UR4, PT ;  /* 0x000000041b007c0c */ /* 0x001fe2000bf06270 */
[----:B------:R-:W-:-:S12]  /*1f850*/  IMAD.MOV.U32 R23, RZ, RZ, RZ ;  /* 0x000000ffff177224 */ /* 0x000fd800078e00ff */
[----:B--2---:R-:W-:Y:S05]  /*1f860*/  @P0 BRA `(.L_x_2910) ;  /* 0x0000006800d00947 */ /* 0x004fea0003800000 */
[----:B------:R-:W0:Y:S01]  /*1f870*/  S2UR UR5, SR_CgaCtaId ;  /* 0x00000000000579c3 */ /* 0x000e220000008800 */
[C---:B------:R-:W-:Y:S01]  /*1f880*/  IMAD.SHL.U32 R33, R0.reuse, 0x8, RZ ;  /* 0x0000000800217824 */ /* 0x040fe200078e00ff */
[----:B------:R-:W-:Y:S01]  /*1f890*/  LOP3.LUT R4, R0, 0x7f, RZ, 0xc0, !PT ;  /* 0x0000007f00047812 */ /* 0x000fe200078ec0ff */
[----:B------:R-:W-:Y:S01]  /*1f8a0*/  UMOV UR4, 0x400 ;  /* 0x0000040000047882 */ /* 0x000fe20000000000 */
[----:B------:R2:W-:Y:S01]  /*1f8b0*/  STL [R1+0x28], RZ ;  /* 0x000028ff01007387 */ /* 0x0005e20000100800 */
[----:B------:R-:W-:Y:S01]  /*1f8c0*/  BSSY B8, `(.L_x_2910) ;  /* 0x00006ae000087945 */ /* 0x000fe20003800000 */
[----:B------:R-:W-:Y:S01]  /*1f8d0*/  LOP3.LUT R3, R33, 0x1f8, RZ, 0xc0, !PT ;  /* 0x000001f821037812 */ /* 0x000fe200078ec0ff */
[----:B------:R-:W-:Y:S01]  /*1f8e0*/  IMAD.MOV.U32 R30, RZ, RZ, 0x1 ;  /* 0x00000001ff1e7424 */ /* 0x000fe200078e00ff */
[----:B------:R-:W-:Y:S01]  /*1f8f0*/  SHF.L.U32 R37, R4, 0x3, RZ ;  /* 0x0000000304257819 */ /* 0x000fe200000006ff */
[----:B------:R-:W-:Y:S01]  /*1f900*/  IMAD.MOV.U32 R28, RZ, RZ, RZ ;  /* 0x000000ffff1c7224 */ /* 0x000fe200078e00ff */
[----:B-1----:R-:W-:Y:S01]  /*1f910*/  LOP3.LUT R2, R3, 0x38, R0, 0x78, !PT ;  /* 0x0000003803027812 */ /* 0x002fe200078e7800 */
[----:B------:R-:W-:Y:S01]  /*1f920*/  IMAD.SHL.U32 R0, R0, 0x10, RZ ;  /* 0x0000001000007824 */ /* 0x000fe200078e00ff */
[----:B------:R-:W-:Y:S01]  /*1f930*/  LOP3.LUT R33, R33, 0x38, RZ, 0xc0, !PT ;  /* 0x0000003821217812 */ /* 0x000fe200078ec0ff */
[----:B------:R-:W-:Y:S01]  /*1f940*/  IMAD.MOV.U32 R29, RZ, RZ, 0x1 ;  /* 0x00000001ff1d7424 */ /* 0x000fe200078e00ff */
[----:B------:R-:W-:Y:S01]  /*1f950*/  LOP3.LUT R37, R2, 0x200, R37, 0xf8, !PT ;  /* 0x0000020002257812 */ /* 0x000fe200078ef825 */
[----:B------:R-:W-:Y:S01]  /*1f960*/  ULOP3.LUT UR37, UR60, 0x2, URZ, 0xfc, !UPT ;  /* 0x000000023c257892 */ /* 0x000fe2000f8efc3f */
[----:B------:R-:W-:Y:S01]  /*1f970*/  SHF.R.U32.HI R2, RZ, 0x3, R4 ;  /* 0x00000003ff027819 */ /* 0x000fe20000011604 */
[----:B------:R-:W-:Y:S01]  /*1f980*/  ULDC.64 UR38, c[0x0][0x198] ;  /* 0x0000660000267ab9 */ /* 0x000fe20000000a00 */
[----:B------:R-:W-:Y:S01]  /*1f990*/  MOV R23, RZ ;  /* 0x000000ff00177202 */ /* 0x000fe20000000f00 */
[----:B------:R-:W-:Y:S01]  /*1f9a0*/  ULDC UR36, c[0x0][0xc] ;  /* 0x0000030000247ab9 */ /* 0x000fe20000000800 */
[----:B------:R-:W-:-:S02]  /*1f9b0*/  LOP3.LUT R0, R2, 0x70, R0, 0xf8, !PT ;  /* 0x0000007002007812 */ /* 0x000fc400078ef800 */
[C---:B------:R-:W-:Y:S01]  /*1f9c0*/  LOP3.LUT R36, R33.reuse, 0x40, RZ, 0xfc, !PT ;  /* 0x0000004021247812 */ /* 0x040fe200078efcff */
[----:B0-----:R-:W-:Y:S01]  /*1f9d0*/  ULEA UR4, UR5, UR4, 0x18 ;  /* 0x0000000405047291 */ /* 0x001fe2000f8ec03f */
[----:B------:R-:W-:-:S05]  /*1f9e0*/  LOP3.LUT R34, R33, 0x80, RZ, 0xfc, !PT ;  /* 0x0000008021227812 */ /* 0x000fca00078efcff */
[----:B------:R-:W-:-:S04]  /*1f9f0*/  IMAD.U32 R16, RZ, RZ, UR4 ;  /* 0x00000004ff107e24 */ /* 0x000fc8000f8e00ff */
[----:B------:R-:W-:-:S05]  /*1fa00*/  IMAD R0, R37, 0x2, R16 ;  /* 0x0000000225007824 */ /* 0x000fca00078e0210 */
[----:B------:R2:W-:Y:S02]  /*1fa10*/  STL [R1], R0 ;  /* 0x0000000001007387 */ /* 0x0005e40000100800 */
.L_x_3017:
[----:B0-----:R-:W0:Y:S01]  /*1fa20*/  LDC.64 R2, c[0x0][0xc88] ;  /* 0x00032200ff027b82 */ /* 0x001e220000000a00 */
[----:B------:R-:W-:Y:S01]  /*1fa30*/  ULDC.64 UR4, c[0x0][0x208] ;  /* 0x0000820000047ab9 */ /* 0x000fe20000000a00 */
[----:B0-----:R-:W-:-:S05]  /*1fa40*/  IMAD.WIDE R2, R27, 0x4, R2 ;  /* 0x000000041b027825 */ /* 0x001fca00078e0202 */
[----:B--2---:R-:W2:Y:S01]  /*1fa50*/  LDG.E R31, desc[UR4][R2.64] ;  /* 0x00000004021f7981 */ /* 0x004ea2000c1e1900 */
[----:B------:R-:W-:Y:S05]  /*1fa60*/  YIELD ;  /* 0x0000000000007946 */ /* 0x000fea0003800000 */
[----:B------:R-:W-:Y:S01]  /*1fa70*/  ULDC.64 UR4, c[0x0][0xa28] ;  /* 0x00028a0000047ab9 */ /* 0x000fe20000000a00 */
[----:B------:R-:W-:Y:S01]  /*1fa80*/  ULDC.64 UR8, c[0x0][0xa18] ;  /* 0x0002860000087ab9 */ /* 0x000fe20000000a00 */
[----:B------:R-:W-:Y:S01]  /*1fa90*/  ISETP.NE.U32.AND P0, PT, RZ, UR4, PT ;  /* 0x00000004ff007c0c */ /* 0x000fe2000bf05070 */
[----:B------:R-:W-:Y:S01]  /*1faa0*/  ULDC.64 UR10, c[0x0][0x208] ;  /* 0x00008200000a7ab9 */ /* 0x000fe20000000a00 */
[----:B------:R-:W-:Y:S01]  /*1fab0*/  MOV R13, RZ ;  /* 0x000000ff000d7202 */ /* 0x000fe20000000f00 */
[----:B------:R-:W-:Y:S01]  /*1fac0*/  ULDC.64 UR6, c[0x0][0xa10] ;  /* 0x0002840000067ab9 */ /* 0x000fe20000000a00 */
[----:B------:R-:W-:-:S02]  /*1fad0*/  ISETP.NE.AND.EX P0, PT, RZ, UR5, PT, P0 ;  /* 0x00000005ff007c0c */ /* 0x000fc4000bf05300 */
[----:B------:R-:W-:-:S04]  /*1fae0*/  ISETP.NE.U32.AND P2, PT, RZ, UR8, PT ;  /* 0x00000008ff007c0c */ /* 0x000fc8000bf45070 */
[----:B------:R-:W-:Y:S02]  /*1faf0*/  ISETP.NE.AND.EX P2, PT, RZ, UR9, PT, P2 ;  /* 0x00000009ff007c0c */ /* 0x000fe4000bf45320 */
[----:B--2---:R-:W-:-:S05]  /*1fb00*/  SHF.R.S32.HI R0, RZ, 0x1f, R31 ;  /* 0x0000001fff007819 */ /* 0x004fca000001141f */
[C---:B------:R-:W-:Y:S01]  /*1fb10*/  @P0 LEA R2, P1, R31.reuse, UR4, 0x2 ;  /* 0x000000041f020c11 */ /* 0x040fe2000f8210ff */
[C---:B------:R-:W-:Y:S01]  /*1fb20*/  IMAD.SHL.U32 R17, R31.reuse, 0x4, RZ ;  /* 0x000000041f117824 */ /* 0x040fe200078e00ff */
[C-C-:B------:R-:W-:Y:S01]  /*1fb30*/  SHF.L.U64.HI R18, R31.reuse, 0x2, R0.reuse ;  /* 0x000000021f127819 */ /* 0x140fe20000010200 */
[----:B------:R0:W-:Y:S01]  /*1fb40*/  STL [R1+0x20], R0 ;  /* 0x0000200001007387 */ /* 0x0001e20000100800 */
[----:B------:R-:W-:Y:S01]  /*1fb50*/  @P0 LEA.HI.X R3, R31, UR5, R0, 0x2, P1 ;  /* 0x000000051f030c11 */ /* 0x000fe200088f1400 */
[----:B------:R-:W-:-:S04]  /*1fb60*/  ULDC.64 UR4, c[0x0][0xa00] ;  /* 0x0002800000047ab9 */ /* 0x000fc80000000a00 */
[----:B-1----:R1:W2:Y:S01]  /*1fb70*/  @P0 LDG.E R13, desc[UR10][R2.64] ;  /* 0x0000000a020d0981 */ /* 0x0022a2000c1e1900 */
[----:B------:R-:W-:Y:S01]  /*1fb80*/  ISETP.NE.U32.AND P0, PT, RZ, UR4, PT ;  /* 0x00000004ff007c0c */ /* 0x000fe2000bf05070 */
[----:B------:R-:W-:Y:S01]  /*1fb90*/  IMAD.MOV.U32 R35, RZ, RZ, RZ ;  /* 0x000000ffff237224 */ /* 0x000fe200078e00ff */
[----:B------:R-:W-:Y:S01]  /*1fba0*/  ISETP.NE.U32.AND P1, PT, RZ, UR6, PT ;  /* 0x00000006ff007c0c */ /* 0x000fe2000bf25070 */
[----:B0-----:R-:W-:Y:S01]  /*1fbb0*/  IMAD.MOV.U32 R0, RZ, RZ, RZ ;  /* 0x000000ffff007224 */ /* 0x001fe200078e00ff */
[----:B------:R-:W-:Y:S02]  /*1fbc0*/  ISETP.NE.AND.EX P0, PT, RZ, UR5, PT, P0 ;  /* 0x00000005ff007c0c */ /* 0x000fe4000bf05300 */
[----:B------:R-:W-:Y:S02]  /*1fbd0*/  ISETP.NE.AND.EX P1, PT, RZ, UR7, PT, P1 ;  /* 0x00000007ff007c0c */ /* 0x000fe4000bf25310 */
[C---:B------:R-:W-:Y:S02]  /*1fbe0*/  IADD3 R4, P4, R17.reuse, UR6, RZ ;  /* 0x0000000611047c10 */ /* 0x040fe4000ff9e0ff */
[----:B-1----:R-:W-:Y:S01]  /*1fbf0*/  IADD3 R2, P3, R17, UR4, RZ ;  /* 0x0000000411027c10 */ /* 0x002fe2000ff7e0ff */
[----:B------:R-:W-:Y:S01]  /*1fc00*/  ULDC UR4, c[0x0][0x288] ;  /* 0x0000a20000047ab9 */ /* 0x000fe20000000800 */
[----:B------:R-:W-:-:S02]  /*1fc10*/  IADD3.X R5, R18, UR7, RZ, P4, !PT ;  /* 0x0000000712057c10 */ /* 0x000fc4000a7fe4ff */
[C---:B------:R-:W-:Y:S02]  /*1fc20*/  IADD3.X R3, R18.reuse, UR5, RZ, P3, !PT ;  /* 0x0000000512037c10 */ /* 0x040fe40009ffe4ff */
[----:B------:R-:W-:Y:S02]  /*1fc30*/  @P2 IADD3 R6, P3, R17, UR8, RZ ;  /* 0x0000000811062c10 */ /* 0x000fe4000ff7e0ff */
[----:B------:R-:W-:Y:S01]  /*1fc40*/  MOV R8, UR4 ;  /* 0x0000000400087c02 */ /* 0x000fe20008000f00 */
[----:B------:R-:W-:Y:S01]  /*1fc50*/  ULDC.64 UR4, c[0x0][0x418] ;  /* 0x0001060000047ab9 */ /* 0x000fe20000000a00 */
[----:B------:R-:W-:Y:S01]  /*1fc60*/  @P2 IADD3.X R7, R18, UR9, RZ, P3, !PT ;  /* 0x0000000912072c10 */ /* 0x000fe20009ffe4ff */
[----:B------:R-:W5:Y:S04]  /*1fc70*/  @P0 LDG.E R35, desc[UR10][R2.64] ;  /* 0x0000000a02230981 */ /* 0x000f68000c1e1900 */
[----:B------:R0:W3:Y:S01]  /*1fc80*/  @P2 LDG.E R8, desc[UR10][R6.64] ;  /* 0x0000000a06082981 */ /* 0x0000e2000c1e1900 */
[----:B------:R-:W-:-:S03]  /*1fc90*/  UISETP.NE.U32.AND UP0, UPT, UR4, URZ, UPT ;  /* 0x0000003f0400728c */ /* 0x000fc6000bf05070 */
[----:B------:R-:W-:Y:S01]  /*1fca0*/  ULDC UR4, c[0x0][0x424] ;  /* 0x0001090000047ab9 */ /* 0x000fe20000000800 */
[----:B------:R-:W-:Y:S01]  /*1fcb0*/  UISETP.NE.AND.EX UP0, UPT, UR5, URZ, UPT, UP0 ;  /* 0x0000003f0500728c */ /* 0x000fe2000bf05300 */
[----:B------:R1:W5:Y:S02]  /*1fcc0*/  @P1 LDG.E R0, desc[UR10][R4.64] ;  /* 0x0000000a04001981 */ /* 0x000364000c1e1900 */
[----:B------:R-:W-:Y:S01]  /*1fcd0*/  ULDC UR5, c[0x0][0x2f0] ;  /* 0x0000bc0000057ab9 */ /* 0x000fe20000000800 */
[----:B------:R-:W-:-:S04]  /*1fce0*/  USEL UR4, UR4, 0x1, UP0 ;  /* 0x0000000104047887 */ /* 0x000fc80008000000 */
[----:B------:R-:W-:-:S03]  /*1fcf0*/  UIMAD UR4, UR4, UR5, URZ ;  /* 0x00000005040472a4 */ /* 0x000fc6000f8e023f */
[----:B------:R-:W-:Y:S02]  /*1fd00*/  ULDC UR5, c[0x0][0x348] ;  /* 0x0000d20000057ab9 */ /* 0x000fe40000000800 */
[----:B0-----:R-:W-:Y:S02]  /*1fd10*/  IMAD.U32 R6, RZ, RZ, UR5 ;  /* 0x00000005ff067e24 */ /* 0x001fe4000f8e00ff */
[----:B------:R-:W-:Y:S01]  /*1fd20*/  IMAD.U32 R9, RZ, RZ, UR4 ;  /* 0x00000004ff097e24 */ /* 0x000fe2000f8e00ff */
[----:B---3--:R1:W-:Y:S04]  /*1fd30*/  STL [R1+0x18], R8 ;  /* 0x0000180801007387 */ /* 0x0083e80000100800 */
[----:B--2---:R1:W-:Y:S01]  /*1fd40*/  STL [R1+0xc], R13 ;  /* 0x00000c0d01007387 */ /* 0x0043e20000100800 */
[----:B------:R-:W-:Y:S01]  /*1fd50*/  IMAD.MOV.U32 R12, RZ, RZ, R8 ;  /* 0x000000ffff0c7224 */ /* 0x000fe200078e0008 */
[----:B------:R-:W-:Y:S06]  /*1fd60*/  @P2 BRA `(.L_x_2911) ;  /* 0x0000000000182947 */ /* 0x000fec0003800000 */
[----:B------:R-:W-:Y:S05]  /*1fd70*/  @!P0 BRA `(.L_x_2911) ;  /* 0x0000000000148947 */ /* 0x000fea0003800000 */
[----:B------:R-:W-:Y:S02]  /*1fd80*/  ULDC.64 UR4, c[0x0][0x208] ;  /* 0x0000820000047ab9 */ /* 0x000fe40000000a00 */
[----:B-1----:R-:W2:Y:S04]  /*1fd90*/  LDG.E R8, desc[UR4][R2.64] ;  /* 0x0000000402087981 */ /* 0x002ea8000c1e1900 */
[----:B------:R-:W2:Y:S02]  /*1fda0*/  LDG.E R7, desc[UR4][R2.64+0x4] ;  /* 0x0000040402077981 */ /* 0x000ea4000c1e1900 */
[----:B--2---:R-:W-:-:S05]  /*1fdb0*/  IADD3 R12, -R8, R7, RZ ;  /* 0x00000007080c7210 */ /* 0x004fca0007ffe1ff */
[----:B------:R0:W-:Y:S02]  /*1fdc0*/  STL [R1+0x18], R12 ;  /* 0x0000180c01007387 */ /* 0x0001e40000100800 */
.L_x_2911:
[----:B------:R-:W-:Y:S01]  /*1fdd0*/  ULDC.64 UR4, c[0x0][0xa20] ;  /* 0x0002880000047ab9 */ /* 0x000fe20000000a00 */
[C---:B------:R-:W-:Y:S01]  /*1fde0*/  LOP3.LUT R2, R26.reuse, 0xff000000, RZ, 0xc0, !PT ;  /* 0xff0000001a027812 */ /* 0x040fe200078ec0ff */
[----:B------:R-:W-:Y:S01]  /*1fdf0*/  IMAD.MOV.U32 R32, RZ, RZ, R31 ;  /* 0x000000ffff207224 */ /* 0x000fe200078e001f */
[----:B------:R-:W-:Y:S02]  /*1fe00*/  ISETP.NE.U32.AND P0, PT, RZ, UR4, PT ;  /* 0x00000004ff007c0c */ /* 0x000fe4000bf05070 */
[----:B------:R-:W-:Y:S02]  /*1fe10*/  SHF.R.U32.HI R3, RZ, 0x8, R2 ;  /* 0x00000008ff037819 */ /* 0x000fe40000011602 */
[----:B------:R-:W-:Y:S02]  /*1fe20*/  ISETP.NE.AND.EX P0, PT, RZ, UR5, PT, P0 ;  /* 0x00000005ff007c0c */ /* 0x000fe4000bf05300 */
[C---:B-1----:R-:W-:Y:S02]  /*1fe30*/  LOP3.LUT R8, R26.reuse, 0xff0000, RZ, 0xc0, !PT ;  /* 0x00ff00001a087812 */ /* 0x042fe400078ec0ff */
[----:B------:R-:W-:-:S02]  /*1fe40*/  LOP3.LUT R26, R26, 0xffff, RZ, 0xc0, !PT ;  /* 0x0000ffff1a1a7812 */ /* 0x000fc400078ec0ff */
[----:B------:R-:W-:-:S07]  /*1fe50*/  LEA.HI R8, R8, R3, RZ, 0x10 ;  /* 0x0000000308087211 */ /* 0x000fce00078f80ff */
[----:B------:R-:W-:Y:S05]  /*1fe60*/  @!P0 BRA `(.L_x_2912) ;  /* 0x0000000000148947 */ /* 0x000fea0003800000 */
[----:B------:R-:W-:Y:S01]  /*1fe70*/  IADD3 R2, P0, R17, UR4, RZ ;  /* 0x0000000411027c10 */ /* 0x000fe2000ff1e0ff */
[----:B------:R-:W-:-:S03]  /*1fe80*/  ULDC.64 UR6, c[0x0][0x208] ;  /* 0x0000820000067ab9 */ /* 0x000fc60000000a00 */
[----:B------:R-:W-:-:S05]  /*1fe90*/  IADD3.X R3, R18, UR5, RZ, P0, !PT ;  /* 0x0000000512037c10 */ /* 0x000fca00087fe4ff */
[----:B------:R1:W5:Y:S01]  /*1fea0*/  LDG.E R9, desc[UR6][R2.64] ;  /* 0x0000000602097981 */ /* 0x000362000c1e1900 */
[----:B------:R-:W-:Y:S05]  /*1feb0*/  BRA `(.L_x_2913) ;  /* 0x0000000000287947 */ /* 0x000fea0003800000 */
.L_x_2912:
[----:B------:R-:W-:Y:S02]  /*1fec0*/  ULDC.64 UR4, c[0x0][0xa08] ;  /* 0x0002820000047ab9 */ /* 0x000fe40000000a00 */
[----:B------:R-:W-:-:S04]  /*1fed0*/  ISETP.NE.U32.AND P0, PT, RZ, UR4, PT ;  /* 0x00000004ff007c0c */ /* 0x000fc8000bf05070 */
[----:B------:R-:W-:-:S13]  /*1fee0*/  ISETP.NE.AND.EX P0, PT, RZ, UR5, PT, P0 ;  /* 0x00000005ff007c0c */ /* 0x000fda000bf05300 */
[----:B------:R-:W-:Y:S05]  /*1fef0*/  @!P0 BRA `(.L_x_2913) ;  /* 0x0000000000188947 */ /* 0x000fea0003800000 */
[----:B------:R-:W1:Y:S01]  /*1ff00*/  LDC.64 R2, c[0x0][0xa08] ;  /* 0x00028200ff027b82 */ /* 0x000e620000000a00 */
[----:B------:R-:W-:Y:S01]  /*1ff10*/  ULDC.64 UR4, c[0x0][0x208] ;  /* 0x0000820000047ab9 */ /* 0x000fe20000000a00 */
[----:B-1----:R-:W-:-:S05]  /*1ff20*/  IMAD.WIDE R2, R32, 0x4, R2 ;  /* 0x0000000420027825 */ /* 0x002fca00078e0202 */
[----:B------:R-:W2:Y:S04]  /*1ff30*/  LDG.E R9, desc[UR4][R2.64] ;  /* 0x0000000402097981 */ /* 0x000ea8000c1e1900 */
[----:B------:R-:W2:Y:S02]  /*1ff40*/  LDG.E R10, desc[UR4][R2.64+0x4] ;  /* 0x00000404020a7981 */ /* 0x000ea4000c1e1900 */
[----:B--2---:R-:W-:-:S07]  /*1ff50*/  IMAD.IADD R9, R10, 0x1, -R9 ;  /* 0x000000010a097824 */ /* 0x004fce00078e0a09 */
.L_x_2913:
[----:B------:R-:W-:Y:S01]  /*1ff60*/  ULDC.64 UR4, c[0x0][0x208] ;  /* 0x0000820000047ab9 */ /* 0x000fe20000000a00 */
[----:B-1----:R-:W1:Y:S01]  /*1ff70*/  LDC R3, c[0x0][0x448] ;  /* 0x00011200ff037b82 */ /* 0x002e620000000800 */
[----:B------:R-:W2:Y:S04]  /*1ff80*/  @P1 LDG.E R2, desc[UR4][R4.64] ;  /* 0x0000000404021981 */ /* 0x000ea8000c1e1900 */
[----:B------:R3:W2:Y:S01]  /*1ff90*/  @P1 LDG.E R11, desc[UR4][R4.64+0x4] ;  /* 0x00000404040b1981 */ /* 0x0006a2000c1e1900 */
[----:B-----5:R-:W-:Y:S01]  /*1ffa0*/  IMAD.IADD R9, R9, 0x1, -R13 ;  /* 0x0000000109097824 */ /* 0x020fe200078e0a0d */
[----:B------:R-:W-:Y:S01]  /*1ffb0*/  BSSY B0, `(.L_x_2914) ;  /* 0x0000037000007945 */ /* 0x000fe20003800000 */
[----:B------:R-:W-:Y:S02]  /*1ffc0*/  LOP3.LUT R20, R8, 0xff, RZ, 0xc0, !PT ;  /* 0x000000ff08147812 */ /* 0x000fe400078ec0ff */
[----:B---3--:R-:W-:-:S02]  /*1ffd0*/  SHF.R.U32.HI R4, RZ, 0x10, R8 ;  /* 0x00000010ff047819 */ /* 0x008fc40000011608 */
[----:B-1----:R-:W-:-:S13]  /*1ffe0*/  ISETP.NE.AND P0, PT, R3, 0x1, PT ;  /* 0x000000010300780c */ /* 0x002fda0003f05270 */
[----:B------:R-:W1:Y:S08]  /*1fff0*/  @P0 LDC R7, c[0x0][0x44c] ;  /* 0x00011300ff070b82 */ /* 0x000e700000000800 */
[----:B------:R-:W3:Y:S01]  /*20000*/  @P0 LDC R3, c[0x0][0x450] ;  /* 0x00011400ff030b82 */ /* 0x000ee20000000800 */
[----:B--2---:R-:W-:Y:S01]  /*20010*/  @P1 IMAD.IADD R6, R11, 0x1, -R2 ;  /* 0x000000010b061824 */ /* 0x004fe200078e0a02 */
[----:B------:R-:W-:-:S05]  /*20020*/  SHF.L.U32 R2, R25, 0x7, RZ ;  /* 0x0000000719027819 */ /* 0x000fca00000006ff */
[----:B------:R-:W-:-:S04]  /*20030*/  VIADD R2, R2, 0x7f ;  /* 0x0000007f02027836 */ /* 0x000fc80000000000 */
[----:B-1----:R-:W-:-:S05]  /*20040*/  @P0 IMAD.HI.U32 R10, R2, R7, RZ ;  /* 0x00000007020a0227 */ /* 0x002fca00078e00ff */
[----:B---3--:R-:W-:Y:S01]  /*20050*/  @P0 SHF.R.U32.HI R2, RZ, R3, R10 ;  /* 0x00000003ff020219 */ /* 0x008fe2000001160a */
[----:B------:R-:W-:-:S05]  /*20060*/  IMAD.IADD R3, R9, 0x1, R6 ;  /* 0x0000000109037824 */ /* 0x000fca00078e0206 */
[C---:B------:R-:W-:Y:S01]  /*20070*/  IADD3 R5, R3.reuse, 0x5f, RZ ;  /* 0x0000005f03057810 */ /* 0x040fe20007ffe0ff */
[----:B------:R1:W-:Y:S01]  /*20080*/  STL [R1+0x4], R3 ;  /* 0x0000040301007387 */ /* 0x0003e20000100800 */
[----:B------:R-:W-:-:S03]  /*20090*/  IADD3 R7, R3, 0x60, -R12 ;  /* 0x0000006003077810 */ /* 0x000fc60007ffe80c */
[----:B------:R-:W-:-:S04]  /*200a0*/  IMAD.HI R5, R5, 0x2aaaaaab, RZ ;  /* 0x2aaaaaab05057827 */ /* 0x000fc800078e02ff */
[----:B------:R-:W-:Y:S01]  /*200b0*/  IMAD.IADD R2, R7, 0x1, R2 ;  /* 0x0000000107027824 */ /* 0x000fe200078e0202 */
[----:B-1----:R-:W-:-:S03]  /*200c0*/  SHF.R.U32.HI R3, RZ, 0x1f, R5 ;  /* 0x0000001fff037819 */ /* 0x002fc60000011605 */
[----:B------:R-:W-:Y:S01]  /*200d0*/  IMAD.HI R2, R2, 0x2aaaaaab, RZ ;  /* 0x2aaaaaab02027827 */ /* 0x000fe200078e02ff */
[----:B------:R-:W-:-:S04]  /*200e0*/  LEA.HI.SX32 R5, R5, R3, 0x1c ;  /* 0x0000000305057211 */ /* 0x000fc800078fe2ff */
[----:B------:R-:W-:-:S04]  /*200f0*/  SHF.R.U32.HI R3, RZ, 0x1f, R2 ;  /* 0x0000001fff037819 */ /* 0x000fc80000011602 */
[----:B------:R-:W-:Y:S01]  /*20100*/  LEA.HI.SX32 R10, R2, R3, 0x1c ;  /* 0x00000003020a7211 */ /* 0x000fe200078fe2ff */
[----:B------:R-:W-:-:S03]  /*20110*/  IMAD.MOV.U32 R2, RZ, RZ, RZ ;  /* 0x000000ffff027224 */ /* 0x000fc600078e00ff */
[----:B------:R-:W-:-:S04]  /*20120*/  VIMNMX R10, R5, R10, PT ;  /* 0x0000000a050a7248 */ /* 0x000fc80003fe0100 */
[----:B------:R-:W-:-:S13]  /*20130*/  ISETP.GE.AND P0, PT, R10, 0x1, PT ;  /* 0x000000010a00780c */ /* 0x000fda0003f06270 */
[----:B------:R-:W-:Y:S05]  /*20140*/  @!P0 BRA `(.L_x_2915) ;  /* 0x0000000000748947 */ /* 0x000fea0003800000 */
[----:B------:R-:W-:Y:S01]  /*20150*/  ISETP.NE.AND P0, PT, R4, RZ, PT ;  /* 0x000000ff0400720c */ /* 0x000fe20003f05270 */
[----:B------:R-:W-:-:S03]  /*20160*/  ULDC UR4, c[0x0][0x9f0] ;  /* 0x00027c0000047ab9 */ /* 0x000fc60000000800 */
[----:B------:R-:W-:-:S04]  /*20170*/  SEL R8, R4, UR4, P0 ;  /* 0x0000000404087c07 */ /* 0x000fc80008000000 */
[----:B------:R-:W-:Y:S02]  /*20180*/  IABS R11, R8 ;  /* 0x00000008000b7213 */ /* 0x000fe40000000000 */
[----:B0-----:R-:W-:Y:S02]  /*20190*/  IADD3 R12, R8, -0x1, R10 ;  /* 0xffffffff080c7810 */ /* 0x001fe40007ffe00a */
        /* <DEDUP_REMOVED lines=12> */
[----:B------:R-:W-:-:S04]  /*20260*/  IMAD.MOV R2, RZ, RZ, -R2 ;  /* 0x000000ffff027224 */ /* 0x000fc800078e0a02 */
[----:B------:R-:W-:Y:S02]  /*20270*/  IMAD.MOV.U32 R12, RZ, RZ, R2 ;  /* 0x000000ffff0c7224 */ /* 0x000fe400078e0002 */
[----:B------:R-:W-:-:S04]  /*20280*/  IMAD.HI.U32 R2, R13, R3, RZ ;  /* 0x000000030d027227 */ /* 0x000fc800078e00ff */
[----:B------:R-:W-:-:S05]  /*20290*/  IMAD R3, R2, R12, R3 ;  /* 0x0000000c02037224 */ /* 0x000fca00078e0203 */
[----:B------:R-:W-:-:S13]  /*202a0*/  ISETP.GT.U32.AND P2, PT, R11, R3, PT ;  /* 0x000000030b00720c */ /* 0x000fda0003f44070 */
[-C--:B------:R-:W-:Y:S01]  /*202b0*/  @!P2 IADD3 R3, R3, -R11.reuse, RZ ;  /* 0x8000000b0303a210 */ /* 0x080fe20007ffe0ff */
[----:B------:R-:W-:Y:S01]  /*202c0*/  @!P2 VIADD R2, R2, 0x1 ;  /* 0x000000010202a836 */ /* 0x000fe20000000000 */
[----:B------:R-:W-:Y:S02]  /*202d0*/  ISETP.NE.AND P2, PT, R8, RZ, PT ;  /* 0x000000ff0800720c */ /* 0x000fe40003f45270 */
[----:B------:R-:W-:-:S13]  /*202e0*/  ISETP.GE.U32.AND P0, PT, R3, R11, PT ;  /* 0x0000000b0300720c */ /* 0x000fda0003f06070 */
[----:B------:R-:W-:-:S04]  /*202f0*/  @P0 VIADD R2, R2, 0x1 ;  /* 0x0000000102020836 */ /* 0x000fc80000000000 */
[----:B------:R-:W-:Y:S01]  /*20300*/  @!P3 IMAD.MOV R2, RZ, RZ, -R2 ;  /* 0x000000ffff02b224 */ /* 0x000fe200078e0a02 */
[----:B------:R-:W-:-:S07]  /*20310*/  @!P2 LOP3.LUT R2, RZ, R8, RZ, 0x33, !PT ;  /* 0x00000008ff02a212 */ /* 0x000fce00078e33ff */
.L_x_2915:
[----:B------:R-:W-:Y:S05]  /*20320*/  BSYNC B0 ;  /* 0x0000000000007941 */ /* 0x000fea0003800000 */
.L_x_2914:
        /* <DEDUP_REMOVED lines=8> */
[----:B------:R-:W-:Y:S01]  /*203b0*/  @P0 IADD3 R8, R2, 0x5f, RZ ;  /* 0x0000005f02080810 */ /* 0x000fe20007ffe0ff */
        /* <DEDUP_REMOVED lines=16> */
.L_x_3085:
[----:B--2---:R-:W-:Y:S02]  /*204c0*/  ISETP.NE.AND P0, PT, R14, RZ, PT ;  /* 0x000000ff0e00720c */ /* 0x004fe40003f05270 */
[----:B------:R-:W-:-:S11]  /*204d0*/  PLOP3.LUT P6, PT, PT, PT, PT, 0x8, 0x0 ;  /* 0x000000000000781c */ /* 0x000fd60003fce170 */
[----:B------:R-:W-:Y:S05]  /*204e0*/  @P0 BRA `(.L_x_2919) ;  /* 0x00000000000c0947 */ /* 0x000fea0003800000 */
[----:B------:R-:W-:-:S03]  /*204f0*/  UMOV UR4, 0xffffffff ;  /* 0xffffffff00047882 */ /* 0x000fc60000000000 */
[----:B------:R-:W-:Y:S05]  /*20500*/  BRA.DIV UR4, `(.L_x_2920) ;  /* 0x0000007604487947 */ /* 0x000fea000b800000 */
[----:B------:R-:W-:-:S13]  /*20510*/  ELECT P6, URZ, PT ;  /* 0x00000000003f782f */ /* 0x000fda00038c0000 */
.L_x_2919:
        /* <DEDUP_REMOVED lines=9> */
.L_x_3088:
[----:B------:R-:W-:Y:S05]  /*205b0*/  BSYNC B1 ;  /* 0x0000000000017941 */ /* 0x000fea0003800000 */
.L_x_2921:
[----:B------:R-:W-:Y:S04]  /*205c0*/  BSSY B1, `(.L_x_2923) ;  /* 0x000008c000017945 */ /* 0x000fe80003800000 */
[----:B------:R-:W-:Y:S05]  /*205d0*/  @!P6 BRA `(.L_x_2924) ;  /* 0x000000080028e947 */ /* 0x000fea0003800000 */
[----:B0-----:R-:W-:Y:S01]  /*205e0*/  LEA R12, R28, R16, 0x3 ;  /* 0x000000101c0c7211 */ /* 0x001fe200078e18ff */
[----:B------:R-:W0:Y:S01]  /*205f0*/  S2R R9, SR_TID.X ;  /* 0x0000000000097919 */ /* 0x000e220000002100 */
[----:B------:R-:W-:Y:S01]  /*20600*/  SHF.L.U32 R11, R30, 0x1f, RZ ;  /* 0x0000001f1e0b7819 */ /* 0x000fe200000006ff */
[----:B------:R-:W-:Y:S03]  /*20610*/  BSSY B2, `(.L_x_2925) ;  /* 0x0000005000027945 */ /* 0x000fe60003800000 */
[----:B------:R-:W2:Y:S01]  /*20620*/  SYNCS.PHASECHK.TRANS64.TRYWAIT P0, [R12+URZ+0x308a0], R11 ;  /* 0x0308a00b0c0075a7 */ /* 0x000ea2000800017f */
[----:B0-----:R-:W-:-:S04]  /*20630*/  LOP3.LUT R9, R9, 0x7f, RZ, 0xc0, !PT ;  /* 0x0000007f09097812 */ /* 0x001fc800078ec0ff */
[----:B------:R-:W-:Y:S01]  /*20640*/  ISETP.NE.AND P1, PT, R9, RZ, PT ;  /* 0x000000ff0900720c */ /* 0x000fe20003f25270 */
[----:B--2---:R-:W-:-:S12]  /*20650*/  @!P0 BRA `(.L_x_2926) ;  /* 0x0000007400288947 */ /* 0x004fd80003800000 */
.L_x_3089:
[----:B------:R-:W-:Y:S05]  /*20660*/  BSYNC B2 ;  /* 0x0000000000027941 */ /* 0x000fea0003800000 */
.L_x_2925:
[----:B------:R-:W-:Y:S04]  /*20670*/  BSSY B2, `(.L_x_2927) ;  /* 0x0000009000027945 */ /* 0x000fe80003800000 */
[----:B------:R-:W-:Y:S05]  /*20680*/  @P1 BRA `(.L_x_2928) ;  /* 0x00000000001c1947 */ /* 0x000fea0003800000 */
[----:B------:R-:W2:Y:S01]  /*20690*/  S2R R9, SR_TID.X ;  /* 0x0000000000097919 */ /* 0x000ea20000002100 */
[----:B-1----:R-:W-:-:S04]  /*206a0*/  IMAD.MOV.U32 R8, RZ, RZ, 0x9000 ;  /* 0x00009000ff087424 */ /* 0x002fc800078e00ff */
[----:B------:R3:W-:Y:S01]  /*206b0*/  SYNCS.ARRIVE.TRANS64 RZ, [R12+URZ+0x30890], R8 ;  /* 0x030890080cff79a7 */ /* 0x0007e2000800003f */
[----:B--2---:R-:W-:-:S04]  /*206c0*/  LOP3.LUT R9, R9, 0x1f, RZ, 0xc0, !PT ;  /* 0x0000001f09097812 */ /* 0x004fc800078ec0ff */
[----:B------:R-:W-:-:S13]  /*206d0*/  ISETP.NE.AND P0, PT, R9, RZ, PT ;  /* 0x000000ff0900720c */ /* 0x000fda0003f05270 */
[----:B---3--:R-:W-:Y:S05]  /*206e0*/  @!P0 BRA `(.L_x_2928) ;  /* 0x0000000000048947 */ /* 0x008fea0003800000 */
[----:B------:R-:W-:Y:S01]  /*206f0*/  BPT.TRAP 0x1 ;  /* 0x000000040000795c */ /* 0x000fe20000300000 */
.L_x_2928:
[----:B------:R-:W-:Y:S05]  /*20700*/  BSYNC B2 ;  /* 0x0000000000027941 */ /* 0x000fea0003800000 */
.L_x_2927:
[----:B-1----:R-:W-:Y:S01]  /*20710*/  IMAD.MOV.U32 R8, RZ, RZ, RZ ;  /* 0x000000ffff087224 */ /* 0x002fe200078e00ff */
[----:B------:R-:W-:Y:S01]  /*20720*/  UIADD3 UR4, UP0, UR38, 0x570, URZ ;  /* 0x0000057026047890 */ /* 0x000fe2000ff1e03f */
[----:B------:R-:W-:Y:S01]  /*20730*/  IMAD R9, R3, 0x60, R0 ;  /* 0x0000006003097824 */ /* 0x000fe200078e0200 */
[----:B------:R-:W-:Y:S01]  /*20740*/  PLOP3.LUT P0, PT, PT, PT, PT, 0x80, 0x0 ;  /* 0x000000000000781c */ /* 0x000fe20003f0f070 */
[----:B------:R-:W-:Y:S01]  /*20750*/  IMAD R10, R28, 0x9000, R16 ;  /* 0x000090001c0a7824 */ /* 0x000fe200078e0210 */
[----:B------:R-:W-:Y:S01]  /*20760*/  R2UR UR10, R8 ;  /* 0x00000000080a72ca */ /* 0x000fe200000e0000 */
[----:B------:R-:W-:Y:S01]  /*20770*/  VIADD R9, R9, 0xffffffa0 ;  /* 0xffffffa009097836 */ /* 0x000fe20000000000 */
[----:B------:R-:W-:Y:S01]  /*20780*/  IADD3 R8, R12, 0x30890, RZ ;  /* 0x000308900c087810 */ /* 0x000fe20007ffe0ff */
[----:B------:R-:W-:Y:S01]  /*20790*/  VIADD R13, R10, 0x1e400 ;  /* 0x0001e4000a0d7836 */ /* 0x000fe20000000000 */
[----:B------:R-:W-:Y:S01]  /*207a0*/  UIADD3.X UR5, URZ, UR39, URZ, UP0, !UPT ;  /* 0x000000273f057290 */ /* 0x000fe200087fe43f */
[----:B------:R-:W-:Y:S01]  /*207b0*/  UMOV UR6, 0x0 ;  /* 0x0000000000067882 */ /* 0x000fe20000000000 */
[----:B------:R-:W-:-:S10]  /*207c0*/  UMOV UR7, 0x12f00000 ;  /* 0x12f0000000077882 */ /* 0x000fd40000000000 */
.L_x_2929:
        /* <DEDUP_REMOVED lines=16> */
.L_x_2930:
        /* <DEDUP_REMOVED lines=10> */
[----:B------:R-:W-:Y:S01]  /*20970*/  MOV R21, 0x80 ;  /* 0x0000008000157802 */ /* 0x000fe20000000f00 */
[----:B------:R-:W-:Y:S01]  /*20980*/  VIADD R13, R10, 0x24400 ;  /* 0x000244000a0d7836 */ /* 0x000fe20000000000 */
[----:B------:R-:W-:Y:S01]  /*20990*/  PLOP3.LUT P0, PT, PT, PT, PT, 0x80, 0x0 ;  /* 0x000000000000781c */ /* 0x000fe20003f0f070 */
[----:B------:R-:W-:Y:S01]  /*209a0*/  UMOV UR6, 0x0 ;  /* 0x0000000000067882 */ /* 0x000fe20000000000 */
[----:B------:R-:W-:Y:S01]  /*209b0*/  R2UR UR10, R21 ;  /* 0x00000000150a72ca */ /* 0x000fe200000e0000 */
[----:B------:R-:W-:-:S14]  /*209c0*/  UMOV UR7, 0x12f00000 ;  /* 0x12f0000000077882 */ /* 0x000fdc0000000000 */
.L_x_2931:
        /* <DEDUP_REMOVED lines=13> */
.L_x_3090:
[----:B------:R-:W-:Y:S05]  /*20aa0*/  BSYNC B2 ;  /* 0x0000000000027941 */ /* 0x000fea0003800000 */
.L_x_2932:
        /* <DEDUP_REMOVED lines=11> */
.L_x_2935:
[----:B------:R-:W-:Y:S05]  /*20b60*/  BSYNC B2 ;  /* 0x0000000000027941 */ /* 0x000fea0003800000 */
.L_x_2934:
[----:B------:R-:W-:Y:S01]  /*20b70*/  R2UR UR6, R14 ;  /* 0x000000000e0672ca */ /* 0x000fe200000e0000 */
[----:B------:R-:W-:Y:S01]  /*20b80*/  IMAD.MOV.U32 R8, RZ, RZ, RZ ;  /* 0x000000ffff087224 */ /* 0x000fe200078e00ff */
[----:B------:R-:W-:Y:S01]  /*20b90*/  R2UR UR7, R15 ;  /* 0x000000000f0772ca */ /* 0x000fe200000e0000 */
[----:B------:R-:W-:Y:S01]  /*20ba0*/  UIADD3 UR4, UP0, UR38, 0x670, URZ ;  /* 0x0000067026047890 */ /* 0x000fe2000ff1e03f */
[----:B------:R-:W-:Y:S01]  /*20bb0*/  PLOP3.LUT P0, PT, PT, PT, PT, 0x80, 0x0 ;  /* 0x000000000000781c */ /* 0x000fe20003f0f070 */
[----:B01----:R-:W-:Y:S01]  /*20bc0*/  VIADD R12, R12, 0x308b0 ;  /* 0x000308b00c0c7836 */ /* 0x003fe20000000000 */
[----:B------:R-:W-:Y:S01]  /*20bd0*/  R2UR UR10, R8 ;  /* 0x00000000080a72ca */ /* 0x000fe200000e0000 */
[----:B------:R-:W-:Y:S01]  /*20be0*/  VIADD R8, R10, 0x400 ;  /* 0x000004000a087836 */ /* 0x000fe20000000000 */
[----:B------:R-:W-:-:S13]  /*20bf0*/  UIADD3.X UR5, URZ, UR39, URZ, UP0, !UPT ;  /* 0x000000273f057290 */ /* 0x000fda00087fe43f */
.L_x_2936:
        /* <DEDUP_REMOVED lines=15> */
.L_x_2937:
        /* <DEDUP_REMOVED lines=15> */
.L_x_2938:
        /* <DEDUP_REMOVED lines=10> */
.L_x_2924:
[----:B------:R-:W-:Y:S05]  /*20e80*/  BSYNC B1 ;  /* 0x0000000000017941 */ /* 0x000fea0003800000 */
.L_x_2923:
[----:B0-----:R-:W-:Y:S01]  /*20e90*/  VIADD R12, R3, 0xfffffffe ;  /* 0xfffffffe030c7836 */ /* 0x001fe20000000000 */
        /* <DEDUP_REMOVED lines=8> */
.L_x_2955:
[----:B------:R-:W-:Y:S05]  /*20f20*/  YIELD ;  /* 0x0000000000007946 */ /* 0x000fea0003800000 */
[----:B------:R-:W-:Y:S04]  /*20f30*/  BSSY B1, `(.L_x_2939) ;  /* 0x000008b000017945 */ /* 0x000fe80003800000 */
[----:B------:R-:W-:Y:S05]  /*20f40*/  @!P6 BRA `(.L_x_2940) ;  /* 0x000000080024e947 */ /* 0x000fea0003800000 */
[----:B------:R-:W-:Y:S01]  /*20f50*/  LEA R11, R28, R16, 0x3 ;  /* 0x000000101c0b7211 */ /* 0x000fe200078e18ff */
[----:B------:R-:W0:Y:S01]  /*20f60*/  S2R R3, SR_TID.X ;  /* 0x0000000000037919 */ /* 0x000e220000002100 */
[----:B------:R-:W-:Y:S01]  /*20f70*/  SHF.L.U32 R10, R30, 0x1f, RZ ;  /* 0x0000001f1e0a7819 */ /* 0x000fe200000006ff */
[----:B------:R-:W-:Y:S03]  /*20f80*/  BSSY B2, `(.L_x_2941) ;  /* 0x0000005000027945 */ /* 0x000fe60003800000 */
[----:B------:R-:W2:Y:S01]  /*20f90*/  SYNCS.PHASECHK.TRANS64.TRYWAIT P1, [R11+URZ+0x308a0], R10 ;  /* 0x0308a00a0b0075a7 */ /* 0x000ea2000802017f */
[----:B0-----:R-:W-:-:S04]  /*20fa0*/  LOP3.LUT R3, R3, 0x7f, RZ, 0xc0, !PT ;  /* 0x0000007f03037812 */ /* 0x001fc800078ec0ff */
[----:B------:R-:W-:Y:S01]  /*20fb0*/  ISETP.NE.AND P2, PT, R3, RZ, PT ;  /* 0x000000ff0300720c */ /* 0x000fe20003f45270 */
[----:B--2---:R-:W-:-:S12]  /*20fc0*/  @!P1 BRA `(.L_x_2942) ;  /* 0x0000006800f49947 */ /* 0x004fd80003800000 */
.L_x_3091:
[----:B------:R-:W-:Y:S05]  /*20fd0*/  BSYNC B2 ;  /* 0x0000000000027941 */ /* 0x000fea0003800000 */
.L_x_2941:
[----:B------:R-:W-:Y:S04]  /*20fe0*/  BSSY B2, `(.L_x_2943) ;  /* 0x0000009000027945 */ /* 0x000fe80003800000 */
[----:B------:R-:W-:Y:S05]  /*20ff0*/  @P2 BRA `(.L_x_2944) ;  /* 0x00000000001c2947 */ /* 0x000fea0003800000 */
[----:B-1----:R-:W1:Y:S01]  /*21000*/  S2R R8, SR_TID.X ;  /* 0x0000000000087919 */ /* 0x002e620000002100 */
[----:B------:R-:W-:-:S04]  /*21010*/  IMAD.MOV.U32 R3, RZ, RZ, 0x9000 ;  /* 0x00009000ff037424 */ /* 0x000fc800078e00ff */
[----:B------:R2:W-:Y:S01]  /*21020*/  SYNCS.ARRIVE.TRANS64 RZ, [R11+URZ+0x30890], R3 ;  /* 0x030890030bff79a7 */ /* 0x0005e2000800003f */
[----:B-1----:R-:W-:-:S04]  /*21030*/  LOP3.LUT R8, R8, 0x1f, RZ, 0xc0, !PT ;  /* 0x0000001f08087812 */ /* 0x002fc800078ec0ff */
[----:B------:R-:W-:-:S13]  /*21040*/  ISETP.NE.AND P1, PT, R8, RZ, PT ;  /* 0x000000ff0800720c */ /* 0x000fda0003f25270 */
[----:B--2---:R-:W-:Y:S05]  /*21050*/  @!P1 BRA `(.L_x_2944) ;  /* 0x0000000000049947 */ /* 0x004fea0003800000 */
[----:B------:R-:W-:Y:S01]  /*21060*/  BPT.TRAP 0x1 ;  /* 0x000000040000795c */ /* 0x000fe20000300000 */
.L_x_2944:
[----:B------:R-:W-:Y:S05]  /*21070*/  BSYNC B2 ;  /* 0x0000000000027941 */ /* 0x000fea0003800000 */
.L_x_2943:
[----:B------:R-:W-:Y:S01]  /*21080*/  IMAD.MOV.U32 R21, RZ, RZ, RZ ;  /* 0x000000ffff157224 */ /* 0x000fe200078e00ff */
[----:B------:R-:W-:Y:S01]  /*21090*/  UIADD3 UR4, UP0, UR38, 0x570, URZ ;  /* 0x0000057026047890 */ /* 0x000fe2000ff1e03f */
[----:B------:R-:W-:Y:S01]  /*210a0*/  IMAD R9, R28, 0x9000, R16 ;  /* 0x000090001c097824 */ /* 0x000fe200078e0210 */
[----:B------:R-:W-:Y:S01]  /*210b0*/  PLOP3.LUT P1, PT, PT, PT, PT, 0x80, 0x0 ;  /* 0x000000000000781c */ /* 0x000fe20003f2f070 */
[----:B-1----:R-:W-:Y:S01]  /*210c0*/  IMAD R8, R12, 0x60, R0 ;  /* 0x000000600c087824 */ /* 0x002fe200078e0200 */
[----:B------:R-:W-:Y:S01]  /*210d0*/  R2UR UR10, R21 ;  /* 0x00000000150a72ca */ /* 0x000fe200000e0000 */
[----:B------:R-:W-:Y:S01]  /*210e0*/  VIADD R3, R11, 0x30890 ;  /* 0x000308900b037836 */ /* 0x000fe20000000000 */
[----:B------:R-:W-:Y:S01]  /*210f0*/  IADD3 R13, R9, 0x1e400, RZ ;  /* 0x0001e400090d7810 */ /* 0x000fe20007ffe0ff */
[----:B------:R-:W-:Y:S01]  /*21100*/  UIADD3.X UR5, URZ, UR39, URZ, UP0, !UPT ;  /* 0x000000273f057290 */ /* 0x000fe200087fe43f */
[----:B------:R-:W-:Y:S01]  /*21110*/  UMOV UR6, 0x0 ;  /* 0x0000000000067882 */ /* 0x000fe20000000000 */
[----:B------:R-:W-:-:S10]  /*21120*/  UMOV UR7, 0x12f00000 ;  /* 0x12f0000000077882 */ /* 0x000fd40000000000 */
.L_x_2945:
        /* <DEDUP_REMOVED lines=12> */
[----:B------:R-:W-:Y:S01]  /*211f0*/  UMOV UR6, 0x0 ;  /* 0x0000000000067882 */ /* 0x000fe20000000000 */
[----:B------:R-:W-:Y:S02]  /*21200*/  UMOV UR7, 0x12f00000 ;  /* 0x12f0000000077882 */ /* 0x000fe40000000000 */
[----:B------:R-:W-:Y:S01]  /*21210*/  R2UR UR10, R13 ;  /* 0x000000000d0a72ca */ /* 0x000fe200000e0000 */
[----:B------:R-:W-:-:S14]  /*21220*/  VIADD R13, R9, 0x21400 ;  /* 0x00021400090d7836 */ /* 0x000fdc0000000000 */
.L_x_2946:
        /* <DEDUP_REMOVED lines=13> */
[----:B------:R-:W-:Y:S01]  /*21300*/  IADD3 R13, R9, 0x24400, RZ ;  /* 0x00024400090d7810 */ /* 0x000fe20007ffe0ff */
[----:B------:R-:W-:Y:S01]  /*21310*/  UMOV UR7, 0x12f00000 ;  /* 0x12f0000000077882 */ /* 0x000fe20000000000 */
[----:B------:R-:W-:-:S15]  /*21320*/  R2UR UR10, R22 ;  /* 0x00000000160a72ca */ /* 0x000fde00000e0000 */
.L_x_2947:
        /* <DEDUP_REMOVED lines=13> */
.L_x_3092:
[----:B------:R-:W-:Y:S05]  /*21400*/  BSYNC B2 ;  /* 0x0000000000027941 */ /* 0x000fea0003800000 */
.L_x_2948:
[----:B------:R-:W-:Y:S01]  /*21410*/  BSSY B2, `(.L_x_2950) ;  /* 0x000000b000027945 */ /* 0x000fe20003800000 */
[----:B------:R-:W-:Y:S02]  /*21420*/  IMAD.MOV.U32 R14, RZ, RZ, 0x0 ;  /* 0x00000000ff0e7424 */ /* 0x000fe400078e00ff */
[----:B------:R-:W-:Y:S01]  /*21430*/  IMAD.MOV.U32 R15, RZ, RZ, 0x12f00000 ;  /* 0x12f00000ff0f7424 */ /* 0x000fe200078e00ff */
[----:B------:R-:W-:Y:S06]  /*21440*/  @P2 BRA `(.L_x_2951) ;  /* 0x00000000001c2947 */ /* 0x000fec0003800000 */
[----:B------:R-:W2:Y:S01]  /*21450*/  S2R R13, SR_TID.X ;  /* 0x00000000000d7919 */ /* 0x000ea20000002100 */
[----:B------:R-:W-:-:S04]  /*21460*/  IMAD.MOV.U32 R3, RZ, RZ, 0x9000 ;  /* 0x00009000ff037424 */ /* 0x000fc800078e00ff */
[----:B------:R3:W-:Y:S01]  /*21470*/  SYNCS.ARRIVE.TRANS64 RZ, [R11+URZ+0x308b0], R3 ;  /* 0x0308b0030bff79a7 */ /* 0x0007e2000800003f */
[----:B--2---:R-:W-:-:S04]  /*21480*/  LOP3.LUT R13, R13, 0x1f, RZ, 0xc0, !PT ;  /* 0x0000001f0d0d7812 */ /* 0x004fc800078ec0ff */
[----:B------:R-:W-:-:S13]  /*21490*/  ISETP.NE.AND P1, PT, R13, RZ, PT ;  /* 0x000000ff0d00720c */ /* 0x000fda0003f25270 */
[----:B---3--:R-:W-:Y:S05]  /*214a0*/  @!P1 BRA `(.L_x_2951) ;  /* 0x0000000000049947 */ /* 0x008fea0003800000 */
[----:B------:R-:W-:Y:S01]  /*214b0*/  BPT.TRAP 0x1 ;  /* 0x000000040000795c */ /* 0x000fe20000300000 */
.L_x_2951:
[----:B------:R-:W-:Y:S05]  /*214c0*/  BSYNC B2 ;  /* 0x0000000000027941 */ /* 0x000fea0003800000 */
.L_x_2950:
[----:B------:R-:W-:Y:S01]  /*214d0*/  R2UR UR10, R21 ;  /* 0x00000000150a72ca */ /* 0x000fe200000e0000 */
[----:B------:R-:W-:Y:S01]  /*214e0*/  UIADD3 UR4, UP0, UR38, 0x670, URZ ;  /* 0x0000067026047890 */ /* 0x000fe2000ff1e03f */
[----:B------:R-:W-:Y:S01]  /*214f0*/  R2UR UR6, R14 ;  /* 0x000000000e0672ca */ /* 0x000fe200000e0000 */
[----:B------:R-:W-:Y:S01]  /*21500*/  VIADD R3, R9, 0x400 ;  /* 0x0000040009037836 */ /* 0x000fe20000000000 */
[----:B------:R-:W-:Y:S01]  /*21510*/  R2UR UR7, R15 ;  /* 0x000000000f0772ca */ /* 0x000fe200000e0000 */
[----:B------:R-:W-:Y:S01]  /*21520*/  UIADD3.X UR5, URZ, UR39, URZ, UP0, !UPT ;  /* 0x000000273f057290 */ /* 0x000fe200087fe43f */
[----:B------:R-:W-:Y:S02]  /*21530*/  PLOP3.LUT P1, PT, PT, PT, PT, 0x80, 0x0 ;  /* 0x000000000000781c */ /* 0x000fe40003f2f070 */
[----:B01----:R-:W-:-:S11]  /*21540*/  IADD3 R11, R11, 0x308b0, RZ ;  /* 0x000308b00b0b7810 */ /* 0x003fd60007ffe0ff */
.L_x_2952:
        /* <DEDUP_REMOVED lines=11> */
[----:B------:R-:W-:Y:S01]  /*21600*/  R2UR UR6, R14 ;  /* 0x000000000e0672ca */ /* 0x000fe200000e0000 */
[----:B------:R-:W-:Y:S01]  /*21610*/  VIADD R3, R9, 0x3400 ;  /* 0x0000340009037836 */ /* 0x000fe20000000000 */
[----:B------:R-:W-:Y:S02]  /*21620*/  R2UR UR7, R15 ;  /* 0x000000000f0772ca */ /* 0x000fe400000e0000 */
[----:B------:R-:W-:Y:S02]  /*21630*/  R2UR UR10, R10 ;  /* 0x000000000a0a72ca */ /* 0x000fe400000e0000 */
[----:B------:R-:W-:-:S13]  /*21640*/  PLOP3.LUT P1, PT, PT, PT, PT, 0x80, 0x0 ;  /* 0x000000000000781c */ /* 0x000fda0003f2f070 */
.L_x_2953:
        /* <DEDUP_REMOVED lines=15> */
.L_x_2954:
        /* <DEDUP_REMOVED lines=10> */
.L_x_2940:
[----:B------:R-:W-:Y:S05]  /*217e0*/  BSYNC B1 ;  /* 0x0000000000017941 */ /* 0x000fea0003800000 */
.L_x_2939:
        /* <DEDUP_REMOVED lines=8> */
.L_x_2917:
[----:B------:R-:W-:Y:S05]  /*21870*/  BSYNC B0 ;  /* 0x0000000000007941 */ /* 0x000fea0003800000 */
.L_x_2916:
[----:B------:R-:W2:Y:S01]  /*21880*/  LDC R0, c[0x0][0x448] ;  /* 0x00011200ff007b82 */ /* 0x000ea20000000800 */
[----:B------:R-:W-:Y:S01]  /*21890*/  LEA R2, R25, 0x7f, 0x7 ;  /* 0x0000007f19027811 */ /* 0x000fe200078e38ff */
[----:B------:R-:W-:Y:S06]  /*218a0*/  @!P0 WARPSYNC.ALL ;  /* 0x0000000000008948 */ /* 0x000fec0003800000 */
[----:B------:R-:W-:Y:S01]  /*218b0*/  @!P0 BAR.SYNC.DEFER_BLOCKING 0xc, 0x180 ;  /* 0x0306000000008b1d */ /* 0x000fe20000010000 */
[----:B------:R-:W-:-:S05]  /*218c0*/  ISETP.NE.AND P2, PT, R4, RZ, PT ;  /* 0x000000ff0400720c */ /* 0x000fca0003f45270 */
[----:B------:R-:W-:Y:S08]  /*218d0*/  BSSY B0, `(.L_x_2956) ;  /* 0x0000029000007945 */ /* 0x000ff00003800000 */
[----:B------:R-:W3:Y:S01]  /*218e0*/  @!P2 LDC R4, c[0x0][0x9f0] ;  /* 0x00027c00ff04ab82 */ /* 0x000ee20000000800 */
[----:B--2---:R-:W-:-:S13]  /*218f0*/  ISETP.NE.AND P1, PT, R0, 0x1, PT ;  /* 0x000000010000780c */ /* 0x004fda0003f25270 */
[----:B------:R-:W2:Y:S08]  /*21900*/  @P1 LDC R9, c[0x0][0x44c] ;  /* 0x00011300ff091b82 */ /* 0x000eb00000000800 */
[----:B------:R-:W4:Y:S01]  /*21910*/  @P1 LDC R3, c[0x0][0x450] ;  /* 0x00011400ff031b82 */ /* 0x000f220000000800 */
[----:B--2---:R-:W-:-:S05]  /*21920*/  @P1 IMAD.HI.U32 R0, R2, R9, RZ ;  /* 0x0000000902001227 */ /* 0x004fca00078e00ff */
[----:B----4-:R-:W-:Y:S02]  /*21930*/  @P1 SHF.R.U32.HI R2, RZ, R3, R0 ;  /* 0x00000003ff021219 */ /* 0x010fe40000011600 */
[----:B------:R-:W-:-:S03]  /*21940*/  MOV R0, RZ ;  /* 0x000000ff00007202 */ /* 0x000fc60000000f00 */
[----:B------:R-:W-:-:S04]  /*21950*/  IMAD.IADD R2, R7, 0x1, R2 ;  /* 0x0000000107027824 */ /* 0x000fc800078e0202 */
[----:B------:R-:W-:-:S05]  /*21960*/  IMAD.HI R2, R2, 0x2aaaaaab, RZ ;  /* 0x2aaaaaab02027827 */ /* 0x000fca00078e02ff */
[----:B------:R-:W-:-:S04]  /*21970*/  SHF.R.U32.HI R3, RZ, 0x1f, R2 ;  /* 0x0000001fff037819 */ /* 0x000fc80000011602 */
[----:B------:R-:W-:-:S04]  /*21980*/  LEA.HI.SX32 R2, R2, R3, 0x1c ;  /* 0x0000000302027211 */ /* 0x000fc800078fe2ff */
[----:B------:R-:W-:-:S04]  /*21990*/  VIMNMX R5, R5, R2, PT ;  /* 0x0000000205057248 */ /* 0x000fc80003fe0100 */
[----:B------:R-:W-:-:S13]  /*219a0*/  ISETP.GE.AND P1, PT, R5, 0x1, PT ;  /* 0x000000010500780c */ /* 0x000fda0003f26270 */
[----:B---3--:R-:W-:Y:S05]  /*219b0*/  @!P1 BRA `(.L_x_2957) ;  /* 0x0000000000689947 */ /* 0x008fea0003800000 */
[----:B------:R-:W-:Y:S01]  /*219c0*/  IABS R0, R4 ;  /* 0x0000000400007213 */ /* 0x000fe20000000000 */
[----:B------:R-:W-:-:S03]  /*219d0*/  IMAD.MOV.U32 R2, RZ, RZ, RZ ;  /* 0x000000ffff027224 */ /* 0x000fc600078e00ff */
[----:B-1----:R-:W1:Y:S08]  /*219e0*/  I2F.RP R8, R0 ;  /* 0x0000000000087306 */ /* 0x002e700000209400 */
[----:B-1----:R-:W1:Y:S02]  /*219f0*/  MUFU.RCP R8, R8 ;  /* 0x0000000800087308 */ /* 0x002e640000001000 */
[----:B-1----:R-:W-:-:S06]  /*21a00*/  VIADD R9, R8, 0xffffffe ;  /* 0x0ffffffe08097836 */ /* 0x002fcc0000000000 */
[----:B------:R-:W1:Y:S02]  /*21a10*/  F2I.FTZ.U32.TRUNC.NTZ R3, R9 ;  /* 0x0000000900037305 */ /* 0x000e64000021f000 */
[----:B-1----:R-:W-:-:S04]  /*21a20*/  IMAD.MOV R7, RZ, RZ, -R3 ;  /* 0x000000ffff077224 */ /* 0x002fc800078e0a03 */
[----:B------:R-:W-:-:S04]  /*21a30*/  IMAD R7, R7, R0, RZ ;  /* 0x0000000007077224 */ /* 0x000fc800078e02ff */
[----:B------:R-:W-:Y:S01]  /*21a40*/  IMAD.HI.U32 R6, R3, R7, R2 ;  /* 0x0000000703067227 */ /* 0x000fe200078e0002 */
[----:B------:R-:W-:Y:S02]  /*21a50*/  IADD3 R3, R4, -0x1, R5 ;  /* 0xffffffff04037810 */ /* 0x000fe40007ffe005 */
[-C--:B------:R-:W-:Y:S02]  /*21a60*/  IABS R7, R4.reuse ;  /* 0x0000000400077213 */ /* 0x080fe40000000000 */
[----:B------:R-:W-:Y:S02]  /*21a70*/  IABS R2, R3 ;  /* 0x0000000300027213 */ /* 0x000fe40000000000 */
[----:B------:R-:W-:Y:S02]  /*21a80*/  IADD3 R7, RZ, -R7, RZ ;  /* 0x80000007ff077210 */ /* 0x000fe40007ffe0ff */
[----:B------:R-:W-:Y:S01]  /*21a90*/  LOP3.LUT R3, R3, R4, RZ, 0x3c, !PT ;  /* 0x0000000403037212 */ /* 0x000fe200078e3cff */
[----:B------:R-:W-:-:S03]  /*21aa0*/  IMAD.HI.U32 R6, R6, R2, RZ ;  /* 0x0000000206067227 */ /* 0x000fc600078e00ff */
[----:B------:R-:W-:Y:S01]  /*21ab0*/  ISETP.GE.AND P2, PT, R3, RZ, PT ;  /* 0x000000ff0300720c */ /* 0x000fe20003f46270 */
[----:B------:R-:W-:-:S05]  /*21ac0*/  IMAD R7, R6, R7, R2 ;  /* 0x0000000706077224 */ /* 0x000fca00078e0202 */
[----:B------:R-:W-:-:S13]  /*21ad0*/  ISETP.GT.U32.AND P1, PT, R0, R7, PT ;  /* 0x000000070000720c */ /* 0x000fda0003f24070 */
[----:B------:R-:W-:Y:S02]  /*21ae0*/  @!P1 IMAD.IADD R7, R7, 0x1, -R0 ;  /* 0x0000000107079824 */ /* 0x000fe400078e0a00 */
[----:B------:R-:W-:Y:S01]  /*21af0*/  @!P1 VIADD R6, R6, 0x1 ;  /* 0x0000000106069836 */ /* 0x000fe20000000000 */
[----:B------:R-:W-:Y:S02]  /*21b00*/  ISETP.NE.AND P1, PT, R4, RZ, PT ;  /* 0x000000ff0400720c */ /* 0x000fe40003f25270 */
[----:B------:R-:W-:-:S13]  /*21b10*/  ISETP.GE.U32.AND P0, PT, R7, R0, PT ;  /* 0x000000000700720c */ /* 0x000fda0003f06070 */
[----:B------:R-:W-:-:S05]  /*21b20*/  @P0 VIADD R6, R6, 0x1 ;  /* 0x0000000106060836 */ /* 0x000fca0000000000 */
[----:B------:R-:W-:-:S05]  /*21b30*/  MOV R0, R6 ;  /* 0x0000000600007202 */ /* 0x000fca0000000f00 */
[----:B------:R-:W-:Y:S01]  /*21b40*/  @!P2 IMAD.MOV R0, RZ, RZ, -R0 ;  /* 0x000000ffff00a224 */ /* 0x000fe200078e0a00 */
[----:B------:R-:W-:-:S07]  /*21b50*/  @!P1 LOP3.LUT R0, RZ, R4, RZ, 0x33, !PT ;  /* 0x00000004ff009212 */ /* 0x000fce00078e33ff */
.L_x_2957:
[----:B------:R-:W-:Y:S05]  /*21b60*/  BSYNC B0 ;  /* 0x0000000000007941 */ /* 0x000fea0003800000 */
.L_x_2956:
[-C--:B------:R-:W-:Y:S01]  /*21b70*/  IMAD R3, R20, R0.reuse, RZ ;  /* 0x0000000014037224 */ /* 0x080fe200078e02ff */
        /* <DEDUP_REMOVED lines=13> */
[----:B------:R-:W2:Y:S01]  /*21c50*/  FLO.U32 R0, UR4 ;  /* 0x0000000400007d00 */ /* 0x000ea200080e0000 */
[----:B------:R-:W-:Y:S01]  /*21c60*/  ULDC.64 UR6, c[0x0][0x208] ;  /* 0x0000820000067ab9 */ /* 0x000fe20000000a00 */
        /* <DEDUP_REMOVED lines=9> */
.L_x_2959:
        /* <DEDUP_REMOVED lines=10> */
[----:B------:R-:W2:Y:S01]  /*21da0*/  LDC.64 R2, c[0x4][R2] ;  /* 0x0100000002027b82 */ /* 0x000ea20000000a00 */
[----:B------:R-:W-:Y:S01]  /*21db0*/  IMAD.U32 R6, RZ, RZ, UR8 ;  /* 0x00000008ff067e24 */ /* 0x000fe2000f8e00ff */
[----:B------:R-:W-:Y:S01]  /*21dc0*/  MOV R11, UR5 ;  /* 0x00000005000b7c02 */ /* 0x000fe20008000f00 */
[----:B------:R-:W-:Y:S02]  /*21dd0*/  IMAD.U32 R7, RZ, RZ, UR9 ;  /* 0x00000009ff077e24 */ /* 0x000fe4000f8e00ff */
[----:B------:R-:W-:-:S02]  /*21de0*/  IMAD.U32 R10, RZ, RZ, UR4 ;  /* 0x00000004ff0a7e24 */ /* 0x000fc4000f8e00ff */
[----:B-1----:R-:W-:Y:S02]  /*21df0*/  IMAD.MOV.U32 R8, RZ, RZ, 0x70 ;  /* 0x00000070ff087424 */ /* 0x002fe400078e00ff */
[----:B0-----:R-:W-:Y:S02]  /*21e00*/  IMAD.MOV.U32 R12, RZ, RZ, 0x1 ;  /* 0x00000001ff0c7424 */ /* 0x001fe400078e00ff */
[----:B------:R-:W-:-:S07]  /*21e10*/  IMAD.MOV.U32 R13, RZ, RZ, RZ ;  /* 0x000000ffff0d7224 */ /* 0x000fce00078e00ff */
[----:B------:R-:W-:-:S07]  /*21e20*/  LEPC R20, `(.L_x_2962) ;  /* 0x000000001014794e */ /* 0x000fce0000000000 */
[----:B--2---:R-:W-:Y:S05]  /*21e30*/  CALL.ABS.NOINC R2 ;  /* 0x0000000002007343 */ /* 0x004fea0003c00000 */
.L_x_2962:
[----:B------:R-:W-:Y:S05]  /*21e40*/  BSYNC B6 ;  /* 0x0000000000067941 */ /* 0x000fea0003800000 */
.L_x_2961:
        /* <DEDUP_REMOVED lines=10> */
[----:B------:R-:W-:Y:S01]  /*21ef0*/  MOV R7, UR9 ;  /* 0x0000000900077c02 */ /* 0x000fe20008000f00 */
[----:B------:R-:W-:Y:S01]  /*21f00*/  IMAD.U32 R5, RZ, RZ, UR7 ;  /* 0x00000007ff057e24 */ /* 0x000fe2000f8e00ff */
[----:B0-----:R-:W-:Y:S01]  /*21f10*/  MOV R12, 0x1 ;  /* 0x00000001000c7802 */ /* 0x001fe20000000f00 */
[----:B------:R-:W-:Y:S02]  /*21f20*/  IMAD.U32 R6, RZ, RZ, UR8 ;  /* 0x00000008ff067e24 */ /* 0x000fe4000f8e00ff */
[----:B------:R-:W-:-:S02]  /*21f30*/  IMAD.U32 R10, RZ, RZ, UR4 ;  /* 0x00000004ff0a7e24 */ /* 0x000fc4000f8e00ff */
[----:B------:R-:W-:Y:S02]  /*21f40*/  IMAD.U32 R11, RZ, RZ, UR5 ;  /* 0x00000005ff0b7e24 */ /* 0x000fe4000f8e00ff */
[----:B-1----:R-:W-:Y:S02]  /*21f50*/  IMAD.MOV.U32 R8, RZ, RZ, 0x70 ;  /* 0x00000070ff087424 */ /* 0x002fe400078e00ff */
[----:B--2---:R-:W-:-:S07]  /*21f60*/  IMAD.MOV.U32 R13, RZ, RZ, RZ ;  /* 0x000000ffff0d7224 */ /* 0x004fce00078e00ff */
[----:B------:R-:W-:-:S07]  /*21f70*/  LEPC R20, `(.L_x_2965) ;  /* 0x000000001014794e */ /* 0x000fce0000000000 */
[----:B---3--:R-:W-:Y:S05]  /*21f80*/  CALL.ABS.NOINC R2 ;  /* 0x0000000002007343 */ /* 0x008fea0003c00000 */
.L_x_2965:
[----:B------:R0:W1:Y:S01]  /*21f90*/  LDC.64 R2, c[0x4][R22] ;  /* 0x0100000016027b82 */ /* 0x0000620000000a00 */
[----:B------:R-:W-:Y:S01]  /*21fa0*/  ULDC.64 UR4, c[0x4][0x88] ;  /* 0x0100220000047ab9 */ /* 0x000fe20000000a00 */
[----:B------:R-:W-:Y:S01]  /*21fb0*/  ULDC.64 UR6, c[0x4][0x90] ;  /* 0x0100240000067ab9 */ /* 0x000fe20000000a00 */
[----:B------:R-:W-:Y:S01]  /*21fc0*/  ULDC.64 UR8, c[0x4][0x18] ;  /* 0x0100060000087ab9 */ /* 0x000fe20000000a00 */
[----:B------:R-:W-:Y:S01]  /*21fd0*/  IMAD.U32 R4, RZ, RZ, UR4 ;  /* 0x00000004ff047e24 */ /* 0x000fe2000f8e00ff */
[----:B------:R-:W-:Y:S01]  /*21fe0*/  MOV R6, UR6 ;  /* 0x0000000600067c02 */ /* 0x000fe20008000f00 */
[----:B------:R-:W-:Y:S01]  /*21ff0*/  IMAD.U32 R5, RZ, RZ, UR5 ;  /* 0x00000005ff057e24 */ /* 0x000fe2000f8e00ff */
[----:B------:R-:W-:Y:S01]  /*22000*/  MOV R8, 0x70 ;  /* 0x0000007000087802 */ /* 0x000fe20000000f00 */
[----:B------:R-:W-:Y:S02]  /*22010*/  IMAD.U32 R7, RZ, RZ, UR7 ;  /* 0x00000007ff077e24 */ /* 0x000fe4000f8e00ff */
[----:B------:R-:W-:-:S02]  /*22020*/  IMAD.U32 R10, RZ, RZ, UR8 ;  /* 0x00000008ff0a7e24 */ /* 0x000fc4000f8e00ff */
[----:B------:R-:W-:Y:S02]  /*22030*/  IMAD.U32 R11, RZ, RZ, UR9 ;  /* 0x00000009ff0b7e24 */ /* 0x000fe4000f8e00ff */
[----:B------:R-:W-:Y:S02]  /*22040*/  IMAD.MOV.U32 R12, RZ, RZ, 0x1 ;  /* 0x00000001ff0c7424 */ /* 0x000fe400078e00ff */
[----:B0-----:R-:W-:-:S07]  /*22050*/  IMAD.MOV.U32 R13, RZ, RZ, RZ ;  /* 0x000000ffff0d7224 */ /* 0x001fce00078e00ff */
[----:B------:R-:W-:-:S07]  /*22060*/  LEPC R20, `(.L_x_2964) ;  /* 0x000000001014794e */ /* 0x000fce0000000000 */
[----:B-1----:R-:W-:Y:S05]  /*22070*/  CALL.ABS.NOINC R2 ;  /* 0x0000000002007343 */ /* 0x002fea0003c00000 */
.L_x_2964:
[----:B------:R-:W-:Y:S05]  /*22080*/  BSYNC B6 ;  /* 0x0000000000067941 */ /* 0x000fea0003800000 */
.L_x_2963:
[----:B------:R-:W2:Y:S01]  /*22090*/  LDL R22, [R1+0x1c] ;  /* 0x00001c0001167983 */ /* 0x000ea20000100800 */
[----:B------:R-:W-:-:S03]  /*220a0*/  ULDC.64 UR4, c[0x0][0x9f8] ;  /* 0x00027e0000047ab9 */ /* 0x000fc60000000a00 */
[----:B------:R-:W3:Y:S01]  /*220b0*/  LDL R7, [R1+0x4] ;  /* 0x0000040001077983 */ /* 0x000ee20000100800 */
[----:B------:R-:W-:-:S03]  /*220c0*/  ISETP.NE.U32.AND P0, PT, RZ, UR4, PT ;  /* 0x00000004ff007c0c */ /* 0x000fc6000bf05070 */
[----:B------:R-:W4:Y:S01]  /*220d0*/  LDL R21, [R1+0xc] ;  /* 0x00000c0001157983 */ /* 0x000f220000100800 */
[----:B------:R-:W-:Y:S01]  /*220e0*/  ISETP.NE.AND.EX P0, PT, RZ, UR5, PT, P0 ;  /* 0x00000005ff007c0c */ /* 0x000fe2000bf05300 */
[----:B------:R-:W-:Y:S01]  /*220f0*/  ULDC.64 UR6, c[0x0][0x208] ;  /* 0x0000820000067ab9 */ /* 0x000fe20000000a00 */
[----:B------:R-:W0:Y:S01]  /*22100*/  LDC R0, c[0x0][0x430] ;  /* 0x00010c00ff007b82 */ /* 0x000e220000000800 */
[----:B------:R-:W1:Y:S10]  /*22110*/  S2R R20, SR_TID.X ;  /* 0x0000000000147919 */ /* 0x000e740000002100 */
[----:B------:R-:W-:Y:S01]  /*22120*/  @P0 IADD3 R2, P1, R17, UR4, RZ ;  /* 0x0000000411020c10 */ /* 0x000fe2000ff3e0ff */
[----:B------:R-:W-:-:S03]  /*22130*/  ULDC UR4, c[0x0][0x2f4] ;  /* 0x0000bd0000047ab9 */ /* 0x000fc60000000800 */
[----:B------:R-:W-:-:S05]  /*22140*/  @P0 IADD3.X R3, R18, UR5, RZ, P1, !PT ;  /* 0x0000000512030c10 */ /* 0x000fca0008ffe4ff */
[----:B------:R4:W4:Y:S01]  /*22150*/  @P0 LDG.E R32, desc[UR6][R2.64] ;  /* 0x0000000602200981 */ /* 0x000922000c1e1900 */
[----:B-1----:R-:W-:-:S04]  /*22160*/  LOP3.LUT R20, R20, 0x7f, RZ, 0xc0, !PT ;  /* 0x0000007f14147812 */ /* 0x002fc800078ec0ff */
[----:B------:R-:W-:Y:S02]  /*22170*/  SHF.R.U32.HI R4, RZ, 0x3, R20 ;  /* 0x00000003ff047819 */ /* 0x000fe40000011614 */
[----:B------:R-:W1:Y:S01]  /*22180*/  S2R R20, SR_TID.X ;  /* 0x0000000000147919 */ /* 0x000e620000002100 */
[----:B0-----:R-:W-:-:S13]  /*22190*/  ISETP.NE.AND P1, PT, R0, 0x1, PT ;  /* 0x000000010000780c */ /* 0x001fda0003f25270 */
[----:B------:R-:W0:Y:S01]  /*221a0*/  @P1 LDC R6, c[0x0][0x438] ;  /* 0x00010e00ff061b82 */ /* 0x000e220000000800 */
[----:B-1----:R-:W-:-:S05]  /*221b0*/  IMAD.SHL.U32 R20, R20, 0x10, RZ ;  /* 0x0000001014147824 */ /* 0x002fca00078e00ff */
[----:B------:R-:W-:Y:S02]  /*221c0*/  LOP3.LUT R20, R4, 0x70, R20, 0xf8, !PT ;  /* 0x0000007004147812 */ /* 0x000fe400078ef814 */
[----:B------:R-:W1:Y:S01]  /*221d0*/  @P1 LDC R4, c[0x0][0x434] ;  /* 0x00010d00ff041b82 */ /* 0x000e620000000800 */
[----:B------:R-:W-:Y:S02]  /*221e0*/  LOP3.LUT R19, R19, 0xfffffff7, RZ, 0xc0, !PT ;  /* 0xfffffff713137812 */ /* 0x000fe400078ec0ff */
[----:B------:R-:W-:Y:S01]  /*221f0*/  ISETP.GE.AND P3, PT, R33, UR4, PT ;  /* 0x0000000421007c0c */ /* 0x000fe2000bf66270 */
[----:B------:R-:W-:Y:S01]  /*22200*/  UMOV UR5, 0xffffffff ;  /* 0xffffffff00057882 */ /* 0x000fe20000000000 */
[----:B--2---:R-:W-:-:S05]  /*22210*/  IADD3 R22, R22, -0x1, RZ ;  /* 0xffffffff16167810 */ /* 0x004fca0007ffe0ff */
[----:B------:R-:W-:-:S05]  /*22220*/  IMAD R5, R22, 0x60, R20 ;  /* 0x0000006016057824 */ /* 0x000fca00078e0214 */
[----:B---3--:R-:W-:-:S04]  /*22230*/  ISETP.GE.AND P0, PT, R5, R7, PT ;  /* 0x000000070500720c */ /* 0x008fc80003f06270 */
[----:B------:R-:W-:Y:S01]  /*22240*/  ISETP.GT.U32.OR P0, PT, R20, 0x5f, P0 ;  /* 0x0000005f1400780c */ /* 0x000fe20000704470 */
[----:B----4-:R-:W-:-:S04]  /*22250*/  IMAD.IADD R5, R5, 0x1, R21 ;  /* 0x0000000105057824 */ /* 0x010fc800078e0215 */
[----:B-1----:R-:W-:-:S08]  /*22260*/  @P1 IMAD.HI.U32 R7, R5, R4, RZ ;  /* 0x0000000405071227 */ /* 0x002fd000078e00ff */
[----:B------:R-:W1:Y:S01]  /*22270*/  @!P0 LDC.64 R2, c[0x0][0x428] ;  /* 0x00010a00ff028b82 */ /* 0x000e620000000a00 */
[----:B------:R-:W-:Y:S01]  /*22280*/  IMAD.MOV.U32 R4, RZ, RZ, R5 ;  /* 0x000000ffff047224 */ /* 0x000fe200078e0005 */
[----:B0-----:R-:W-:Y:S02]  /*22290*/  @P1 SHF.R.U32.HI R4, RZ, R6, R7 ;  /* 0x00000006ff041219 */ /* 0x001fe40000011607 */
[----:B------:R-:W-:-:S03]  /*222a0*/  SHF.R.S32.HI R8, RZ, 0x1f, R32 ;  /* 0x0000001fff087819 */ /* 0x000fc60000011420 */
[----:B------:R-:W-:-:S04]  /*222b0*/  IMAD.MOV R6, RZ, RZ, -R4 ;  /* 0x000000ffff067224 */ /* 0x000fc800078e0a04 */
[----:B------:R-:W-:Y:S01]  /*222c0*/  IMAD R0, R0, R6, R5 ;  /* 0x0000000600007224 */ /* 0x000fe200078e0205 */
[--C-:B------:R-:W-:Y:S01]  /*222d0*/  @!P0 SHF.R.S32.HI R5, RZ, 0x1f, R4.reuse ;  /* 0x0000001fff058819 */ /* 0x100fe20000011404 */
[-C--:B-1----:R-:W-:Y:S02]  /*222e0*/  @!P0 IMAD R6, R8, R2.reuse, RZ ;  /* 0x0000000208068224 */ /* 0x082fe400078e02ff */
        /* <DEDUP_REMOVED lines=10> */
[----:B------:R-:W-:-:S11]  /*22390*/  ISETP.NE.AND P2, PT, R7, 0x3, PT ;  /* 0x000000030700780c */ /* 0x000fd60003f45270 */
[----:B------:R-:W-:-:S04]  /*223a0*/  @P0 LOP3.LUT R19, R19, 0x8, RZ, 0xfc, !PT ;  /* 0x0000000813130812 */ /* 0x000fc800078efcff */
[----:B------:R-:W-:-:S04]  /*223b0*/  LOP3.LUT R19, R19, 0xffffffef, RZ, 0xc0, !PT ;  /* 0xffffffef13137812 */ /* 0x000fc800078ec0ff */
[----:B------:R-:W-:Y:S01]  /*223c0*/  @P2 LOP3.LUT R19, R19, 0x10, RZ, 0xfc, !PT ;  /* 0x0000001013132812 */ /* 0x000fe200078efcff */
[----:B------:R0:W-:Y:S03]  /*223d0*/  STL [R1+0x10], R8 ;  /* 0x0000100801007387 */ /* 0x0001e60000100800 */
[----:B------:R-:W-:Y:S02]  /*223e0*/  LOP3.LUT R19, R19, 0xfffffffb, RZ, 0xc0, !PT ;  /* 0xfffffffb13137812 */ /* 0x000fe400078ec0ff */
[----:B------:R-:W-:Y:S02]  /*223f0*/  ISETP.GE.AND P1, PT, R36, UR4, PT ;  /* 0x0000000424007c0c */ /* 0x000fe4000bf26270 */
[----:B------:R-:W-:Y:S02]  /*22400*/  @P3 LOP3.LUT R19, R19, 0x4, RZ, 0xfc, !PT ;  /* 0x0000000413133812 */ /* 0x000fe400078efcff */
[----:B------:R-:W-:-:S02]  /*22410*/  ISETP.GE.AND P0, PT, R34, UR4, PT ;  /* 0x0000000422007c0c */ /* 0x000fc4000bf06270 */
[----:B------:R-:W-:-:S04]  /*22420*/  LOP3.LUT R19, R19, 0xfffffffe, RZ, 0xc0, !PT ;  /* 0xfffffffe13137812 */ /* 0x000fc800078ec0ff */
[----:B------:R-:W-:-:S04]  /*22430*/  LOP3.LUT R19, R19, 0xfffffffd, RZ, 0xc0, !PT ;  /* 0xfffffffd13137812 */ /* 0x000fc800078ec0ff */
[----:B------:R-:W-:-:S04]  /*22440*/  @P1 LOP3.LUT R19, R19, 0x2, RZ, 0xfc, !PT ;  /* 0x0000000213131812 */ /* 0x000fc800078efcff */
[----:B------:R-:W-:Y:S01]  /*22450*/  @P0 LOP3.LUT R19, R19, 0x1, RZ, 0xfc, !PT ;  /* 0x0000000113130812 */ /* 0x000fe200078efcff */
[----:B0-----:R-:W-:Y:S06]  /*22460*/  BRA.DIV UR5, `(.L_x_2966) ;  /* 0x0000005605f47947 */ /* 0x001fec000b800000 */
.L_x_3095:
[----:B------:R-:W-:Y:S05]  /*22470*/  @!P2 BRA `(.L_x_2967) ;  /* 0x000000000004a947 */ /* 0x000fea0003800000 */
[----:B------:R-:W-:Y:S01]  /*22480*/  BPT.TRAP 0x1 ;  /* 0x000000040000795c */ /* 0x000fe20000300000 */
.L_x_2967:
        /* <DEDUP_REMOVED lines=13> */
[----:B------:R-:W-:-:S04]  /*22560*/  ULDC.64 UR4, c[0x0][0x330] ;  /* 0x0000cc0000047ab9 */ /* 0x000fc80000000a00 */
[----:B------:R-:W-:Y:S01]  /*22570*/  IADD3 R3, R3, R7, RZ ;  /* 0x0000000703037210 */ /* 0x000fe20007ffe0ff */
        /* <DEDUP_REMOVED lines=8> */
.L_x_3096:
[----:B------:R-:W-:Y:S05]  /*22600*/  BSYNC B0 ;  /* 0x0000000000007941 */ /* 0x000fea0003800000 */
.L_x_2968:
[----:B------:R-:W2:Y:S01]  /*22610*/  LDL R9, [R1+0x4] ;  /* 0x0000040001097983 */ /* 0x000ea20000100800 */
[----:B------:R-:W-:Y:S01]  /*22620*/  ULDC.64 UR4, c[0x0][0x300] ;  /* 0x0000c00000047ab9 */ /* 0x000fe20000000a00 */
[----:B------:R-:W-:Y:S01]  /*22630*/  ULDC.64 UR6, c[0x0][0x2e8] ;  /* 0x0000ba0000067ab9 */ /* 0x000fe20000000a00 */
[----:B------:R-:W-:Y:S01]  /*22640*/  IMAD R5, R5, UR4, RZ ;  /* 0x0000000405057c24 */ /* 0x000fe2000f8e02ff */
[----:B------:R-:W1:Y:S01]  /*22650*/  S2R R8, SR_TID.X ;  /* 0x0000000000087919 */ /* 0x000e620000002100 */
[C---:B0-----:R-:W-:Y:S01]  /*22660*/  IMAD.WIDE.U32 R2, R0.reuse, UR4, RZ ;  /* 0x0000000400027c25 */ /* 0x041fe2000f8e00ff */
[C---:B------:R-:W-:Y:S02]  /*22670*/  LOP3.LUT P4, RZ, R19.reuse, 0x4, RZ, 0xc0, !PT ;  /* 0x0000000413ff7812 */ /* 0x040fe4000788c0ff */
[C---:B------:R-:W-:Y:S01]  /*22680*/  LOP3.LUT P3, RZ, R19.reuse, 0x2, RZ, 0xc0, !PT ;  /* 0x0000000213ff7812 */ /* 0x040fe2000786c0ff */
        /* <DEDUP_REMOVED lines=17> */
[----:B--2---:R-:W-:-:S05]  /*227a0*/  IMAD R6, R22, -0x60, R9 ;  /* 0xffffffa016067824 */ /* 0x004fca00078e0209 */
[----:B------:R-:W-:-:S04]  /*227b0*/  IADD3 R6, -R8, R6, RZ ;  /* 0x0000000608067210 */ /* 0x000fc80007ffe1ff */
[----:B------:R-:W-:Y:S01]  /*227c0*/  ISETP.GE.AND P0, PT, R6, 0x1, PT ;  /* 0x000000010600780c */ /* 0x000fe20003f06270 */
[----:B------:R-:W-:-:S12]  /*227d0*/  BRA.DIV UR4, `(.L_x_2970) ;  /* 0x0000005604607947 */ /* 0x000fd8000b800000 */
[----:B------:R-:W0:Y:S01]  /*227e0*/  SHFL.IDX PT, R3, R4, RZ, 0x181f ;  /* 0x00181fff04037589 */ /* 0x000e2200000e0000 */
[----:B------:R-:W-:Y:S01]  /*227f0*/  @P0 IMAD R8, R5, 0x2, R16 ;  /* 0x0000000205080824 */ /* 0x000fe200078e0210 */
[----:B------:R-:W-:Y:S02]  /*22800*/  ULDC.64 UR4, c[0x0][0x208] ;  /* 0x0000820000047ab9 */ /* 0x000fe40000000a00 */
        /* <DEDUP_REMOVED lines=60> */
.L_x_3110:
[----:B------:R-:W-:Y:S01]  /*22bd0*/  ISETP.GE.AND P0, PT, R6, 0x51, PT ;  /* 0x000000510600780c */ /* 0x000fe20003f06270 */
[----:B------:R-:W-:-:S12]  /*22be0*/  ULDC.64 UR4, c[0x0][0x208] ;  /* 0x0000820000047ab9 */ /* 0x000fd80000000a00 */
[----:B-1----:R-:W-:Y:S02]  /*22bf0*/  @P0 LEA R2, P1, R33, R2, 0x1 ;  /* 0x0000000221020211 */ /* 0x002fe400078208ff */
[----:B------:R-:W-:-:S03]  /*22c00*/  @P0 LEA R5, R5, R16, 0x1 ;  /* 0x0000001005050211 */ /* 0x000fc600078e08ff */
        /* <DEDUP_REMOVED lines=9> */
.L_x_2971:
[----:B------:R-:W-:Y:S02]  /*22ca0*/  PLOP3.LUT P1, PT, P1, P0, PT, 0xa2, 0x0 ;  /* 0x000000000000781c */ /* 0x000fe40000f21472 */
[----:B------:R-:W-:-:S08]  /*22cb0*/  @P0 R2UR P1, UR4, R7 ;  /* 0x00000000070402ca */ /* 0x000fd00000020000 */
[----:B------:R-:W-:-:S05]  /*22cc0*/  @P0 PLOP3.LUT P0, PT, P1, PT, PT, 0x80, 0x0 ;  /* 0x000000000000081c */ /* 0x000fca0000f0f070 */
[----:B------:R-:W-:Y:S01]  /*22cd0*/  @!P1 SYNCS.ARRIVE.TRANS64.RED.A0T1 RZ, [UR4+0x30830], RZ ;  /* 0x030830ffffff99a7 */ /* 0x000fe20008200404 */
[----:B------:R-:W-:Y:S07]  /*22ce0*/  @!P1 ARRIVES.LDGSTSBAR.64.TRANSCNT [UR4+0x30830] ;  /* 0x03083000ff0099b0 */ /* 0x000fee0008000a84 */
[----:B------:R-:W-:Y:S05]  /*22cf0*/  @P0 BRA.U.ANY `(.L_x_2971) ;  /* 0xfffffffd00e80947 */ /* 0x000fea000393ffff */
[----:B------:R-:W-:Y:S01]  /*22d00*/  NOP ;  /* 0x0000000000007918 */ /* 0x000fe20000000000 */
[----:B------:R-:W-:-:S05]  /*22d10*/  IMAD.U32 R0, RZ, RZ, UR37 ;  /* 0x00000025ff007e24 */ /* 0x000fca000f8e00ff */
[----:B------:R-:W-:-:S13]  /*22d20*/  ISETP.NE.AND P2, PT, R0, 0x3, PT ;  /* 0x000000030000780c */ /* 0x000fda0003f45270 */
[----:B------:R-:W-:Y:S05]  /*22d30*/  @!P2 BRA `(.L_x_2972) ;  /* 0x000000000004a947 */ /* 0x000fea0003800000 */
[----:B------:R-:W-:Y:S01]  /*22d40*/  BPT.TRAP 0x1 ;  /* 0x000000040000795c */ /* 0x000fe20000300000 */
.L_x_2972:
        /* <DEDUP_REMOVED lines=8> */
[----:B------:R-:W-:-:S02]  /*22dd0*/  SHF.R.S32.HI R0, RZ, 0x1f, R35 ;  /* 0x0000001fff007819 */ /* 0x000fc40000011423 */
[----:B------:R-:W-:Y:S01]  /*22de0*/  ISETP.NE.AND.EX P0, PT, RZ, UR7, PT, P0 ;  /* 0x00000007ff007c0c */ /* 0x000fe2000bf05300 */
[----:B------:R-:W-:Y:S01]  /*22df0*/  VIADD R2, R16, 0x12400 ;  /* 0x0001240010027836 */ /* 0x000fe20000000000 */
[----:B------:R-:W-:Y:S01]  /*22e00*/  BSSY B6, `(.L_x_2973) ;  /* 0x000001a000067945 */ /* 0x000fe20003800000 */
[----:B------:R-:W-:Y:S01]  /*22e10*/  IMAD R0, R0, UR4, RZ ;  /* 0x0000000400007c24 */ /* 0x000fe2000f8e02ff */
[----:B------:R-:W-:-:S03]  /*22e20*/  SEL R31, R31, RZ, !P0 ;  /* 0x000000ff1f1f7207 */ /* 0x000fc60004000000 */
        /* <DEDUP_REMOVED lines=11> */
[----:B0-----:R-:W-:Y:S01]  /*22ee0*/  MOV R4, UR4 ;  /* 0x0000000400047c02 */ /* 0x001fe20008000f00 */
[----:B------:R-:W-:Y:S01]  /*22ef0*/  IMAD.U32 R5, RZ, RZ, UR5 ;  /* 0x00000005ff057e24 */ /* 0x000fe2000f8e00ff */
[----:B------:R-:W0:Y:S01]  /*22f00*/  LDC.64 R2, c[0x4][R2] ;  /* 0x0100000002027b82 */ /* 0x000e220000000a00 */
[----:B------:R-:W-:Y:S01]  /*22f10*/  IMAD.U32 R6, RZ, RZ, UR6 ;  /* 0x00000006ff067e24 */ /* 0x000fe2000f8e00ff */
[----:B------:R-:W-:Y:S01]  /*22f20*/  MOV R10, UR8 ;  /* 0x00000008000a7c02 */ /* 0x000fe20008000f00 */
[----:B-1----:R-:W-:Y:S01]  /*22f30*/  IMAD.U32 R7, RZ, RZ, UR7 ;  /* 0x00000007ff077e24 */ /* 0x002fe2000f8e00ff */
[----:B------:R-:W-:Y:S01]  /*22f40*/  MOV R13, RZ ;  /* 0x000000ff000d7202 */ /* 0x000fe20000000f00 */
[----:B------:R-:W-:-:S02]  /*22f50*/  IMAD.U32 R11, RZ, RZ, UR9 ;  /* 0x00000009ff0b7e24 */ /* 0x000fc4000f8e00ff */
[----:B------:R-:W-:Y:S02]  /*22f60*/  IMAD.MOV.U32 R8, RZ, RZ, 0x70 ;  /* 0x00000070ff087424 */ /* 0x000fe400078e00ff */
[----:B------:R-:W-:-:S07]  /*22f70*/  IMAD.MOV.U32 R12, RZ, RZ, 0x1 ;  /* 0x00000001ff0c7424 */ /* 0x000fce00078e00ff */
[----:B------:R-:W-:-:S07]  /*22f80*/  LEPC R20, `(.L_x_2974) ;  /* 0x000000001014794e */ /* 0x000fce0000000000 */
[----:B0-----:R-:W-:Y:S05]  /*22f90*/  CALL.ABS.NOINC R2 ;  /* 0x0000000002007343 */ /* 0x001fea0003c00000 */
.L_x_2974:
[----:B------:R-:W-:Y:S05]  /*22fa0*/  BSYNC B6 ;  /* 0x0000000000067941 */ /* 0x000fea0003800000 */
.L_x_2973:
[----:B------:R-:W2:Y:S01]  /*22fb0*/  LDL.LU R20, [R1+0x2c] ;  /* 0x00002c0001147983 */ /* 0x000ea20000300800 */
[----:B------:R-:W-:Y:S01]  /*22fc0*/  ULDC.64 UR4, c[0x0][0x2d8] ;  /* 0x0000b60000047ab9 */ /* 0x000fe20000000a00 */
[----:B-1----:R-:W1:Y:S02]  /*22fd0*/  LDC R7, c[0x0][0x448] ;  /* 0x00011200ff077b82 */ /* 0x002e640000000800 */
[----:B0-----:R-:W3:Y:S04]  /*22fe0*/  LDL.LU.64 R2, [R1+0x20] ;  /* 0x0000200001027983 */ /* 0x001ee80000300a00 */
[----:B------:R0:W5:Y:S04]  /*22ff0*/  LDL R10, [R1+0x18] ;  /* 0x00001800010a7983 */ /* 0x0001680000100800 */
[----:B------:R0:W5:Y:S01]  /*23000*/  LDL R8, [R1] ;  /* 0x0000000001087983 */ /* 0x0001620000100800 */
[----:B-1----:R-:W-:-:S13]  /*23010*/  ISETP.NE.AND P0, PT, R7, 0x1, PT ;  /* 0x000000010700780c */ /* 0x002fda0003f05270 */
[----:B------:R-:W1:Y:S01]  /*23020*/  @P0 LDC R6, c[0x0][0x44c] ;  /* 0x00011300ff060b82 */ /* 0x000e620000000800 */
[----:B---3--:R-:W-:Y:S02]  /*23030*/  IMAD.MOV.U32 R3, RZ, RZ, R35 ;  /* 0x000000ffff037224 */ /* 0x008fe400078e0023 */
[----:B------:R-:W-:-:S04]  /*23040*/  IMAD.WIDE.U32 R2, R26, UR4, R2 ;  /* 0x000000041a027c25 */ /* 0x000fc8000f8e0002 */
[----:B------:R-:W-:Y:S01]  /*23050*/  IMAD R3, R26, UR5, R3 ;  /* 0x000000051a037c24 */ /* 0x000fe2000f8e0203 */
[----:B------:R-:W-:Y:S02]  /*23060*/  ULDC.64 UR4, c[0x0][0x2e0] ;  /* 0x0000b80000047ab9 */ /* 0x000fe40000000a00 */
[----:B--2---:R-:W-:Y:S02]  /*23070*/  IMAD R0, R20, UR4, RZ ;  /* 0x0000000414007c24 */ /* 0x004fe4000f8e02ff */
[----:B------:R-:W2:Y:S01]  /*23080*/  S2R R20, SR_TID.X ;  /* 0x0000000000147919 */ /* 0x000ea20000002100 */
[----:B------:R-:W-:-:S04]  /*23090*/  IMAD.WIDE.U32 R2, R31, UR4, R2 ;  /* 0x000000041f027c25 */ /* 0x000fc8000f8e0002 */
        /* <DEDUP_REMOVED lines=8> */
[----:B------:R-:W-:-:S04]  /*23120*/  LOP3.LUT R20, R21, 0x70, R20, 0xf8, !PT ;  /* 0x0000007015147812 */ /* 0x000fc800078ef814 */
[----:B------:R-:W-:-:S05]  /*23130*/  LEA R5, R25, R20, 0x7 ;  /* 0x0000001419057211 */ /* 0x000fca00078e38ff */
[----:B-1----:R-:W-:-:S04]  /*23140*/  @P0 IMAD.HI.U32 R6, R5, R6, RZ ;  /* 0x0000000605060227 */ /* 0x002fc800078e00ff */
[----:B------:R-:W-:Y:S01]  /*23150*/  IMAD.MOV.U32 R4, RZ, RZ, R5 ;  /* 0x000000ffff047224 */ /* 0x000fe200078e0005 */
[----:B---3--:R-:W-:Y:S01]  /*23160*/  @P0 SHF.R.U32.HI R4, RZ, R0, R6 ;  /* 0x00000000ff040219 */ /* 0x008fe20000011606 */
[----:B------:R-:W1:Y:S04]  /*23170*/  S2R R20, SR_TID.X ;  /* 0x0000000000147919 */ /* 0x000e680000002100 */
        /* <DEDUP_REMOVED lines=25> */
[----:B-----5:R-:W-:Y:S01]  /*23310*/  IMAD R5, R10, R7, RZ ;  /* 0x000000070a057224 */ /* 0x020fe200078e02ff */
[----:B------:R-:W-:Y:S01]  /*23320*/  ULDC.64 UR4, c[0x0][0x208] ;  /* 0x0000820000047ab9 */ /* 0x000fe20000000a00 */
[----:B------:R-:W-:Y:S01]  /*23330*/  IMAD R25, R25, 0x80, R9 ;  /* 0x0000008019197824 */ /* 0x000fe200078e0209 */
[----:B------:R-:W1:Y:S04]  /*23340*/  SHFL.IDX PT, R2, R4, RZ, 0x181f ;  /* 0x00181fff04027589 */ /* 0x000e6800000e0000 */
[C---:B------:R-:W-:Y:S02]  /*23350*/  ISETP.GE.AND P2, PT, R25.reuse, R5, PT ;  /* 0x000000051900720c */ /* 0x040fe40003f46270 */
[----:B------:R-:W-:-:S11]  /*23360*/  IADD3 R6, R25, 0x10, RZ ;  /* 0x0000001019067810 */ /* 0x000fd60007ffe0ff */
[----:B0-----:R-:W-:-:S05]  /*23370*/  @!P2 LEA R14, P4, R33, R14, 0x1 ;  /* 0x0000000e210ea211 */ /* 0x001fca00078808ff */
[----:B-1----:R-:W-:Y:S02]  /*23380*/  @!P2 IMAD.X R3, RZ, RZ, R2, P4 ;  /* 0x000000ffff03a224 */ /* 0x002fe400020e0602 */
[----:B------:R-:W-:Y:S02]  /*23390*/  @!P2 IMAD.MOV.U32 R2, RZ, RZ, R14 ;  /* 0x000000ffff02a224 */ /* 0x000fe400078e000e */
        /* <DEDUP_REMOVED lines=70> */
.L_x_3127:
[----:B-1----:R-:W-:Y:S01]  /*23800*/  IADD3 R0, R25, 0x70, RZ ;  /* 0x0000007019007810 */ /* 0x002fe20007ffe0ff */
[----:B------:R-:W-:Y:S03]  /*23810*/  BSSY B0, `(.L_x_2976) ;  /* 0x000000c000007945 */ /* 0x000fe60003800000 */
[----:B------:R-:W-:-:S13]  /*23820*/  ISETP.GE.AND P2, PT, R0, R5, PT ;  /* 0x000000050000720c */ /* 0x000fda0003f46270 */
[----:B------:R-:W-:Y:S05]  /*23830*/  @P2 BRA `(.L_x_2977) ;  /* 0x0000000000242947 */ /* 0x000fea0003800000 */
[----:B--2---:R-:W-:Y:S01]  /*23840*/  LEA R2, P2, R33, R14, 0x1 ;  /* 0x0000000e21027211 */ /* 0x004fe200078408ff */
[----:B------:R-:W-:-:S04]  /*23850*/  ULDC.64 UR4, c[0x0][0x208] ;  /* 0x0000820000047ab9 */ /* 0x000fc80000000a00 */
[----:B------:R-:W-:-:S05]  /*23860*/  IMAD.X R3, RZ, RZ, R4, P2 ;  /* 0x000000ffff037224 */ /* 0x000fca00010e0604 */
[----:B------:R-:W-:Y:S01]  /*23870*/  @!PT LDS RZ, [RZ] ;  /* 0x00000000fffff984 */ /* 0x000fe20000000800 */
[----:B------:R-:W-:Y:S01]  /*23880*/  @!PT LDS RZ, [RZ] ;  /* 0x00000000fffff984 */ /* 0x000fe20000000800 */
[----:B------:R-:W-:Y:S01]  /*23890*/  @!PT LDS RZ, [RZ] ;  /* 0x00000000fffff984 */ /* 0x000fe20000000800 */
[----:B------:R0:W-:Y:S04]  /*238a0*/  LDGSTS.E.BYPASS.LTC128B.128 [R8+0x15c00], desc[UR4][R2.64], !P3 ;  /* 0x15c0000002087fae */ /* 0x0001e8000d901d44 */
[----:B------:R0:W-:Y:S04]  /*238b0*/  LDGSTS.E.BYPASS.LTC128B.128 [R8+0x19c00], desc[UR4][R2.64+0x80], !P0 ;  /* 0x19c0008002087fae */ /* 0x0001e8000c101d44 */
[----:B------:R0:W-:Y:S02]  /*238c0*/  LDGSTS.E.BYPASS.LTC128B.128 [R8+0x1dc00], desc[UR4][R2.64+0x100], !P1 ;  /* 0x1dc0010002087fae */ /* 0x0001e4000c901d44 */
.L_x_2977:
[----:B------:R-:W-:Y:S05]  /*238d0*/  BSYNC B0 ;  /* 0x0000000000007941 */ /* 0x000fea0003800000 */
.L_x_2976:
[----:B------:R-:W-:Y:S01]  /*238e0*/  NOP ;  /* 0x0000000000007918 */ /* 0x000fe20000000000 */
[----:B------:R-:W-:-:S13]  /*238f0*/  PLOP3.LUT P0, PT, PT, PT, PT, 0x80, 0x0 ;  /* 0x000000000000781c */ /* 0x000fda0003f0f070 */
.L_x_2978:
        /* <DEDUP_REMOVED lines=18> */
[----:B---3--:R-:W-:Y:S02]  /*23a20*/  IADD3 R6, R2, -0x2, RZ ;  /* 0xfffffffe02067810 */ /* 0x008fe40007ffe0ff */
[----:B01----:R-:W-:Y:S05]  /*23a30*/  @!P0 BRA `(.L_x_2980) ;  /* 0x0000005400bc8947 */ /* 0x003fea0003800000 */
.L_x_3128:
[----:B------:R-:W-:Y:S05]  /*23a40*/  BSYNC B0 ;  /* 0x0000000000007941 */ /* 0x000fea0003800000 */
.L_x_2979:
[----:B------:R-:W3:Y:S01]  /*23a50*/  LDL R0, [R1+0x8] ;  /* 0x0000080001007983 */ /* 0x000ee20000100800 */
        /* <DEDUP_REMOVED lines=10> */
.L_x_2995:
[----:B------:R-:W3:Y:S01]  /*23b00*/  LDL R4, [R1+0xc] ;  /* 0x00000c0001047983 */ /* 0x000ee20000100800 */
[----:B------:R-:W1:Y:S03]  /*23b10*/  LDC R7, c[0x0][0x430] ;  /* 0x00010c00ff077b82 */ /* 0x000e660000000800 */
[----:B------:R-:W4:Y:S01]  /*23b20*/  LDL R8, [R1+0x10] ;  /* 0x0000100001087983 */ /* 0x000f220000100800 */
        /* <DEDUP_REMOVED lines=9> */
[----:B------:R-:W-:Y:S01]  /*23bc0*/  ISETP.GT.U32.AND P4, PT, R0, 0x5f, PT ;  /* 0x0000005f0000780c */ /* 0x000fe20003f84070 */
[----:B------:R-:W-:Y:S01]  /*23bd0*/  IMAD.U32 R11, RZ, RZ, UR37 ;  /* 0x00000025ff0b7e24 */ /* 0x000fe2000f8e00ff */
[----:B------:R-:W-:Y:S01]  /*23be0*/  ULDC.64 UR4, c[0x0][0x208] ;  /* 0x0000820000047ab9 */ /* 0x000fe20000000a00 */
[----:B------:R-:W-:Y:S02]  /*23bf0*/  VIADD R23, R10, 0x1 ;  /* 0x000000010a177836 */ /* 0x000fe40000000000 */
[----:B------:R-:W-:Y:S02]  /*23c00*/  IMAD.MOV.U32 R22, RZ, RZ, R6 ;  /* 0x000000ffff167224 */ /* 0x000fe400078e0006 */
[----:B---3--:R-:W-:-:S06]  /*23c10*/  IMAD R9, R6, 0x60, R4 ;  /* 0x0000006006097824 */ /* 0x008fcc00078e0204 */
        /* <DEDUP_REMOVED lines=12> */
[----:B------:R-:W-:Y:S02]  /*23ce0*/  @!P4 IADD3 R3, R8, R3, RZ ;  /* 0x000000030803c210 */ /* 0x000fe40007ffe0ff */
[----:B------:R-:W-:Y:S01]  /*23cf0*/  IMAD R9, R7, R0, R9 ;  /* 0x0000000007097224 */ /* 0x000fe200078e0209 */
[----:B------:R-:W-:Y:S02]  /*23d00*/  MOV R0, RZ ;  /* 0x000000ff00007202 */ /* 0x000fe40000000f00 */
[----:B0-----:R-:W-:-:S04]  /*23d10*/  @!P4 LEA R4, P0, R2, R4, 0x2 ;  /* 0x000000040204c211 */ /* 0x001fc800078010ff */
[----:B------:R-:W-:-:S05]  /*23d20*/  @!P4 LEA.HI.X R5, R2, R5, R3, 0x2, P0 ;  /* 0x000000050205c211 */ /* 0x000fca00000f1403 */
[----:B------:R0:W5:Y:S01]  /*23d30*/  @!P4 LDG.E R0, desc[UR4][R4.64] ;  /* 0x000000040400c981 */ /* 0x000162000c1e1900 */
[----:B------:R-:W-:Y:S02]  /*23d40*/  ISETP.NE.AND P4, PT, R11, 0x3, PT ;  /* 0x000000030b00780c */ /* 0x000fe40003f85270 */
[C---:B------:R-:W-:Y:S01]  /*23d50*/  ISETP.NE.AND P0, PT, R23.reuse, 0x2, PT ;  /* 0x000000021700780c */ /* 0x040fe20003f05270 */
[----:B------:R-:W-:Y:S05]  /*23d60*/  YIELD ;  /* 0x0000000000007946 */ /* 0x000fea0003800000 */
[----:B------:R-:W-:Y:S02]  /*23d70*/  SEL R29, RZ, 0x1, P0 ;  /* 0x00000001ff1d7807 */ /* 0x000fe40000000000 */
[----:B------:R-:W-:-:S02]  /*23d80*/  SEL R23, R23, RZ, P0 ;  /* 0x000000ff17177207 */ /* 0x000fc40000000000 */
[----:B------:R-:W-:Y:S01]  /*23d90*/  LOP3.LUT R29, R20, R29, RZ, 0x3c, !PT ;  /* 0x0000001d141d7212 */ /* 0x000fe200078e3cff */
[----:B0-----:R-:W-:Y:S06]  /*23da0*/  @!P4 BRA `(.L_x_2983) ;  /* 0x000000000004c947 */ /* 0x001fec0003800000 */
[----:B------:R-:W-:Y:S01]  /*23db0*/  BPT.TRAP 0x1 ;  /* 0x000000040000795c */ /* 0x000fe20000300000 */
.L_x_2983:
[----:B------:R-:W-:Y:S01]  /*23dc0*/  IMAD R7, R23, 0x8, R16 ;  /* 0x0000000817077824 */ /* 0x000fe200078e0210 */
[----:B------:R-:W-:Y:S01]  /*23dd0*/  SHF.L.U32 R2, R29, 0x1f, RZ ;  /* 0x0000001f1d027819 */ /* 0x000fe200000006ff */
[----:B------:R-:W-:Y:S03]  /*23de0*/  BSSY B1, `(.L_x_2984) ;  /* 0x0000003000017945 */ /* 0x000fe60003800000 */
[----:B------:R-:W0:Y:S02]  /*23df0*/  SYNCS.PHASECHK.TRANS64.TRYWAIT P0, [R7+URZ+0x30840], R2 ;  /* 0x03084002070075a7 */ /* 0x000e24000800017f */
[----:B0-----:R-:W-:Y:S05]  /*23e00*/  @!P0 BRA `(.L_x_2985) ;  /* 0x0000005000dc8947 */ /* 0x001fea0003800000 */
.L_x_3129:
[----:B------:R-:W-:Y:S05]  /*23e10*/  BSYNC B1 ;  /* 0x0000000000017941 */ /* 0x000fea0003800000 */
.L_x_2984:
[----:B------:R-:W-:Y:S01]  /*23e20*/  SHF.R.S32.HI R21, RZ, 0x1f, R9 ;  /* 0x0000001fff157819 */ /* 0x000fe20000011409 */
[----:B------:R-:W-:Y:S01]  /*23e30*/  ULDC.64 UR4, c[0x0][0x300] ;  /* 0x0000c00000047ab9 */ /* 0x000fe20000000a00 */
[----:B-----5:R-:W-:Y:S01]  /*23e40*/  SHF.R.S32.HI R25, RZ, 0x1f, R0 ;  /* 0x0000001fff197819 */ /* 0x020fe20000011400 */
[----:B0-----:R-:W-:Y:S01]  /*23e50*/  IMAD.WIDE.U32 R2, R9, UR4, RZ ;  /* 0x0000000409027c25 */ /* 0x001fe2000f8e00ff */
[----:B------:R-:W-:Y:S01]  /*23e60*/  ULDC.64 UR6, c[0x0][0x2e8] ;  /* 0x0000ba0000067ab9 */ /* 0x000fe20000000a00 */
[----:B------:R-:W-:Y:S02]  /*23e70*/  LOP3.LUT P5, RZ, R19, 0x2, RZ, 0xc0, !PT ;  /* 0x0000000213ff7812 */ /* 0x000fe400078ac0ff */
        /* <DEDUP_REMOVED lines=9> */
[----:B------:R-:W-:-:S04]  /*23f10*/  ULDC.64 UR4, c[0x0][0x308] ;  /* 0x0000c20000047ab9 */ /* 0x000fc80000000a00 */
[----:B------:R-:W-:-:S03]  /*23f20*/  IADD3 R3, R3, R4, RZ ;  /* 0x0000000403037210 */ /* 0x000fc60007ffe0ff */
        /* <DEDUP_REMOVED lines=10> */
[----:B------:R-:W1:Y:S01]  /*23fd0*/  SHFL.IDX PT, R3, R6, RZ, 0x181f ;  /* 0x00181fff06037589 */ /* 0x000e6200000e0000 */
[----:B------:R-:W-:-:S03]  /*23fe0*/  ULDC.64 UR4, c[0x0][0x208] ;  /* 0x0000820000047ab9 */ /* 0x000fc60000000a00 */
        /* <DEDUP_REMOVED lines=35> */
.L_x_3143:
[----:B------:R-:W-:Y:S01]  /*24220*/  LOP3.LUT P6, RZ, R19, 0x4, RZ, 0xc0, !PT ;  /* 0x0000000413ff7812 */ /* 0x000fe200078cc0ff */
[----:B------:R-:W-:Y:S01]  /*24230*/  ULDC.64 UR4, c[0x0][0x208] ;  /* 0x0000820000047ab9 */ /* 0x000fe20000000a00 */
[----:B---3--:R-:W-:-:S04]  /*24240*/  IADD3 R2, P0, R2, R4, RZ ;  /* 0x0000000402027210 */ /* 0x008fc80007f1e0ff */
[----:B------:R-:W-:Y:S02]  /*24250*/  IADD3.X R3, RZ, R35, RZ, P0, !PT ;  /* 0x00000023ff037210 */ /* 0x000fe400007fe4ff */
        /* <DEDUP_REMOVED lines=8> */
.L_x_2987:
[----:B------:R-:W-:Y:S02]  /*242e0*/  PLOP3.LUT P4, PT, P4, P0, PT, 0xa2, 0x0 ;  /* 0x000000000000781c */ /* 0x000fe40002781472 */
[----:B------:R-:W-:-:S08]  /*242f0*/  @P0 R2UR P4, UR4, R7 ;  /* 0x00000000070402ca */ /* 0x000fd00000080000 */
[----:B------:R-:W-:-:S05]  /*24300*/  @P0 PLOP3.LUT P0, PT, P4, PT, PT, 0x80, 0x0 ;  /* 0x000000000000081c */ /* 0x000fca000270f070 */
[----:B------:R-:W-:Y:S01]  /*24310*/  @!P4 SYNCS.ARRIVE.TRANS64.RED.A0T1 RZ, [UR4+0x30830], RZ ;  /* 0x030830ffffffc9a7 */ /* 0x000fe20008200404 */
[----:B------:R-:W-:Y:S07]  /*24320*/  @!P4 ARRIVES.LDGSTSBAR.64.TRANSCNT [UR4+0x30830] ;  /* 0x03083000ff00c9b0 */ /* 0x000fee0008000a84 */
[----:B------:R-:W-:Y:S05]  /*24330*/  @P0 BRA.U.ANY `(.L_x_2987) ;  /* 0xfffffffd00e80947 */ /* 0x000fea000393ffff */
[----:B------:R-:W-:Y:S01]  /*24340*/  NOP ;  /* 0x0000000000007918 */ /* 0x000fe20000000000 */
[----:B-1----:R-:W-:-:S05]  /*24350*/  IMAD.U32 R2, RZ, RZ, UR37 ;  /* 0x00000025ff027e24 */ /* 0x002fca000f8e00ff */
[----:B------:R-:W-:-:S13]  /*24360*/  ISETP.NE.AND P5, PT, R2, 0x3, PT ;  /* 0x000000030200780c */ /* 0x000fda0003fa5270 */
[----:B------:R-:W-:Y:S05]  /*24370*/  @!P5 BRA `(.L_x_2988) ;  /* 0x000000000004d947 */ /* 0x000fea0003800000 */
[----:B------:R-:W-:Y:S01]  /*24380*/  BPT.TRAP 0x1 ;  /* 0x000000040000795c */ /* 0x000fe20000300000 */
.L_x_2988:
[----:B------:R1:W-:Y:S01]  /*24390*/  SYNCS.ARRIVE.TRANS64.A1T0 RZ, [R7+URZ+0x30830], RZ ;  /* 0x030830ff07ff79a7 */ /* 0x0003e2000810003f */
[----:B------:R-:W-:Y:S05]  /*243a0*/  @!P5 BRA `(.L_x_2989) ;  /* 0x000000000004d947 */ /* 0x000fea0003800000 */
[----:B------:R-:W-:Y:S01]  /*243b0*/  BPT.TRAP 0x1 ;  /* 0x000000040000795c */ /* 0x000fe20000300000 */
.L_x_2989:
[----:B------:R-:W-:Y:S01]  /*243c0*/  SHF.L.U32 R2, R20, 0x1f, RZ ;  /* 0x0000001f14027819 */ /* 0x000fe200000006ff */
[----:B0-----:R-:W-:Y:S01]  /*243d0*/  IMAD R6, R10, 0x8, R16 ;  /* 0x000000080a067824 */ /* 0x001fe200078e0210 */
[----:B------:R-:W-:Y:S03]  /*243e0*/  BSSY B1, `(.L_x_2990) ;  /* 0x0000003000017945 */ /* 0x000fe60003800000 */
[----:B------:R-:W0:Y:S02]  /*243f0*/  SYNCS.PHASECHK.TRANS64.TRYWAIT P0, [R6+URZ+0x30860], R2 ;  /* 0x03086002060075a7 */ /* 0x000e24000800017f */
[----:B0-----:R-:W-:Y:S05]  /*24400*/  @!P0 BRA `(.L_x_2991) ;  /* 0x0000005400648947 */ /* 0x001fea0003800000 */
.L_x_3144:
[----:B------:R-:W-:Y:S05]  /*24410*/  BSYNC B1 ;  /* 0x0000000000017941 */ /* 0x000fea0003800000 */
.L_x_2990:
[----:B------:R-:W1:Y:S01]  /*24420*/  LDL R5, [R1+0x4] ;  /* 0x0000040001057983 */ /* 0x000e620000100800 */
[----:B------:R-:W3:Y:S01]  /*24430*/  S2R R3, SR_TID.X ;  /* 0x0000000000037919 */ /* 0x000ee20000002100 */
[----:B------:R-:W-:Y:S01]  /*24440*/  UMOV UR4, 0xffffffff ;  /* 0xffffffff00047882 */ /* 0x000fe20000000000 */
[----:B---3--:R-:W-:-:S04]  /*24450*/  LOP3.LUT R3, R3, 0x7f, RZ, 0xc0, !PT ;  /* 0x0000007f03037812 */ /* 0x008fc800078ec0ff */
[----:B------:R-:W-:Y:S01]  /*24460*/  SHF.R.U32.HI R3, RZ, 0x3, R3 ;  /* 0x00000003ff037819 */ /* 0x000fe20000011603 */
[----:B-1----:R-:W-:Y:S02]  /*24470*/  IMAD R7, R31, -0x60, R5 ;  /* 0xffffffa01f077824 */ /* 0x002fe400078e0205 */
[----:B------:R-:W-:Y:S02]  /*24480*/  IMAD R5, R10, 0x4800, R37 ;  /* 0x000048000a057824 */ /* 0x000fe400078e0225 */
[----:B------:R-:W-:Y:S01]  /*24490*/  IMAD.IADD R7, R7, 0x1, -R3 ;  /* 0x0000000107077824 */ /* 0x000fe200078e0a03 */
[----:B------:R-:W-:Y:S06]  /*244a0*/  BRA.DIV UR4, `(.L_x_2992) ;  /* 0x0000005604507947 */ /* 0x000fec000b800000 */
[----:B0-----:R-:W0:Y:S01]  /*244b0*/  SHFL.IDX PT, R2, R17, RZ, 0x181f ;  /* 0x00181fff11027589 */ /* 0x001e2200000e0000 */
[----:B------:R-:W-:Y:S01]  /*244c0*/  IMAD R5, R5, 0x2, R16 ;  /* 0x0000000205057824 */ /* 0x000fe200078e0210 */
[----:B------:R-:W-:Y:S02]  /*244d0*/  ULDC.64 UR4, c[0x0][0x208] ;  /* 0x0000820000047ab9 */ /* 0x000fe40000000a00 */
[----:B------:R-:W1:Y:S04]  /*244e0*/  SHFL.IDX PT, R3, R18, RZ, 0x181f ;  /* 0x00181fff12037589 */ /* 0x000e6800000e0000 */
[----:B--2---:R-:W-:Y:S01]  /*244f0*/  SHFL.IDX PT, R14, R17, 0x5, 0x181f ;  /* 0x00b81f00110e7f89 */ /* 0x004fe200000e0000 */
        /* <DEDUP_REMOVED lines=49> */
.L_x_3158:
[----:B0-----:R-:W-:Y:S01]  /*24810*/  IADD3 R2, P0, R14, R4, RZ ;  /* 0x000000040e027210 */ /* 0x001fe20007f1e0ff */
[----:B------:R-:W-:Y:S01]  /*24820*/  ULDC.64 UR4, c[0x0][0x208] ;  /* 0x0000820000047ab9 */ /* 0x000fe20000000a00 */
[----:B------:R-:W-:-:S03]  /*24830*/  ULDC.64 UR6, c[0x0][0x318] ;  /* 0x0000c60000067ab9 */ /* 0x000fc60000000a00 */
        /* <DEDUP_REMOVED lines=10> */
[----:B------:R-:W-:Y:S02]  /*248e0*/  ULDC.64 UR4, c[0x0][0x328] ;  /* 0x0000ca0000047ab9 */ /* 0x000fe40000000a00 */
[----:B------:R-:W-:-:S04]  /*248f0*/  IMAD R4, R21, UR4, RZ ;  /* 0x0000000415047c24 */ /* 0x000fc8000f8e02ff */
[C---:B------:R-:W-:Y:S02]  /*24900*/  IMAD R7, R9.reuse, UR5, R4 ;  /* 0x0000000509077c24 */ /* 0x040fe4000f8e0204 */
        /* <DEDUP_REMOVED lines=14> */
.L_x_2993:
        /* <DEDUP_REMOVED lines=11> */
.L_x_2994:
        /* <DEDUP_REMOVED lines=8> */
.L_x_2982:
[----:B------:R-:W-:Y:S05]  /*24b20*/  BSYNC B0 ;  /* 0x0000000000007941 */ /* 0x000fea0003800000 */
.L_x_2981:
        /* <DEDUP_REMOVED lines=8> */
[----:B------:R-:W1:Y:S01]  /*24bb0*/  FLO.U32 R0, UR4 ;  /* 0x0000000400007d00 */ /* 0x000e6200080e0000 */
[----:B------:R-:W-:Y:S01]  /*24bc0*/  ULDC.64 UR6, c[0x0][0x208] ;  /* 0x0000820000067ab9 */ /* 0x000fe20000000a00 */
        /* <DEDUP_REMOVED lines=8> */
.L_x_2997:
[----:B------:R-:W-:Y:S05]  /*24c50*/  BSYNC B0 ;  /* 0x0000000000007941 */ /* 0x000fea0003800000 */
.L_x_2996:
[----:B------:R-:W-:-:S05]  /*24c60*/  IMAD.U32 R0, RZ, RZ, UR37 ;  /* 0x00000025ff007e24 */ /* 0x000fca000f8e00ff */
[----:B------:R-:W-:-:S13]  /*24c70*/  ISETP.NE.AND P0, PT, R0, 0x3, PT ;  /* 0x000000030000780c */ /* 0x000fda0003f05270 */
[----:B------:R-:W-:Y:S05]  /*24c80*/  @!P0 BRA `(.L_x_2998) ;  /* 0x0000000000048947 */ /* 0x000fea0003800000 */
[----:B------:R-:W-:Y:S01]  /*24c90*/  BPT.TRAP 0x1 ;  /* 0x000000040000795c */ /* 0x000fe20000300000 */
.L_x_2998:
[----:B------:R-:W3:Y:S01]  /*24ca0*/  LDL.LU R2, [R1+0x4] ;  /* 0x0000040001027983 */ /* 0x000ee20000300800 */
[----:B------:R-:W-:Y:S01]  /*24cb0*/  IMAD R0, R23, 0x8, R16 ;  /* 0x0000000817007824 */ /* 0x000fe200078e0210 */
[----:B0-----:R-:W-:Y:S01]  /*24cc0*/  SHF.L.U32 R3, R29, 0x1f, RZ ;  /* 0x0000001f1d037819 */ /* 0x001fe200000006ff */
[----:B------:R-:W-:Y:S03]  /*24cd0*/  BSSY B0, `(.L_x_2999) ;  /* 0x0000004000007945 */ /* 0x000fe60003800000 */
[----:B------:R-:W0:Y:S01]  /*24ce0*/  SYNCS.PHASECHK.TRANS64.TRYWAIT P0, [R0+URZ+0x30860], R3 ;  /* 0x03086003000075a7 */ /* 0x000e22000800017f */
[----:B---3--:R-:W-:Y:S01]  /*24cf0*/  IMAD R6, R22, -0x60, R2 ;  /* 0xffffffa016067824 */ /* 0x008fe200078e0202 */
[----:B0-----:R-:W-:Y:S06]  /*24d00*/  @!P0 BRA `(.L_x_3000) ;  /* 0x0000005400508947 */ /* 0x001fec0003800000 */
.L_x_3159:
[----:B------:R-:W-:Y:S05]  /*24d10*/  BSYNC B0 ;  /* 0x0000000000007941 */ /* 0x000fea0003800000 */
.L_x_2999:
        /* <DEDUP_REMOVED lines=13> */
[----:B------:R-:W-:Y:S01]  /*24df0*/  ISETP.GE.AND P1, PT, R36, UR4, PT ;  /* 0x0000000424007c0c */ /* 0x000fe2000bf26270 */
[----:B------:R-:W-:Y:S01]  /*24e00*/  ULDC.64 UR6, c[0x0][0x208] ;  /* 0x0000820000067ab9 */ /* 0x000fe20000000a00 */
        /* <DEDUP_REMOVED lines=13> */
[----:B------:R-:W0:Y:S02]  /*24ee0*/  SHFL.IDX PT, R14, R17, 0x2, 0x181f ;  /* 0x00581f00110e7f89 */ /* 0x000e2400000e0000 */
[----:B------:R-:W-:Y:S02]  /*24ef0*/  IADD3.X R3, RZ, R7, RZ, P3, !PT ;  /* 0x00000007ff037210 */ /* 0x000fe40001ffe4ff */
[----:B------:R-:W1:Y:S01]  /*24f00*/  SHFL.IDX PT, R7, R18, 0x2, 0x181f ;  /* 0x00581f0012077f89 */ /* 0x000e6200000e0000 */
[----:B------:R-:W-:-:S04]  /*24f10*/  ISETP.LT.OR P3, PT, R6, 0x11, P1 ;  /* 0x000000110600780c */ /* 0x000fc80000f61670 */
[----:B------:R-:W-:Y:S01]  /*24f20*/  LDGSTS.E.BYPASS.LTC128B.128 [R4+0xc00], desc[UR6][R2.64], !P4 ;  /* 0x00c0000002047fae */ /* 0x000fe2000e101d46 */
[----:B------:R-:W-:-:S08]  /*24f30*/  ISETP.LT.OR P4, PT, R6, 0x11, P0 ;  /* 0x000000110600780c */ /* 0x000fd00000781670 */
[----:B------:R-:W-:Y:S05]  /*24f40*/  LDGSTS.E.BYPASS.LTC128B.128 [R4+0x3c00], desc[UR6][R2.64+0x80], !P3 ;  /* 0x03c0008002047fae */ /* 0x000fea000d901d46 */
        /* <DEDUP_REMOVED lines=31> */
.L_x_3173:
[C---:B------:R-:W-:Y:S01]  /*25140*/  ISETP.LT.OR P2, PT, R6.reuse, 0x51, P2 ;  /* 0x000000510600780c */ /* 0x040fe20001741670 */
[----:B------:R-:W-:Y:S01]  /*25150*/  ULDC.64 UR4, c[0x0][0x208] ;  /* 0x0000820000047ab9 */ /* 0x000fe20000000a00 */
[C---:B------:R-:W-:Y:S02]  /*25160*/  ISETP.LT.OR P1, PT, R6.reuse, 0x51, P1 ;  /* 0x000000510600780c */ /* 0x040fe40000f21670 */
[----:B------:R-:W-:Y:S02]  /*25170*/  ISETP.LT.OR P0, PT, R6, 0x51, P0 ;  /* 0x000000510600780c */ /* 0x000fe40000701670 */
[----:B0--3--:R-:W-:-:S04]  /*25180*/  IADD3 R2, P3, R14, R5, RZ ;  /* 0x000000050e027210 */ /* 0x009fc80007f7e0ff */
[----:B------:R-:W-:-:S05]  /*25190*/  IADD3.X R3, RZ, R18, RZ, P3, !PT ;  /* 0x00000012ff037210 */ /* 0x000fca0001ffe4ff */
        /* <DEDUP_REMOVED lines=8> */
.L_x_3002:
[----:B------:R-:W-:Y:S02]  /*25220*/  PLOP3.LUT P1, PT, P1, P0, PT, 0xa2, 0x0 ;  /* 0x000000000000781c */ /* 0x000fe40000f21472 */
[----:B------:R-:W-:-:S08]  /*25230*/  @P0 R2UR P1, UR4, R0 ;  /* 0x00000000000402ca */ /* 0x000fd00000020000 */
[----:B------:R-:W-:-:S05]  /*25240*/  @P0 PLOP3.LUT P0, PT, P1, PT, PT, 0x80, 0x0 ;  /* 0x000000000000081c */ /* 0x000fca0000f0f070 */
[----:B------:R-:W-:Y:S01]  /*25250*/  @!P1 SYNCS.ARRIVE.TRANS64.RED.A0T1 RZ, [UR4+0x30850], RZ ;  /* 0x030850ffffff99a7 */ /* 0x000fe20008200404 */
[----:B------:R-:W-:Y:S07]  /*25260*/  @!P1 ARRIVES.LDGSTSBAR.64.TRANSCNT [UR4+0x30850] ;  /* 0x03085000ff0099b0 */ /* 0x000fee0008000a84 */
[----:B------:R-:W-:Y:S05]  /*25270*/  @P0 BRA.U.ANY `(.L_x_3002) ;  /* 0xfffffffd00e80947 */ /* 0x000fea000393ffff */
[----:B------:R-:W-:Y:S01]  /*25280*/  NOP ;  /* 0x0000000000007918 */ /* 0x000fe20000000000 */
[----:B0-----:R-:W-:-:S05]  /*25290*/  IMAD.U32 R2, RZ, RZ, UR37 ;  /* 0x00000025ff027e24 */ /* 0x001fca000f8e00ff */
[----:B------:R-:W-:-:S13]  /*252a0*/  ISETP.NE.AND P2, PT, R2, 0x3, PT ;  /* 0x000000030200780c */ /* 0x000fda0003f45270 */
[----:B------:R-:W-:Y:S05]  /*252b0*/  @!P2 BRA `(.L_x_3003) ;  /* 0x000000000004a947 */ /* 0x000fea0003800000 */
[----:B------:R-:W-:Y:S01]  /*252c0*/  BPT.TRAP 0x1 ;  /* 0x000000040000795c */ /* 0x000fe20000300000 */
.L_x_3003:
[----:B------:R-:W-:Y:S01]  /*252d0*/  VIADD R23, R23, 0x1 ;  /* 0x0000000117177836 */ /* 0x000fe20000000000 */
[----:B------:R0:W-:Y:S04]  /*252e0*/  SYNCS.ARRIVE.TRANS64.A1T0 RZ, [R0+URZ+0x30850], RZ ;  /* 0x030850ff00ff79a7 */ /* 0x0001e8000810003f */
[----:B------:R-:W-:-:S04]  /*252f0*/  ISETP.NE.AND P0, PT, R23, 0x2, PT ;  /* 0x000000021700780c */ /* 0x000fc80003f05270 */
[----:B0-----:R-:W-:Y:S02]  /*25300*/  SEL R0, RZ, 0x1, P0 ;  /* 0x00000001ff007807 */ /* 0x001fe40000000000 */
[----:B------:R-:W-:Y:S02]  /*25310*/  SEL R23, R23, RZ, P0 ;  /* 0x000000ff17177207 */ /* 0x000fe40000000000 */
[----:B------:R-:W-:-:S07]  /*25320*/  LOP3.LUT R29, R29, R0, RZ, 0x3c, !PT ;  /* 0x000000001d1d7212 */ /* 0x000fce00078e3cff */
.L_x_2960:
[----:B------:R-:W-:Y:S05]  /*25330*/  BSYNC B7 ;  /* 0x0000000000077941 */ /* 0x000fea0003800000 */
.L_x_2958:
[----:B------:R-:W-:-:S13]  /*25340*/  LOP3.LUT P0, RZ, R19, 0x20, RZ, 0xc0, !PT ;  /* 0x0000002013ff7812 */ /* 0x000fda000780c0ff */
[----:B------:R-:W-:Y:S05]  /*25350*/  @!P0 BRA `(.L_x_3004) ;  /* 0x0000000000248947 */ /* 0x000fea0003800000 */
[----:B------:R-:W-:Y:S05]  /*25360*/  WARPSYNC.ALL ;  /* 0x0000000000007948 */ /* 0x000fea0003800000 */
[----:B------:R-:W2:Y:S08]  /*25370*/  S2UR UR5, SR_CgaCtaId ;  /* 0x00000000000579c3 */ /* 0x000eb00000008800 */
[----:B------:R-:W-:Y:S06]  /*25380*/  BAR.SYNC.DEFER_BLOCKING 0x5, 0x180 ;  /* 0x0146000000007b1d */ /* 0x000fec0000010000 */
[----:B------:R-:W-:-:S02]  /*25390*/  UMOV UR4, 0x400 ;  /* 0x0000040000047882 */ /* 0x000fc40000000000 */
[----:B--2---:R-:W-:-:S06]  /*253a0*/  ULEA UR4, UR5, UR4, 0x18 ;  /* 0x0000000405047291 */ /* 0x004fcc000f8ec03f */
[----:B-1----:R-:W-:-:S05]  /*253b0*/  IMAD.U32 R16, RZ, RZ, UR4 ;  /* 0x00000004ff107e24 */ /* 0x002fca000f8e00ff */
[----:B------:R2:W3:Y:S01]  /*253c0*/  LDS.128 R24, [R16+0x308d0] ;  /* 0x0308d00010187984 */ /* 0x0004e20000000c00 */
[----:B------:R-:W-:Y:S06]  /*253d0*/  BAR.ARV 0x4, 0x180 ;  /* 0x0106000000007b1d */ /* 0x000fec0000002000 */
[----:B------:R-:W-:Y:S05]  /*253e0*/  BRA `(.L_x_3005) ;  /* 0x0000000c00e07947 */ /* 0x000fea0003800000 */
.L_x_3004:
[----:B-1----:R-:W1:Y:S01]  /*253f0*/  S2R R8, SR_TID.X ;  /* 0x0000000000087919 */ /* 0x002e620000002100 */
[----:B------:R-:W-:Y:S01]  /*25400*/  UMOV UR4, 0xffffffff ;  /* 0xffffffff00047882 */ /* 0x000fe20000000000 */
[----:B-1----:R-:W-:-:S04]  /*25410*/  LOP3.LUT R8, R8, 0x1f, RZ, 0xc0, !PT ;  /* 0x0000001f08087812 */ /* 0x002fc800078ec0ff */
[----:B------:R-:W-:Y:S01]  /*25420*/  ISETP.NE.AND P0, PT, R8, 0x1f, PT ;  /* 0x0000001f0800780c */ /* 0x000fe20003f05270 */
[----:B------:R-:W-:-:S12]  /*25430*/  BRA.DIV UR4, `(.L_x_3006) ;  /* 0x0000005604b07947 */ /* 0x000fd8000b800000 */
[----:B------:R-:W-:Y:S01]  /*25440*/  IADD3 R7, R27, R8, RZ ;  /* 0x000000081b077210 */ /* 0x000fe20007ffe0ff */
[----:B------:R-:W-:Y:S01]  /*25450*/  ULDC UR4, c[0x0][0xc3c] ;  /* 0x00030f0000047ab9 */ /* 0x000fe20000000800 */
[----:B------:R-:W-:Y:S02]  /*25460*/  ULDC.64 UR6, c[0x0][0x208] ;  /* 0x0000820000067ab9 */ /* 0x000fe40000000a00 */
        /* <DEDUP_REMOVED lines=35> */
[----:B------:R1:W2:Y:S02]  /*256a0*/  SHFL.IDX PT, R14, R2, 0x1f, 0x1f ;  /* 0x03e01f00020e7f89 */ /* 0x0002a400000e0000 */
.L_x_3183:
[----:B------:R-:W-:Y:S02]  /*256b0*/  ULDC UR4, c[0x0][0xc38] ;  /* 0x00030e0000047ab9 */ /* 0x000fe40000000800 */
[----:B------:R-:W-:-:S04]  /*256c0*/  IMAD.U32 R5, RZ, RZ, UR4 ;  /* 0x00000004ff057e24 */ /* 0x000fc8000f8e00ff */
[----:B--2---:R-:W-:-:S05]  /*256d0*/  IMAD R14, R14, R5, RZ ;  /* 0x000000050e0e7224 */ /* 0x004fca00078e02ff */
[----:B------:R-:W-:-:S04]  /*256e0*/  IADD3 R7, R7, R14, RZ ;  /* 0x0000000e07077210 */ /* 0x000fc80007ffe0ff */
[----:B------:R-:W-:-:S13]  /*256f0*/  ISETP.GT.AND P6, PT, R7, R0, PT ;  /* 0x000000000700720c */ /* 0x000fda0003fc4270 */
[----:B------:R-:W-:Y:S05]  /*25700*/  @P6 BRA `(.L_x_3007) ;  /* 0x0000000000a86947 */ /* 0x000fea0003800000 */
.L_x_3010:
[----:B-1----:R-:W1:Y:S01]  /*25710*/  LDC R2, c[0x0][0xc3c] ;  /* 0x00030f00ff027b82 */ /* 0x002e620000000800 */
[----:B------:R-:W-:-:S05]  /*25720*/  VIADD R27, R27, 0x1f ;  /* 0x0000001f1b1b7836 */ /* 0x000fca0000000000 */
[----:B-1----:R-:W-:-:S13]  /*25730*/  ISETP.GE.AND P6, PT, R27, R2, PT ;  /* 0x000000021b00720c */ /* 0x002fda0003fc6270 */
[----:B------:R-:W-:Y:S05]  /*25740*/  @P6 BRA `(.L_x_3008) ;  /* 0x0000000800c46947 */ /* 0x000fea0003800000 */
[----:B------:R-:W1:Y:S01]  /*25750*/  S2R R3, SR_TID.X ;  /* 0x0000000000037919 */ /* 0x000e620000002100 */
[----:B------:R-:W-:Y:S01]  /*25760*/  IMAD.MOV.U32 R25, RZ, RZ, RZ ;  /* 0x000000ffff197224 */ /* 0x000fe200078e00ff */
[----:B------:R-:W-:Y:S01]  /*25770*/  ULDC.64 UR4, c[0x0][0x208] ;  /* 0x0000820000047ab9 */ /* 0x000fe20000000a00 */
[----:B-1----:R-:W-:-:S05]  /*25780*/  LOP3.LUT R3, R3, 0x1f, RZ, 0xc0, !PT ;  /* 0x0000001f03037812 */ /* 0x002fca00078ec0ff */
[----:B------:R-:W-:-:S05]  /*25790*/  IMAD.IADD R9, R27, 0x1, R3 ;  /* 0x000000011b097824 */ /* 0x000fca00078e0203 */
[----:B------:R-:W-:-:S13]  /*257a0*/  ISETP.GE.OR P6, PT, R9, R2, !P0 ;  /* 0x000000020900720c */ /* 0x000fda00047c6670 */
[----:B------:R-:W1:Y:S08]  /*257b0*/  @!P6 LDC.64 R2, c[0x0][0xc80] ;  /* 0x00032000ff02eb82 */ /* 0x000e700000000a00 */
[----:B------:R-:W2:Y:S01]  /*257c0*/  @!P6 LDC.64 R4, c[0x0][0xc78] ;  /* 0x00031e00ff04eb82 */ /* 0x000ea20000000a00 */
[----:B-1----:R-:W-:-:S05]  /*257d0*/  @!P6 IMAD.WIDE R2, R9, 0x4, R2 ;  /* 0x000000040902e825 */ /* 0x002fca00078e0202 */
[----:B------:R2:W3:Y:S02]  /*257e0*/  @!P6 LDG.E R25, desc[UR4][R2.64] ;  /* 0x000000040219e981 */ /* 0x0004e4000c1e1900 */
[----:B--2---:R-:W-:Y:S01]  /*257f0*/  @!P6 IMAD.WIDE R2, R9, 0x4, R4 ;  /* 0x000000040902e825 */ /* 0x004fe200078e0204 */
[----:B------:R-:W-:-:S06]  /*25800*/  MOV R4, RZ ;  /* 0x000000ff00047202 */ /* 0x000fcc0000000f00 */
[----:B------:R-:W3:Y:S01]  /*25810*/  @!P6 LDG.E R4, desc[UR4][R2.64] ;  /* 0x000000040204e981 */ /* 0x000ee2000c1e1900 */
[----:B------:R-:W-:Y:S01]  /*25820*/  UMOV UR4, 0xffffffff ;  /* 0xffffffff00047882 */ /* 0x000fe20000000000 */
[----:B---3--:R-:W-:Y:S02]  /*25830*/  IMAD R13, R4, R25, RZ ;  /* 0x00000019040d7224 */ /* 0x008fe400078e02ff */
[----:B------:R-:W-:Y:S05]  /*25840*/  BRA.DIV UR4, `(.L_x_3009) ;  /* 0x0000005604ec7947 */ /* 0x000fea000b800000 */
        /* <DEDUP_REMOVED lines=16> */
.L_x_3191:
[----:B------:R-:W-:Y:S02]  /*25950*/  ULDC UR4, c[0x0][0xc38] ;  /* 0x00030e0000047ab9 */ /* 0x000fe40000000800 */
[----:B------:R-:W-:-:S04]  /*25960*/  IMAD.U32 R5, RZ, RZ, UR4 ;  /* 0x00000004ff057e24 */ /* 0x000fc8000f8e00ff */
[----:B--2---:R-:W-:-:S04]  /*25970*/  IMAD R14, R14, R5, RZ ;  /* 0x000000050e0e7224 */ /* 0x004fc800078e02ff */
[----:B------:R-:W-:-:S05]  /*25980*/  IMAD.IADD R7, R14, 0x1, R7 ;  /* 0x000000010e077824 */ /* 0x000fca00078e0207 */
[----:B------:R-:W-:-:S13]  /*25990*/  ISETP.GT.AND P6, PT, R7, R0, PT ;  /* 0x000000000700720c */ /* 0x000fda0003fc4270 */
[----:B------:R-:W-:Y:S05]  /*259a0*/  @!P6 BRA `(.L_x_3010) ;  /* 0xfffffffc0058e947 */ /* 0x000fea000383ffff */
.L_x_3007:
[----:B------:R-:W-:Y:S01]  /*259b0*/  IADD3 R7, -R14, R7, RZ ;  /* 0x000000070e077210 */ /* 0x000fe20007ffe1ff */
[----:B------:R-:W-:-:S04]  /*259c0*/  UMOV UR4, 0xffffffff ;  /* 0xffffffff00047882 */ /* 0x000fc80000000000 */
[----:B------:R-:W-:-:S05]  /*259d0*/  IMAD R3, R2, R5, R7 ;  /* 0x0000000502037224 */ /* 0x000fca00078e0207 */
[----:B------:R-:W-:Y:S01]  /*259e0*/  ISETP.GT.AND P6, PT, R3, R0, PT ;  /* 0x000000000300720c */ /* 0x000fe20003fc4270 */
[----:B------:R-:W-:-:S12]  /*259f0*/  BRA.DIV UR4, `(.L_x_3011) ;  /* 0x0000005a04387947 */ /* 0x000fd8000b800000 */
[----:B------:R-:W-:-:S04]  /*25a00*/  VOTE.ANY R3, PT, !P6 ;  /* 0x0000000000037806 */ /* 0x000fc800070e0100 */
[----:B0-----:R-:W0:Y:S02]  /*25a10*/  POPC R12, R3 ;  /* 0x00000003000c7309 */ /* 0x001e240000000000 */
[----:B0-----:R0:W2:Y:S01]  /*25a20*/  SHFL.IDX PT, R25, R25, R12, 0x1f ;  /* 0x00001f0c19197589 */ /* 0x0010a200000e0000 */
[----:B------:R-:W-:-:S03]  /*25a30*/  IMAD.IADD R27, R12, 0x1, R27 ;  /* 0x000000010c1b7824 */ /* 0x000fc600078e021b */
[----:B------:R0:W3:Y:S04]  /*25a40*/  SHFL.IDX PT, R4, R4, R12, 0x1f ;  /* 0x00001f0c04047589 */ /* 0x0000e800000e0000 */
.L_x_3196:
[----:B------:R-:W-:-:S13]  /*25a50*/  ISETP.NE.AND P0, PT, R3, RZ, PT ;  /* 0x000000ff0300720c */ /* 0x000fda0003f05270 */
[----:B------:R-:W-:Y:S05]  /*25a60*/  @!P0 BRA `(.L_x_3012) ;  /* 0x0000000000108947 */ /* 0x000fea0003800000 */
[----:B------:R-:W-:Y:S01]  /*25a70*/  UMOV UR4, 0xffffffff ;  /* 0xffffffff00047882 */ /* 0x000fe20000000000 */
[----:B0-----:R-:W-:Y:S02]  /*25a80*/  VIADD R12, R12, 0xffffffff ;  /* 0xffffffff0c0c7836 */ /* 0x001fe40000000000 */
[----:B------:R-:W-:Y:S05]  /*25a90*/  BRA.DIV UR4, `(.L_x_3013) ;  /* 0x0000005a046c7947 */ /* 0x000fea000b800000 */
[----:B------:R4:W0:Y:S02]  /*25aa0*/  SHFL.IDX PT, R6, R2, R12, 0x1f ;  /* 0x00001f0c02067589 */ /* 0x00082400000e0000 */
.L_x_3012:
[----:B---3--:R-:W-:Y:S01]  /*25ab0*/  ISETP.NE.AND P0, PT, R4, 0x1, PT ;  /* 0x000000010400780c */ /* 0x008fe20003f05270 */
[----:B0-----:R-:W-:-:S04]  /*25ac0*/  IMAD R24, R6, R5, R7 ;  /* 0x0000000506187224 */ /* 0x001fc800078e0207 */
[----:B------:R-:W-:-:S08]  /*25ad0*/  IMAD.IADD R0, R0, 0x1, -R24 ;  /* 0x0000000100007824 */ /* 0x000fd000078e0a18 */
[----:B------:R-:W-:Y:S05]  /*25ae0*/  @!P0 BRA `(.L_x_3014) ;  /* 0x0000000000dc8947 */ /* 0x000fea0003800000 */
[----:B--2---:R-:W-:Y:S02]  /*25af0*/  IABS R6, R25 ;  /* 0x0000001900067213 */ /* 0x004fe40000000000 */
[----:B------:R-:W-:Y:S02]  /*25b00*/  IABS R5, R4 ;  /* 0x0000000400057213 */ /* 0x000fe40000000000 */
[----:B------:R-:W0:Y:S08]  /*25b10*/  I2F.RP R7, R6 ;  /* 0x0000000600077306 */ /* 0x000e300000209400 */
[----:B------:R-:W2:Y:S08]  /*25b20*/  I2F.RP R8, R5 ;  /* 0x0000000500087306 */ /* 0x000eb00000209400 */
[----:B0-----:R-:W1:Y:S08]  /*25b30*/  MUFU.RCP R7, R7 ;  /* 0x0000000700077308 */ /* 0x001e700000001000 */
[----:B--2---:R-:W-:Y:S01]  /*25b40*/  MUFU.RCP R8, R8 ;  /* 0x0000000800087308 */ /* 0x004fe20000001000 */
[----:B-1--4-:R-:W-:-:S02]  /*25b50*/  IADD3 R2, R7, 0xffffffe, RZ ;  /* 0x0ffffffe07027810 */ /* 0x012fc40007ffe0ff */
[----:B------:R-:W-:-:S05]  /*25b60*/  IABS R7, R25 ;  /* 0x0000001900077213 */ /* 0x000fca0000000000 */
[----:B------:R0:W1:Y:S02]  /*25b70*/  F2I.FTZ.U32.TRUNC.NTZ R3, R2 ;  /* 0x0000000200037305 */ /* 0x000064000021f000 */
[----:B0-----:R-:W-:Y:S02]  /*25b80*/  IMAD.MOV.U32 R2, RZ, RZ, RZ ;  /* 0x000000ffff027224 */ /* 0x001fe400078e00ff */
[----:B-1----:R-:W-:-:S04]  /*25b90*/  IMAD.MOV R9, RZ, RZ, -R3 ;  /* 0x000000ffff097224 */ /* 0x002fc800078e0a03 */
[----:B------:R-:W-:-:S04]  /*25ba0*/  IMAD R9, R9, R6, RZ ;  /* 0x0000000609097224 */ /* 0x000fc800078e02ff */
[----:B------:R-:W-:Y:S01]  /*25bb0*/  IMAD.HI.U32 R3, R3, R9, R2 ;  /* 0x0000000903037227 */ /* 0x000fe200078e0002 */
[----:B------:R-:W-:-:S03]  /*25bc0*/  IABS R2, R0 ;  /* 0x0000000000027213 */ /* 0x000fc60000000000 */
[----:B------:R-:W-:Y:S02]  /*25bd0*/  IMAD.MOV R9, RZ, RZ, -R7 ;  /* 0x000000ffff097224 */ /* 0x000fe400078e0a07 */
[----:B------:R-:W-:Y:S01]  /*25be0*/  IMAD.HI.U32 R7, R3, R2, RZ ;  /* 0x0000000203077227 */ /* 0x000fe200078e00ff */
[----:B------:R-:W-:-:S03]  /*25bf0*/  IADD3 R3, R8, 0xffffffe, RZ ;  /* 0x0ffffffe08037810 */ /* 0x000fc60007ffe0ff */
[----:B------:R-:W-:-:S03]  /*25c00*/  IMAD R9, R7, R9, R2 ;  /* 0x0000000907097224 */ /* 0x000fc600078e0202 */
[----:B------:R-:W0:Y:S02]  /*25c10*/  F2I.FTZ.U32.TRUNC.NTZ R3, R3 ;  /* 0x0000000300037305 */ /* 0x000e24000021f000 */
[----:B------:R-:W-:-:S13]  /*25c20*/  ISETP.GT.U32.AND P1, PT, R6, R9, PT ;  /* 0x000000090600720c */ /* 0x000fda0003f24070 */
[----:B------:R-:W-:Y:S01]  /*25c30*/  @!P1 IMAD.IADD R9, R9, 0x1, -R6 ;  /* 0x0000000109099824 */ /* 0x000fe200078e0a06 */
[----:B------:R-:W-:Y:S01]  /*25c40*/  @!P1 IADD3 R7, R7, 0x1, RZ ;  /* 0x0000000107079810 */ /* 0x000fe20007ffe0ff */
[----:B0-----:R-:W-:Y:S01]  /*25c50*/  IMAD.MOV R2, RZ, RZ, -R3 ;  /* 0x000000ffff027224 */ /* 0x001fe200078e0a03 */
[----:B------:R-:W-:Y:S02]  /*25c60*/  ISETP.NE.AND P1, PT, R25, RZ, PT ;  /* 0x000000ff1900720c */ /* 0x000fe40003f25270 */
[----:B------:R-:W-:Y:S01]  /*25c70*/  ISETP.GE.U32.AND P0, PT, R9, R6, PT ;  /* 0x000000060900720c */ /* 0x000fe20003f06070 */
[----:B------:R-:W-:Y:S02]  /*25c80*/  IMAD R9, R2, R5, RZ ;  /* 0x0000000502097224 */ /* 0x000fe400078e02ff */
[----:B------:R-:W-:-:S04]  /*25c90*/  IMAD.MOV.U32 R2, RZ, RZ, RZ ;  /* 0x000000ffff027224 */ /* 0x000fc800078e00ff */
[----:B------:R-:W-:Y:S01]  /*25ca0*/  IMAD.HI.U32 R6, R3, R9, R2 ;  /* 0x0000000903067227 */ /* 0x000fe200078e0002 */
[----:B------:R-:W-:-:S04]  /*25cb0*/  LOP3.LUT R2, R0, R25, RZ, 0x3c, !PT ;  /* 0x0000001900027212 */ /* 0x000fc800078e3cff */
[----:B------:R-:W-:Y:S01]  /*25cc0*/  ISETP.GE.AND P2, PT, R2, RZ, PT ;  /* 0x000000ff0200720c */ /* 0x000fe20003f46270 */
[----:B------:R-:W-:Y:S01]  /*25cd0*/  @P0 VIADD R7, R7, 0x1 ;  /* 0x0000000107070836 */ /* 0x000fe20000000000 */
[----:B------:R-:W-:-:S05]  /*25ce0*/  IABS R2, R4 ;  /* 0x0000000400027213 */ /* 0x000fca0000000000 */
[----:B------:R-:W-:-:S06]  /*25cf0*/  IMAD.MOV R2, RZ, RZ, -R2 ;  /* 0x000000ffff027224 */ /* 0x000fcc00078e0a02 */
[----:B------:R-:W-:Y:S01]  /*25d00*/  @!P2 IMAD.MOV R7, RZ, RZ, -R7 ;  /* 0x000000ffff07a224 */ /* 0x000fe200078e0a07 */
[----:B------:R-:W-:-:S04]  /*25d10*/  @!P1 LOP3.LUT R7, RZ, R25, RZ, 0x33, !PT ;  /* 0x00000019ff079212 */ /* 0x000fc800078e33ff */
[----:B------:R-:W-:-:S05]  /*25d20*/  IABS R3, R7 ;  /* 0x0000000700037213 */ /* 0x000fca0000000000 */
        /* <DEDUP_REMOVED lines=8> */
[----:B------:R-:W-:Y:S01]  /*25db0*/  ISETP.GE.AND P2, PT, R2, RZ, PT ;  /* 0x000000ff0200720c */ /* 0x000fe20003f46270 */
[----:B------:R-:W-:-:S04]  /*25dc0*/  IMAD.MOV R2, RZ, RZ, -R7 ;  /* 0x000000ffff027224 */ /* 0x000fc800078e0a07 */
[----:B------:R-:W-:Y:S02]  /*25dd0*/  IMAD R2, R25, R2, R0 ;  /* 0x0000000219027224 */ /* 0x000fe400078e0200 */
        /* <DEDUP_REMOVED lines=8> */
.L_x_3014:
[----:B-1--4-:R-:W0:Y:S01]  /*25e60*/  LDC.64 R2, c[0x0][0xc90] ;  /* 0x00032400ff027b82 */ /* 0x012e220000000a00 */
[----:B------:R-:W-:Y:S01]  /*25e70*/  ULDC.64 UR4, c[0x0][0x208] ;  /* 0x0000820000047ab9 */ /* 0x000fe20000000a00 */
[----:B0-----:R-:W-:-:S05]  /*25e80*/  IMAD.WIDE R2, R27, 0x4, R2 ;  /* 0x000000041b027825 */ /* 0x001fca00078e0202 */
[----:B------:R0:W2:Y:S02]  /*25e90*/  LDG.E R6, desc[UR4][R2.64] ;  /* 0x0000000402067981 */ /* 0x0000a4000c1e1900 */
[----:B0-----:R-:W-:Y:S02]  /*25ea0*/  IMAD.MOV.U32 R2, RZ, RZ, RZ ;  /* 0x000000ffff027224 */ /* 0x001fe400078e00ff */
[----:B--2---:R-:W-:-:S05]  /*25eb0*/  IMAD R7, R25, R6, RZ ;  /* 0x0000000619077224 */ /* 0x004fca00078e02ff */
[----:B------:R-:W-:-:S04]  /*25ec0*/  IABS R4, R7 ;  /* 0x0000000700047213 */ /* 0x000fc80000000000 */
[----:B------:R-:W0:Y:S08]  /*25ed0*/  I2F.RP R8, R4 ;  /* 0x0000000400087306 */ /* 0x000e300000209400 */
[----:B0-----:R-:W0:Y:S02]  /*25ee0*/  MUFU.RCP R8, R8 ;  /* 0x0000000800087308 */ /* 0x001e240000001000 */
[----:B0-----:R-:W-:-:S06]  /*25ef0*/  IADD3 R9, R8, 0xffffffe, RZ ;  /* 0x0ffffffe08097810 */ /* 0x001fcc0007ffe0ff */
        /* <DEDUP_REMOVED lines=20> */
[----:B------:R-:W-:-:S03]  /*26040*/  IMAD.MOV R2, RZ, RZ, -R2 ;  /* 0x000000ffff027224 */ /* 0x000fc600078e0a02 */
[----:B------:R-:W-:Y:S01]  /*26050*/  IADD3 R3, -R4, RZ, RZ ;  /* 0x000000ff04037210 */ /* 0x000fe20007ffe1ff */
[----:B------:R-:W-:Y:S01]  /*26060*/  IMAD R0, R7, R2, R0 ;  /* 0x0000000207007224 */ /* 0x000fe200078e0200 */
[----:B------:R-:W-:Y:S02]  /*26070*/  MOV R2, RZ ;  /* 0x000000ff00027202 */ /* 0x000fe40000000f00 */
        /* <DEDUP_REMOVED lines=22> */
[----:B------:R-:W-:-:S06]  /*261e0*/  @P0 IADD3 R2, R2, 0x1, RZ ;  /* 0x0000000102020810 */ /* 0x000fcc0007ffe0ff */
[----:B------:R-:W-:Y:S01]  /*261f0*/  @!P2 IMAD.MOV R2, RZ, RZ, -R2 ;  /* 0x000000ffff02a224 */ /* 0x000fe200078e0a02 */
[----:B------:R-:W-:Y:S01]  /*26200*/  @!P1 LOP3.LUT R2, RZ, R5, RZ, 0x33, !PT ;  /* 0x00000005ff029212 */ /* 0x000fe200078e33ff */
[----:B------:R-:W-:-:S04]  /*26210*/  IMAD.MOV R5, RZ, RZ, -R5 ;  /* 0x000000ffff057224 */ /* 0x000fc800078e0a05 */
[----:B------:R-:W-:-:S07]  /*26220*/  IMAD R26, R2, R5, R3 ;  /* 0x00000005021a7224 */ /* 0x000fce00078e0203 */
.L_x_3015:
[----:B------:R-:W-:-:S05]  /*26230*/  LOP3.LUT R2, RZ, R2, RZ, 0x33, !PT ;  /* 0x00000002ff027212 */ /* 0x000fca00078e33ff */
[----:B------:R-:W-:Y:S01]  /*26240*/  IMAD.IADD R25, R25, 0x1, R2 ;  /* 0x0000000119197824 */ /* 0x000fe200078e0202 */
[----:B------:R-:W-:Y:S06]  /*26250*/  BRA `(.L_x_3016) ;  /* 0x00000000001c7947 */ /* 0x000fec0003800000 */
.L_x_3008:
[----:B------:R-:W-:Y:S01]  /*26260*/  UMOV UR4, URZ ;  /* 0x0000003f00047c82 */ /* 0x000fe20008000000 */
[----:B------:R-:W-:Y:S01]  /*26270*/  UMOV UR5, URZ ;  /* 0x0000003f00057c82 */ /* 0x000fe20008000000 */
[----:B------:R-:W-:Y:S01]  /*26280*/  ULDC UR6, c[0x0][0xc3c] ;  /* 0x00030f0000067ab9 */ /* 0x000fe20000000800 */
[----:B------:R-:W-:Y:S01]  /*26290*/  MOV R24, R0 ;  /* 0x0000000000187202 */ /* 0x000fe20000000f00 */
[----:B------:R-:W-:Y:S02]  /*262a0*/  IMAD.U32 R25, RZ, RZ, UR4 ;  /* 0x00000004ff197e24 */ /* 0x000fe4000f8e00ff */
[----:B------:R-:W-:Y:S02]  /*262b0*/  IMAD.U32 R26, RZ, RZ, UR5 ;  /* 0x00000005ff1a7e24 */ /* 0x000fe4000f8e00ff */
[----:B------:R-:W-:-:S07]  /*262c0*/  IMAD.U32 R27, RZ, RZ, UR6 ;  /* 0x00000006ff1b7e24 */ /* 0x000fce000f8e00ff */
.L_x_3016:
[----:B------:R-:W1:Y:S01]  /*262d0*/  S2R R0, SR_TID.X ;  /* 0x0000000000007919 */ /* 0x000e620000002100 */
[----:B------:R-:W-:Y:S05]  /*262e0*/  WARPSYNC.ALL ;  /* 0x0000000000007948 */ /* 0x000fea0003800000 */
[----:B------:R-:W-:Y:S01]  /*262f0*/  BAR.SYNC.DEFER_BLOCKING 0x4, 0x180 ;  /* 0x0106000000007b1d */ /* 0x000fe20000010000 */
[----:B-1----:R-:W-:-:S04]  /*26300*/  LOP3.LUT R0, R0, 0x1f, RZ, 0xc0, !PT ;  /* 0x0000001f00007812 */ /* 0x002fc800078ec0ff */
[----:B------:R-:W-:-:S13]  /*26310*/  ISETP.NE.AND P0, PT, R0, RZ, PT ;  /* 0x000000ff0000720c */ /* 0x000fda0003f05270 */
[----:B------:R-:W1:Y:S01]  /*26320*/  @!P0 S2R R3, SR_CgaCtaId ;  /* 0x0000000000038919 */ /* 0x000e620000008800 */
[----:B------:R-:W-:-:S04]  /*26330*/  @!P0 MOV R0, 0x400 ;  /* 0x0000040000008802 */ /* 0x000fc80000000f00 */
[----:B-1----:R-:W-:-:S05]  /*26340*/  @!P0 LEA R16, R3, R0, 0x18 ;  /* 0x0000000003108211 */ /* 0x002fca00078ec0ff */
[----:B------:R1:W-:Y:S01]  /*26350*/  @!P0 STS.128 [R16+0x308d0], R24 ;  /* 0x0308d01810008388 */ /* 0x0003e20000000c00 */
[----:B------:R-:W-:Y:S06]  /*26360*/  BAR.ARV 0x5, 0x180 ;  /* 0x0146000000007b1d */ /* 0x000fec0000002000 */
.L_x_3005:
[----:B------:R-:W-:Y:S02]  /*26370*/  ULDC UR4, c[0x0][0xc3c] ;  /* 0x00030f0000047ab9 */ /* 0x000fe40000000800 */
[----:B---3--:R-:W-:-:S13]  /*26380*/  ISETP.GE.AND P0, PT, R27, UR4, PT ;  /* 0x000000041b007c0c */ /* 0x008fda000bf06270 */
[----:B------:R-:W-:Y:S05]  /*26390*/  @!P0 BRA `(.L_x_3017) ;  /* 0xffffff9400a08947 */ /* 0x000fea000383ffff */
[----:B------:R-:W-:Y:S05]  /*263a0*/  BSYNC B8 ;  /* 0x0000000000087941 */ /* 0x000fea0003800000 */
.L_x_2910:
[----:B------:R-:W3:Y:S01]  /*263b0*/  LDL.LU R0, [R1+0x28] ;  /* 0x0000280001007983 */ /* 0x000ee20000300800 */
[----:B------:R-:W-:Y:S01]  /*263c0*/  BSSY B0, `(.L_x_3018) ;  /* 0x000000b000007945 */ /* 0x000fe20003800000 */
[----:B------:R-:W4:Y:S01]  /*263d0*/  S2R R5, SR_CgaCtaId ;  /* 0x0000000000057919 */ /* 0x000f220000008800 */
[----:B---3--:R-:W-:-:S04]  /*263e0*/  IADD3 R0, R0, 0x1, RZ ;  /* 0x0000000100007810 */ /* 0x008fc80007ffe0ff */
        /* <DEDUP_REMOVED lines=8> */
.L_x_3199:
[----:B------:R-:W-:Y:S05]  /*26470*/  BSYNC B0 ;  /* 0x0000000000007941 */ /* 0x000fea0003800000 */
.L_x_3018:
[----:B------:R-:W-:-:S03]  /*26480*/  UMOV UR4, 0xffffffff ;  /* 0xffffffff00047882 */ /* 0x000fc60000000000 */
[----:B------:R-:W-:Y:S05]  /*26490*/  BRA.DIV UR4, `(.L_x_3020) ;  /* 0x0000005204287947 */ /* 0x000fea000b800000 */
[----:B-1----:R-:W1:Y:S02]  /*264a0*/  S2R R0, SR_TID.X ;  /* 0x0000000000007919 */ /* 0x002e640000002100 */
[----:B-1----:R-:W-:-:S04]  /*264b0*/  SHF.R.U32.HI R0, RZ, 0x5, R0 ;  /* 0x00000005ff007819 */ /* 0x002fc80000011600 */
[----:B------:R-:W-:-:S05]  /*264c0*/  LOP3.LUT R0, R0, 0x3, RZ, 0xc0, !PT ;  /* 0x0000000300007812 */ /* 0x000fca00078ec0ff */
[----:B------:R1:W3:Y:S02]  /*264d0*/  SHFL.IDX PT, R14, R0, RZ, 0x1f ;  /* 0x00001fff000e7589 */ /* 0x0002e400000e0000 */
.L_x_3202:
[----:B---3--:R-:W-:-:S13]  /*264e0*/  ISETP.NE.AND P0, PT, R14, RZ, PT ;  /* 0x000000ff0e00720c */ /* 0x008fda0003f05270 */
[----:B------:R-:W-:Y:S05]  /*264f0*/  @P0 BRA `(.L_x_2657) ;  /* 0x0000000000880947 */ /* 0x000fea0003800000 */
[----:B------:R-:W-:-:S03]  /*26500*/  UMOV UR4, 0xffffffff ;  /* 0xffffffff00047882 */ /* 0x000fc60000000000 */
[----:B------:R-:W-:Y:S05]  /*26510*/  BRA.DIV UR4, `(.L_x_3021) ;  /* 0x00000052043c7947 */ /* 0x000fea000b800000 */
[----:B------:R-:W-:-:S13]  /*26520*/  ELECT P6, URZ, PT ;  /* 0x00000000003f782f */ /* 0x000fda00038c0000 */
.L_x_3205:
[----:B------:R-:W-:Y:S05]  /*26530*/  @!P6 BRA `(.L_x_2657) ;  /* 0x000000000078e947 */ /* 0x000fea0003800000 */
[----:B------:R-:W-:-:S06]  /*26540*/  ULOP3.LUT UR4, UR60, 0x2, URZ, 0xfc, !UPT ;  /* 0x000000023c047892 */ /* 0x000fcc000f8efc3f */
[----:B-1----:R-:W-:-:S05]  /*26550*/  IMAD.U32 R0, RZ, RZ, UR4 ;  /* 0x00000004ff007e24 */ /* 0x002fca000f8e00ff */
[----:B------:R-:W-:-:S13]  /*26560*/  ISETP.NE.AND P0, PT, R0, 0x3, PT ;  /* 0x000000030000780c */ /* 0x000fda0003f05270 */
[----:B------:R-:W-:Y:S05]  /*26570*/  @!P0 BRA `(.L_x_3022) ;  /* 0x0000000000048947 */ /* 0x000fea0003800000 */
[----:B------:R-:W-:Y:S01]  /*26580*/  BPT.TRAP 0x1 ;  /* 0x000000040000795c */ /* 0x000fe20000300000 */
.L_x_3022:
[----:B------:R-:W-:Y:S01]  /*26590*/  IMAD R3, R23, 0x8, R5 ;  /* 0x0000000817037824 */ /* 0x000fe200078e0205 */
[----:B------:R-:W-:Y:S02]  /*265a0*/  SHF.L.U32 R2, R29, 0x1f, RZ ;  /* 0x0000001f1d027819 */ /* 0x000fe400000006ff */
[----:B------:R-:W-:Y:S02]  /*265b0*/  IADD3 R23, R23, 0x1, RZ ;  /* 0x0000000117177810 */ /* 0x000fe40007ffe0ff */
[----:B------:R-:W1:Y:S02]  /*265c0*/  SYNCS.PHASECHK.TRANS64.TRYWAIT P1, [R3+URZ+0x30840], R2 ;  /* 0x03084002030075a7 */ /* 0x000e64000802017f */
[----:B------:R-:W-:-:S04]  /*265d0*/  ISETP.NE.AND P2, PT, R23, 0x2, PT ;  /* 0x000000021700780c */ /* 0x000fc80003f45270 */
[----:B------:R-:W-:Y:S01]  /*265e0*/  SEL R0, RZ, 0x1, P2 ;  /* 0x00000001ff007807 */ /* 0x000fe20001000000 */
[----:B-1----:R-:W-:Y:S08]  /*265f0*/  @!P1 BRA `(.L_x_3023) ;  /* 0x0000005000249947 */ /* 0x002ff00003800000 */
.L_x_3206:
[----:B------:R-:W-:Y:S02]  /*26600*/  SEL R23, R23, RZ, P2 ;  /* 0x000000ff17177207 */ /* 0x000fe40001000000 */
[----:B------:R-:W-:Y:S01]  /*26610*/  LOP3.LUT R0, R29, R0, RZ, 0x3c, !PT ;  /* 0x000000001d007212 */ /* 0x000fe200078e3cff */
[----:B------:R-:W-:Y:S06]  /*26620*/  @!P0 BRA `(.L_x_3024) ;  /* 0x0000000000048947 */ /* 0x000fec0003800000 */
[----:B------:R-:W-:Y:S01]  /*26630*/  BPT.TRAP 0x1 ;  /* 0x000000040000795c */ /* 0x000fe20000300000 */
.L_x_3024:
[----:B------:R-:W-:Y:S01]  /*26640*/  IMAD R23, R23, 0x8, R5 ;  /* 0x0000000817177824 */ /* 0x000fe200078e0205 */
[----:B------:R-:W-:-:S04]  /*26650*/  SHF.L.U32 R0, R0, 0x1f, RZ ;  /* 0x0000001f00007819 */ /* 0x000fc800000006ff */
[----:B------:R-:W3:Y:S02]  /*26660*/  SYNCS.PHASECHK.TRANS64.TRYWAIT P1, [R23+URZ+0x30840], R0 ;  /* 0x03084000170075a7 */ /* 0x000ee4000802017f */
[----:B---3--:R-:W-:Y:S05]  /*26670*/  @!P1 BRA `(.L_x_3025) ;  /* 0x0000005000189947 */ /* 0x008fea0003800000 */
.L_x_3207:
[----:B------:R-:W-:Y:S05]  /*26680*/  @!P0 BRA `(.L_x_3026) ;  /* 0x0000000000048947 */ /* 0x000fea0003800000 */
[----:B------:R-:W-:Y:S01]  /*26690*/  BPT.TRAP 0x1 ;  /* 0x000000040000795c */ /* 0x000fe20000300000 */
.L_x_3026:
[----:B------:R-:W4:Y:S02]  /*266a0*/  SYNCS.PHASECHK.TRANS64.TRYWAIT P1, [R3+URZ+0x30860], R2 ;  /* 0x03086002030075a7 */ /* 0x000f24000802017f */
[----:B----4-:R-:W-:Y:S05]  /*266b0*/  @!P1 BRA `(.L_x_3027) ;  /* 0x00000050001c9947 */ /* 0x010fea0003800000 */
.L_x_3208:
[----:B------:R-:W-:Y:S05]  /*266c0*/  @!P0 BRA `(.L_x_3028) ;  /* 0x0000000000048947 */ /* 0x000fea0003800000 */
[----:B------:R-:W-:Y:S01]  /*266d0*/  BPT.TRAP 0x1 ;  /* 0x000000040000795c */ /* 0x000fe20000300000 */
.L_x_3028:
[----:B------:R0:W0:Y:S02]  /*266e0*/  SYNCS.PHASECHK.TRANS64.TRYWAIT P0, [R23+URZ+0x30860], R0 ;  /* 0x03086000170075a7 */ /* 0x000024000800017f */
[----:B0-----:R-:W-:Y:S05]  /*266f0*/  @!P0 NANOSLEEP.SYNCS 0x989680 ;  /* 0x009896800000895d */ /* 0x001fea0003900000 */
[----:B------:R-:W0:Y:S02]  /*26700*/  @!P0 SYNCS.PHASECHK.TRANS64 P0, [R23+URZ+0x30860], R0 ;  /* 0x03086000170085a7 */ /* 0x000e24000800007f */
[----:B0-----:R-:W-:Y:S05]  /*26710*/  @!P0 BRA `(.L_x_3028) ;  /* 0xfffffffc00f08947 */ /* 0x001fea000383ffff */
.L_x_2657:
[----:B------:R-:W-:Y:S05]  /*26720*/  BSYNC B9 ;  /* 0x0000000000097941 */ /* 0x000fea0003800000 */
.L_x_2654:
[----:B------:R-:W-:Y:S05]  /*26730*/  EXIT ;  /* 0x000000000000794d */ /* 0x000fea0003800000 */
.L_x_2677:
[----:B0-----:R0:W1:Y:S02]  /*26740*/  SYNCS.PHASECHK.TRANS64.TRYWAIT P5, [R85+URZ+0x30890], R86 ;  /* 0x03089056550075a7 */ /* 0x00106400080a017f */
[----:B-1----:R-:W-:Y:S05]  /*26750*/  @!P5 NANOSLEEP.SYNCS 0x989680 ;  /* 0x009896800000d95d */ /* 0x002fea0003900000 */
[----:B------:R-:W1:Y:S02]  /*26760*/  @!P5 SYNCS.PHASECHK.TRANS64 P5, [R85+URZ+0x30890], R86 ;  /* 0x030890565500d5a7 */ /* 0x000e6400080a007f */
[----:B-1----:R-:W-:Y:S05]  /*26770*/  @!P5 BRA `(.L_x_2677) ;  /* 0xfffffffc00f0d947 */ /* 0x002fea000383ffff */
[----:B------:R-:W-:Y:S05]  /*26780*/  BRA `(.L_x_3029) ;  /* 0xfffffdd000b47947 */ /* 0x000fea000383ffff */
.L_x_2678:
        /* <DEDUP_REMOVED lines=8> */
.L_x_3031:
[----:B------:R-:W-:Y:S05]  /*26810*/  BSYNC B1 ;  /* 0x0000000000017941 */ /* 0x000fea0003800000 */
.L_x_3030:
        /* <DEDUP_REMOVED lines=8> */
.L_x_3032:
[----:B------:R-:W-:Y:S01]  /*268a0*/  IMAD.MOV.U32 R11, RZ, RZ, R14 ;  /* 0x000000ffff0b7224 */ /* 0x000fe200078e000e */
[----:B------:R-:W-:Y:S06]  /*268b0*/  BRA `(.L_x_3033) ;  /* 0xfffffdd0007c7947 */ /* 0x000fec000383ffff */
.L_x_2703:
[----:B------:R-:W-:Y:S01]  /*268c0*/  BSSY B1, `(.L_x_3034) ;  /* 0x0000008000017945 */ /* 0x000fe20003800000 */
[----:B0---4-:R-:W-:Y:S01]  /*268d0*/  MOV R13, R113 ;  /* 0x00000071000d7202 */ /* 0x011fe20000000f00 */
[----:B------:R-:W-:Y:S02]  /*268e0*/  IMAD.MOV.U32 R12, RZ, RZ, 0x1 ;  /* 0x00000001ff0c7424 */ /* 0x000fe400078e00ff */
[----:B---3--:R-:W-:Y:S02]  /*268f0*/  IMAD.MOV.U32 R11, RZ, RZ, 0x1c1f ;  /* 0x00001c1fff0b7424 */ /* 0x008fe400078e00ff */
[----:B------:R-:W-:-:S07]  /*26900*/  IMAD.MOV.U32 R15, RZ, RZ, -0x1 ;  /* 0xffffffffff0f7424 */ /* 0x000fce00078e00ff */
[----:B-12---:R-:W-:Y:S05]  /*26910*/  WARPSYNC.COLLECTIVE R15, `(.L_x_3035) ;  /* 0x000000000f087348 */ /* 0x006fea0003c00000 */
[----:B------:R0:W3:Y:S02]  /*26920*/  SHFL.IDX P6, R14, R13, R12, R11 ;  /* 0x0000000c0d0e7389 */ /* 0x0000e400000c000b */
[----:B0123--:R-:W-:Y:S01]  /*26930*/  ENDCOLLECTIVE ;  /* 0x000000000000791b */ /* 0x00ffe20003800000 */
.L_x_3035:
[----:B------:R-:W-:Y:S05]  /*26940*/  BSYNC B1 ;  /* 0x0000000000017941 */ /* 0x000fea0003800000 */
.L_x_3034:
[----:B------:R-:W-:Y:S01]  /*26950*/  IMAD.MOV.U32 R13, RZ, RZ, R116 ;  /* 0x000000ffff0d7224 */ /* 0x000fe200078e0074 */
[----:B------:R-:W-:Y:S01]  /*26960*/  MOV R15, 0xffffffff ;  /* 0xffffffff000f7802 */ /* 0x000fe20000000f00 */
[----:B------:R-:W-:Y:S01]  /*26970*/  IMAD.MOV.U32 R12, RZ, RZ, 0x1 ;  /* 0x00000001ff0c7424 */ /* 0x000fe200078e00ff */
[----:B------:R-:W-:Y:S01]  /*26980*/  MOV R113, R14 ;  /* 0x0000000e00717202 */ /* 0x000fe20000000f00 */
[----:B------:R-:W-:-:S07]  /*26990*/  IMAD.MOV.U32 R11, RZ, RZ, 0x1c1f ;  /* 0x00001c1fff0b7424 */ /* 0x000fce00078e00ff */
[----:B------:R-:W-:Y:S05]  /*269a0*/  WARPSYNC.COLLECTIVE R15, `(.L_x_3036) ;  /* 0x000000000f087348 */ /* 0x000fea0003c00000 */
[----:B------:R0:W1:Y:S02]  /*269b0*/  SHFL.IDX P6, R14, R13, R12, R11 ;  /* 0x0000000c0d0e7389 */ /* 0x00006400000c000b */
[----:B01----:R-:W-:Y:S01]  /*269c0*/  ENDCOLLECTIVE ;  /* 0x000000000000791b */ /* 0x003fe20003800000 */
.L_x_3036:
[----:B------:R-:W-:Y:S01]  /*269d0*/  IMAD.MOV.U32 R116, RZ, RZ, R14 ;  /* 0x000000ffff747224 */ /* 0x000fe200078e000e */
[----:B------:R-:W-:Y:S06]  /*269e0*/  BRA `(.L_x_3037) ;  /* 0xfffffde400b87947 */ /* 0x000fec000383ffff */
.L_x_2733:
[----:B0-----:R0:W1:Y:S02]  /*269f0*/  SYNCS.PHASECHK.TRANS64.TRYWAIT P5, [R85+URZ+0x30890], R86 ;  /* 0x03089056550075a7 */ /* 0x00106400080a017f */
[----:B-1----:R-:W-:Y:S05]  /*26a00*/  @!P5 NANOSLEEP.SYNCS 0x989680 ;  /* 0x009896800000d95d */ /* 0x002fea0003900000 */
[----:B------:R-:W1:Y:S02]  /*26a10*/  @!P5 SYNCS.PHASECHK.TRANS64 P5, [R85+URZ+0x30890], R86 ;  /* 0x030890565500d5a7 */ /* 0x000e6400080a007f */
[----:B-1----:R-:W-:Y:S05]  /*26a20*/  @!P5 BRA `(.L_x_2733) ;  /* 0xfffffffc00f0d947 */ /* 0x002fea000383ffff */
[----:B------:R-:W-:Y:S05]  /*26a30*/  BRA `(.L_x_3038) ;  /* 0xfffffe0400b47947 */ /* 0x000fea000383ffff */
.L_x_2734:
        /* <DEDUP_REMOVED lines=8> */
.L_x_3040:
[----:B------:R-:W-:Y:S05]  /*26ac0*/  BSYNC B1 ;  /* 0x0000000000017941 */ /* 0x000fea0003800000 */
.L_x_3039:
        /* <DEDUP_REMOVED lines=8> */
.L_x_3041:
[----:B------:R-:W-:Y:S01]  /*26b50*/  IMAD.MOV.U32 R11, RZ, RZ, R14 ;  /* 0x000000ffff0b7224 */ /* 0x000fe200078e000e */
[----:B------:R-:W-:Y:S06]  /*26b60*/  BRA `(.L_x_3042) ;  /* 0xfffffe0400847947 */ /* 0x000fec000383ffff */
.L_x_2747:
[----:B------:R-:W-:Y:S01]  /*26b70*/  BSSY B1, `(.L_x_3043) ;  /* 0x0000008000017945 */ /* 0x000fe20003800000 */
[----:B---34-:R-:W-:Y:S01]  /*26b80*/  MOV R13, R113 ;  /* 0x00000071000d7202 */ /* 0x018fe20000000f00 */
[----:B------:R-:W-:Y:S02]  /*26b90*/  IMAD.MOV.U32 R12, RZ, RZ, 0x1 ;  /* 0x00000001ff0c7424 */ /* 0x000fe400078e00ff */
[----:B------:R-:W-:Y:S02]  /*26ba0*/  IMAD.MOV.U32 R11, RZ, RZ, 0x1c1f ;  /* 0x00001c1fff0b7424 */ /* 0x000fe400078e00ff */
[----:B------:R-:W-:-:S07]  /*26bb0*/  IMAD.MOV.U32 R15, RZ, RZ, -0x1 ;  /* 0xffffffffff0f7424 */ /* 0x000fce00078e00ff */
[----:B012---:R-:W-:Y:S05]  /*26bc0*/  WARPSYNC.COLLECTIVE R15, `(.L_x_3044) ;  /* 0x000000000f087348 */ /* 0x007fea0003c00000 */
[----:B------:R3:W4:Y:S02]  /*26bd0*/  SHFL.IDX P6, R14, R13, R12, R11 ;  /* 0x0000000c0d0e7389 */ /* 0x00072400000c000b */
[----:B01234-:R-:W-:Y:S01]  /*26be0*/  ENDCOLLECTIVE ;  /* 0x000000000000791b */ /* 0x01ffe20003800000 */
.L_x_3044:
[----:B------:R-:W-:Y:S05]  /*26bf0*/  BSYNC B1 ;  /* 0x0000000000017941 */ /* 0x000fea0003800000 */
.L_x_3043:
        /* <DEDUP_REMOVED lines=8> */
.L_x_3045:
[----:B------:R-:W-:Y:S01]  /*26c80*/  IMAD.MOV.U32 R116, RZ, RZ, R14 ;  /* 0x000000ffff747224 */ /* 0x000fe200078e000e */
[----:B------:R-:W-:Y:S06]  /*26c90*/  BRA `(.L_x_3046) ;  /* 0xfffffe1c00047947 */ /* 0x000fec000383ffff */
.L_x_2760:
[----:B0-----:R0:W1:Y:S02]  /*26ca0*/  SYNCS.PHASECHK.TRANS64.TRYWAIT P3, [R85+URZ+0x30890], R86 ;  /* 0x03089056550075a7 */ /* 0x001064000806017f */
[----:B-1----:R-:W-:Y:S05]  /*26cb0*/  @!P3 NANOSLEEP.SYNCS 0x989680 ;  /* 0x009896800000b95d */ /* 0x002fea0003900000 */
[----:B------:R-:W1:Y:S02]  /*26cc0*/  @!P3 SYNCS.PHASECHK.TRANS64 P3, [R85+URZ+0x30890], R86 ;  /* 0x030890565500b5a7 */ /* 0x000e64000806007f */
[----:B-1----:R-:W-:Y:S05]  /*26cd0*/  @!P3 BRA `(.L_x_2760) ;  /* 0xfffffffc00f0b947 */ /* 0x002fea000383ffff */
[----:B------:R-:W-:Y:S05]  /*26ce0*/  BRA `(.L_x_3047) ;  /* 0xfffffe3000d07947 */ /* 0x000fea000383ffff */
.L_x_2761:
        /* <DEDUP_REMOVED lines=8> */
.L_x_3049:
[----:B------:R-:W-:Y:S05]  /*26d70*/  BSYNC B1 ;  /* 0x0000000000017941 */ /* 0x000fea0003800000 */
.L_x_3048:
        /* <DEDUP_REMOVED lines=8> */
.L_x_3050:
[----:B------:R-:W-:Y:S01]  /*26e00*/  IMAD.MOV.U32 R35, RZ, RZ, R14 ;  /* 0x000000ffff237224 */ /* 0x000fe200078e000e */
[----:B------:R-:W-:Y:S06]  /*26e10*/  BRA `(.L_x_3051) ;  /* 0xfffffe3000ec7947 */ /* 0x000fec000383ffff */
.L_x_2764:
[----:B------:R-:W-:Y:S01]  /*26e20*/  BSSY B1, `(.L_x_3052) ;  /* 0x0000008000017945 */ /* 0x000fe20003800000 */
[----:B----4-:R-:W-:Y:S01]  /*26e30*/  MOV R13, R37 ;  /* 0x00000025000d7202 */ /* 0x010fe20000000f00 */
[----:B------:R-:W-:Y:S02]  /*26e40*/  IMAD.MOV.U32 R12, RZ, RZ, 0x1 ;  /* 0x00000001ff0c7424 */ /* 0x000fe400078e00ff */
[----:B------:R-:W-:Y:S02]  /*26e50*/  IMAD.MOV.U32 R11, RZ, RZ, 0x1c1f ;  /* 0x00001c1fff0b7424 */ /* 0x000fe400078e00ff */
[----:B------:R-:W-:-:S07]  /*26e60*/  IMAD.MOV.U32 R15, RZ, RZ, -0x1 ;  /* 0xffffffffff0f7424 */ /* 0x000fce00078e00ff */
[----:B0123--:R-:W-:Y:S05]  /*26e70*/  WARPSYNC.COLLECTIVE R15, `(.L_x_3053) ;  /* 0x000000000f087348 */ /* 0x00ffea0003c00000 */
[----:B------:R4:W0:Y:S02]  /*26e80*/  SHFL.IDX P6, R14, R13, R12, R11 ;  /* 0x0000000c0d0e7389 */ /* 0x00082400000c000b */
[----:B01234-:R-:W-:Y:S01]  /*26e90*/  ENDCOLLECTIVE ;  /* 0x000000000000791b */ /* 0x01ffe20003800000 */
.L_x_3053:
[----:B------:R-:W-:Y:S05]  /*26ea0*/  BSYNC B1 ;  /* 0x0000000000017941 */ /* 0x000fea0003800000 */
.L_x_3052:
        /* <DEDUP_REMOVED lines=8> */
.L_x_3054:
[----:B------:R-:W-:Y:S01]  /*26f30*/  IMAD.MOV.U32 R35, RZ, RZ, R14 ;  /* 0x000000ffff237224 */ /* 0x000fe200078e000e */
[----:B------:R-:W-:Y:S06]  /*26f40*/  BRA `(.L_x_3055) ;  /* 0xfffffe34004c7947 */ /* 0x000fec000383ffff */
.L_x_2768:
[----:B---3--:R3:W0:Y:S02]  /*26f50*/  SYNCS.PHASECHK.TRANS64.TRYWAIT P2, [R85+URZ+0x308b0], R86 ;  /* 0x0308b056550075a7 */ /* 0x008624000804017f */
[----:B0-----:R-:W-:Y:S05]  /*26f60*/  @!P2 NANOSLEEP.SYNCS 0x989680 ;  /* 0x009896800000a95d */ /* 0x001fea0003900000 */
[----:B------:R-:W0:Y:S02]  /*26f70*/  @!P2 SYNCS.PHASECHK.TRANS64 P2, [R85+URZ+0x308b0], R86 ;  /* 0x0308b0565500a5a7 */ /* 0x000e24000804007f */
[----:B0-----:R-:W-:Y:S05]  /*26f80*/  @!P2 BRA `(.L_x_2768) ;  /* 0xfffffffc00f0a947 */ /* 0x001fea000383ffff */
[----:B------:R-:W-:Y:S05]  /*26f90*/  BRA `(.L_x_3056) ;  /* 0xfffffe38002c7947 */ /* 0x000fea000383ffff */
.L_x_2788:
        /* <DEDUP_REMOVED lines=8> */
.L_x_3058:
[----:B------:R-:W-:Y:S05]  /*27020*/  BSYNC B1 ;  /* 0x0000000000017941 */ /* 0x000fea0003800000 */
.L_x_3057:
        /* <DEDUP_REMOVED lines=8> */
.L_x_3059:
[----:B------:R-:W-:Y:S01]  /*270b0*/  MOV R13, R0 ;  /* 0x00000000000d7202 */ /* 0x000fe20000000f00 */
[----:B------:R-:W-:-:S07]  /*270c0*/  IMAD.MOV.U32 R8, RZ, RZ, R14 ;  /* 0x000000ffff087224 */ /* 0x000fce00078e000e */
[----:B------:R-:W-:Y:S05]  /*270d0*/  WARPSYNC.COLLECTIVE R15, `(.L_x_3060) ;  /* 0x000000000f087348 */ /* 0x000fea0003c00000 */
[----:B------:R0:W1:Y:S02]  /*270e0*/  SHFL.IDX P6, R14, R13, R12, R11 ;  /* 0x0000000c0d0e7389 */ /* 0x00006400000c000b */
[----:B01----:R-:W-:Y:S01]  /*270f0*/  ENDCOLLECTIVE ;  /* 0x000000000000791b */ /* 0x003fe20003800000 */
.L_x_3060:
[----:B------:R-:W-:Y:S02]  /*27100*/  IMAD.MOV.U32 R13, RZ, RZ, R65 ;  /* 0x000000ffff0d7224 */ /* 0x000fe400078e0041 */
[----:B------:R-:W-:-:S07]  /*27110*/  IMAD.MOV.U32 R9, RZ, RZ, R14 ;  /* 0x000000ffff097224 */ /* 0x000fce00078e000e */
[----:B------:R-:W-:Y:S05]  /*27120*/  WARPSYNC.COLLECTIVE R15, `(.L_x_3061) ;  /* 0x000000000f087348 */ /* 0x000fea0003c00000 */
[----:B------:R0:W1:Y:S02]  /*27130*/  SHFL.IDX P6, R14, R13, R12, R11 ;  /* 0x0000000c0d0e7389 */ /* 0x00006400000c000b */
[----:B01----:R-:W-:Y:S01]  /*27140*/  ENDCOLLECTIVE ;  /* 0x000000000000791b */ /* 0x003fe20003800000 */
.L_x_3061:
[----:B------:R-:W-:Y:S01]  /*27150*/  IMAD.MOV.U32 R30, RZ, RZ, R14 ;  /* 0x000000ffff1e7224 */ /* 0x000fe200078e000e */
[----:B------:R-:W-:Y:S06]  /*27160*/  BRA `(.L_x_3062) ;  /* 0xfffffe4c00247947 */ /* 0x000fec000383ffff */
.L_x_2791:
[----:B------:R-:W-:Y:S01]  /*27170*/  BSSY B1, `(.L_x_3063) ;  /* 0x0000008000017945 */ /* 0x000fe20003800000 */
[----:B------:R-:W-:Y:S01]  /*27180*/  MOV R13, R62 ;  /* 0x0000003e000d7202 */ /* 0x000fe20000000f00 */
[----:B------:R-:W-:Y:S02]  /*27190*/  IMAD.MOV.U32 R12, RZ, RZ, 0x1 ;  /* 0x00000001ff0c7424 */ /* 0x000fe400078e00ff */
[----:B------:R-:W-:Y:S02]  /*271a0*/  IMAD.MOV.U32 R11, RZ, RZ, 0x1c1f ;  /* 0x00001c1fff0b7424 */ /* 0x000fe400078e00ff */
[----:B------:R-:W-:-:S07]  /*271b0*/  IMAD.MOV.U32 R15, RZ, RZ, -0x1 ;  /* 0xffffffffff0f7424 */ /* 0x000fce00078e00ff */
[----:B0-23--:R-:W-:Y:S05]  /*271c0*/  WARPSYNC.COLLECTIVE R15, `(.L_x_3064) ;  /* 0x000000000f087348 */ /* 0x00dfea0003c00000 */
[----:B------:R1:W4:Y:S02]  /*271d0*/  SHFL.IDX P6, R14, R13, R12, R11 ;  /* 0x0000000c0d0e7389 */ /* 0x00032400000c000b */
[----:B01234-:R-:W-:Y:S01]  /*271e0*/  ENDCOLLECTIVE ;  /* 0x000000000000791b */ /* 0x01ffe20003800000 */
.L_x_3064:
[----:B------:R-:W-:Y:S05]  /*271f0*/  BSYNC B1 ;  /* 0x0000000000017941 */ /* 0x000fea0003800000 */
.L_x_3063:
        /* <DEDUP_REMOVED lines=8> */
.L_x_3065:
[----:B------:R-:W-:Y:S02]  /*27280*/  IMAD.MOV.U32 R13, RZ, RZ, R0 ;  /* 0x000000ffff0d7224 */ /* 0x000fe400078e0000 */
[----:B------:R-:W-:-:S07]  /*27290*/  IMAD.MOV.U32 R63, RZ, RZ, R14 ;  /* 0x000000ffff3f7224 */ /* 0x000fce00078e000e */
[----:B------:R-:W-:Y:S05]  /*272a0*/  WARPSYNC.COLLECTIVE R15, `(.L_x_3066) ;  /* 0x000000000f087348 */ /* 0x000fea0003c00000 */
[----:B------:R0:W1:Y:S02]  /*272b0*/  SHFL.IDX P6, R14, R13, R12, R11 ;  /* 0x0000000c0d0e7389 */ /* 0x00006400000c000b */
[----:B01----:R-:W-:Y:S01]  /*272c0*/  ENDCOLLECTIVE ;  /* 0x000000000000791b */ /* 0x003fe20003800000 */
.L_x_3066:
[----:B------:R-:W-:Y:S01]  /*272d0*/  MOV R13, R65 ;  /* 0x00000041000d7202 */ /* 0x000fe20000000f00 */
[----:B------:R-:W-:-:S07]  /*272e0*/  IMAD.MOV.U32 R0, RZ, RZ, R14 ;  /* 0x000000ffff007224 */ /* 0x000fce00078e000e */
[----:B------:R-:W-:Y:S05]  /*272f0*/  WARPSYNC.COLLECTIVE R15, `(.L_x_3067) ;  /* 0x000000000f087348 */ /* 0x000fea0003c00000 */
[----:B------:R0:W1:Y:S02]  /*27300*/  SHFL.IDX P6, R14, R13, R12, R11 ;  /* 0x0000000c0d0e7389 */ /* 0x00006400000c000b */
[----:B01----:R-:W-:Y:S01]  /*27310*/  ENDCOLLECTIVE ;  /* 0x000000000000791b */ /* 0x003fe20003800000 */
.L_x_3067:
[----:B------:R-:W-:Y:S01]  /*27320*/  IMAD.MOV.U32 R65, RZ, RZ, R14 ;  /* 0x000000ffff417224 */ /* 0x000fe200078e000e */
[----:B------:R-:W-:Y:S06]  /*27330*/  BRA `(.L_x_3068) ;  /* 0xfffffe5000d47947 */ /* 0x000fec000383ffff */
.L_x_2795:
[----:B0-----:R0:W1:Y:S02]  /*27340*/  SYNCS.PHASECHK.TRANS64.TRYWAIT P0, [R18+URZ+0x30800], R5 ;  /* 0x03080005120075a7 */ /* 0x001064000800017f */
[----:B-1----:R-:W-:Y:S05]  /*27350*/  @!P0 NANOSLEEP.SYNCS 0x989680 ;  /* 0x009896800000895d */ /* 0x002fea0003900000 */
[----:B------:R-:W1:Y:S02]  /*27360*/  @!P0 SYNCS.PHASECHK.TRANS64 P0, [R18+URZ+0x30800], R5 ;  /* 0x03080005120085a7 */ /* 0x000e64000800007f */
[----:B-1----:R-:W-:Y:S05]  /*27370*/  @!P0 BRA `(.L_x_2795) ;  /* 0xfffffffc00f08947 */ /* 0x002fea000383ffff */
[----:B------:R-:W-:Y:S05]  /*27380*/  BRA `(.L_x_3069) ;  /* 0xfffffe5c00047947 */ /* 0x000fea000383ffff */
.L_x_2819:
        /* <DEDUP_REMOVED lines=8> */
.L_x_3071:
[----:B------:R-:W-:Y:S05]  /*27410*/  BSYNC B1 ;  /* 0x0000000000017941 */ /* 0x000fea0003800000 */
.L_x_3070:
        /* <DEDUP_REMOVED lines=8> */
.L_x_3072:
[----:B------:R-:W-:Y:S01]  /*274a0*/  MOV R13, R61 ;  /* 0x0000003d000d7202 */ /* 0x000fe20000000f00 */
[----:B------:R-:W-:-:S07]  /*274b0*/  IMAD.MOV.U32 R4, RZ, RZ, R14 ;  /* 0x000000ffff047224 */ /* 0x000fce00078e000e */
[----:B------:R-:W-:Y:S05]  /*274c0*/  WARPSYNC.COLLECTIVE R15, `(.L_x_3073) ;  /* 0x000000000f087348 */ /* 0x000fea0003c00000 */
[----:B------:R0:W1:Y:S02]  /*274d0*/  SHFL.IDX P6, R14, R13, R12, R11 ;  /* 0x0000000c0d0e7389 */ /* 0x00006400000c000b */
[----:B01----:R-:W-:Y:S01]  /*274e0*/  ENDCOLLECTIVE ;  /* 0x000000000000791b */ /* 0x003fe20003800000 */
.L_x_3073:
[----:B------:R-:W-:Y:S02]  /*274f0*/  IMAD.MOV.U32 R13, RZ, RZ, R3 ;  /* 0x000000ffff0d7224 */ /* 0x000fe400078e0003 */
[----:B------:R-:W-:-:S07]  /*27500*/  IMAD.MOV.U32 R7, RZ, RZ, R14 ;  /* 0x000000ffff077224 */ /* 0x000fce00078e000e */
[----:B------:R-:W-:Y:S05]  /*27510*/  WARPSYNC.COLLECTIVE R15, `(.L_x_3074) ;  /* 0x000000000f087348 */ /* 0x000fea0003c00000 */
[----:B------:R0:W1:Y:S02]  /*27520*/  SHFL.IDX P6, R14, R13, R12, R11 ;  /* 0x0000000c0d0e7389 */ /* 0x00006400000c000b */
[----:B01----:R-:W-:Y:S01]  /*27530*/  ENDCOLLECTIVE ;  /* 0x000000000000791b */ /* 0x003fe20003800000 */
.L_x_3074:
[----:B------:R-:W-:Y:S01]  /*27540*/  IMAD.MOV.U32 R8, RZ, RZ, R14 ;  /* 0x000000ffff087224 */ /* 0x000fe200078e000e */
[----:B------:R-:W-:Y:S06]  /*27550*/  BRA `(.L_x_3075) ;  /* 0xfffffe7c00e07947 */ /* 0x000fec000383ffff */
.L_x_2822:
[----:B------:R-:W-:Y:S01]  /*27560*/  BSSY B1, `(.L_x_3076) ;  /* 0x0000008000017945 */ /* 0x000fe20003800000 */
[----:B------:R-:W-:Y:S01]  /*27570*/  MOV R13, R21 ;  /* 0x00000015000d7202 */ /* 0x000fe20000000f00 */
[----:B------:R-:W-:Y:S02]  /*27580*/  IMAD.MOV.U32 R12, RZ, RZ, 0x1 ;  /* 0x00000001ff0c7424 */ /* 0x000fe400078e00ff */
[----:B------:R-:W-:Y:S02]  /*27590*/  IMAD.MOV.U32 R11, RZ, RZ, 0x1c1f ;  /* 0x00001c1fff0b7424 */ /* 0x000fe400078e00ff */
[----:B------:R-:W-:-:S07]  /*275a0*/  IMAD.MOV.U32 R15, RZ, RZ, -0x1 ;  /* 0xffffffffff0f7424 */ /* 0x000fce00078e00ff */
[----:B0---4-:R-:W-:Y:S05]  /*275b0*/  WARPSYNC.COLLECTIVE R15, `(.L_x_3077) ;  /* 0x000000000f087348 */ /* 0x011fea0003c00000 */
[----:B------:R1:W2:Y:S02]  /*275c0*/  SHFL.IDX P6, R14, R13, R12, R11 ;  /* 0x0000000c0d0e7389 */ /* 0x0002a400000c000b */
[----:B012-4-:R-:W-:Y:S01]  /*275d0*/  ENDCOLLECTIVE ;  /* 0x000000000000791b */ /* 0x017fe20003800000 */
.L_x_3077:
[----:B------:R-:W-:Y:S05]  /*275e0*/  BSYNC B1 ;  /* 0x0000000000017941 */ /* 0x000fea0003800000 */
.L_x_3076:
        /* <DEDUP_REMOVED lines=8> */
.L_x_3078:
[----:B------:R-:W-:Y:S01]  /*27670*/  MOV R13, R61 ;  /* 0x0000003d000d7202 */ /* 0x000fe20000000f00 */
[----:B------:R-:W-:-:S07]  /*27680*/  IMAD.MOV.U32 R20, RZ, RZ, R14 ;  /* 0x000000ffff147224 */ /* 0x000fce00078e000e */
[----:B------:R-:W-:Y:S05]  /*27690*/  WARPSYNC.COLLECTIVE R15, `(.L_x_3079) ;  /* 0x000000000f087348 */ /* 0x000fea0003c00000 */
[----:B------:R0:W1:Y:S02]  /*276a0*/  SHFL.IDX P6, R14, R13, R12, R11 ;  /* 0x0000000c0d0e7389 */ /* 0x00006400000c000b */
[----:B01----:R-:W-:Y:S01]  /*276b0*/  ENDCOLLECTIVE ;  /* 0x000000000000791b */ /* 0x003fe20003800000 */
.L_x_3079:
[----:B------:R-:W-:Y:S02]  /*276c0*/  IMAD.MOV.U32 R13, RZ, RZ, R3 ;  /* 0x000000ffff0d7224 */ /* 0x000fe400078e0003 */
[----:B------:R-:W-:-:S07]  /*276d0*/  IMAD.MOV.U32 R61, RZ, RZ, R14 ;  /* 0x000000ffff3d7224 */ /* 0x000fce00078e000e */
[----:B------:R-:W-:Y:S05]  /*276e0*/  WARPSYNC.COLLECTIVE R15, `(.L_x_3080) ;  /* 0x000000000f087348 */ /* 0x000fea0003c00000 */
[----:B------:R0:W1:Y:S02]  /*276f0*/  SHFL.IDX P6, R14, R13, R12, R11 ;  /* 0x0000000c0d0e7389 */ /* 0x00006400000c000b */
[----:B01----:R-:W-:Y:S01]  /*27700*/  ENDCOLLECTIVE ;  /* 0x000000000000791b */ /* 0x003fe20003800000 */
.L_x_3080:
[----:B------:R-:W-:Y:S01]  /*27710*/  MOV R62, R14 ;  /* 0x0000000e003e7202 */ /* 0x000fe20000000f00 */
[----:B------:R-:W-:Y:S06]  /*27720*/  BRA `(.L_x_3081) ;  /* 0xfffffe8400047947 */ /* 0x000fec000383ffff */
.L_x_2826:
[----:B0-----:R0:W1:Y:S02]  /*27730*/  SYNCS.PHASECHK.TRANS64.TRYWAIT P0, [R18+URZ+0x30800], R21 ;  /* 0x03080015120075a7 */ /* 0x001064000800017f */
[----:B-1----:R-:W-:Y:S05]  /*27740*/  @!P0 NANOSLEEP.SYNCS 0x989680 ;  /* 0x009896800000895d */ /* 0x002fea0003900000 */
[----:B------:R-:W1:Y:S02]  /*27750*/  @!P0 SYNCS.PHASECHK.TRANS64 P0, [R18+URZ+0x30800], R21 ;  /* 0x03080015120085a7 */ /* 0x000e64000800007f */
[----:B-1----:R-:W-:Y:S05]  /*27760*/  @!P0 BRA `(.L_x_2826) ;  /* 0xfffffffc00f08947 */ /* 0x002fea000383ffff */
[----:B------:R-:W-:Y:S05]  /*27770*/  BRA `(.L_x_3082) ;  /* 0xfffffe88008c7947 */ /* 0x000fea000383ffff */
.L_x_2840:
[----:B-1----:R1:W2:Y:S02]  /*27780*/  SYNCS.PHASECHK.TRANS64.TRYWAIT P1, [R8+URZ+0x30830], R3 ;  /* 0x03083003080075a7 */ /* 0x0022a4000802017f */
[----:B--2---:R-:W-:Y:S05]  /*27790*/  @!P1 NANOSLEEP.SYNCS 0x989680 ;  /* 0x009896800000995d */ /* 0x004fea0003900000 */
[----:B------:R-:W2:Y:S02]  /*277a0*/  @!P1 SYNCS.PHASECHK.TRANS64 P1, [R8+URZ+0x30830], R3 ;  /* 0x03083003080095a7 */ /* 0x000ea4000802007f */
[----:B--2---:R-:W-:Y:S05]  /*277b0*/  @!P1 BRA `(.L_x_2840) ;  /* 0xfffffffc00f09947 */ /* 0x004fea000383ffff */
[----:B------:R-:W-:Y:S05]  /*277c0*/  BRA `(.L_x_2839) ;  /* 0xfffffeb000e87947 */ /* 0x000fea000383ffff */
.L_x_2848:
[----:B-1----:R1:W2:Y:S02]  /*277d0*/  SYNCS.PHASECHK.TRANS64.TRYWAIT P1, [R0+URZ+0x30830], R20 ;  /* 0x03083014000075a7 */ /* 0x0022a4000802017f */
[----:B--2---:R-:W-:Y:S05]  /*277e0*/  @!P1 NANOSLEEP.SYNCS 0x989680 ;  /* 0x009896800000995d */ /* 0x004fea0003900000 */
[----:B------:R-:W2:Y:S02]  /*277f0*/  @!P1 SYNCS.PHASECHK.TRANS64 P1, [R0+URZ+0x30830], R20 ;  /* 0x03083014000095a7 */ /* 0x000ea4000802007f */
[----:B--2---:R-:W-:Y:S05]  /*27800*/  @!P1 BRA `(.L_x_2848) ;  /* 0xfffffffc00f09947 */ /* 0x004fea000383ffff */
[----:B------:R-:W-:Y:S05]  /*27810*/  BRA `(.L_x_2847) ;  /* 0xfffffed400d47947 */ /* 0x000fea000383ffff */
.L_x_2853:
[----:B-1----:R1:W2:Y:S02]  /*27820*/  SYNCS.PHASECHK.TRANS64.TRYWAIT P1, [R11+URZ+0x30850], R2 ;  /* 0x030850020b0075a7 */ /* 0x0022a4000802017f */
[----:B--2---:R-:W-:Y:S05]  /*27830*/  @!P1 NANOSLEEP.SYNCS 0x989680 ;  /* 0x009896800000995d */ /* 0x004fea0003900000 */
[----:B------:R-:W2:Y:S02]  /*27840*/  @!P1 SYNCS.PHASECHK.TRANS64 P1, [R11+URZ+0x30850], R2 ;  /* 0x030850020b0095a7 */ /* 0x000ea4000802007f */
[----:B--2---:R-:W-:Y:S05]  /*27850*/  @!P1 BRA `(.L_x_2853) ;  /* 0xfffffffc00f09947 */ /* 0x004fea000383ffff */
[----:B------:R-:W-:Y:S05]  /*27860*/  BRA `(.L_x_2852) ;  /* 0xfffffee000f47947 */ /* 0x000fea000383ffff */
.L_x_2863:
[----:B-1----:R1:W2:Y:S02]  /*27870*/  SYNCS.PHASECHK.TRANS64.TRYWAIT P1, [R14+URZ+0x30830], R15 ;  /* 0x0308300f0e0075a7 */ /* 0x0022a4000802017f */
[----:B--2---:R-:W-:Y:S05]  /*27880*/  @!P1 NANOSLEEP.SYNCS 0x989680 ;  /* 0x009896800000995d */ /* 0x004fea0003900000 */
[----:B------:R-:W2:Y:S02]  /*27890*/  @!P1 SYNCS.PHASECHK.TRANS64 P1, [R14+URZ+0x30830], R15 ;  /* 0x0308300f0e0095a7 */ /* 0x000ea4000802007f */
[----:B--2---:R-:W-:Y:S05]  /*278a0*/  @!P1 BRA `(.L_x_2863) ;  /* 0xfffffffc00f09947 */ /* 0x004fea000383ffff */
[----:B------:R-:W-:Y:S05]  /*278b0*/  BRA `(.L_x_2862) ;  /* 0xfffffefc00f07947 */ /* 0x000fea000383ffff */
.L_x_2868:
[----:B-1----:R1:W2:Y:S02]  /*278c0*/  SYNCS.PHASECHK.TRANS64.TRYWAIT P1, [R11+URZ+0x30850], R2 ;  /* 0x030850020b0075a7 */ /* 0x0022a4000802017f */
[----:B--2---:R-:W-:Y:S05]  /*278d0*/  @!P1 NANOSLEEP.SYNCS 0x989680 ;  /* 0x009896800000995d */ /* 0x004fea0003900000 */
[----:B------:R-:W2:Y:S02]  /*278e0*/  @!P1 SYNCS.PHASECHK.TRANS64 P1, [R11+URZ+0x30850], R2 ;  /* 0x030850020b0095a7 */ /* 0x000ea4000802007f */
[----:B--2---:R-:W-:Y:S05]  /*278f0*/  @!P1 BRA `(.L_x_2868) ;  /* 0xfffffffc00f09947 */ /* 0x004fea000383ffff */
[----:B------:R-:W-:Y:S05]  /*27900*/  BRA `(.L_x_2867) ;  /* 0xffffff0c00087947 */ /* 0x000fea000383ffff */
.L_x_2876:
[----:B-1----:R1:W2:Y:S02]  /*27910*/  SYNCS.PHASECHK.TRANS64.TRYWAIT P1, [R10+URZ+0x30850], R5 ;  /* 0x030850050a0075a7 */ /* 0x0022a4000802017f */
[----:B--2---:R-:W-:Y:S05]  /*27920*/  @!P1 NANOSLEEP.SYNCS 0x989680 ;  /* 0x009896800000995d */ /* 0x004fea0003900000 */
[----:B------:R-:W2:Y:S02]  /*27930*/  @!P1 SYNCS.PHASECHK.TRANS64 P1, [R10+URZ+0x30850], R5 ;  /* 0x030850050a0095a7 */ /* 0x000ea4000802007f */
[----:B--2---:R-:W-:Y:S05]  /*27940*/  @!P1 BRA `(.L_x_2876) ;  /* 0xfffffffc00f09947 */ /* 0x004fea000383ffff */
[----:B------:R-:W-:Y:S05]  /*27950*/  BRA `(.L_x_2875) ;  /* 0xffffff2400687947 */ /* 0x000fea000383ffff */
.L_x_2918:
[----:B------:R-:W1:Y:S01]  /*27960*/  S2R R11, SR_TID.X ;  /* 0x00000000000b7919 */ /* 0x000e620000002100 */
[----:B------:R-:W-:Y:S01]  /*27970*/  BSSY B1, `(.L_x_3083) ;  /* 0x000000a000017945 */ /* 0x000fe20003800000 */
[----:B0-----:R-:W-:Y:S02]  /*27980*/  IMAD.MOV.U32 R12, RZ, RZ, RZ ;  /* 0x000000ffff0c7224 */ /* 0x001fe400078e00ff */
[----:B------:R-:W-:Y:S01]  /*27990*/  IMAD.MOV.U32 R15, RZ, RZ, -0x1 ;  /* 0xffffffffff0f7424 */ /* 0x000fe200078e00ff */
[----:B-1----:R-:W-:-:S04]  /*279a0*/  SHF.R.U32.HI R11, RZ, 0x5, R11 ;  /* 0x00000005ff0b7819 */ /* 0x002fc8000001160b */
[----:B------:R-:W-:-:S05]  /*279b0*/  LOP3.LUT R11, R11, 0x3, RZ, 0xc0, !PT ;  /* 0x000000030b0b7812 */ /* 0x000fca00078ec0ff */
[----:B------:R-:W-:Y:S01]  /*279c0*/  IMAD.MOV.U32 R13, RZ, RZ, R11 ;  /* 0x000000ffff0d7224 */ /* 0x000fe200078e000b */
[----:B------:R-:W-:-:S07]  /*279d0*/  MOV R11, 0x1f ;  /* 0x0000001f000b7802 */ /* 0x000fce0000000f00 */
[----:B------:R-:W-:Y:S05]  /*279e0*/  WARPSYNC.COLLECTIVE R15, `(.L_x_3084) ;  /* 0x000000000f087348 */ /* 0x000fea0003c00000 */
[----:B------:R0:W1:Y:S02]  /*279f0*/  SHFL.IDX P6, R14, R13, R12, R11 ;  /* 0x0000000c0d0e7389 */ /* 0x00006400000c000b */
[----:B01----:R-:W-:Y:S01]  /*27a00*/  ENDCOLLECTIVE ;  /* 0x000000000000791b */ /* 0x003fe20003800000 */
.L_x_3084:
[----:B------:R-:W-:Y:S05]  /*27a10*/  BSYNC B1 ;  /* 0x0000000000017941 */ /* 0x000fea0003800000 */
.L_x_3083:
[----:B------:R-:W-:Y:S05]  /*27a20*/  BRA `(.L_x_3085) ;  /* 0xffffff8800a47947 */ /* 0x000fea000383ffff */
.L_x_2920:
[----:B------:R-:W-:Y:S01]  /*27a30*/  BSSY B1, `(.L_x_3086) ;  /* 0x0000006000017945 */ /* 0x000fe20003800000 */
[----:B------:R-:W-:-:S07]  /*27a40*/  IMAD.MOV.U32 R15, RZ, RZ, -0x1 ;  /* 0xffffffffff0f7424 */ /* 0x000fce00078e00ff */
[----:B01----:R-:W-:Y:S05]  /*27a50*/  WARPSYNC.COLLECTIVE R15, `(.L_x_3087) ;  /* 0x000000000f0c7348 */ /* 0x003fea0003c00000 */
[----:B------:R-:W-:Y:S02]  /*27a60*/  ELECT P6, UR62, PT ;  /* 0x00000000003e782f */ /* 0x000fe400038c0000 */
[----:B------:R-:W-:Y:S01]  /*27a70*/  MOV R14, UR62 ;  /* 0x0000003e000e7c02 */ /* 0x000fe20008000f00 */
[----:B01----:R-:W-:Y:S10]  /*27a80*/  ENDCOLLECTIVE ;  /* 0x000000000000791b */ /* 0x003ff40003800000 */
.L_x_3087:
[----:B------:R-:W-:Y:S05]  /*27a90*/  BSYNC B1 ;  /* 0x0000000000017941 */ /* 0x000fea0003800000 */
.L_x_3086:
[----:B------:R-:W-:Y:S05]  /*27aa0*/  BRA `(.L_x_2919) ;  /* 0xffffff88009c7947 */ /* 0x000fea000383ffff */
.L_x_2922:
[----:B-1----:R1:W2:Y:S02]  /*27ab0*/  SYNCS.PHASECHK.TRANS64.TRYWAIT P0, [R16+URZ+0x30820], R8 ;  /* 0x03082008100075a7 */ /* 0x0022a4000800017f */
[----:B--2---:R-:W-:Y:S05]  /*27ac0*/  @!P0 NANOSLEEP.SYNCS 0x989680 ;  /* 0x009896800000895d */ /* 0x004fea0003900000 */
[----:B------:R-:W2:Y:S02]  /*27ad0*/  @!P0 SYNCS.PHASECHK.TRANS64 P0, [R16+URZ+0x30820], R8 ;  /* 0x03082008100085a7 */ /* 0x000ea4000800007f */
[----:B--2---:R-:W-:Y:S05]  /*27ae0*/  @!P0 BRA `(.L_x_2922) ;  /* 0xfffffffc00f08947 */ /* 0x004fea000383ffff */
[----:B------:R-:W-:Y:S05]  /*27af0*/  BRA `(.L_x_3088) ;  /* 0xffffff8800ac7947 */ /* 0x000fea000383ffff */
.L_x_2926:
[----:B0-----:R0:W2:Y:S02]  /*27b00*/  SYNCS.PHASECHK.TRANS64.TRYWAIT P0, [R12+URZ+0x308a0], R11 ;  /* 0x0308a00b0c0075a7 */ /* 0x0010a4000800017f */
[----:B--2---:R-:W-:Y:S05]  /*27b10*/  @!P0 NANOSLEEP.SYNCS 0x989680 ;  /* 0x009896800000895d */ /* 0x004fea0003900000 */
[----:B------:R-:W2:Y:S02]  /*27b20*/  @!P0 SYNCS.PHASECHK.TRANS64 P0, [R12+URZ+0x308a0], R11 ;  /* 0x0308a00b0c0085a7 */ /* 0x000ea4000800007f */
[----:B--2---:R-:W-:Y:S05]  /*27b30*/  @!P0 BRA `(.L_x_2926) ;  /* 0xfffffffc00f08947 */ /* 0x004fea000383ffff */
[----:B------:R-:W-:Y:S05]  /*27b40*/  BRA `(.L_x_3089) ;  /* 0xffffff8800c47947 */ /* 0x000fea000383ffff */
.L_x_2933:
[----:B-1----:R1:W2:Y:S02]  /*27b50*/  SYNCS.PHASECHK.TRANS64.TRYWAIT P0, [R12+URZ+0x308c0], R11 ;  /* 0x0308c00b0c0075a7 */ /* 0x0022a4000800017f */
[----:B--2---:R-:W-:Y:S05]  /*27b60*/  @!P0 NANOSLEEP.SYNCS 0x989680 ;  /* 0x009896800000895d */ /* 0x004fea0003900000 */
[----:B------:R-:W2:Y:S02]  /*27b70*/  @!P0 SYNCS.PHASECHK.TRANS64 P0, [R12+URZ+0x308c0], R11 ;  /* 0x0308c00b0c0085a7 */ /* 0x000ea4000800007f */
[----:B--2---:R-:W-:Y:S05]  /*27b80*/  @!P0 BRA `(.L_x_2933) ;  /* 0xfffffffc00f08947 */ /* 0x004fea000383ffff */
[----:B------:R-:W-:Y:S05]  /*27b90*/  BRA `(.L_x_3090) ;  /* 0xffffff8c00c07947 */ /* 0x000fea000383ffff */
.L_x_2942:
[----:B0-----:R0:W2:Y:S02]  /*27ba0*/  SYNCS.PHASECHK.TRANS64.TRYWAIT P1, [R11+URZ+0x308a0], R10 ;  /* 0x0308a00a0b0075a7 */ /* 0x0010a4000802017f */
[----:B--2---:R-:W-:Y:S05]  /*27bb0*/  @!P1 NANOSLEEP.SYNCS 0x989680 ;  /* 0x009896800000995d */ /* 0x004fea0003900000 */
[----:B------:R-:W2:Y:S02]  /*27bc0*/  @!P1 SYNCS.PHASECHK.TRANS64 P1, [R11+URZ+0x308a0], R10 ;  /* 0x0308a00a0b0095a7 */ /* 0x000ea4000802007f */
[----:B--2---:R-:W-:Y:S05]  /*27bd0*/  @!P1 BRA `(.L_x_2942) ;  /* 0xfffffffc00f09947 */ /* 0x004fea000383ffff */
[----:B------:R-:W-:Y:S05]  /*27be0*/  BRA `(.L_x_3091) ;  /* 0xffffff9000f87947 */ /* 0x000fea000383ffff */
.L_x_2949:
[----:B-1----:R1:W2:Y:S02]  /*27bf0*/  SYNCS.PHASECHK.TRANS64.TRYWAIT P1, [R11+URZ+0x308c0], R10 ;  /* 0x0308c00a0b0075a7 */ /* 0x0022a4000802017f */
[----:B--2---:R-:W-:Y:S05]  /*27c00*/  @!P1 NANOSLEEP.SYNCS 0x989680 ;  /* 0x009896800000995d */ /* 0x004fea0003900000 */
[----:B------:R-:W2:Y:S02]  /*27c10*/  @!P1 SYNCS.PHASECHK.TRANS64 P1, [R11+URZ+0x308c0], R10 ;  /* 0x0308c00a0b0095a7 */ /* 0x000ea4000802007f */
[----:B--2---:R-:W-:Y:S05]  /*27c20*/  @!P1 BRA `(.L_x_2949) ;  /* 0xfffffffc00f09947 */ /* 0x004fea000383ffff */
[----:B------:R-:W-:Y:S05]  /*27c30*/  BRA `(.L_x_3092) ;  /* 0xffffff9400f07947 */ /* 0x000fea000383ffff */
.L_x_2966:
[----:B------:R-:W0:Y:S01]  /*27c40*/  S2R R8, SR_TID.X ;  /* 0x0000000000087919 */ /* 0x000e220000002100 */
        /* <DEDUP_REMOVED lines=10> */
.L_x_3094:
[----:B------:R-:W-:Y:S05]  /*27cf0*/  BSYNC B0 ;  /* 0x0000000000007941 */ /* 0x000fea0003800000 */
.L_x_3093:
[----:B------:R-:W-:Y:S05]  /*27d00*/  BRA `(.L_x_3095) ;  /* 0xffffffa400d87947 */ /* 0x000fea000383ffff */
.L_x_2969:
[----:B0-----:R0:W1:Y:S02]  /*27d10*/  SYNCS.PHASECHK.TRANS64.TRYWAIT P0, [R7+URZ+0x30840], R2 ;  /* 0x03084002070075a7 */ /* 0x001064000800017f */
[----:B-1----:R-:W-:Y:S05]  /*27d20*/  @!P0 NANOSLEEP.SYNCS 0x989680 ;  /* 0x009896800000895d */ /* 0x002fea0003900000 */
[----:B------:R-:W1:Y:S02]  /*27d30*/  @!P0 SYNCS.PHASECHK.TRANS64 P0, [R7+URZ+0x30840], R2 ;  /* 0x03084002070085a7 */ /* 0x000e64000800007f */
[----:B-1----:R-:W-:Y:S05]  /*27d40*/  @!P0 BRA `(.L_x_2969) ;  /* 0xfffffffc00f08947 */ /* 0x002fea000383ffff */
[----:B------:R-:W-:Y:S05]  /*27d50*/  BRA `(.L_x_3096) ;  /* 0xffffffa800287947 */ /* 0x000fea000383ffff */
.L_x_2970:
        /* <DEDUP_REMOVED lines=8> */
.L_x_3098:
[----:B------:R-:W-:Y:S05]  /*27de0*/  BSYNC B0 ;  /* 0x0000000000007941 */ /* 0x000fea0003800000 */
.L_x_3097:
        /* <DEDUP_REMOVED lines=9> */
.L_x_3099:
[----:B------:R-:W-:Y:S01]  /*27e80*/  ULDC.64 UR4, c[0x0][0x208] ;  /* 0x0000820000047ab9 */ /* 0x000fe20000000a00 */
[----:B------:R-:W-:Y:S02]  /*27e90*/  IMAD.MOV.U32 R13, RZ, RZ, R0 ;  /* 0x000000ffff0d7224 */ /* 0x000fe400078e0000 */
[----:B------:R-:W-:Y:S02]  /*27ea0*/  IMAD.MOV.U32 R12, RZ, RZ, 0x1 ;  /* 0x00000001ff0c7424 */ /* 0x000fe400078e00ff */
[----:B------:R-:W-:-:S05]  /*27eb0*/  IMAD.MOV.U32 R3, RZ, RZ, R14 ;  /* 0x000000ffff037224 */ /* 0x000fca00078e000e */
[----:B------:R-:W-:-:S05]  /*27ec0*/  @P0 LEA R3, P1, R33, R3, 0x1 ;  /* 0x0000000321030211 */ /* 0x000fca00078208ff */
[----:B------:R-:W-:Y:S01]  /*27ed0*/  @P0 IMAD.X R2, RZ, RZ, R2, P1 ;  /* 0x000000ffff020224 */ /* 0x000fe200008e0602 */
[----:B------:R-:W-:-:S04]  /*27ee0*/  ISETP.GE.AND P1, PT, R6, 0x11, PT ;  /* 0x000000110600780c */ /* 0x000fc80003f26270 */
[----:B------:R-:W-:-:S04]  /*27ef0*/  @P0 LOP3.LUT R3, R3, R2, RZ, 0x3c, !PT ;  /* 0x0000000203030212 */ /* 0x000fc800078e3cff */
[----:B------:R-:W-:-:S04]  /*27f00*/  @P0 LOP3.LUT R2, R3, R2, RZ, 0x3c, !PT ;  /* 0x0000000203020212 */ /* 0x000fc800078e3cff */
[----:B------:R-:W-:-:S05]  /*27f10*/  @P0 LOP3.LUT R3, R3, R2, RZ, 0x3c, !PT ;  /* 0x0000000203030212 */ /* 0x000fca00078e3cff */
[----:B------:R-:W-:Y:S01]  /*27f20*/  @!PT LDS RZ, [RZ] ;  /* 0x00000000fffff984 */ /* 0x000fe20000000800 */
[----:B------:R-:W-:Y:S01]  /*27f30*/  @!PT LDS RZ, [RZ] ;  /* 0x00000000fffff984 */ /* 0x000fe20000000800 */
[----:B------:R-:W-:Y:S01]  /*27f40*/  @!PT LDS RZ, [RZ] ;  /* 0x00000000fffff984 */ /* 0x000fe20000000800 */
[----:B------:R0:W-:Y:S04]  /*27f50*/  @P0 LDGSTS.E.BYPASS.LTC128B.128 [R8+0x1e400], desc[UR4][R2.64], !P4 ;  /* 0x1e40000002080fae */ /* 0x0001e8000e101d44 */
[----:B------:R0:W-:Y:S04]  /*27f60*/  @P0 LDGSTS.E.BYPASS.LTC128B.128 [R8+0x21400], desc[UR4][R2.64+0x80], !P3 ;  /* 0x2140008002080fae */ /* 0x0001e8000d901d44 */
[----:B------:R0:W-:Y:S02]  /*27f70*/  @P0 LDGSTS.E.BYPASS.LTC128B.128 [R8+0x24400], desc[UR4][R2.64+0x100], !P2 ;  /* 0x2440010002080fae */ /* 0x0001e4000d101d44 */
[----:B0-----:R-:W-:Y:S05]  /*27f80*/  WARPSYNC.COLLECTIVE R15, `(.L_x_3100) ;  /* 0x000000000f087348 */ /* 0x001fea0003c00000 */
[----:B------:R1:W2:Y:S02]  /*27f90*/  SHFL.IDX P6, R14, R13, R12, R11 ;  /* 0x0000000c0d0e7389 */ /* 0x0002a400000c000b */
[----:B012---:R-:W-:Y:S01]  /*27fa0*/  ENDCOLLECTIVE ;  /* 0x000000000000791b */ /* 0x007fe20003800000 */
.L_x_3100:
[----:B------:R-:W-:Y:S02]  /*27fb0*/  @P1 IMAD R8, R5, 0x2, R16 ;  /* 0x0000000205081824 */ /* 0x000fe400078e0210 */
[----:B------:R-:W-:Y:S01]  /*27fc0*/  IMAD.MOV.U32 R13, RZ, RZ, R4 ;  /* 0x000000ffff0d7224 */ /* 0x000fe200078e0004 */
[----:B------:R-:W-:-:S07]  /*27fd0*/  MOV R2, R14 ;  /* 0x0000000e00027202 */ /* 0x000fce0000000f00 */
[----:B------:R-:W-:Y:S05]  /*27fe0*/  WARPSYNC.COLLECTIVE R15, `(.L_x_3101) ;  /* 0x000000000f087348 */ /* 0x000fea0003c00000 */
[----:B------:R0:W1:Y:S02]  /*27ff0*/  SHFL.IDX P6, R14, R13, R12, R11 ;  /* 0x0000000c0d0e7389 */ /* 0x00006400000c000b */
[----:B01----:R-:W-:Y:S01]  /*28000*/  ENDCOLLECTIVE ;  /* 0x000000000000791b */ /* 0x003fe20003800000 */
.L_x_3101:
[----:B------:R-:W-:Y:S01]  /*28010*/  ULDC.64 UR4, c[0x0][0x208] ;  /* 0x0000820000047ab9 */ /* 0x000fe20000000a00 */
[----:B------:R-:W-:Y:S01]  /*28020*/  IMAD.MOV.U32 R13, RZ, RZ, R0 ;  /* 0x000000ffff0d7224 */ /* 0x000fe200078e0000 */
[----:B------:R-:W-:Y:S01]  /*28030*/  MOV R12, 0x2 ;  /* 0x00000002000c7802 */ /* 0x000fe20000000f00 */
[----:B------:R-:W-:-:S05]  /*28040*/  IMAD.MOV.U32 R3, RZ, RZ, R14 ;  /* 0x000000ffff037224 */ /* 0x000fca00078e000e */
[----:B------:R-:W-:-:S04]  /*28050*/  @P1 LEA R3, P0, R33, R3, 0x1 ;  /* 0x0000000321031211 */ /* 0x000fc800078008ff */
[----:B------:R-:W-:-:S04]  /*28060*/  @P1 IADD3.X R2, RZ, R2, RZ, P0, !PT ;  /* 0x00000002ff021210 */ /* 0x000fc800007fe4ff */
        /* <DEDUP_REMOVED lines=8> */
[----:B------:R0:W-:Y:S01]  /*280f0*/  @P1 LDGSTS.E.BYPASS.LTC128B.128 [R8+0x24c00], desc[UR4][R2.64+0x100], !P2 ;  /* 0x24c0010002081fae */ /* 0x0001e2000d101d44 */
[----:B------:R-:W-:-:S13]  /*28100*/  ISETP.GE.AND P1, PT, R6, 0x21, PT ;  /* 0x000000210600780c */ /* 0x000fda0003f26270 */
[----:B0-----:R-:W-:Y:S05]  /*28110*/  WARPSYNC.COLLECTIVE R15, `(.L_x_3102) ;  /* 0x000000000f087348 */ /* 0x001fea0003c00000 */
[----:B------:R1:W2:Y:S02]  /*28120*/  SHFL.IDX P6, R14, R13, R12, R11 ;  /* 0x0000000c0d0e7389 */ /* 0x0002a400000c000b */
[----:B012---:R-:W-:Y:S01]  /*28130*/  ENDCOLLECTIVE ;  /* 0x000000000000791b */ /* 0x007fe20003800000 */
.L_x_3102:
[----:B------:R-:W-:Y:S02]  /*28140*/  @P1 IMAD R8, R5, 0x2, R16 ;  /* 0x0000000205081824 */ /* 0x000fe400078e0210 */
[----:B------:R-:W-:Y:S02]  /*28150*/  IMAD.MOV.U32 R13, RZ, RZ, R4 ;  /* 0x000000ffff0d7224 */ /* 0x000fe400078e0004 */
[----:B------:R-:W-:-:S07]  /*28160*/  IMAD.MOV.U32 R2, RZ, RZ, R14 ;  /* 0x000000ffff027224 */ /* 0x000fce00078e000e */
[----:B------:R-:W-:Y:S05]  /*28170*/  WARPSYNC.COLLECTIVE R15, `(.L_x_3103) ;  /* 0x000000000f087348 */ /* 0x000fea0003c00000 */
[----:B------:R0:W1:Y:S02]  /*28180*/  SHFL.IDX P6, R14, R13, R12, R11 ;  /* 0x0000000c0d0e7389 */ /* 0x00006400000c000b */
[----:B01----:R-:W-:Y:S01]  /*28190*/  ENDCOLLECTIVE ;  /* 0x000000000000791b */ /* 0x003fe20003800000 */
.L_x_3103:
[----:B------:R-:W-:Y:S01]  /*281a0*/  ULDC.64 UR4, c[0x0][0x208] ;  /* 0x0000820000047ab9 */ /* 0x000fe20000000a00 */
[----:B------:R-:W-:Y:S01]  /*281b0*/  MOV R13, R0 ;  /* 0x00000000000d7202 */ /* 0x000fe20000000f00 */
[----:B------:R-:W-:Y:S01]  /*281c0*/  IMAD.MOV.U32 R12, RZ, RZ, 0x3 ;  /* 0x00000003ff0c7424 */ /* 0x000fe200078e00ff */
[----:B------:R-:W-:-:S04]  /*281d0*/  MOV R3, R14 ;  /* 0x0000000e00037202 */ /* 0x000fc80000000f00 */
[----:B------:R-:W-:-:S05]  /*281e0*/  @P1 LEA R3, P0, R33, R3, 0x1 ;  /* 0x0000000321031211 */ /* 0x000fca00078008ff */
[----:B------:R-:W-:-:S05]  /*281f0*/  @P1 IMAD.X R2, RZ, RZ, R2, P0 ;  /* 0x000000ffff021224 */ /* 0x000fca00000e0602 */
        /* <DEDUP_REMOVED lines=13> */
.L_x_3104:
[----:B------:R-:W-:Y:S02]  /*282d0*/  @P1 LEA R8, R5, R16, 0x1 ;  /* 0x0000001005081211 */ /* 0x000fe400078e08ff */
[----:B------:R-:W-:Y:S01]  /*282e0*/  MOV R13, R4 ;  /* 0x00000004000d7202 */ /* 0x000fe20000000f00 */
[----:B------:R-:W-:-:S07]  /*282f0*/  IMAD.MOV.U32 R2, RZ, RZ, R14 ;  /* 0x000000ffff027224 */ /* 0x000fce00078e000e */
[----:B------:R-:W-:Y:S05]  /*28300*/  WARPSYNC.COLLECTIVE R15, `(.L_x_3105) ;  /* 0x000000000f087348 */ /* 0x000fea0003c00000 */
[----:B------:R0:W1:Y:S02]  /*28310*/  SHFL.IDX P6, R14, R13, R12, R11 ;  /* 0x0000000c0d0e7389 */ /* 0x00006400000c000b */
[----:B01----:R-:W-:Y:S01]  /*28320*/  ENDCOLLECTIVE ;  /* 0x000000000000791b */ /* 0x003fe20003800000 */
.L_x_3105:
[----:B------:R-:W-:Y:S01]  /*28330*/  ULDC.64 UR4, c[0x0][0x208] ;  /* 0x0000820000047ab9 */ /* 0x000fe20000000a00 */
[----:B------:R-:W-:Y:S02]  /*28340*/  IMAD.MOV.U32 R13, RZ, RZ, R0 ;  /* 0x000000ffff0d7224 */ /* 0x000fe400078e0000 */
[----:B------:R-:W-:Y:S02]  /*28350*/  IMAD.MOV.U32 R12, RZ, RZ, 0x4 ;  /* 0x00000004ff0c7424 */ /* 0x000fe400078e00ff */
[----:B------:R-:W-:-:S05]  /*28360*/  IMAD.MOV.U32 R3, RZ, RZ, R14 ;  /* 0x000000ffff037224 */ /* 0x000fca00078e000e */
        /* <DEDUP_REMOVED lines=15> */
.L_x_3106:
[----:B------:R-:W-:Y:S02]  /*28460*/  @P1 IMAD R8, R5, 0x2, R16 ;  /* 0x0000000205081824 */ /* 0x000fe400078e0210 */
[----:B------:R-:W-:Y:S01]  /*28470*/  IMAD.MOV.U32 R13, RZ, RZ, R4 ;  /* 0x000000ffff0d7224 */ /* 0x000fe200078e0004 */
[----:B------:R-:W-:-:S07]  /*28480*/  MOV R2, R14 ;  /* 0x0000000e00027202 */ /* 0x000fce0000000f00 */
[----:B------:R-:W-:Y:S05]  /*28490*/  WARPSYNC.COLLECTIVE R15, `(.L_x_3107) ;  /* 0x000000000f087348 */ /* 0x000fea0003c00000 */
[----:B------:R0:W1:Y:S02]  /*284a0*/  SHFL.IDX P6, R14, R13, R12, R11 ;  /* 0x0000000c0d0e7389 */ /* 0x00006400000c000b */
[----:B01----:R-:W-:Y:S01]  /*284b0*/  ENDCOLLECTIVE ;  /* 0x000000000000791b */ /* 0x003fe20003800000 */
.L_x_3107:
        /* <DEDUP_REMOVED lines=18> */
.L_x_3108:
[----:B------:R-:W-:Y:S02]  /*285e0*/  IMAD.MOV.U32 R13, RZ, RZ, R4 ;  /* 0x000000ffff0d7224 */ /* 0x000fe400078e0004 */
[----:B------:R-:W-:-:S07]  /*285f0*/  IMAD.MOV.U32 R0, RZ, RZ, R14 ;  /* 0x000000ffff007224 */ /* 0x000fce00078e000e */
[----:B------:R-:W-:Y:S05]  /*28600*/  WARPSYNC.COLLECTIVE R15, `(.L_x_3109) ;  /* 0x000000000f087348 */ /* 0x000fea0003c00000 */
[----:B------:R0:W1:Y:S02]  /*28610*/  SHFL.IDX P6, R14, R13, R12, R11 ;  /* 0x0000000c0d0e7389 */ /* 0x00006400000c000b */
[----:B01----:R-:W-:Y:S01]  /*28620*/  ENDCOLLECTIVE ;  /* 0x000000000000791b */ /* 0x003fe20003800000 */
.L_x_3109:
[----:B------:R-:W-:Y:S01]  /*28630*/  MOV R2, R14 ;  /* 0x0000000e00027202 */ /* 0x000fe20000000f00 */
[----:B------:R-:W-:Y:S06]  /*28640*/  BRA `(.L_x_3110) ;  /* 0xffffffa400607947 */ /* 0x000fec000383ffff */
.L_x_2975:
[----:B------:R-:W-:Y:S01]  /*28650*/  IMAD.MOV.U32 R13, RZ, RZ, R4 ;  /* 0x000000ffff0d7224 */ /* 0x000fe200078e0004 */
[----:B------:R-:W-:Y:S01]  /*28660*/  MOV R11, 0x181f ;  /* 0x0000181f000b7802 */ /* 0x000fe20000000f00 */
[----:B------:R-:W-:Y:S02]  /*28670*/  IMAD.MOV.U32 R12, RZ, RZ, RZ ;  /* 0x000000ffff0c7224 */ /* 0x000fe400078e00ff */
[----:B------:R-:W-:Y:S02]  /*28680*/  IMAD.MOV.U32 R15, RZ, RZ, -0x1 ;  /* 0xffffffffff0f7424 */ /* 0x000fe400078e00ff */
[----:B-----5:R-:W-:Y:S02]  /*28690*/  IMAD R5, R10, R7, RZ ;  /* 0x000000070a057224 */ /* 0x020fe400078e02ff */
[----:B------:R-:W-:-:S07]  /*286a0*/  IMAD R25, R25, 0x80, R9 ;  /* 0x0000008019197824 */ /* 0x000fce00078e0209 */
[----:B------:R-:W-:Y:S05]  /*286b0*/  WARPSYNC.COLLECTIVE R15, `(.L_x_3111) ;  /* 0x000000000f087348 */ /* 0x000fea0003c00000 */
[----:B------:R0:W1:Y:S02]  /*286c0*/  SHFL.IDX P6, R14, R13, R12, R11 ;  /* 0x0000000c0d0e7389 */ /* 0x00006400000c000b */
[----:B01----:R-:W-:Y:S01]  /*286d0*/  ENDCOLLECTIVE ;  /* 0x000000000000791b */ /* 0x003fe20003800000 */
.L_x_3111:
[C---:B------:R-:W-:Y:S01]  /*286e0*/  VIADD R6, R25.reuse, 0x10 ;  /* 0x0000001019067836 */ /* 0x040fe20000000000 */
[----:B------:R-:W-:Y:S02]  /*286f0*/  ISETP.GE.AND P2, PT, R25, R5, PT ;  /* 0x000000051900720c */ /* 0x000fe40003f46270 */
[----:B------:R-:W-:Y:S01]  /*28700*/  MOV R13, R0 ;  /* 0x00000000000d7202 */ /* 0x000fe20000000f00 */
[----:B------:R-:W-:-:S10]  /*28710*/  IMAD.MOV.U32 R2, RZ, RZ, R14 ;  /* 0x000000ffff027224 */ /* 0x000fd400078e000e */
[----:B------:R-:W-:Y:S05]  /*28720*/  WARPSYNC.COLLECTIVE R15, `(.L_x_3112) ;  /* 0x000000000f087348 */ /* 0x000fea0003c00000 */
[----:B------:R0:W1:Y:S02]  /*28730*/  SHFL.IDX P6, R14, R13, R12, R11 ;  /* 0x0000000c0d0e7389 */ /* 0x00006400000c000b */
[----:B01----:R-:W-:Y:S01]  /*28740*/  ENDCOLLECTIVE ;  /* 0x000000000000791b */ /* 0x003fe20003800000 */
.L_x_3112:
[----:B------:R-:W-:Y:S01]  /*28750*/  ULDC.64 UR4, c[0x0][0x208] ;  /* 0x0000820000047ab9 */ /* 0x000fe20000000a00 */
[----:B------:R-:W-:Y:S01]  /*28760*/  IMAD.MOV.U32 R13, RZ, RZ, R4 ;  /* 0x000000ffff0d7224 */ /* 0x000fe200078e0004 */
[----:B------:R-:W-:Y:S02]  /*28770*/  MOV R12, 0x1 ;  /* 0x00000001000c7802 */ /* 0x000fe40000000f00 */
[----:B------:R-:W-:-:S05]  /*28780*/  @!P2 LEA R14, P4, R33, R14, 0x1 ;  /* 0x0000000e210ea211 */ /* 0x000fca00078808ff */
[----:B------:R-:W-:Y:S01]  /*28790*/  @!P2 IMAD.X R3, RZ, RZ, R2, P4 ;  /* 0x000000ffff03a224 */ /* 0x000fe200020e0602 */
[----:B------:R-:W-:-:S05]  /*287a0*/  @!P2 MOV R2, R14 ;  /* 0x0000000e0002a202 */ /* 0x000fca0000000f00 */
[----:B------:R-:W-:Y:S01]  /*287b0*/  @!PT LDS RZ, [RZ] ;  /* 0x00000000fffff984 */ /* 0x000fe20000000800 */
[----:B------:R-:W-:Y:S01]  /*287c0*/  @!PT LDS RZ, [RZ] ;  /* 0x00000000fffff984 */ /* 0x000fe20000000800 */
[----:B------:R-:W-:Y:S01]  /*287d0*/  @!PT LDS RZ, [RZ] ;  /* 0x00000000fffff984 */ /* 0x000fe20000000800 */
[----:B------:R0:W-:Y:S04]  /*287e0*/  @!P2 LDGSTS.E.BYPASS.LTC128B.128 [R8+0x12400], desc[UR4][R2.64], !P3 ;  /* 0x124000000208afae */ /* 0x0001e8000d901d44 */
[----:B------:R0:W-:Y:S04]  /*287f0*/  @!P2 LDGSTS.E.BYPASS.LTC128B.128 [R8+0x16400], desc[UR4][R2.64+0x80], !P0 ;  /* 0x164000800208afae */ /* 0x0001e8000c101d44 */
[----:B------:R0:W-:Y:S01]  /*28800*/  @!P2 LDGSTS.E.BYPASS.LTC128B.128 [R8+0x1a400], desc[UR4][R2.64+0x100], !P1 ;  /* 0x1a4001000208afae */ /* 0x0001e2000c901d44 */
[----:B------:R-:W-:Y:S02]  /*28810*/  ISETP.GE.AND P2, PT, R6, R5, PT ;  /* 0x000000050600720c */ /* 0x000fe40003f46270 */
[----:B------:R-:W-:-:S11]  /*28820*/  IADD3 R6, R25, 0x20, RZ ;  /* 0x0000002019067810 */ /* 0x000fd60007ffe0ff */
[----:B0-----:R-:W-:Y:S05]  /*28830*/  WARPSYNC.COLLECTIVE R15, `(.L_x_3113) ;  /* 0x000000000f087348 */ /* 0x001fea0003c00000 */
[----:B------:R1:W2:Y:S02]  /*28840*/  SHFL.IDX P6, R14, R13, R12, R11 ;  /* 0x0000000c0d0e7389 */ /* 0x0002a400000c000b */
[----:B012---:R-:W-:Y:S01]  /*28850*/  ENDCOLLECTIVE ;  /* 0x000000000000791b */ /* 0x007fe20003800000 */
.L_x_3113:
[----:B------:R-:W-:Y:S02]  /*28860*/  IMAD.MOV.U32 R13, RZ, RZ, R0 ;  /* 0x000000ffff0d7224 */ /* 0x000fe400078e0000 */
[----:B------:R-:W-:-:S07]  /*28870*/  IMAD.MOV.U32 R2, RZ, RZ, R14 ;  /* 0x000000ffff027224 */ /* 0x000fce00078e000e */
[----:B------:R-:W-:Y:S05]  /*28880*/  WARPSYNC.COLLECTIVE R15, `(.L_x_3114) ;  /* 0x000000000f087348 */ /* 0x000fea0003c00000 */
[----:B------:R0:W1:Y:S02]  /*28890*/  SHFL.IDX P6, R14, R13, R12, R11 ;  /* 0x0000000c0d0e7389 */ /* 0x00006400000c000b */
[----:B01----:R-:W-:Y:S01]  /*288a0*/  ENDCOLLECTIVE ;  /* 0x000000000000791b */ /* 0x003fe20003800000 */
.L_x_3114:
[----:B------:R-:W-:Y:S01]  /*288b0*/  ULDC.64 UR4, c[0x0][0x208] ;  /* 0x0000820000047ab9 */ /* 0x000fe20000000a00 */
[----:B------:R-:W-:Y:S02]  /*288c0*/  IMAD.MOV.U32 R13, RZ, RZ, R4 ;  /* 0x000000ffff0d7224 */ /* 0x000fe400078e0004 */
[----:B------:R-:W-:Y:S01]  /*288d0*/  IMAD.MOV.U32 R12, RZ, RZ, 0x2 ;  /* 0x00000002ff0c7424 */ /* 0x000fe200078e00ff */
[----:B------:R-:W-:-:S04]  /*288e0*/  @!P2 LEA R14, P4, R33, R14, 0x1 ;  /* 0x0000000e210ea211 */ /* 0x000fc800078808ff */
[----:B------:R-:W-:Y:S01]  /*288f0*/  @!P2 IADD3.X R7, RZ, R2, RZ, P4, !PT ;  /* 0x00000002ff07a210 */ /* 0x000fe200027fe4ff */
[----:B------:R-:W-:-:S04]  /*28900*/  @!P2 IMAD.MOV.U32 R2, RZ, RZ, R14 ;  /* 0x000000ffff02a224 */ /* 0x000fc800078e000e */
[----:B------:R-:W-:-:S05]  /*28910*/  @!P2 IMAD.MOV.U32 R3, RZ, RZ, R7 ;  /* 0x000000ffff03a224 */ /* 0x000fca00078e0007 */
[----:B------:R-:W-:Y:S01]  /*28920*/  @!PT LDS RZ, [RZ] ;  /* 0x00000000fffff984 */ /* 0x000fe20000000800 */
[----:B------:R-:W-:Y:S01]  /*28930*/  @!PT LDS RZ, [RZ] ;  /* 0x00000000fffff984 */ /* 0x000fe20000000800 */
[----:B------:R-:W-:Y:S01]  /*28940*/  @!PT LDS RZ, [RZ] ;  /* 0x00000000fffff984 */ /* 0x000fe20000000800 */
[----:B------:R0:W-:Y:S04]  /*28950*/  @!P2 LDGSTS.E.BYPASS.LTC128B.128 [R8+0x12c00], desc[UR4][R2.64], !P3 ;  /* 0x12c000000208afae */ /* 0x0001e8000d901d44 */
[----:B------:R0:W-:Y:S04]  /*28960*/  @!P2 LDGSTS.E.BYPASS.LTC128B.128 [R8+0x16c00], desc[UR4][R2.64+0x80], !P0 ;  /* 0x16c000800208afae */ /* 0x0001e8000c101d44 */
[----:B------:R0:W-:Y:S01]  /*28970*/  @!P2 LDGSTS.E.BYPASS.LTC128B.128 [R8+0x1ac00], desc[UR4][R2.64+0x100], !P1 ;  /* 0x1ac001000208afae */ /* 0x0001e2000c901d44 */
[----:B------:R-:W-:Y:S01]  /*28980*/  ISETP.GE.AND P2, PT, R6, R5, PT ;  /* 0x000000050600720c */ /* 0x000fe20003f46270 */
[----:B------:R-:W-:-:S12]  /*28990*/  VIADD R6, R25, 0x30 ;  /* 0x0000003019067836 */ /* 0x000fd80000000000 */
[----:B0-----:R-:W-:Y:S05]  /*289a0*/  WARPSYNC.COLLECTIVE R15, `(.L_x_3115) ;  /* 0x000000000f087348 */ /* 0x001fea0003c00000 */
[----:B------:R1:W2:Y:S02]  /*289b0*/  SHFL.IDX P6, R14, R13, R12, R11 ;  /* 0x0000000c0d0e7389 */ /* 0x0002a400000c000b */
[----:B012---:R-:W-:Y:S01]  /*289c0*/  ENDCOLLECTIVE ;  /* 0x000000000000791b */ /* 0x007fe20003800000 */
.L_x_3115:
[----:B------:R-:W-:Y:S01]  /*289d0*/  IMAD.MOV.U32 R13, RZ, RZ, R0 ;  /* 0x000000ffff0d7224 */ /* 0x000fe200078e0000 */
[----:B------:R-:W-:-:S07]  /*289e0*/  MOV R2, R14 ;  /* 0x0000000e00027202 */ /* 0x000fce0000000f00 */
[----:B------:R-:W-:Y:S05]  /*289f0*/  WARPSYNC.COLLECTIVE R15, `(.L_x_3116) ;  /* 0x000000000f087348 */ /* 0x000fea0003c00000 */
[----:B------:R0:W1:Y:S02]  /*28a00*/  SHFL.IDX P6, R14, R13, R12, R11 ;  /* 0x0000000c0d0e7389 */ /* 0x00006400000c000b */
[----:B01----:R-:W-:Y:S01]  /*28a10*/  ENDCOLLECTIVE ;  /* 0x000000000000791b */ /* 0x003fe20003800000 */
.L_x_3116:
[----:B------:R-:W-:Y:S01]  /*28a20*/  ULDC.64 UR4, c[0x0][0x208] ;  /* 0x0000820000047ab9 */ /* 0x000fe20000000a00 */
[----:B------:R-:W-:Y:S01]  /*28a30*/  MOV R13, R4 ;  /* 0x00000004000d7202 */ /* 0x000fe20000000f00 */
[----:B------:R-:W-:Y:S01]  /*28a40*/  IMAD.MOV.U32 R12, RZ, RZ, 0x3 ;  /* 0x00000003ff0c7424 */ /* 0x000fe200078e00ff */
[----:B------:R-:W-:-:S05]  /*28a50*/  @!P2 LEA R14, P4, R33, R14, 0x1 ;  /* 0x0000000e210ea211 */ /* 0x000fca00078808ff */
[----:B------:R-:W-:Y:S01]  /*28a60*/  @!P2 IMAD.X R7, RZ, RZ, R2, P4 ;  /* 0x000000ffff07a224 */ /* 0x000fe200020e0602 */
[----:B------:R-:W-:-:S03]  /*28a70*/  @!P2 MOV R2, R14 ;  /* 0x0000000e0002a202 */ /* 0x000fc60000000f00 */
        /* <DEDUP_REMOVED lines=12> */
.L_x_3117:
[----:B------:R-:W-:Y:S01]  /*28b40*/  MOV R13, R0 ;  /* 0x00000000000d7202 */ /* 0x000fe20000000f00 */
[----:B------:R-:W-:-:S07]  /*28b50*/  IMAD.MOV.U32 R2, RZ, RZ, R14 ;  /* 0x000000ffff027224 */ /* 0x000fce00078e000e */
[----:B------:R-:W-:Y:S05]  /*28b60*/  WARPSYNC.COLLECTIVE R15, `(.L_x_3118) ;  /* 0x000000000f087348 */ /* 0x000fea0003c00000 */
[----:B------:R0:W1:Y:S02]  /*28b70*/  SHFL.IDX P6, R14, R13, R12, R11 ;  /* 0x0000000c0d0e7389 */ /* 0x00006400000c000b */
[----:B01----:R-:W-:Y:S01]  /*28b80*/  ENDCOLLECTIVE ;  /* 0x000000000000791b */ /* 0x003fe20003800000 */
.L_x_3118:
[----:B------:R-:W-:Y:S01]  /*28b90*/  ULDC.64 UR4, c[0x0][0x208] ;  /* 0x0000820000047ab9 */ /* 0x000fe20000000a00 */
[----:B------:R-:W-:Y:S01]  /*28ba0*/  IMAD.MOV.U32 R13, RZ, RZ, R4 ;  /* 0x000000ffff0d7224 */ /* 0x000fe200078e0004 */
[----:B------:R-:W-:Y:S02]  /*28bb0*/  MOV R12, 0x4 ;  /* 0x00000004000c7802 */ /* 0x000fe40000000f00 */
[----:B------:R-:W-:-:S05]  /*28bc0*/  @!P2 LEA R14, P4, R33, R14, 0x1 ;  /* 0x0000000e210ea211 */ /* 0x000fca00078808ff */
[----:B------:R-:W-:Y:S02]  /*28bd0*/  @!P2 IMAD.X R7, RZ, RZ, R2, P4 ;  /* 0x000000ffff07a224 */ /* 0x000fe400020e0602 */
[----:B------:R-:W-:-:S03]  /*28be0*/  @!P2 IMAD.MOV.U32 R2, RZ, RZ, R14 ;  /* 0x000000ffff02a224 */ /* 0x000fc600078e000e */
        /* <DEDUP_REMOVED lines=12> */
.L_x_3119:
[----:B------:R-:W-:Y:S02]  /*28cb0*/  IMAD.MOV.U32 R13, RZ, RZ, R0 ;  /* 0x000000ffff0d7224 */ /* 0x000fe400078e0000 */
[----:B------:R-:W-:-:S07]  /*28cc0*/  IMAD.MOV.U32 R2, RZ, RZ, R14 ;  /* 0x000000ffff027224 */ /* 0x000fce00078e000e */
[----:B------:R-:W-:Y:S05]  /*28cd0*/  WARPSYNC.COLLECTIVE R15, `(.L_x_3120) ;  /* 0x000000000f087348 */ /* 0x000fea0003c00000 */
[----:B------:R0:W1:Y:S02]  /*28ce0*/  SHFL.IDX P6, R14, R13, R12, R11 ;  /* 0x0000000c0d0e7389 */ /* 0x00006400000c000b */
[----:B01----:R-:W-:Y:S01]  /*28cf0*/  ENDCOLLECTIVE ;  /* 0x000000000000791b */ /* 0x003fe20003800000 */
.L_x_3120:
        /* <DEDUP_REMOVED lines=18> */
.L_x_3121:
[----:B------:R-:W-:Y:S01]  /*28e20*/  IMAD.MOV.U32 R13, RZ, RZ, R0 ;  /* 0x000000ffff0d7224 */ /* 0x000fe200078e0000 */
[----:B------:R-:W-:-:S07]  /*28e30*/  MOV R2, R14 ;  /* 0x0000000e00027202 */ /* 0x000fce0000000f00 */
[----:B------:R-:W-:Y:S05]  /*28e40*/  WARPSYNC.COLLECTIVE R15, `(.L_x_3122) ;  /* 0x000000000f087348 */ /* 0x000fea0003c00000 */
[----:B------:R0:W1:Y:S02]  /*28e50*/  SHFL.IDX P6, R14, R13, R12, R11 ;  /* 0x0000000c0d0e7389 */ /* 0x00006400000c000b */
[----:B01----:R-:W-:Y:S01]  /*28e60*/  ENDCOLLECTIVE ;  /* 0x000000000000791b */ /* 0x003fe20003800000 */
.L_x_3122:
        /* <DEDUP_REMOVED lines=13> */
[----:B------:R-:W-:-:S13]  /*28f40*/  ISETP.GE.AND P2, PT, R6, R5, PT ;  /* 0x000000050600720c */ /* 0x000fda0003f46270 */
[----:B0-----:R-:W-:Y:S05]  /*28f50*/  WARPSYNC.COLLECTIVE R15, `(.L_x_3123) ;  /* 0x000000000f087348 */ /* 0x001fea0003c00000 */
[----:B------:R1:W2:Y:S02]  /*28f60*/  SHFL.IDX P6, R14, R13, R12, R11 ;  /* 0x0000000c0d0e7389 */ /* 0x0002a400000c000b */
[----:B012---:R-:W-:Y:S01]  /*28f70*/  ENDCOLLECTIVE ;  /* 0x000000000000791b */ /* 0x007fe20003800000 */
.L_x_3123:
[----:B------:R-:W-:Y:S01]  /*28f80*/  MOV R13, R0 ;  /* 0x00000000000d7202 */ /* 0x000fe20000000f00 */
[----:B------:R-:W-:-:S07]  /*28f90*/  IMAD.MOV.U32 R2, RZ, RZ, R14 ;  /* 0x000000ffff027224 */ /* 0x000fce00078e000e */
[----:B------:R-:W-:Y:S05]  /*28fa0*/  WARPSYNC.COLLECTIVE R15, `(.L_x_3124) ;  /* 0x000000000f087348 */ /* 0x000fea0003c00000 */
[----:B------:R0:W1:Y:S02]  /*28fb0*/  SHFL.IDX P6, R14, R13, R12, R11 ;  /* 0x0000000c0d0e7389 */ /* 0x00006400000c000b */
[----:B01----:R-:W-:Y:S01]  /*28fc0*/  ENDCOLLECTIVE ;  /* 0x000000000000791b */ /* 0x003fe20003800000 */
.L_x_3124:
[----:B------:R-:W-:Y:S01]  /*28fd0*/  ULDC.64 UR4, c[0x0][0x208] ;  /* 0x0000820000047ab9 */ /* 0x000fe20000000a00 */
[----:B------:R-:W-:Y:S02]  /*28fe0*/  IMAD.MOV.U32 R13, RZ, RZ, R4 ;  /* 0x000000ffff0d7224 */ /* 0x000fe400078e0004 */
[----:B------:R-:W-:Y:S01]  /*28ff0*/  IMAD.MOV.U32 R12, RZ, RZ, 0x7 ;  /* 0x00000007ff0c7424 */ /* 0x000fe200078e00ff */
        /* <DEDUP_REMOVED lines=9> */
[----:B------:R0:W-:Y:S02]  /*29090*/  @!P2 LDGSTS.E.BYPASS.LTC128B.128 [R8+0x1d400], desc[UR4][R2.64+0x100], !P1 ;  /* 0x1d4001000208afae */ /* 0x0001e4000c901d44 */
[----:B0-----:R-:W-:Y:S05]  /*290a0*/  WARPSYNC.COLLECTIVE R15, `(.L_x_3125) ;  /* 0x000000000f087348 */ /* 0x001fea0003c00000 */
[----:B------:R1:W2:Y:S02]  /*290b0*/  SHFL.IDX P6, R14, R13, R12, R11 ;  /* 0x0000000c0d0e7389 */ /* 0x0002a400000c000b */
[----:B012---:R-:W-:Y:S01]  /*290c0*/  ENDCOLLECTIVE ;  /* 0x000000000000791b */ /* 0x007fe20003800000 */
.L_x_3125:
[----:B------:R-:W-:Y:S01]  /*290d0*/  IMAD.MOV.U32 R13, RZ, RZ, R0 ;  /* 0x000000ffff0d7224 */ /* 0x000fe200078e0000 */
[----:B------:R-:W-:-:S07]  /*290e0*/  MOV R4, R14 ;  /* 0x0000000e00047202 */ /* 0x000fce0000000f00 */
[----:B------:R-:W-:Y:S05]  /*290f0*/  WARPSYNC.COLLECTIVE R15, `(.L_x_3126) ;  /* 0x000000000f087348 */ /* 0x000fea0003c00000 */
[----:B------:R0:W1:Y:S02]  /*29100*/  SHFL.IDX P6, R14, R13, R12, R11 ;  /* 0x0000000c0d0e7389 */ /* 0x00006400000c000b */
[----:B01----:R-:W-:Y:S01]  /*29110*/  ENDCOLLECTIVE ;  /* 0x000000000000791b */ /* 0x003fe20003800000 */
.L_x_3126:
[----:B------:R-:W-:Y:S05]  /*29120*/  BRA `(.L_x_3127) ;  /* 0xffffffa400b47947 */ /* 0x000fea000383ffff */
.L_x_2980:
[----:B0-----:R0:W1:Y:S02]  /*29130*/  SYNCS.PHASECHK.TRANS64.TRYWAIT P0, [R16+URZ+0x30820], R3 ;  /* 0x03082003100075a7 */ /* 0x001064000800017f */
[----:B-1----:R-:W-:Y:S05]  /*29140*/  @!P0 NANOSLEEP.SYNCS 0x989680 ;  /* 0x009896800000895d */ /* 0x002fea0003900000 */
[----:B------:R-:W1:Y:S02]  /*29150*/  @!P0 SYNCS.PHASECHK.TRANS64 P0, [R16+URZ+0x30820], R3 ;  /* 0x03082003100085a7 */ /* 0x000e64000800007f */
[----:B-1----:R-:W-:Y:S05]  /*29160*/  @!P0 BRA `(.L_x_2980) ;  /* 0xfffffffc00f08947 */ /* 0x002fea000383ffff */
[----:B------:R-:W-:Y:S05]  /*29170*/  BRA `(.L_x_3128) ;  /* 0xffffffa800307947 */ /* 0x000fea000383ffff */
.L_x_2985:
[----:B0-----:R0:W1:Y:S02]  /*29180*/  SYNCS.PHASECHK.TRANS64.TRYWAIT P0, [R7+URZ+0x30840], R2 ;  /* 0x03084002070075a7 */ /* 0x001064000800017f */
[----:B-1----:R-:W-:Y:S05]  /*29190*/  @!P0 NANOSLEEP.SYNCS 0x989680 ;  /* 0x009896800000895d */ /* 0x002fea0003900000 */
[----:B------:R-:W1:Y:S02]  /*291a0*/  @!P0 SYNCS.PHASECHK.TRANS64 P0, [R7+URZ+0x30840], R2 ;  /* 0x03084002070085a7 */ /* 0x000e64000800007f */
[----:B-1----:R-:W-:Y:S05]  /*291b0*/  @!P0 BRA `(.L_x_2985) ;  /* 0xfffffffc00f08947 */ /* 0x002fea000383ffff */
[----:B------:R-:W-:Y:S05]  /*291c0*/  BRA `(.L_x_3129) ;  /* 0xffffffac00107947 */ /* 0x000fea000383ffff */
.L_x_2986:
        /* <DEDUP_REMOVED lines=8> */
.L_x_3131:
[----:B------:R-:W-:Y:S05]  /*29250*/  BSYNC B1 ;  /* 0x0000000000017941 */ /* 0x000fea0003800000 */
.L_x_3130:
[----:B------:R-:W-:Y:S01]  /*29260*/  IMAD.MOV.U32 R13, RZ, RZ, R8 ;  /* 0x000000ffff0d7224 */ /* 0x000fe200078e0008 */
[----:B------:R-:W-:Y:S01]  /*29270*/  MOV R11, 0x181f ;  /* 0x0000181f000b7802 */ /* 0x000fe20000000f00 */
[----:B------:R-:W-:Y:S01]  /*29280*/  IMAD.MOV.U32 R12, RZ, RZ, RZ ;  /* 0x000000ffff0c7224 */ /* 0x000fe200078e00ff */
[----:B------:R-:W-:Y:S01]  /*29290*/  MOV R3, R14 ;  /* 0x0000000e00037202 */ /* 0x000fe20000000f00 */
[----:B------:R-:W-:Y:S01]  /*292a0*/  IMAD.MOV.U32 R15, RZ, RZ, -0x1 ;  /* 0xffffffffff0f7424 */ /* 0x000fe200078e00ff */
[----:B------:R-:W-:Y:S01]  /*292b0*/  LOP3.LUT R19, R19, 0xffffffbf, RZ, 0xc0, !PT ;  /* 0xffffffbf13137812 */ /* 0x000fe200078ec0ff */
[----:B------:R-:W-:Y:S01]  /*292c0*/  IMAD R5, R5, 0x2, R16 ;  /* 0x0000000205057824 */ /* 0x000fe200078e0210 */
[----:B------:R-:W-:-:S07]  /*292d0*/  SHF.L.U32 R4, R33, 0x1, RZ ;  /* 0x0000000121047819 */ /* 0x000fce00000006ff */
[----:B------:R-:W-:Y:S05]  /*292e0*/  WARPSYNC.COLLECTIVE R15, `(.L_x_3132) ;  /* 0x000000000f087348 */ /* 0x000fea0003c00000 */
[----:B------:R0:W1:Y:S02]  /*292f0*/  SHFL.IDX P6, R14, R13, R12, R11 ;  /* 0x0000000c0d0e7389 */ /* 0x00006400000c000b */
[----:B01----:R-:W-:Y:S01]  /*29300*/  ENDCOLLECTIVE ;  /* 0x000000000000791b */ /* 0x003fe20003800000 */
.L_x_3132:
[----:B------:R-:W-:Y:S01]  /*29310*/  @P1 LOP3.LUT R19, R19, 0x40, RZ, 0xfc, !PT ;  /* 0x0000004013131812 */ /* 0x000fe200078efcff */
[----:B------:R-:W-:-:S03]  /*29320*/  ULDC.64 UR4, c[0x0][0x208] ;  /* 0x0000820000047ab9 */ /* 0x000fc60000000a00 */
[----:B------:R-:W-:Y:S02]  /*29330*/  LOP3.LUT P1, RZ, R19, 0x4, RZ, 0xc0, !PT ;  /* 0x0000000413ff7812 */ /* 0x000fe4000782c0ff */
[----:B------:R-:W-:Y:S01]  /*29340*/  MOV R13, R6 ;  /* 0x00000006000d7202 */ /* 0x000fe20000000f00 */
[----:B------:R-:W-:Y:S02]  /*29350*/  IMAD.MOV.U32 R12, RZ, RZ, 0x1 ;  /* 0x00000001ff0c7424 */ /* 0x000fe400078e00ff */
[----:B------:R-:W-:-:S05]  /*29360*/  IMAD.MOV.U32 R2, RZ, RZ, R14 ;  /* 0x000000ffff027224 */ /* 0x000fca00078e000e */
[----:B------:R-:W-:-:S05]  /*29370*/  IADD3 R2, P0, R2, R4, RZ ;  /* 0x0000000402027210 */ /* 0x000fca0007f1e0ff */
[----:B------:R-:W-:-:S05]  /*29380*/  IMAD.X R3, RZ, RZ, R3, P0 ;  /* 0x000000ffff037224 */ /* 0x000fca00000e0603 */
[----:B------:R-:W-:Y:S01]  /*29390*/  @!PT LDS RZ, [RZ] ;  /* 0x00000000fffff984 */ /* 0x000fe20000000800 */
[----:B------:R-:W-:Y:S01]  /*293a0*/  @!PT LDS RZ, [RZ] ;  /* 0x00000000fffff984 */ /* 0x000fe20000000800 */
[----:B------:R-:W-:Y:S01]  /*293b0*/  @!PT LDS RZ, [RZ] ;  /* 0x00000000fffff984 */ /* 0x000fe20000000800 */
[----:B------:R0:W-:Y:S04]  /*293c0*/  LDGSTS.E.BYPASS.LTC128B.128 [R5+0x1e400], desc[UR4][R2.64], !P1 ;  /* 0x1e40000002057fae */ /* 0x0001e8000c901d44 */
[----:B------:R0:W-:Y:S04]  /*293d0*/  LDGSTS.E.BYPASS.LTC128B.128 [R5+0x21400], desc[UR4][R2.64+0x80], !P5 ;  /* 0x2140008002057fae */ /* 0x0001e8000e901d44 */
[----:B------:R0:W-:Y:S02]  /*293e0*/  LDGSTS.E.BYPASS.LTC128B.128 [R5+0x24400], desc[UR4][R2.64+0x100], !P4 ;  /* 0x2440010002057fae */ /* 0x0001e4000e101d44 */
[----:B0-----:R-:W-:Y:S05]  /*293f0*/  WARPSYNC.COLLECTIVE R15, `(.L_x_3133) ;  /* 0x000000000f087348 */ /* 0x001fea0003c00000 */
[----:B------:R1:W2:Y:S02]  /*29400*/  SHFL.IDX P6, R14, R13, R12, R11 ;  /* 0x0000000c0d0e7389 */ /* 0x0002a400000c000b */
[----:B012---:R-:W-:Y:S01]  /*29410*/  ENDCOLLECTIVE ;  /* 0x000000000000791b */ /* 0x007fe20003800000 */
.L_x_3133:
[----:B------:R-:W-:Y:S01]  /*29420*/  MOV R13, R8 ;  /* 0x00000008000d7202 */ /* 0x000fe20000000f00 */
[----:B------:R-:W-:-:S07]  /*29430*/  IMAD.MOV.U32 R3, RZ, RZ, R14 ;  /* 0x000000ffff037224 */ /* 0x000fce00078e000e */
[----:B------:R-:W-:Y:S05]  /*29440*/  WARPSYNC.COLLECTIVE R15, `(.L_x_3134) ;  /* 0x000000000f087348 */ /* 0x000fea0003c00000 */
[----:B------:R0:W1:Y:S02]  /*29450*/  SHFL.IDX P6, R14, R13, R12, R11 ;  /* 0x0000000c0d0e7389 */ /* 0x00006400000c000b */
[----:B01----:R-:W-:Y:S01]  /*29460*/  ENDCOLLECTIVE ;  /* 0x000000000000791b */ /* 0x003fe20003800000 */
.L_x_3134:
[----:B------:R-:W-:Y:S01]  /*29470*/  ULDC.64 UR4, c[0x0][0x208] ;  /* 0x0000820000047ab9 */ /* 0x000fe20000000a00 */
        /* <DEDUP_REMOVED lines=14> */
.L_x_3135:
[----:B------:R-:W-:Y:S01]  /*29560*/  MOV R13, R8 ;  /* 0x00000008000d7202 */ /* 0x000fe20000000f00 */
[----:B------:R-:W-:-:S07]  /*29570*/  IMAD.MOV.U32 R35, RZ, RZ, R14 ;  /* 0x000000ffff237224 */ /* 0x000fce00078e000e */
[----:B------:R-:W-:Y:S05]  /*29580*/  WARPSYNC.COLLECTIVE R15, `(.L_x_3136) ;  /* 0x000000000f087348 */ /* 0x000fea0003c00000 */
[----:B------:R0:W1:Y:S02]  /*29590*/  SHFL.IDX P6, R14, R13, R12, R11 ;  /* 0x0000000c0d0e7389 */ /* 0x00006400000c000b */
[----:B01----:R-:W-:Y:S01]  /*295a0*/  ENDCOLLECTIVE ;  /* 0x000000000000791b */ /* 0x003fe20003800000 */
.L_x_3136:
        /* <DEDUP_REMOVED lines=15> */
.L_x_3137:
[----:B------:R-:W-:Y:S01]  /*296a0*/  MOV R13, R8 ;  /* 0x00000008000d7202 */ /* 0x000fe20000000f00 */
[----:B------:R-:W-:-:S07]  /*296b0*/  IMAD.MOV.U32 R35, RZ, RZ, R14 ;  /* 0x000000ffff237224 */ /* 0x000fce00078e000e */
[----:B------:R-:W-:Y:S05]  /*296c0*/  WARPSYNC.COLLECTIVE R15, `(.L_x_3138) ;  /* 0x000000000f087348 */ /* 0x000fea0003c00000 */
[----:B------:R0:W1:Y:S02]  /*296d0*/  SHFL.IDX P6, R14, R13, R12, R11 ;  /* 0x0000000c0d0e7389 */ /* 0x00006400000c000b */
[----:B01----:R-:W-:Y:S01]  /*296e0*/  ENDCOLLECTIVE ;  /* 0x000000000000791b */ /* 0x003fe20003800000 */
.L_x_3138:
        /* <DEDUP_REMOVED lines=15> */
.L_x_3139:
[----:B------:R-:W-:Y:S01]  /*297e0*/  MOV R13, R8 ;  /* 0x00000008000d7202 */ /* 0x000fe20000000f00 */
[----:B------:R-:W-:-:S07]  /*297f0*/  IMAD.MOV.U32 R35, RZ, RZ, R14 ;  /* 0x000000ffff237224 */ /* 0x000fce00078e000e */
[----:B------:R-:W-:Y:S05]  /*29800*/  WARPSYNC.COLLECTIVE R15, `(.L_x_3140) ;  /* 0x000000000f087348 */ /* 0x000fea0003c00000 */
[----:B------:R0:W1:Y:S02]  /*29810*/  SHFL.IDX P6, R14, R13, R12, R11 ;  /* 0x0000000c0d0e7389 */ /* 0x00006400000c000b */
[----:B01----:R-:W-:Y:S01]  /*29820*/  ENDCOLLECTIVE ;  /* 0x000000000000791b */ /* 0x003fe20003800000 */
.L_x_3140:
        /* <DEDUP_REMOVED lines=11> */
[----:B------:R0:W-:Y:S04]  /*298e0*/  LDGSTS.E.BYPASS.LTC128B.128 [R5+0x23400], desc[UR4][R2.64+0x80], !P5 ;  /* 0x2340008002057fae */ /* 0x0001e8000e901d44 */
[----:B------:R0:W-:Y:S06]  /*298f0*/  LDGSTS.E.BYPASS.LTC128B.128 [R5+0x26400], desc[UR4][R2.64+0x100], !P4 ;  /* 0x2640010002057fae */ /* 0x0001ec000e101d44 */
[----:B0-----:R-:W-:Y:S05]  /*29900*/  WARPSYNC.COLLECTIVE R15, `(.L_x_3141) ;  /* 0x000000000f087348 */ /* 0x001fea0003c00000 */
[----:B------:R1:W2:Y:S02]  /*29910*/  SHFL.IDX P6, R14, R13, R12, R11 ;  /* 0x0000000c0d0e7389 */ /* 0x0002a400000c000b */
[----:B012---:R-:W-:Y:S01]  /*29920*/  ENDCOLLECTIVE ;  /* 0x000000000000791b */ /* 0x007fe20003800000 */
.L_x_3141:
[----:B------:R-:W-:Y:S01]  /*29930*/  MOV R13, R8 ;  /* 0x00000008000d7202 */ /* 0x000fe20000000f00 */
[----:B------:R-:W-:-:S07]  /*29940*/  IMAD.MOV.U32 R35, RZ, RZ, R14 ;  /* 0x000000ffff237224 */ /* 0x000fce00078e000e */
[----:B------:R-:W-:Y:S05]  /*29950*/  WARPSYNC.COLLECTIVE R15, `(.L_x_3142) ;  /* 0x000000000f087348 */ /* 0x000fea0003c00000 */
[----:B------:R0:W1:Y:S02]  /*29960*/  SHFL.IDX P6, R14, R13, R12, R11 ;  /* 0x0000000c0d0e7389 */ /* 0x00006400000c000b */
[----:B01----:R-:W-:Y:S01]  /*29970*/  ENDCOLLECTIVE ;  /* 0x000000000000791b */ /* 0x003fe20003800000 */
.L_x_3142:
[----:B------:R-:W-:Y:S01]  /*29980*/  IMAD.MOV.U32 R2, RZ, RZ, R14 ;  /* 0x000000ffff027224 */ /* 0x000fe200078e000e */
[----:B------:R-:W-:Y:S06]  /*29990*/  BRA `(.L_x_3143) ;  /* 0xffffffa800207947 */ /* 0x000fec000383ffff */
.L_x_2991:
[----:B0-----:R0:W3:Y:S02]  /*299a0*/  SYNCS.PHASECHK.TRANS64.TRYWAIT P0, [R6+URZ+0x30860], R2 ;  /* 0x03086002060075a7 */ /* 0x0010e4000800017f */
[----:B---3--:R-:W-:Y:S05]  /*299b0*/  @!P0 NANOSLEEP.SYNCS 0x989680 ;  /* 0x009896800000895d */ /* 0x008fea0003900000 */
[----:B------:R-:W3:Y:S02]  /*299c0*/  @!P0 SYNCS.PHASECHK.TRANS64 P0, [R6+URZ+0x30860], R2 ;  /* 0x03086002060085a7 */ /* 0x000ee4000800007f */
[----:B---3--:R-:W-:Y:S05]  /*299d0*/  @!P0 BRA `(.L_x_2991) ;  /* 0xfffffffc00f08947 */ /* 0x008fea000383ffff */
[----:B------:R-:W-:Y:S05]  /*299e0*/  BRA `(.L_x_3144) ;  /* 0xffffffa800887947 */ /* 0x000fea000383ffff */
.L_x_2992:
[----:B------:R-:W-:Y:S01]  /*299f0*/  BSSY B1, `(.L_x_3145) ;  /* 0x0000008000017945 */ /* 0x000fe20003800000 */
[----:B------:R-:W-:Y:S01]  /*29a00*/  IMAD.MOV.U32 R13, RZ, RZ, R18 ;  /* 0x000000ffff0d7224 */ /* 0x000fe200078e0012 */
[----:B------:R-:W-:Y:S01]  /*29a10*/  MOV R12, RZ ;  /* 0x000000ff000c7202 */ /* 0x000fe20000000f00 */
[----:B------:R-:W-:Y:S02]  /*29a20*/  IMAD.MOV.U32 R11, RZ, RZ, 0x181f ;  /* 0x0000181fff0b7424 */ /* 0x000fe400078e00ff */
[----:B------:R-:W-:-:S07]  /*29a30*/  IMAD.MOV.U32 R15, RZ, RZ, -0x1 ;  /* 0xffffffffff0f7424 */ /* 0x000fce00078e00ff */
[----:B0-2---:R-:W-:Y:S05]  /*29a40*/  WARPSYNC.COLLECTIVE R15, `(.L_x_3146) ;  /* 0x000000000f087348 */ /* 0x005fea0003c00000 */
[----:B--2---:R1:W2:Y:S02]  /*29a50*/  SHFL.IDX P6, R14, R13, R12, R11 ;  /* 0x0000000c0d0e7389 */ /* 0x0042a400000c000b */
[----:B012---:R-:W-:Y:S01]  /*29a60*/  ENDCOLLECTIVE ;  /* 0x000000000000791b */ /* 0x007fe20003800000 */
.L_x_3146:
[----:B------:R-:W-:Y:S05]  /*29a70*/  BSYNC B1 ;  /* 0x0000000000017941 */ /* 0x000fea0003800000 */
.L_x_3145:
        /* <DEDUP_REMOVED lines=9> */
.L_x_3147:
[----:B------:R-:W-:Y:S01]  /*29b10*/  ULDC.64 UR4, c[0x0][0x208] ;  /* 0x0000820000047ab9 */ /* 0x000fe20000000a00 */
[----:B------:R-:W-:Y:S01]  /*29b20*/  IMAD.MOV.U32 R13, RZ, RZ, R18 ;  /* 0x000000ffff0d7224 */ /* 0x000fe200078e0012 */
[----:B------:R-:W-:Y:S01]  /*29b30*/  MOV R12, 0x1 ;  /* 0x00000001000c7802 */ /* 0x000fe20000000f00 */
[----:B------:R-:W-:-:S05]  /*29b40*/  IMAD.MOV.U32 R2, RZ, RZ, R14 ;  /* 0x000000ffff027224 */ /* 0x000fca00078e000e */
[----:B------:R-:W-:-:S04]  /*29b50*/  IADD3 R2, P0, R2, R4, RZ ;  /* 0x0000000402027210 */ /* 0x000fc80007f1e0ff */
[----:B------:R-:W-:Y:S02]  /*29b60*/  IADD3.X R3, RZ, R3, RZ, P0, !PT ;  /* 0x00000003ff037210 */ /* 0x000fe400007fe4ff */
[----:B------:R-:W-:-:S13]  /*29b70*/  ISETP.LT.OR P0, PT, R7, 0x1, P3 ;  /* 0x000000010700780c */ /* 0x000fda0001f01670 */
[----:B------:R-:W-:Y:S01]  /*29b80*/  @!PT LDS RZ, [RZ] ;  /* 0x00000000fffff984 */ /* 0x000fe20000000800 */
[----:B------:R-:W-:Y:S01]  /*29b90*/  @!PT LDS RZ, [RZ] ;  /* 0x00000000fffff984 */ /* 0x000fe20000000800 */
[----:B------:R-:W-:Y:S01]  /*29ba0*/  @!PT LDS RZ, [RZ] ;  /* 0x00000000fffff984 */ /* 0x000fe20000000800 */
[----:B------:R0:W-:Y:S01]  /*29bb0*/  LDGSTS.E.BYPASS.LTC128B.128 [R5+0x400], desc[UR4][R2.64], !P0 ;  /* 0x0040000002057fae */ /* 0x0001e2000c101d44 */
[----:B------:R-:W-:-:S13]  /*29bc0*/  ISETP.LT.OR P0, PT, R7, 0x1, P2 ;  /* 0x000000010700780c */ /* 0x000fda0001701670 */
[----:B------:R0:W-:Y:S01]  /*29bd0*/  LDGSTS.E.BYPASS.LTC128B.128 [R5+0x3400], desc[UR4][R2.64+0x80], !P0 ;  /* 0x0340008002057fae */ /* 0x0001e2000c101d44 */
[----:B------:R-:W-:-:S13]  /*29be0*/  ISETP.LT.OR P0, PT, R7, 0x1, P1 ;  /* 0x000000010700780c */ /* 0x000fda0000f01670 */
[----:B------:R0:W-:Y:S02]  /*29bf0*/  LDGSTS.E.BYPASS.LTC128B.128 [R5+0x6400], desc[UR4][R2.64+0x100], !P0 ;  /* 0x0640010002057fae */ /* 0x0001e4000c101d44 */
[----:B0-----:R-:W-:Y:S05]  /*29c00*/  WARPSYNC.COLLECTIVE R15, `(.L_x_3148) ;  /* 0x000000000f087348 */ /* 0x001fea0003c00000 */
[----:B------:R1:W2:Y:S02]  /*29c10*/  SHFL.IDX P6, R14, R13, R12, R11 ;  /* 0x0000000c0d0e7389 */ /* 0x0002a400000c000b */
[----:B012---:R-:W-:Y:S01]  /*29c20*/  ENDCOLLECTIVE ;  /* 0x000000000000791b */ /* 0x007fe20003800000 */
.L_x_3148:
[----:B------:R-:W-:Y:S02]  /*29c30*/  IMAD.MOV.U32 R13, RZ, RZ, R17 ;  /* 0x000000ffff0d7224 */ /* 0x000fe400078e0011 */
[----:B------:R-:W-:-:S07]  /*29c40*/  IMAD.MOV.U32 R3, RZ, RZ, R14 ;  /* 0x000000ffff037224 */ /* 0x000fce00078e000e */
[----:B------:R-:W-:Y:S05]  /*29c50*/  WARPSYNC.COLLECTIVE R15, `(.L_x_3149) ;  /* 0x000000000f087348 */ /* 0x000fea0003c00000 */
[----:B------:R0:W1:Y:S02]  /*29c60*/  SHFL.IDX P6, R14, R13, R12, R11 ;  /* 0x0000000c0d0e7389 */ /* 0x00006400000c000b */
[----:B01----:R-:W-:Y:S01]  /*29c70*/  ENDCOLLECTIVE ;  /* 0x000000000000791b */ /* 0x003fe20003800000 */
.L_x_3149:
[----:B------:R-:W-:Y:S01]  /*29c80*/  ULDC.64 UR4, c[0x0][0x208] ;  /* 0x0000820000047ab9 */ /* 0x000fe20000000a00 */
[----:B------:R-:W-:Y:S01]  /*29c90*/  IMAD.MOV.U32 R13, RZ, RZ, R18 ;  /* 0x000000ffff0d7224 */ /* 0x000fe200078e0012 */
[----:B------:R-:W-:Y:S02]  /*29ca0*/  MOV R12, 0x2 ;  /* 0x00000002000c7802 */ /* 0x000fe40000000f00 */
[----:B------:R-:W-:-:S04]  /*29cb0*/  MOV R2, R14 ;  /* 0x0000000e00027202 */ /* 0x000fc80000000f00 */
[----:B------:R-:W-:-:S05]  /*29cc0*/  IADD3 R2, P0, R2, R4, RZ ;  /* 0x0000000402027210 */ /* 0x000fca0007f1e0ff */
[----:B------:R-:W-:Y:S01]  /*29cd0*/  IMAD.X R3, RZ, RZ, R3, P0 ;  /* 0x000000ffff037224 */ /* 0x000fe200000e0603 */
        /* <DEDUP_REMOVED lines=12> */
.L_x_3150:
[----:B------:R-:W-:Y:S02]  /*29da0*/  IMAD.MOV.U32 R13, RZ, RZ, R17 ;  /* 0x000000ffff0d7224 */ /* 0x000fe400078e0011 */
[----:B------:R-:W-:-:S07]  /*29db0*/  IMAD.MOV.U32 R3, RZ, RZ, R14 ;  /* 0x000000ffff037224 */ /* 0x000fce00078e000e */
[----:B------:R-:W-:Y:S05]  /*29dc0*/  WARPSYNC.COLLECTIVE R15, `(.L_x_3151) ;  /* 0x000000000f087348 */ /* 0x000fea0003c00000 */
[----:B------:R0:W1:Y:S02]  /*29dd0*/  SHFL.IDX P6, R14, R13, R12, R11 ;  /* 0x0000000c0d0e7389 */ /* 0x00006400000c000b */
[----:B01----:R-:W-:Y:S01]  /*29de0*/  ENDCOLLECTIVE ;  /* 0x000000000000791b */ /* 0x003fe20003800000 */
.L_x_3151:
        /* <DEDUP_REMOVED lines=18> */
.L_x_3152:
[----:B------:R-:W-:Y:S02]  /*29f10*/  IMAD.MOV.U32 R13, RZ, RZ, R17 ;  /* 0x000000ffff0d7224 */ /* 0x000fe400078e0011 */
[----:B------:R-:W-:-:S07]  /*29f20*/  IMAD.MOV.U32 R3, RZ, RZ, R14 ;  /* 0x000000ffff037224 */ /* 0x000fce00078e000e */
[----:B------:R-:W-:Y:S05]  /*29f30*/  WARPSYNC.COLLECTIVE R15, `(.L_x_3153) ;  /* 0x000000000f087348 */ /* 0x000fea0003c00000 */
[----:B------:R0:W1:Y:S02]  /*29f40*/  SHFL.IDX P6, R14, R13, R12, R11 ;  /* 0x0000000c0d0e7389 */ /* 0x00006400000c000b */
[----:B01----:R-:W-:Y:S01]  /*29f50*/  ENDCOLLECTIVE ;  /* 0x000000000000791b */ /* 0x003fe20003800000 */
.L_x_3153:
        /* <DEDUP_REMOVED lines=18> */
.L_x_3154:
[----:B------:R-:W-:Y:S02]  /*2a080*/  IMAD.MOV.U32 R13, RZ, RZ, R17 ;  /* 0x000000ffff0d7224 */ /* 0x000fe400078e0011 */
[----:B------:R-:W-:-:S07]  /*2a090*/  IMAD.MOV.U32 R3, RZ, RZ, R14 ;  /* 0x000000ffff037224 */ /* 0x000fce00078e000e */
[----:B------:R-:W-:Y:S05]  /*2a0a0*/  WARPSYNC.COLLECTIVE R15, `(.L_x_3155) ;  /* 0x000000000f087348 */ /* 0x000fea0003c00000 */
[----:B------:R0:W1:Y:S02]  /*2a0b0*/  SHFL.IDX P6, R14, R13, R12, R11 ;  /* 0x0000000c0d0e7389 */ /* 0x00006400000c000b */
[----:B01----:R-:W-:Y:S01]  /*2a0c0*/  ENDCOLLECTIVE ;  /* 0x000000000000791b */ /* 0x003fe20003800000 */
.L_x_3155:
        /* <DEDUP_REMOVED lines=18> */
.L_x_3156:
[----:B------:R-:W-:Y:S02]  /*2a1f0*/  IMAD.MOV.U32 R13, RZ, RZ, R17 ;  /* 0x000000ffff0d7224 */ /* 0x000fe400078e0011 */
[----:B------:R-:W-:-:S07]  /*2a200*/  IMAD.MOV.U32 R18, RZ, RZ, R14 ;  /* 0x000000ffff127224 */ /* 0x000fce00078e000e */
[----:B------:R-:W-:Y:S05]  /*2a210*/  WARPSYNC.COLLECTIVE R15, `(.L_x_3157) ;  /* 0x000000000f087348 */ /* 0x000fea0003c00000 */
[----:B------:R0:W1:Y:S02]  /*2a220*/  SHFL.IDX P6, R14, R13, R12, R11 ;  /* 0x0000000c0d0e7389 */ /* 0x00006400000c000b */
[----:B01----:R-:W-:Y:S01]  /*2a230*/  ENDCOLLECTIVE ;  /* 0x000000000000791b */ /* 0x003fe20003800000 */
.L_x_3157:
[----:B------:R-:W-:Y:S05]  /*2a240*/  BRA `(.L_x_3158) ;  /* 0xffffffa400707947 */ /* 0x000fea000383ffff */
.L_x_3000:
[----:B0-----:R0:W1:Y:S02]  /*2a250*/  SYNCS.PHASECHK.TRANS64.TRYWAIT P0, [R0+URZ+0x30860], R3 ;  /* 0x03086003000075a7 */ /* 0x001064000800017f */
[----:B-1----:R-:W-:Y:S05]  /*2a260*/  @!P0 NANOSLEEP.SYNCS 0x989680 ;  /* 0x009896800000895d */ /* 0x002fea0003900000 */
[----:B------:R-:W1:Y:S02]  /*2a270*/  @!P0 SYNCS.PHASECHK.TRANS64 P0, [R0+URZ+0x30860], R3 ;  /* 0x03086003000085a7 */ /* 0x000e64000800007f */
[----:B-1----:R-:W-:Y:S05]  /*2a280*/  @!P0 BRA `(.L_x_3000) ;  /* 0xfffffffc00f08947 */ /* 0x002fea000383ffff */
[----:B------:R-:W-:Y:S05]  /*2a290*/  BRA `(.L_x_3159) ;  /* 0xffffffa8009c7947 */ /* 0x000fea000383ffff */
.L_x_3001:
        /* <DEDUP_REMOVED lines=8> */
.L_x_3161:
[----:B------:R-:W-:Y:S05]  /*2a320*/  BSYNC B0 ;  /* 0x0000000000007941 */ /* 0x000fea0003800000 */
.L_x_3160:
        /* <DEDUP_REMOVED lines=10> */
.L_x_3162:
[----:B------:R-:W-:Y:S01]  /*2a3d0*/  ULDC UR4, c[0x0][0x2f4] ;  /* 0x0000bd0000047ab9 */ /* 0x000fe20000000800 */
[----:B------:R-:W-:Y:S01]  /*2a3e0*/  ULDC.64 UR6, c[0x0][0x208] ;  /* 0x0000820000067ab9 */ /* 0x000fe20000000a00 */
        /* <DEDUP_REMOVED lines=8> */
[----:B------:R-:W-:-:S04]  /*2a470*/  ISETP.GE.AND P0, PT, R34, UR4, PT ;  /* 0x0000000422007c0c */ /* 0x000fc8000bf06270 */
[----:B------:R-:W-:Y:S01]  /*2a480*/  @!PT LDS RZ, [RZ] ;  /* 0x00000000fffff984 */ /* 0x000fe20000000800 */
[----:B------:R-:W-:Y:S01]  /*2a490*/  @!PT LDS RZ, [RZ] ;  /* 0x00000000fffff984 */ /* 0x000fe20000000800 */
[----:B------:R-:W-:Y:S01]  /*2a4a0*/  @!PT LDS RZ, [RZ] ;  /* 0x00000000fffff984 */ /* 0x000fe20000000800 */
[----:B------:R0:W-:Y:S01]  /*2a4b0*/  LDGSTS.E.BYPASS.LTC128B.128 [R4+0x400], desc[UR6][R2.64], !P3 ;  /* 0x0040000002047fae */ /* 0x0001e2000d901d46 */
[----:B------:R-:W-:-:S03]  /*2a4c0*/  ISETP.LT.OR P3, PT, R6, 0x1, P0 ;  /* 0x000000010600780c */ /* 0x000fc60000761670 */
[----:B------:R0:W-:Y:S10]  /*2a4d0*/  LDGSTS.E.BYPASS.LTC128B.128 [R4+0x3400], desc[UR6][R2.64+0x80], !P4 ;  /* 0x0340008002047fae */ /* 0x0001f4000e101d46 */
[----:B------:R0:W-:Y:S01]  /*2a4e0*/  LDGSTS.E.BYPASS.LTC128B.128 [R4+0x6400], desc[UR6][R2.64+0x100], !P3 ;  /* 0x0640010002047fae */ /* 0x0001e2000d901d46 */
[----:B------:R-:W-:-:S13]  /*2a4f0*/  ISETP.LT.OR P3, PT, R6, 0x11, P2 ;  /* 0x000000110600780c */ /* 0x000fda0001761670 */
[----:B0-----:R-:W-:Y:S05]  /*2a500*/  WARPSYNC.COLLECTIVE R15, `(.L_x_3163) ;  /* 0x000000000f087348 */ /* 0x001fea0003c00000 */
[----:B------:R1:W2:Y:S02]  /*2a510*/  SHFL.IDX P6, R14, R13, R12, R11 ;  /* 0x0000000c0d0e7389 */ /* 0x0002a400000c000b */
[----:B012---:R-:W-:Y:S01]  /*2a520*/  ENDCOLLECTIVE ;  /* 0x000000000000791b */ /* 0x007fe20003800000 */
.L_x_3163:
[----:B------:R-:W-:Y:S01]  /*2a530*/  MOV R13, R17 ;  /* 0x00000011000d7202 */ /* 0x000fe20000000f00 */
[----:B------:R-:W-:-:S07]  /*2a540*/  IMAD.MOV.U32 R7, RZ, RZ, R14 ;  /* 0x000000ffff077224 */ /* 0x000fce00078e000e */
[----:B------:R-:W-:Y:S05]  /*2a550*/  WARPSYNC.COLLECTIVE R15, `(.L_x_3164) ;  /* 0x000000000f087348 */ /* 0x000fea0003c00000 */
[----:B------:R0:W1:Y:S02]  /*2a560*/  SHFL.IDX P6, R14, R13, R12, R11 ;  /* 0x0000000c0d0e7389 */ /* 0x00006400000c000b */
[----:B01----:R-:W-:Y:S01]  /*2a570*/  ENDCOLLECTIVE ;  /* 0x000000000000791b */ /* 0x003fe20003800000 */
.L_x_3164:
[----:B------:R-:W-:Y:S01]  /*2a580*/  ULDC.64 UR4, c[0x0][0x208] ;  /* 0x0000820000047ab9 */ /* 0x000fe20000000a00 */
[----:B------:R-:W-:Y:S01]  /*2a590*/  IMAD.MOV.U32 R13, RZ, RZ, R18 ;  /* 0x000000ffff0d7224 */ /* 0x000fe200078e0012 */
[----:B------:R-:W-:Y:S02]  /*2a5a0*/  MOV R12, 0x2 ;  /* 0x00000002000c7802 */ /* 0x000fe40000000f00 */
[----:B------:R-:W-:-:S05]  /*2a5b0*/  IADD3 R2, P4, R14, R5, RZ ;  /* 0x000000050e027210 */ /* 0x000fca0007f9e0ff */
[----:B------:R-:W-:Y:S01]  /*2a5c0*/  IMAD.X R3, RZ, RZ, R7, P4 ;  /* 0x000000ffff037224 */ /* 0x000fe200020e0607 */
[----:B------:R-:W-:-:S04]  /*2a5d0*/  ISETP.LT.OR P4, PT, R6, 0x11, P1 ;  /* 0x000000110600780c */ /* 0x000fc80000f81670 */
[----:B------:R-:W-:Y:S01]  /*2a5e0*/  @!PT LDS RZ, [RZ] ;  /* 0x00000000fffff984 */ /* 0x000fe20000000800 */
[----:B------:R-:W-:Y:S01]  /*2a5f0*/  @!PT LDS RZ, [RZ] ;  /* 0x00000000fffff984 */ /* 0x000fe20000000800 */
[----:B------:R-:W-:Y:S01]  /*2a600*/  @!PT LDS RZ, [RZ] ;  /* 0x00000000fffff984 */ /* 0x000fe20000000800 */
[----:B------:R0:W-:Y:S01]  /*2a610*/  LDGSTS.E.BYPASS.LTC128B.128 [R4+0xc00], desc[UR4][R2.64], !P3 ;  /* 0x00c0000002047fae */ /* 0x0001e2000d901d44 */
[----:B------:R-:W-:-:S08]  /*2a620*/  ISETP.LT.OR P3, PT, R6, 0x11, P0 ;  /* 0x000000110600780c */ /* 0x000fd00000761670 */
[----:B------:R0:W-:Y:S05]  /*2a630*/  LDGSTS.E.BYPASS.LTC128B.128 [R4+0x3c00], desc[UR4][R2.64+0x80], !P4 ;  /* 0x03c0008002047fae */ /* 0x0001ea000e101d44 */
[----:B------:R0:W-:Y:S01]  /*2a640*/  LDGSTS.E.BYPASS.LTC128B.128 [R4+0x6c00], desc[UR4][R2.64+0x100], !P3 ;  /* 0x06c0010002047fae */ /* 0x0001e2000d901d44 */
[----:B------:R-:W-:-:S13]  /*2a650*/  ISETP.LT.OR P3, PT, R6, 0x21, P2 ;  /* 0x000000210600780c */ /* 0x000fda0001761670 */
[----:B0-----:R-:W-:Y:S05]  /*2a660*/  WARPSYNC.COLLECTIVE R15, `(.L_x_3165) ;  /* 0x000000000f087348 */ /* 0x001fea0003c00000 */
[----:B------:R1:W2:Y:S02]  /*2a670*/  SHFL.IDX P6, R14, R13, R12, R11 ;  /* 0x0000000c0d0e7389 */ /* 0x0002a400000c000b */
[----:B012---:R-:W-:Y:S01]  /*2a680*/  ENDCOLLECTIVE ;  /* 0x000000000000791b */ /* 0x007fe20003800000 */
.L_x_3165:
[----:B------:R-:W-:Y:S02]  /*2a690*/  IMAD.MOV.U32 R13, RZ, RZ, R17 ;  /* 0x000000ffff0d7224 */ /* 0x000fe400078e0011 */
[----:B------:R-:W-:-:S07]  /*2a6a0*/  IMAD.MOV.U32 R7, RZ, RZ, R14 ;  /* 0x000000ffff077224 */ /* 0x000fce00078e000e */
[----:B------:R-:W-:Y:S05]  /*2a6b0*/  WARPSYNC.COLLECTIVE R15, `(.L_x_3166) ;  /* 0x000000000f087348 */ /* 0x000fea0003c00000 */
[----:B------:R0:W1:Y:S02]  /*2a6c0*/  SHFL.IDX P6, R14, R13, R12, R11 ;  /* 0x0000000c0d0e7389 */ /* 0x00006400000c000b */
[----:B01----:R-:W-:Y:S01]  /*2a6d0*/  ENDCOLLECTIVE ;  /* 0x000000000000791b */ /* 0x003fe20003800000 */
.L_x_3166:
[----:B------:R-:W-:Y:S01]  /*2a6e0*/  ULDC.64 UR4, c[0x0][0x208] ;  /* 0x0000820000047ab9 */ /* 0x000fe20000000a00 */
[----:B------:R-:W-:Y:S02]  /*2a6f0*/  IMAD.MOV.U32 R13, RZ, RZ, R18 ;  /* 0x000000ffff0d7224 */ /* 0x000fe400078e0012 */
[----:B------:R-:W-:Y:S01]  /*2a700*/  IMAD.MOV.U32 R12, RZ, RZ, 0x3 ;  /* 0x00000003ff0c7424 */ /* 0x000fe200078e00ff */
[----:B------:R-:W-:-:S04]  /*2a710*/  IADD3 R2, P4, R14, R5, RZ ;  /* 0x000000050e027210 */ /* 0x000fc80007f9e0ff */
[----:B------:R-:W-:Y:S02]  /*2a720*/  IADD3.X R3, RZ, R7, RZ, P4, !PT ;  /* 0x00000007ff037210 */ /* 0x000fe400027fe4ff */
[----:B------:R-:W-:-:S03]  /*2a730*/  ISETP.LT.OR P4, PT, R6, 0x21, P1 ;  /* 0x000000210600780c */ /* 0x000fc60000f81670 */
[----:B------:R-:W-:Y:S01]  /*2a740*/  @!PT LDS RZ, [RZ] ;  /* 0x00000000fffff984 */ /* 0x000fe20000000800 */
[----:B------:R-:W-:Y:S01]  /*2a750*/  @!PT LDS RZ, [RZ] ;  /* 0x00000000fffff984 */ /* 0x000fe20000000800 */
[----:B------:R-:W-:Y:S01]  /*2a760*/  @!PT LDS RZ, [RZ] ;  /* 0x00000000fffff984 */ /* 0x000fe20000000800 */
[----:B------:R0:W-:Y:S01]  /*2a770*/  LDGSTS.E.BYPASS.LTC128B.128 [R4+0x1400], desc[UR4][R2.64], !P3 ;  /* 0x0140000002047fae */ /* 0x0001e2000d901d44 */
[----:B------:R-:W-:-:S09]  /*2a780*/  ISETP.LT.OR P3, PT, R6, 0x21, P0 ;  /* 0x000000210600780c */ /* 0x000fd20000761670 */
[----:B------:R0:W-:Y:S04]  /*2a790*/  LDGSTS.E.BYPASS.LTC128B.128 [R4+0x4400], desc[UR4][R2.64+0x80], !P4 ;  /* 0x0440008002047fae */ /* 0x0001e8000e101d44 */
[----:B------:R0:W-:Y:S01]  /*2a7a0*/  LDGSTS.E.BYPASS.LTC128B.128 [R4+0x7400], desc[UR4][R2.64+0x100], !P3 ;  /* 0x0740010002047fae */ /* 0x0001e2000d901d44 */
[----:B------:R-:W-:-:S13]  /*2a7b0*/  ISETP.LT.OR P3, PT, R6, 0x31, P2 ;  /* 0x000000310600780c */ /* 0x000fda0001761670 */
[----:B0-----:R-:W-:Y:S05]  /*2a7c0*/  WARPSYNC.COLLECTIVE R15, `(.L_x_3167) ;  /* 0x000000000f087348 */ /* 0x001fea0003c00000 */
[----:B------:R1:W2:Y:S02]  /*2a7d0*/  SHFL.IDX P6, R14, R13, R12, R11 ;  /* 0x0000000c0d0e7389 */ /* 0x0002a400000c000b */
[----:B012---:R-:W-:Y:S01]  /*2a7e0*/  ENDCOLLECTIVE ;  /* 0x000000000000791b */ /* 0x007fe20003800000 */
.L_x_3167:
[----:B------:R-:W-:Y:S01]  /*2a7f0*/  IMAD.MOV.U32 R13, RZ, RZ, R17 ;  /* 0x000000ffff0d7224 */ /* 0x000fe200078e0011 */
[----:B------:R-:W-:-:S07]  /*2a800*/  MOV R7, R14 ;  /* 0x0000000e00077202 */ /* 0x000fce0000000f00 */
[----:B------:R-:W-:Y:S05]  /*2a810*/  WARPSYNC.COLLECTIVE R15, `(.L_x_3168) ;  /* 0x000000000f087348 */ /* 0x000fea0003c00000 */
[----:B------:R0:W1:Y:S02]  /*2a820*/  SHFL.IDX P6, R14, R13, R12, R11 ;  /* 0x0000000c0d0e7389 */ /* 0x00006400000c000b */
[----:B01----:R-:W-:Y:S01]  /*2a830*/  ENDCOLLECTIVE ;  /* 0x000000000000791b */ /* 0x003fe20003800000 */
.L_x_3168:
[----:B------:R-:W-:Y:S01]  /*2a840*/  ULDC.64 UR4, c[0x0][0x208] ;  /* 0x0000820000047ab9 */ /* 0x000fe20000000a00 */
[----:B------:R-:W-:Y:S01]  /*2a850*/  MOV R13, R18 ;  /* 0x00000012000d7202 */ /* 0x000fe20000000f00 */
[----:B------:R-:W-:Y:S01]  /*2a860*/  IMAD.MOV.U32 R12, RZ, RZ, 0x4 ;  /* 0x00000004ff0c7424 */ /* 0x000fe200078e00ff */
        /* <DEDUP_REMOVED lines=14> */
.L_x_3169:
[----:B------:R-:W-:Y:S01]  /*2a950*/  MOV R13, R17 ;  /* 0x00000011000d7202 */ /* 0x000fe20000000f00 */
[----:B------:R-:W-:-:S07]  /*2a960*/  IMAD.MOV.U32 R7, RZ, RZ, R14 ;  /* 0x000000ffff077224 */ /* 0x000fce00078e000e */
[----:B------:R-:W-:Y:S05]  /*2a970*/  WARPSYNC.COLLECTIVE R15, `(.L_x_3170) ;  /* 0x000000000f087348 */ /* 0x000fea0003c00000 */
[----:B------:R0:W1:Y:S02]  /*2a980*/  SHFL.IDX P6, R14, R13, R12, R11 ;  /* 0x0000000c0d0e7389 */ /* 0x00006400000c000b */
[----:B01----:R-:W-:Y:S01]  /*2a990*/  ENDCOLLECTIVE ;  /* 0x000000000000791b */ /* 0x003fe20003800000 */
.L_x_3170:
        /* <DEDUP_REMOVED lines=12> */
[----:B------:R0:W-:Y:S02]  /*2aa60*/  LDGSTS.E.BYPASS.LTC128B.128 [R4+0x8400], desc[UR4][R2.64+0x100], !P3 ;  /* 0x0840010002047fae */ /* 0x0001e4000d901d44 */
[----:B0-----:R-:W-:Y:S05]  /*2aa70*/  WARPSYNC.COLLECTIVE R15, `(.L_x_3171) ;  /* 0x000000000f087348 */ /* 0x001fea0003c00000 */
[----:B------:R1:W2:Y:S02]  /*2aa80*/  SHFL.IDX P6, R14, R13, R12, R11 ;  /* 0x0000000c0d0e7389 */ /* 0x0002a400000c000b */
[----:B012---:R-:W-:Y:S01]  /*2aa90*/  ENDCOLLECTIVE ;  /* 0x000000000000791b */ /* 0x007fe20003800000 */
.L_x_3171:
[----:B------:R-:W-:Y:S02]  /*2aaa0*/  IMAD.MOV.U32 R13, RZ, RZ, R17 ;  /* 0x000000ffff0d7224 */ /* 0x000fe400078e0011 */
[----:B------:R-:W-:-:S07]  /*2aab0*/  IMAD.MOV.U32 R18, RZ, RZ, R14 ;  /* 0x000000ffff127224 */ /* 0x000fce00078e000e */
[----:B------:R-:W-:Y:S05]  /*2aac0*/  WARPSYNC.COLLECTIVE R15, `(.L_x_3172) ;  /* 0x000000000f087348 */ /* 0x000fea0003c00000 */
[----:B------:R0:W1:Y:S02]  /*2aad0*/  SHFL.IDX P6, R14, R13, R12, R11 ;  /* 0x0000000c0d0e7389 */ /* 0x00006400000c000b */
[----:B01----:R-:W-:Y:S01]  /*2aae0*/  ENDCOLLECTIVE ;  /* 0x000000000000791b */ /* 0x003fe20003800000 */
.L_x_3172:
[----:B------:R-:W-:Y:S05]  /*2aaf0*/  BRA `(.L_x_3173) ;  /* 0xffffffa400907947 */ /* 0x000fea000383ffff */
.L_x_3006:
[----:B------:R-:W-:Y:S01]  /*2ab00*/  BSSY B0, `(.L_x_3174) ;  /* 0x0000008000007945 */ /* 0x000fe20003800000 */
[----:B------:R-:W-:Y:S01]  /*2ab10*/  MOV R13, R24 ;  /* 0x00000018000d7202 */ /* 0x000fe20000000f00 */
[----:B0-----:R-:W-:Y:S01]  /*2ab20*/  IMAD.MOV.U32 R12, RZ, RZ, RZ ;  /* 0x000000ffff0c7224 */ /* 0x001fe200078e00ff */
[----:B------:R-:W-:Y:S01]  /*2ab30*/  MOV R15, 0xffffffff ;  /* 0xffffffff000f7802 */ /* 0x000fe20000000f00 */
[----:B------:R-:W-:-:S07]  /*2ab40*/  IMAD.MOV.U32 R11, RZ, RZ, 0x1f ;  /* 0x0000001fff0b7424 */ /* 0x000fce00078e00ff */
[----:B------:R-:W-:Y:S05]  /*2ab50*/  WARPSYNC.COLLECTIVE R15, `(.L_x_3175) ;  /* 0x000000000f087348 */ /* 0x000fea0003c00000 */
[----:B------:R0:W1:Y:S02]  /*2ab60*/  SHFL.IDX P6, R14, R13, R12, R11 ;  /* 0x0000000c0d0e7389 */ /* 0x00006400000c000b */
[----:B01----:R-:W-:Y:S01]  /*2ab70*/  ENDCOLLECTIVE ;  /* 0x000000000000791b */ /* 0x003fe20003800000 */
.L_x_3175:
[----:B------:R-:W-:Y:S05]  /*2ab80*/  BSYNC B0 ;  /* 0x0000000000007941 */ /* 0x000fea0003800000 */
.L_x_3174:
        /* <DEDUP_REMOVED lines=9> */
.L_x_3176:
[----:B------:R-:W-:Y:S01]  /*2ac20*/  ULDC UR4, c[0x0][0xc3c] ;  /* 0x00030f0000047ab9 */ /* 0x000fe20000000800 */
[----:B------:R-:W-:Y:S01]  /*2ac30*/  ULDC.64 UR6, c[0x0][0x208] ;  /* 0x0000820000067ab9 */ /* 0x000fe20000000a00 */
[----:B------:R-:W-:-:S13]  /*2ac40*/  ISETP.GE.OR P1, PT, R9, UR4, !P0 ;  /* 0x0000000409007c0c */ /* 0x000fda000c726670 */
[----:B------:R-:W0:Y:S08]  /*2ac50*/  @!P1 LDC.64 R2, c[0x0][0xc80] ;  /* 0x00032000ff029b82 */ /* 0x000e300000000a00 */
[----:B------:R-:W1:Y:S01]  /*2ac60*/  @!P1 LDC.64 R4, c[0x0][0xc78] ;  /* 0x00031e00ff049b82 */ /* 0x000e620000000a00 */
[----:B------:R-:W-:Y:S01]  /*2ac70*/  IMAD.MOV.U32 R25, RZ, RZ, RZ ;  /* 0x000000ffff197224 */ /* 0x000fe200078e00ff */
[----:B------:R-:W-:-:S02]  /*2ac80*/  MOV R11, RZ ;  /* 0x000000ff000b7202 */ /* 0x000fc40000000f00 */
[----:B------:R-:W-:Y:S01]  /*2ac90*/  MOV R7, R14 ;  /* 0x0000000e00077202 */ /* 0x000fe20000000f00 */
[----:B0-----:R-:W-:-:S05]  /*2aca0*/  @!P1 IMAD.WIDE R2, R9, 0x4, R2 ;  /* 0x0000000409029825 */ /* 0x001fca00078e0202 */
[----:B------:R1:W2:Y:S02]  /*2acb0*/  @!P1 LDG.E R6, desc[UR6][R2.64] ;  /* 0x0000000602069981 */ /* 0x0002a4000c1e1900 */
[----:B-1----:R-:W-:-:S05]  /*2acc0*/  @!P1 IMAD.WIDE R2, R9, 0x4, R4 ;  /* 0x0000000409029825 */ /* 0x002fca00078e0204 */
[----:B------:R-:W3:Y:S01]  /*2acd0*/  @!P1 LDG.E R5, desc[UR6][R2.64] ;  /* 0x0000000602059981 */ /* 0x000ee2000c1e1900 */
[----:B------:R-:W-:Y:S01]  /*2ace0*/  IMAD.MOV.U32 R4, RZ, RZ, RZ ;  /* 0x000000ffff047224 */ /* 0x000fe200078e00ff */
[C---:B------:R-:W-:Y:S02]  /*2acf0*/  ISETP.GE.U32.AND P2, PT, R8.reuse, 0x2, PT ;  /* 0x000000020800780c */ /* 0x040fe40003f46070 */
        /* <DEDUP_REMOVED lines=11> */
.L_x_3177:
[----:B------:R-:W-:Y:S02]  /*2adb0*/  MOV R12, 0x2 ;  /* 0x00000002000c7802 */ /* 0x000fe40000000f00 */
[----:B------:R-:W-:-:S05]  /*2adc0*/  SEL R14, R14, RZ, P1 ;  /* 0x000000ff0e0e7207 */ /* 0x000fca0000800000 */
[----:B------:R-:W-:-:S04]  /*2add0*/  IMAD.IADD R5, R13, 0x1, R14 ;  /* 0x000000010d057824 */ /* 0x000fc800078e020e */
[----:B------:R-:W-:-:S07]  /*2ade0*/  IMAD.MOV.U32 R13, RZ, RZ, R5 ;  /* 0x000000ffff0d7224 */ /* 0x000fce00078e0005 */
[----:B------:R-:W-:Y:S05]  /*2adf0*/  WARPSYNC.COLLECTIVE R15, `(.L_x_3178) ;  /* 0x000000000f087348 */ /* 0x000fea0003c00000 */
[----:B------:R0:W1:Y:S02]  /*2ae00*/  SHFL.UP P6, R14, R13, R12, R11 ;  /* 0x0400000c0d0e7389 */ /* 0x00006400000c000b */
[----:B01----:R-:W-:Y:S01]  /*2ae10*/  ENDCOLLECTIVE ;  /* 0x000000000000791b */ /* 0x003fe20003800000 */
.L_x_3178:
[----:B------:R-:W-:Y:S02]  /*2ae20*/  MOV R12, 0x4 ;  /* 0x00000004000c7802 */ /* 0x000fe40000000f00 */
[----:B------:R-:W-:-:S05]  /*2ae30*/  SEL R2, R14, RZ, P2 ;  /* 0x000000ff0e027207 */ /* 0x000fca0001000000 */
[----:B------:R-:W-:-:S04]  /*2ae40*/  IMAD.IADD R2, R5, 0x1, R2 ;  /* 0x0000000105027824 */ /* 0x000fc800078e0202 */
[----:B------:R-:W-:-:S07]  /*2ae50*/  IMAD.MOV.U32 R13, RZ, RZ, R2 ;  /* 0x000000ffff0d7224 */ /* 0x000fce00078e0002 */
[----:B------:R-:W-:Y:S05]  /*2ae60*/  WARPSYNC.COLLECTIVE R15, `(.L_x_3179) ;  /* 0x000000000f087348 */ /* 0x000fea0003c00000 */
[----:B------:R0:W1:Y:S02]  /*2ae70*/  SHFL.UP P6, R14, R13, R12, R11 ;  /* 0x0400000c0d0e7389 */ /* 0x00006400000c000b */
[----:B01----:R-:W-:Y:S01]  /*2ae80*/  ENDCOLLECTIVE ;  /* 0x000000000000791b */ /* 0x003fe20003800000 */
.L_x_3179:
[----:B------:R-:W-:Y:S02]  /*2ae90*/  MOV R12, 0x8 ;  /* 0x00000008000c7802 */ /* 0x000fe40000000f00 */
[----:B------:R-:W-:-:S05]  /*2aea0*/  SEL R3, R14, RZ, P3 ;  /* 0x000000ff0e037207 */ /* 0x000fca0001800000 */
[----:B------:R-:W-:-:S04]  /*2aeb0*/  IMAD.IADD R3, R2, 0x1, R3 ;  /* 0x0000000102037824 */ /* 0x000fc800078e0203 */
[----:B------:R-:W-:-:S07]  /*2aec0*/  IMAD.MOV.U32 R13, RZ, RZ, R3 ;  /* 0x000000ffff0d7224 */ /* 0x000fce00078e0003 */
[----:B------:R-:W-:Y:S05]  /*2aed0*/  WARPSYNC.COLLECTIVE R15, `(.L_x_3180) ;  /* 0x000000000f087348 */ /* 0x000fea0003c00000 */
[----:B------:R0:W1:Y:S02]  /*2aee0*/  SHFL.UP P6, R14, R13, R12, R11 ;  /* 0x0400000c0d0e7389 */ /* 0x00006400000c000b */
[----:B01----:R-:W-:Y:S01]  /*2aef0*/  ENDCOLLECTIVE ;  /* 0x000000000000791b */ /* 0x003fe20003800000 */
.L_x_3180:
[----:B------:R-:W-:Y:S02]  /*2af00*/  MOV R12, 0x10 ;  /* 0x00000010000c7802 */ /* 0x000fe40000000f00 */
[----:B------:R-:W-:-:S05]  /*2af10*/  SEL R14, R14, RZ, P4 ;  /* 0x000000ff0e0e7207 */ /* 0x000fca0002000000 */
[----:B------:R-:W-:-:S04]  /*2af20*/  IMAD.IADD R5, R3, 0x1, R14 ;  /* 0x0000000103057824 */ /* 0x000fc800078e020e */
[----:B------:R-:W-:-:S07]  /*2af30*/  IMAD.MOV.U32 R13, RZ, RZ, R5 ;  /* 0x000000ffff0d7224 */ /* 0x000fce00078e0005 */
[----:B------:R-:W-:Y:S05]  /*2af40*/  WARPSYNC.COLLECTIVE R15, `(.L_x_3181) ;  /* 0x000000000f087348 */ /* 0x000fea0003c00000 */
[----:B------:R0:W1:Y:S02]  /*2af50*/  SHFL.UP P6, R14, R13, R12, R11 ;  /* 0x0400000c0d0e7389 */ /* 0x00006400000c000b */
[----:B01----:R-:W-:Y:S01]  /*2af60*/  ENDCOLLECTIVE ;  /* 0x000000000000791b */ /* 0x003fe20003800000 */
.L_x_3181:
        /* <DEDUP_REMOVED lines=8> */
.L_x_3182:
[----:B------:R-:W-:Y:S05]  /*2aff0*/  BRA `(.L_x_3183) ;  /* 0xffffffa400ac7947 */ /* 0x000fea000383ffff */
.L_x_3009:
[----:B------:R-:W-:Y:S01]  /*2b000*/  BSSY B0, `(.L_x_3184) ;  /* 0x0000007000007945 */ /* 0x000fe20003800000 */
[----:B0-----:R-:W-:Y:S01]  /*2b010*/  MOV R12, 0x1 ;  /* 0x00000001000c7802 */ /* 0x001fe20000000f00 */
[----:B------:R-:W-:Y:S02]  /*2b020*/  IMAD.MOV.U32 R11, RZ, RZ, RZ ;  /* 0x000000ffff0b7224 */ /* 0x000fe400078e00ff */
[----:B------:R-:W-:-:S07]  /*2b030*/  IMAD.MOV.U32 R15, RZ, RZ, -0x1 ;  /* 0xffffffffff0f7424 */ /* 0x000fce00078e00ff */
[----:B------:R-:W-:Y:S05]  /*2b040*/  WARPSYNC.COLLECTIVE R15, `(.L_x_3185) ;  /* 0x000000000f087348 */ /* 0x000fea0003c00000 */
[----:B------:R0:W1:Y:S02]  /*2b050*/  SHFL.UP P6, R14, R13, R12, R11 ;  /* 0x0400000c0d0e7389 */ /* 0x00006400000c000b */
[----:B01----:R-:W-:Y:S01]  /*2b060*/  ENDCOLLECTIVE ;  /* 0x000000000000791b */ /* 0x003fe20003800000 */
.L_x_3185:
[----:B------:R-:W-:Y:S05]  /*2b070*/  BSYNC B0 ;  /* 0x0000000000007941 */ /* 0x000fea0003800000 */
.L_x_3184:
        /* <DEDUP_REMOVED lines=8> */
.L_x_3186:
[----:B------:R-:W-:Y:S02]  /*2b100*/  MOV R12, 0x4 ;  /* 0x00000004000c7802 */ /* 0x000fe40000000f00 */
[----:B------:R-:W-:-:S05]  /*2b110*/  SEL R2, R14, RZ, P2 ;  /* 0x000000ff0e027207 */ /* 0x000fca0001000000 */
[----:B------:R-:W-:-:S04]  /*2b120*/  IMAD.IADD R2, R13, 0x1, R2 ;  /* 0x000000010d027824 */ /* 0x000fc800078e0202 */
[----:B------:R-:W-:-:S07]  /*2b130*/  IMAD.MOV.U32 R13, RZ, RZ, R2 ;  /* 0x000000ffff0d7224 */ /* 0x000fce00078e0002 */
[----:B------:R-:W-:Y:S05]  /*2b140*/  WARPSYNC.COLLECTIVE R15, `(.L_x_3187) ;  /* 0x000000000f087348 */ /* 0x000fea0003c00000 */
[----:B------:R0:W1:Y:S02]  /*2b150*/  SHFL.UP P6, R14, R13, R12, R11 ;  /* 0x0400000c0d0e7389 */ /* 0x00006400000c000b */
[----:B01----:R-:W-:Y:S01]  /*2b160*/  ENDCOLLECTIVE ;  /* 0x000000000000791b */ /* 0x003fe20003800000 */
.L_x_3187:
[----:B------:R-:W-:Y:S02]  /*2b170*/  MOV R12, 0x8 ;  /* 0x00000008000c7802 */ /* 0x000fe40000000f00 */
[----:B------:R-:W-:-:S05]  /*2b180*/  SEL R3, R14, RZ, P3 ;  /* 0x000000ff0e037207 */ /* 0x000fca0001800000 */
[----:B------:R-:W-:-:S04]  /*2b190*/  IMAD.IADD R3, R2, 0x1, R3 ;  /* 0x0000000102037824 */ /* 0x000fc800078e0203 */
[----:B------:R-:W-:-:S07]  /*2b1a0*/  IMAD.MOV.U32 R13, RZ, RZ, R3 ;  /* 0x000000ffff0d7224 */ /* 0x000fce00078e0003 */
[----:B------:R-:W-:Y:S05]  /*2b1b0*/  WARPSYNC.COLLECTIVE R15, `(.L_x_3188) ;  /* 0x000000000f087348 */ /* 0x000fea0003c00000 */
[----:B------:R0:W1:Y:S02]  /*2b1c0*/  SHFL.UP P6, R14, R13, R12, R11 ;  /* 0x0400000c0d0e7389 */ /* 0x00006400000c000b */
[----:B01----:R-:W-:Y:S01]  /*2b1d0*/  ENDCOLLECTIVE ;  /* 0x000000000000791b */ /* 0x003fe20003800000 */
.L_x_3188:
[----:B------:R-:W-:Y:S02]  /*2b1e0*/  MOV R12, 0x10 ;  /* 0x00000010000c7802 */ /* 0x000fe40000000f00 */
[----:B------:R-:W-:-:S05]  /*2b1f0*/  SEL R14, R14, RZ, P4 ;  /* 0x000000ff0e0e7207 */ /* 0x000fca0002000000 */
[----:B------:R-:W-:-:S04]  /*2b200*/  IMAD.IADD R5, R3, 0x1, R14 ;  /* 0x0000000103057824 */ /* 0x000fc800078e020e */
[----:B------:R-:W-:-:S07]  /*2b210*/  IMAD.MOV.U32 R13, RZ, RZ, R5 ;  /* 0x000000ffff0d7224 */ /* 0x000fce00078e0005 */
[----:B------:R-:W-:Y:S05]  /*2b220*/  WARPSYNC.COLLECTIVE R15, `(.L_x_3189) ;  /* 0x000000000f087348 */ /* 0x000fea0003c00000 */
[----:B------:R0:W1:Y:S02]  /*2b230*/  SHFL.UP P6, R14, R13, R12, R11 ;  /* 0x0400000c0d0e7389 */ /* 0x00006400000c000b */
[----:B01----:R-:W-:Y:S01]  /*2b240*/  ENDCOLLECTIVE ;  /* 0x000000000000791b */ /* 0x003fe20003800000 */
.L_x_3189:
        /* <DEDUP_REMOVED lines=8> */
.L_x_3190:
[----:B------:R-:W-:Y:S05]  /*2b2d0*/  BRA `(.L_x_3191) ;  /* 0xffffffa4009c7947 */ /* 0x000fea000383ffff */
.L_x_3011:
[----:B------:R-:W-:Y:S01]  /*2b2e0*/  BSSY B0, `(.L_x_3192) ;  /* 0x0000006000007945 */ /* 0x000fe20003800000 */
[----:B------:R-:W-:Y:S01]  /*2b2f0*/  PLOP3.LUT P6, PT, P6, PT, PT, 0x8, 0x0 ;  /* 0x000000000000781c */ /* 0x000fe200037ce170 */
[----:B------:R-:W-:-:S12]  /*2b300*/  IMAD.MOV.U32 R15, RZ, RZ, -0x1 ;  /* 0xffffffffff0f7424 */ /* 0x000fd800078e00ff */
[----:B01----:R-:W-:Y:S05]  /*2b310*/  WARPSYNC.COLLECTIVE R15, `(.L_x_3193) ;  /* 0x000000000f087348 */ /* 0x003fea0003c00000 */
[----:B------:R-:W-:Y:S01]  /*2b320*/  VOTE.ANY R14, PT, P6 ;  /* 0x00000000000e7806 */ /* 0x000fe200030e0100 */
[----:B01----:R-:W-:Y:S06]  /*2b330*/  ENDCOLLECTIVE ;  /* 0x000000000000791b */ /* 0x003fec0003800000 */
.L_x_3193:
[----:B------:R-:W-:Y:S05]  /*2b340*/  BSYNC B0 ;  /* 0x0000000000007941 */ /* 0x000fea0003800000 */
.L_x_3192:
[----:B------:R-:W-:Y:S01]  /*2b350*/  MOV R3, R14 ;  /* 0x0000000e00037202 */ /* 0x000fe20000000f00 */
[----:B------:R-:W-:Y:S01]  /*2b360*/  IMAD.MOV.U32 R13, RZ, RZ, R25 ;  /* 0x000000ffff0d7224 */ /* 0x000fe200078e0019 */
[----:B------:R-:W-:Y:S01]  /*2b370*/  MOV R15, 0xffffffff ;  /* 0xffffffff000f7802 */ /* 0x000fe20000000f00 */
[----:B------:R-:W-:Y:S01]  /*2b380*/  IMAD.MOV.U32 R11, RZ, RZ, 0x1f ;  /* 0x0000001fff0b7424 */ /* 0x000fe200078e00ff */
[----:B------:R0:W1:Y:S06]  /*2b390*/  POPC R12, R3 ;  /* 0x00000003000c7309 */ /* 0x00006c0000000000 */
[----:B01----:R-:W-:Y:S05]  /*2b3a0*/  WARPSYNC.COLLECTIVE R15, `(.L_x_3194) ;  /* 0x000000000f087348 */ /* 0x003fea0003c00000 */
[----:B-1----:R1:W2:Y:S02]  /*2b3b0*/  SHFL.IDX P6, R14, R13, R12, R11 ;  /* 0x0000000c0d0e7389 */ /* 0x0022a400000c000b */
[----:B012---:R-:W-:Y:S01]  /*2b3c0*/  ENDCOLLECTIVE ;  /* 0x000000000000791b */ /* 0x007fe20003800000 */
.L_x_3194:
[----:B------:R-:W-:Y:S02]  /*2b3d0*/  IMAD.IADD R27, R12, 0x1, R27 ;  /* 0x000000010c1b7824 */ /* 0x000fe400078e021b */
[----:B------:R-:W-:Y:S02]  /*2b3e0*/  IMAD.MOV.U32 R13, RZ, RZ, R4 ;  /* 0x000000ffff0d7224 */ /* 0x000fe400078e0004 */
[----:B------:R-:W-:-:S07]  /*2b3f0*/  IMAD.MOV.U32 R25, RZ, RZ, R14 ;  /* 0x000000ffff197224 */ /* 0x000fce00078e000e */
[----:B------:R-:W-:Y:S05]  /*2b400*/  WARPSYNC.COLLECTIVE R15, `(.L_x_3195) ;  /* 0x000000000f087348 */ /* 0x000fea0003c00000 */
[----:B------:R0:W1:Y:S02]  /*2b410*/  SHFL.IDX P6, R14, R13, R12, R11 ;  /* 0x0000000c0d0e7389 */ /* 0x00006400000c000b */
[----:B01----:R-:W-:Y:S01]  /*2b420*/  ENDCOLLECTIVE ;  /* 0x000000000000791b */ /* 0x003fe20003800000 */
.L_x_3195:
[----:B------:R-:W-:Y:S01]  /*2b430*/  MOV R4, R14 ;  /* 0x0000000e00047202 */ /* 0x000fe20000000f00 */
[----:B------:R-:W-:Y:S06]  /*2b440*/  BRA `(.L_x_3196) ;  /* 0xffffffa400807947 */ /* 0x000fec000383ffff */
.L_x_3013:
[----:B------:R-:W-:Y:S01]  /*2b450*/  BSSY B0, `(.L_x_3197) ;  /* 0x0000007000007945 */ /* 0x000fe20003800000 */
[----:B------:R-:W-:Y:S01]  /*2b460*/  IMAD.MOV.U32 R13, RZ, RZ, R2 ;  /* 0x000000ffff0d7224 */ /* 0x000fe200078e0002 */
[----:B------:R-:W-:Y:S01]  /*2b470*/  MOV R11, 0x1f ;  /* 0x0000001f000b7802 */ /* 0x000fe20000000f00 */
[----:B------:R-:W-:-:S07]  /*2b480*/  IMAD.MOV.U32 R15, RZ, RZ, -0x1 ;  /* 0xffffffffff0f7424 */ /* 0x000fce00078e00ff */
[----:B-123--:R-:W-:Y:S05]  /*2b490*/  WARPSYNC.COLLECTIVE R15, `(.L_x_3198) ;  /* 0x000000000f087348 */ /* 0x00efea0003c00000 */
[----:B------:R0:W4:Y:S02]  /*2b4a0*/  SHFL.IDX P6, R14, R13, R12, R11 ;  /* 0x0000000c0d0e7389 */ /* 0x00012400000c000b */
[----:B01234-:R-:W-:Y:S01]  /*2b4b0*/  ENDCOLLECTIVE ;  /* 0x000000000000791b */ /* 0x01ffe20003800000 */
.L_x_3198:
[----:B------:R-:W-:Y:S05]  /*2b4c0*/  BSYNC B0 ;  /* 0x0000000000007941 */ /* 0x000fea0003800000 */
.L_x_3197:
[----:B------:R-:W-:Y:S01]  /*2b4d0*/  IMAD.MOV.U32 R6, RZ, RZ, R14 ;  /* 0x000000ffff067224 */ /* 0x000fe200078e000e */
[----:B------:R-:W-:Y:S06]  /*2b4e0*/  BRA `(.L_x_3012) ;  /* 0xffffffa400707947 */ /* 0x000fec000383ffff */
.L_x_3019:
[----:B-1----:R1:W3:Y:S02]  /*2b4f0*/  SYNCS.PHASECHK.TRANS64.TRYWAIT P0, [R5+URZ+0x30820], R0 ;  /* 0x03082000050075a7 */ /* 0x0022e4000800017f */
[----:B---3--:R-:W-:Y:S05]  /*2b500*/  @!P0 NANOSLEEP.SYNCS 0x989680 ;  /* 0x009896800000895d */ /* 0x008fea0003900000 */
[----:B------:R-:W3:Y:S02]  /*2b510*/  @!P0 SYNCS.PHASECHK.TRANS64 P0, [R5+URZ+0x30820], R0 ;  /* 0x03082000050085a7 */ /* 0x000ee4000800007f */
[----:B---3--:R-:W-:Y:S05]  /*2b520*/  @!P0 BRA `(.L_x_3019) ;  /* 0xfffffffc00f08947 */ /* 0x008fea000383ffff */
[----:B------:R-:W-:Y:S05]  /*2b530*/  BRA `(.L_x_3199) ;  /* 0xffffffac00cc7947 */ /* 0x000fea000383ffff */
.L_x_3020:
[----:B------:R-:W3:Y:S01]  /*2b540*/  S2R R2, SR_TID.X ;  /* 0x0000000000027919 */ /* 0x000ee20000002100 */
[----:B------:R-:W-:Y:S01]  /*2b550*/  BSSY B0, `(.L_x_3200) ;  /* 0x000000a000007945 */ /* 0x000fe20003800000 */
[----:B0-----:R-:W-:Y:S01]  /*2b560*/  IMAD.MOV.U32 R12, RZ, RZ, RZ ;  /* 0x000000ffff0c7224 */ /* 0x001fe200078e00ff */
[----:B------:R-:W-:Y:S01]  /*2b570*/  MOV R15, 0xffffffff ;  /* 0xffffffff000f7802 */ /* 0x000fe20000000f00 */
[----:B------:R-:W-:Y:S01]  /*2b580*/  IMAD.MOV.U32 R11, RZ, RZ, 0x1f ;  /* 0x0000001fff0b7424 */ /* 0x000fe200078e00ff */
[----:B---3--:R-:W-:-:S04]  /*2b590*/  SHF.R.U32.HI R2, RZ, 0x5, R2 ;  /* 0x00000005ff027819 */ /* 0x008fc80000011602 */
[----:B------:R-:W-:-:S04]  /*2b5a0*/  LOP3.LUT R2, R2, 0x3, RZ, 0xc0, !PT ;  /* 0x0000000302027812 */ /* 0x000fc800078ec0ff */
[----:B------:R-:W-:-:S07]  /*2b5b0*/  MOV R13, R2 ;  /* 0x00000002000d7202 */ /* 0x000fce0000000f00 */
[----:B-12---:R-:W-:Y:S05]  /*2b5c0*/  WARPSYNC.COLLECTIVE R15, `(.L_x_3201) ;  /* 0x000000000f087348 */ /* 0x006fea0003c00000 */
[----:B------:R0:W3:Y:S02]  /*2b5d0*/  SHFL.IDX P6, R14, R13, R12, R11 ;  /* 0x0000000c0d0e7389 */ /* 0x0000e400000c000b */
[----:B0123--:R-:W-:Y:S01]  /*2b5e0*/  ENDCOLLECTIVE ;  /* 0x000000000000791b */ /* 0x00ffe20003800000 */
.L_x_3201:
[----:B------:R-:W-:Y:S05]  /*2b5f0*/  BSYNC B0 ;  /* 0x0000000000007941 */ /* 0x000fea0003800000 */
.L_x_3200:
[----:B------:R-:W-:Y:S05]  /*2b600*/  BRA `(.L_x_3202) ;  /* 0xffffffac00b47947 */ /* 0x000fea000383ffff */
.L_x_3021:
[----:B------:R-:W-:Y:S01]  /*2b610*/  BSSY B0, `(.L_x_3203) ;  /* 0x0000006000007945 */ /* 0x000fe20003800000 */
[----:B------:R-:W-:-:S07]  /*2b620*/  IMAD.MOV.U32 R15, RZ, RZ, -0x1 ;  /* 0xffffffffff0f7424 */ /* 0x000fce00078e00ff */
[----:B012---:R-:W-:Y:S05]  /*2b630*/  WARPSYNC.COLLECTIVE R15, `(.L_x_3204) ;  /* 0x000000000f0c7348 */ /* 0x007fea0003c00000 */
[----:B------:R-:W-:Y:S02]  /*2b640*/  ELECT P6, UR62, PT ;  /* 0x00000000003e782f */ /* 0x000fe400038c0000 */
[----:B------:R-:W-:Y:S01]  /*2b650*/  MOV R14, UR62 ;  /* 0x0000003e000e7c02 */ /* 0x000fe20008000f00 */
[----:B012---:R-:W-:Y:S10]  /*2b660*/  ENDCOLLECTIVE ;  /* 0x000000000000791b */ /* 0x007ff40003800000 */
.L_x_3204:
[----:B------:R-:W-:Y:S05]  /*2b670*/  BSYNC B0 ;  /* 0x0000000000007941 */ /* 0x000fea0003800000 */
.L_x_3203:
[----:B------:R-:W-:Y:S05]  /*2b680*/  BRA `(.L_x_3205) ;  /* 0xffffffac00a87947 */ /* 0x000fea000383ffff */
.L_x_3023:
[----:B-1----:R1:W3:Y:S02]  /*2b690*/  SYNCS.PHASECHK.TRANS64.TRYWAIT P1, [R3+URZ+0x30840], R2 ;  /* 0x03084002030075a7 */ /* 0x0022e4000802017f */
[----:B---3--:R-:W-:Y:S05]  /*2b6a0*/  @!P1 NANOSLEEP.SYNCS 0x989680 ;  /* 0x009896800000995d */ /* 0x008fea0003900000 */
[----:B------:R-:W3:Y:S02]  /*2b6b0*/  @!P1 SYNCS.PHASECHK.TRANS64 P1, [R3+URZ+0x30840], R2 ;  /* 0x03084002030095a7 */ /* 0x000ee4000802007f */
[----:B---3--:R-:W-:Y:S05]  /*2b6c0*/  @!P1 BRA `(.L_x_3023) ;  /* 0xfffffffc00f09947 */ /* 0x008fea000383ffff */
[----:B------:R-:W-:Y:S05]  /*2b6d0*/  BRA `(.L_x_3206) ;  /* 0xffffffac00c87947 */ /* 0x000fea000383ffff */
.L_x_3025:
[----:B---3--:R3:W4:Y:S02]  /*2b6e0*/  SYNCS.PHASECHK.TRANS64.TRYWAIT P1, [R23+URZ+0x30840], R0 ;  /* 0x03084000170075a7 */ /* 0x008724000802017f */
[----:B----4-:R-:W-:Y:S05]  /*2b6f0*/  @!P1 NANOSLEEP.SYNCS 0x989680 ;  /* 0x009896800000995d */ /* 0x010fea0003900000 */
[----:B------:R-:W4:Y:S02]  /*2b700*/  @!P1 SYNCS.PHASECHK.TRANS64 P1, [R23+URZ+0x30840], R0 ;  /* 0x03084000170095a7 */ /* 0x000f24000802007f */
[----:B----4-:R-:W-:Y:S05]  /*2b710*/  @!P1 BRA `(.L_x_3025) ;  /* 0xfffffffc00f09947 */ /* 0x010fea000383ffff */
[----:B------:R-:W-:Y:S05]  /*2b720*/  BRA `(.L_x_3207) ;  /* 0xffffffac00d47947 */ /* 0x000fea000383ffff */
.L_x_3027:
[----:B----4-:R4:W0:Y:S02]  /*2b730*/  SYNCS.PHASECHK.TRANS64.TRYWAIT P1, [R3+URZ+0x30860], R2 ;  /* 0x03086002030075a7 */ /* 0x010824000802017f */
[----:B0-----:R-:W-:Y:S05]  /*2b740*/  @!P1 NANOSLEEP.SYNCS 0x989680 ;  /* 0x009896800000995d */ /* 0x001fea0003900000 */
[----:B------:R-:W0:Y:S02]  /*2b750*/  @!P1 SYNCS.PHASECHK.TRANS64 P1, [R3+URZ+0x30860], R2 ;  /* 0x03086002030095a7 */ /* 0x000e24000802007f */
[----:B0-----:R-:W-:Y:S05]  /*2b760*/  @!P1 BRA `(.L_x_3027) ;  /* 0xfffffffc00f09947 */ /* 0x001fea000383ffff */
[----:B------:R-:W-:Y:S05]  /*2b770*/  BRA `(.L_x_3208) ;  /* 0xffffffac00d07947 */ /* 0x000fea000383ffff */
.L_x_3209:
        /* <DEDUP_REMOVED lines=16> */
.L_x_3218:


//--------------------- .nv.global.init           --------------------------
	.section	.nv.global.init,"aw",@progbits
.nv.global.init:
	.type		$str$23,@object
	.size		$str$23,($str$24 - $str$23)
$str$23:
        /*0000*/ 	.byte	0x28, 0x61, 0x64, 0x64, 0x72, 0x65, 0x73, 0x73, 0x20, 0x26, 0x20, 0x6d, 0x61, 0x73, 0x6b, 0x29
        /*0010*/ 	.byte	0x20, 0x3d, 0x3d, 0x20, 0x30, 0x00
	.type		$str$24,@object
	.size		$str$24,(__unnamed_5 - $str$24)
$str$24:
        /*0016*/ 	.byte	0x2f, 0x74, 0x6d, 0x70, 0x2f, 0x6f, 0x73, 0x73, 0x5f, 0x6b, 0x65, 0x72, 0x6e, 0x65, 0x6c, 0x73
        /*0026*/ 	.byte	0x5f, 0x73, 0x72, 0x63, 0x2f, 0x66, 0x6c, 0x61, 0x73, 0x68, 0x5f, 0x61, 0x74, 0x74, 0x65, 0x6e
        /*0036*/ 	.byte	0x74, 0x69, 0x6f, 0x6e, 0x2f, 0x63, 0x73, 0x72, 0x63, 0x2f, 0x63, 0x75, 0x74, 0x6c, 0x61, 0x73
        /*0046*/ 	.byte	0x73, 0x2f, 0x69, 0x6e, 0x63, 0x6c, 0x75, 0x64, 0x65, 0x2f, 0x63, 0x75, 0x74, 0x65, 0x2f, 0x70
        /*0056*/ 	.byte	0x6f, 0x69, 0x6e, 0x74, 0x65, 0x72, 0x5f, 0x66, 0x6c, 0x61, 0x67, 0x67, 0x65, 0x64, 0x2e, 0x68
        /*0066*/ 	.byte	0x70, 0x70, 0x00
	.type		__unnamed_5,@object
	.size		__unnamed_5,(__unnamed_4 - __unnamed_5)
__unnamed_5:
        /* <DEDUP_REMOVED lines=24> */
	.type		__unnamed_4,@object
	.size		__unnamed_4,(__unnamed_3 - __unnamed_4)
__unnamed_4:
        /* <DEDUP_REMOVED lines=24> */
	.type		__unnamed_3,@object
	.size		__unnamed_3,(__unnamed_2 - __unnamed_3)
__unnamed_3:
        /* <DEDUP_REMOVED lines=29> */
	.type		__unnamed_2,@object
	.size		__unnamed_2,(__unnamed_1 - __unnamed_2)
__unnamed_2:
        /* <DEDUP_REMOVED lines=29> */
	.type		__unnamed_1,@object
	.size		__unnamed_1,(.L_0 - __unnamed_1)
__unnamed_1:
        /* <DEDUP_REMOVED lines=28> */
        /*08c1*/ 	.byte	0x31, 0x38, 0x34, 0x33, 0x32, 0x3e, 0x3e, 0x3e, 0x3e, 0x3e, 0x20, 0x26, 0x5d, 0x00
.L_0:


//--------------------- .nv.shared._ZN7cutlass13device_kernelIN5flash11enable_sm90INS1_16FlashAttnFwdSm90INS1_25CollectiveMainloopFwdSm90ILi2EN4cute5tupleIJNS5_1CILi1EEES8_S8_EEENS6_IJNS7_ILi128EEENS7_ILi96EEENS7_ILi192EEEEEELi192ENS_6half_tEfNS_4arch4Sm90ELb0ELb0ELb0ELb0ELb1ELb0ELb0ELb1ELb1ELb1ELb1ELb0EEENS1_21CollectiveEpilogueFwdINS6_IJSA_SC_SB_EEES9_SE_SG_Li256ELb0ELb1ELb1ELb0EEENS1_19SingleTileSchedulerILb0ELb1ELb1ELi128EEEEEEEEEvNT_6ParamsE --------------------------
	.section	.nv.shared._ZN7cutlass13device_kernelIN5flash11enable_sm90INS1_16FlashAttnFwdSm90INS1_25CollectiveMainloopFwdSm90ILi2EN4cute5tupleIJNS5_1CILi1EEES8_S8_EEENS6_IJNS7_ILi128EEENS7_ILi96EEENS7_ILi192EEEEEELi192ENS_6half_tEfNS_4arch4Sm90ELb0ELb0ELb0ELb0ELb1ELb0ELb0ELb1ELb1ELb1ELb1ELb0EEENS1_21CollectiveEpilogueFwdINS6_IJSA_SC_SB_EEES9_SE_SG_Li256ELb0ELb1ELb1ELb0EEENS1_19SingleTileSchedulerILb0ELb1ELb1ELi128EEEEEEEEEvNT_6ParamsE,"aw",@nobits
	.sectionflags	@""
	.align	16
	.zero		1024


//--------------------- .nv.shared.reserved.0     --------------------------
	.section	.nv.shared.reserved.0,"aw",@nobits
	.weak		__nv_reservedSMEM_offset_0_alias
	.size		__nv_reservedSMEM_offset_0_alias, 0, 0
	.other		__nv_reservedSMEM_offset_0_alias,@"STO_CUDA_RESERVED_SHARED STV_DEFAULT"
__nv_reservedSMEM_offset_0_alias:
	.zero		0


//--------------------- .nv.global                --------------------------
	.section	.nv.global,"aw",@nobits
.nv.global:
	.type		_ZN78_INTERNAL_c8d79735_42_flash_fwd_hdim192_fp16_paged_split_sm90_cu_3fbc093a_31724cute1_E,@object
	.size		_ZN78_INTERNAL_c8d79735_42_flash_fwd_hdim192_fp16_paged_split_sm90_cu_3fbc093a_31724cute1_E,(_ZN78_INTERNAL_c8d79735_42_flash_fwd_hdim192_fp16_paged_split_sm90_cu_3fbc093a_31724cuda3std3__45__cpo6cbeginE - _ZN78_INTERNAL_c8d79735_42_flash_fwd_hdim192_fp16_paged_split_sm90_cu_3fbc093a_31724cute1_E)
_ZN78_INTERNAL_c8d79735_42_flash_fwd_hdim192_fp16_paged_split_sm90_cu_3fbc093a_31724cute1_E:
	.zero		1
	.type		_ZN78_INTERNAL_c8d79735_42_flash_fwd_hdim192_fp16_paged_split_sm90_cu_3fbc093a_31724cuda3std3__45__cpo6cbeginE,@object
	.size		_ZN78_INTERNAL_c8d79735_42_flash_fwd_hdim192_fp16_paged_split_sm90_cu_3fbc093a_31724cuda3std3__45__cpo6cbeginE,(_ZN78_INTERNAL_c8d79735_42_flash_fwd_hdim192_fp16_paged_split_sm90_cu_3fbc093a_31724cuda3std3__48in_placeE - _ZN78_INTERNAL_c8d79735_42_flash_fwd_hdim192_fp16_paged_split_sm90_cu_3fbc093a_31724cuda3std3__45__cpo6cbeginE)
_ZN78_INTERNAL_c8d79735_42_flash_fwd_hdim192_fp16_paged_split_sm90_cu_3fbc093a_31724cuda3std3__45__cpo6cbeginE:
	.zero		1
	.type		_ZN78_INTERNAL_c8d79735_42_flash_fwd_hdim192_fp16_paged_split_sm90_cu_3fbc093a_31724cuda3std3__48in_placeE,@object
	.size		_ZN78_INTERNAL_c8d79735_42_flash_fwd_hdim192_fp16_paged_split_sm90_cu_3fbc093a_31724cuda3std3__48in_placeE,(_ZN78_INTERNAL_c8d79735_42_flash_fwd_hdim192_fp16_paged_split_sm90_cu_3fbc093a_31724cuda3std6ranges3__45__cpo9iter_moveE - _ZN78_INTERNAL_c8d79735_42_flash_fwd_hdim192_fp16_paged_split_sm90_cu_3fbc093a_31724cuda3std3__48in_placeE)
_ZN78_INTERNAL_c8d79735_42_flash_fwd_hdim192_fp16_paged_split_sm90_cu_3fbc093a_31724cuda3std3__48in_placeE:
	.zero		1
	.type		_ZN78_INTERNAL_c8d79735_42_flash_fwd_hdim192_fp16_paged_split_sm90_cu_3fbc093a_31724cuda3std6ranges3__45__cpo9iter_moveE,@object
	.size		_ZN78_INTERNAL_c8d79735_42_flash_fwd_hdim192_fp16_paged_split_sm90_cu_3fbc093a_31724cuda3std6ranges3__45__cpo9iter_moveE,(_ZN78_INTERNAL_c8d79735_42_flash_fwd_hdim192_fp16_paged_split_sm90_cu_3fbc093a_31724cuda3std3__45__cpo5beginE - _ZN78_INTERNAL_c8d79735_42_flash_fwd_hdim192_fp16_paged_split_sm90_cu_3fbc093a_31724cuda3std6ranges3__45__cpo9iter_moveE)
_ZN78_INTERNAL_c8d79735_42_flash_fwd_hdim192_fp16_paged_split_sm90_cu_3fbc093a_31724cuda3std6ranges3__45__cpo9iter_moveE:
	.zero		1
	.type		_ZN78_INTERNAL_c8d79735_42_flash_fwd_hdim192_fp16_paged_split_sm90_cu_3fbc093a_31724cuda3std3__45__cpo5beginE,@object
	.size		_ZN78_INTERNAL_c8d79735_42_flash_fwd_hdim192_fp16_paged_split_sm90_cu_3fbc093a_31724cuda3std3__45__cpo5beginE,(_ZN78_INTERNAL_c8d79735_42_flash_fwd_hdim192_fp16_paged_split_sm90_cu_3fbc093a_31724cuda3std3__480_GLOBAL__N__c8d79735_42_flash_fwd_hdim192_fp16_paged_split_sm90_cu_3fbc093a_31726ignoreE - _ZN78_INTERNAL_c8d79735_42_flash_fwd_hdim192_fp16_paged_split_sm90_cu_3fbc093a_31724cuda3std3__45__cpo5beginE)
_ZN78_INTERNAL_c8d79735_42_flash_fwd_hdim192_fp16_paged_split_sm90_cu_3fbc093a_31724cuda3std3__45__cpo5beginE:
	.zero		1
	.type		_ZN78_INTERNAL_c8d79735_42_flash_fwd_hdim192_fp16_paged_split_sm90_cu_3fbc093a_31724cuda3std3__480_GLOBAL__N__c8d79735_42_flash_fwd_hdim192_fp16_paged_split_sm90_cu_3fbc093a_31726ignoreE,@object
	.size		_ZN78_INTERNAL_c8d79735_42_flash_fwd_hdim192_fp16_paged_split_sm90_cu_3fbc093a_31724cuda3std3__480_GLOBAL__N__c8d79735_42_flash_fwd_hdim192_fp16_paged_split_sm90_cu_3fbc093a_31726ignoreE,(_ZN78_INTERNAL_c8d79735_42_flash_fwd_hdim192_fp16_paged_split_sm90_cu_3fbc093a_31724cute7productE - _ZN78_INTERNAL_c8d79735_42_flash_fwd_hdim192_fp16_paged_split_sm90_cu_3fbc093a_31724cuda3std3__480_GLOBAL__N__c8d79735_42_flash_fwd_hdim192_fp16_paged_split_sm90_cu_3fbc093a_31726ignoreE)
_ZN78_INTERNAL_c8d79735_42_flash_fwd_hdim192_fp16_paged_split_sm90_cu_3fbc093a_31724cuda3std3__480_GLOBAL__N__c8d79735_42_flash_fwd_hdim192_fp16_paged_split_sm90_cu_3fbc093a_31726ignoreE:
	.zero		1
	.type		_ZN78_INTERNAL_c8d79735_42_flash_fwd_hdim192_fp16_paged_split_sm90_cu_3fbc093a_31724cute7productE,@object
	.size		_ZN78_INTERNAL_c8d79735_42_flash_fwd_hdim192_fp16_paged_split_sm90_cu_3fbc093a_31724cute7productE,(_ZN78_INTERNAL_c8d79735_42_flash_fwd_hdim192_fp16_paged_split_sm90_cu_3fbc093a_31724cuda3std3__45__cpo3endE - _ZN78_INTERNAL_c8d79735_42_flash_fwd_hdim192_fp16_paged_split_sm90_cu_3fbc093a_31724cute7productE)
_ZN78_INTERNAL_c8d79735_42_flash_fwd_hdim192_fp16_paged_split_sm90_cu_3fbc093a_31724cute7productE:
	.zero		1
	.type		_ZN78_INTERNAL_c8d79735_42_flash_fwd_hdim192_fp16_paged_split_sm90_cu_3fbc093a_31724cuda3std3__45__cpo3endE,@object
	.size		_ZN78_INTERNAL_c8d79735_42_flash_fwd_hdim192_fp16_paged_split_sm90_cu_3fbc093a_31724cuda3std3__45__cpo3endE,(_ZN78_INTERNAL_c8d79735_42_flash_fwd_hdim192_fp16_paged_split_sm90_cu_3fbc093a_31724cuda3std3__419piecewise_constructE - _ZN78_INTERNAL_c8d79735_42_flash_fwd_hdim192_fp16_paged_split_sm90_cu_3fbc093a_31724cuda3std3__45__cpo3endE)
_ZN78_INTERNAL_c8d79735_42_flash_fwd_hdim192_fp16_paged_split_sm90_cu_3fbc093a_31724cuda3std3__45__cpo3endE:
	.zero		1
	.type		_ZN78_INTERNAL_c8d79735_42_flash_fwd_hdim192_fp16_paged_split_sm90_cu_3fbc093a_31724cuda3std3__419piecewise_constructE,@object
	.size		_ZN78_INTERNAL_c8d79735_42_flash_fwd_hdim192_fp16_paged_split_sm90_cu_3fbc093a_31724cuda3std3__419piecewise_constructE,(_ZN78_INTERNAL_c8d79735_42_flash_fwd_hdim192_fp16_paged_split_sm90_cu_3fbc093a_31724cuda3std3__45__cpo4cendE - _ZN78_INTERNAL_c8d79735_42_flash_fwd_hdim192_fp16_paged_split_sm90_cu_3fbc093a_31724cuda3std3__419piecewise_constructE)
_ZN78_INTERNAL_c8d79735_42_flash_fwd_hdim192_fp16_paged_split_sm90_cu_3fbc093a_31724cuda3std3__419piecewise_constructE:
	.zero		1
	.type		_ZN78_INTERNAL_c8d79735_42_flash_fwd_hdim192_fp16_paged_split_sm90_cu_3fbc093a_31724cuda3std3__45__cpo4cendE,@object
	.size		_ZN78_INTERNAL_c8d79735_42_flash_fwd_hdim192_fp16_paged_split_sm90_cu_3fbc093a_31724cuda3std3__45__cpo4cendE,(_ZN78_INTERNAL_c8d79735_42_flash_fwd_hdim192_fp16_paged_split_sm90_cu_3fbc093a_31724cuda3std6ranges3__45__cpo4swapE - _ZN78_INTERNAL_c8d79735_42_flash_fwd_hdim192_fp16_paged_split_sm90_cu_3fbc093a_31724cuda3std3__45__cpo4cendE)
_ZN78_INTERNAL_c8d79735_42_flash_fwd_hdim192_fp16_paged_split_sm90_cu_3fbc093a_31724cuda3std3__45__cpo4cendE:
	.zero		1
	.type		_ZN78_INTERNAL_c8d79735_42_flash_fwd_hdim192_fp16_paged_split_sm90_cu_3fbc093a_31724cuda3std6ranges3__45__cpo4swapE,@object
	.size		_ZN78_INTERNAL_c8d79735_42_flash_fwd_hdim192_fp16_paged_split_sm90_cu_3fbc093a_31724cuda3std6ranges3__45__cpo4swapE,(.L_12 - _ZN78_INTERNAL_c8d79735_42_flash_fwd_hdim192_fp16_paged_split_sm90_cu_3fbc093a_31724cuda3std6ranges3__45__cpo4swapE)
_ZN78_INTERNAL_c8d79735_42_flash_fwd_hdim192_fp16_paged_split_sm90_cu_3fbc093a_31724cuda3std6ranges3__45__cpo4swapE:
	.zero		1
.L_12:


//--------------------- .nv.shared._ZN7cutlass13device_kernelIN5flash11enable_sm90INS1_16FlashAttnFwdSm90INS1_25CollectiveMainloopFwdSm90ILi2EN4cute5tupleIJNS5_1CILi1EEES8_S8_EEENS6_IJNS7_ILi128EEENS7_ILi96EEENS7_ILi192EEEEEELi192ENS_6half_tEfNS_4arch4Sm90ELb0ELb0ELb0ELb1ELb1ELb0ELb0ELb1ELb1ELb1ELb1ELb0EEENS1_21CollectiveEpilogueFwdINS6_IJSA_SC_SB_EEES9_SE_SG_Li256ELb1ELb1ELb1ELb0EEENS1_36VarlenDynamicPersistentTileSchedulerILi128ELi96ELi256ELi128ELb1ELb1ELb1ELb0ELb1ELb1EEEEEEEEEvNT_6ParamsE --------------------------
	.section	.nv.shared._ZN7cutlass13device_kernelIN5flash11enable_sm90INS1_16FlashAttnFwdSm90INS1_25CollectiveMainloopFwdSm90ILi2EN4cute5tupleIJNS5_1CILi1EEES8_S8_EEENS6_IJNS7_ILi128EEENS7_ILi96EEENS7_ILi192EEEEEELi192ENS_6half_tEfNS_4arch4Sm90ELb0ELb0ELb0ELb1ELb1ELb0ELb0ELb1ELb1ELb1ELb1ELb0EEENS1_21CollectiveEpilogueFwdINS6_IJSA_SC_SB_EEES9_SE_SG_Li256ELb1ELb1ELb1ELb0EEENS1_36VarlenDynamicPersistentTileSchedulerILi128ELi96ELi256ELi128ELb1ELb1ELb1ELb0ELb1ELb1EEEEEEEEEvNT_6ParamsE,"aw",@nobits
	.sectionflags	@""
	.align	16
	.zero		1024


//--------------------- .nv.shared._ZN7cutlass13device_kernelIN5flash11enable_sm90INS1_16FlashAttnFwdSm90INS1_25CollectiveMainloopFwdSm90ILi2EN4cute5tupleIJNS5_1CILi1EEES8_S8_EEENS6_IJNS7_ILi128EEENS7_ILi96EEENS7_ILi192EEEEEELi192ENS_6half_tEfNS_4arch4Sm90ELb0ELb0ELb0ELb1ELb1ELb1ELb0ELb1ELb1ELb1ELb1ELb0EEENS1_21CollectiveEpilogueFwdINS6_IJSA_SC_SB_EEES9_SE_SG_Li256ELb1ELb1ELb1ELb0EEENS1_36VarlenDynamicPersistentTileSchedulerILi128ELi96ELi256ELi128ELb1ELb1ELb1ELb0ELb1ELb1EEEEEEEEEvNT_6ParamsE --------------------------
	.section	.nv.shared._ZN7cutlass13device_kernelIN5flash11enable_sm90INS1_16FlashAttnFwdSm90INS1_25CollectiveMainloopFwdSm90ILi2EN4cute5tupleIJNS5_1CILi1EEES8_S8_EEENS6_IJNS7_ILi128EEENS7_ILi96EEENS7_ILi192EEEEEELi192ENS_6half_tEfNS_4arch4Sm90ELb0ELb0ELb0ELb1ELb1ELb1ELb0ELb1ELb1ELb1ELb1ELb0EEENS1_21CollectiveEpilogueFwdINS6_IJSA_SC_SB_EEES9_SE_SG_Li256ELb1ELb1ELb1ELb0EEENS1_36VarlenDynamicPersistentTileSchedulerILi128ELi96ELi256ELi128ELb1ELb1ELb1ELb0ELb1ELb1EEEEEEEEEvNT_6ParamsE,"aw",@nobits
	.sectionflags	@""
	.align	16
	.zero		1024


//--------------------- .nv.shared._ZN7cutlass13device_kernelIN5flash11enable_sm90INS1_16FlashAttnFwdSm90INS1_25CollectiveMainloopFwdSm90ILi2EN4cute5tupleIJNS5_1CILi1EEES8_S8_EEENS6_IJNS7_ILi128EEENS7_ILi96EEENS7_ILi192EEEEEELi192ENS_6half_tEfNS_4arch4Sm90ELb0ELb1ELb0ELb0ELb1ELb0ELb0ELb1ELb1ELb1ELb1ELb0EEENS1_21CollectiveEpilogueFwdINS6_IJSA_SC_SB_EEES9_SE_SG_Li256ELb0ELb1ELb1ELb0EEENS1_19SingleTileSchedulerILb0ELb1ELb1ELi128EEEEEEEEEvNT_6ParamsE --------------------------
	.section	.nv.shared._ZN7cutlass13device_kernelIN5flash11enable_sm90INS1_16FlashAttnFwdSm90INS1_25CollectiveMainloopFwdSm90ILi2EN4cute5tupleIJNS5_1CILi1EEES8_S8_EEENS6_IJNS7_ILi128EEENS7_ILi96EEENS7_ILi192EEEEEELi192ENS_6half_tEfNS_4arch4Sm90ELb0ELb1ELb0ELb0ELb1ELb0ELb0ELb1ELb1ELb1ELb1ELb0EEENS1_21CollectiveEpilogueFwdINS6_IJSA_SC_SB_EEES9_SE_SG_Li256ELb0ELb1ELb1ELb0EEENS1_19SingleTileSchedulerILb0ELb1ELb1ELi128EEEEEEEEEvNT_6ParamsE,"aw",@nobits
	.sectionflags	@""
	.align	16
	.zero		1024


//--------------------- .nv.shared._ZN7cutlass13device_kernelIN5flash11enable_sm90INS1_16FlashAttnFwdSm90INS1_25CollectiveMainloopFwdSm90ILi2EN4cute5tupleIJNS5_1CILi1EEES8_S8_EEENS6_IJNS7_ILi128EEENS7_ILi96EEENS7_ILi192EEEEEELi192ENS_6half_tEfNS_4arch4Sm90ELb0ELb1ELb0ELb1ELb1ELb0ELb0ELb1ELb1ELb1ELb1ELb0EEENS1_21CollectiveEpilogueFwdINS6_IJSA_SC_SB_EEES9_SE_SG_Li256ELb1ELb1ELb1ELb0EEENS1_36VarlenDynamicPersistentTileSchedulerILi128ELi96ELi256ELi128ELb1ELb1ELb1ELb1ELb0ELb1EEEEEEEEEvNT_6ParamsE --------------------------
	.section	.nv.shared._ZN7cutlass13device_kernelIN5flash11enable_sm90INS1_16FlashAttnFwdSm90INS1_25CollectiveMainloopFwdSm90ILi2EN4cute5tupleIJNS5_1CILi1EEES8_S8_EEENS6_IJNS7_ILi128EEENS7_ILi96EEENS7_ILi192EEEEEELi192ENS_6half_tEfNS_4arch4Sm90ELb0ELb1ELb0ELb1ELb1ELb0ELb0ELb1ELb1ELb1ELb1ELb0EEENS1_21CollectiveEpilogueFwdINS6_IJSA_SC_SB_EEES9_SE_SG_Li256ELb1ELb1ELb1ELb0EEENS1_36VarlenDynamicPersistentTileSchedulerILi128ELi96ELi256ELi128ELb1ELb1ELb1ELb1ELb0ELb1EEEEEEEEEvNT_6ParamsE,"aw",@nobits
	.sectionflags	@""
	.align	16
	.zero		1024


//--------------------- .nv.shared._ZN7cutlass13device_kernelIN5flash11enable_sm90INS1_16FlashAttnFwdSm90INS1_25CollectiveMainloopFwdSm90ILi2EN4cute5tupleIJNS5_1CILi1EEES8_S8_EEENS6_IJNS7_ILi128EEENS7_ILi96EEENS7_ILi192EEEEEELi192ENS_6half_tEfNS_4arch4Sm90ELb0ELb1ELb0ELb1ELb1ELb1ELb0ELb1ELb1ELb1ELb1ELb0EEENS1_21CollectiveEpilogueFwdINS6_IJSA_SC_SB_EEES9_SE_SG_Li256ELb1ELb1ELb1ELb0EEENS1_36VarlenDynamicPersistentTileSchedulerILi128ELi96ELi256ELi128ELb1ELb1ELb1ELb1ELb0ELb1EEEEEEEEEvNT_6ParamsE --------------------------
	.section	.nv.shared._ZN7cutlass13device_kernelIN5flash11enable_sm90INS1_16FlashAttnFwdSm90INS1_25CollectiveMainloopFwdSm90ILi2EN4cute5tupleIJNS5_1CILi1EEES8_S8_EEENS6_IJNS7_ILi128EEENS7_ILi96EEENS7_ILi192EEEEEELi192ENS_6half_tEfNS_4arch4Sm90ELb0ELb1ELb0ELb1ELb1ELb1ELb0ELb1ELb1ELb1ELb1ELb0EEENS1_21CollectiveEpilogueFwdINS6_IJSA_SC_SB_EEES9_SE_SG_Li256ELb1ELb1ELb1ELb0EEENS1_36VarlenDynamicPersistentTileSchedulerILi128ELi96ELi256ELi128ELb1ELb1ELb1ELb1ELb0ELb1EEEEEEEEEvNT_6ParamsE,"aw",@nobits
	.sectionflags	@""
	.align	16
	.zero		1024


//--------------------- .nv.shared._ZN7cutlass13device_kernelIN5flash11enable_sm90INS1_16FlashAttnFwdSm90INS1_25CollectiveMainloopFwdSm90ILi2EN4cute5tupleIJNS5_1CILi1EEES8_S8_EEENS6_IJNS7_ILi128EEENS7_ILi96EEENS7_ILi192EEEEEELi192ENS_6half_tEfNS_4arch4Sm90ELb1ELb0ELb0ELb0ELb1ELb0ELb0ELb1ELb1ELb1ELb1ELb0EEENS1_21CollectiveEpilogueFwdINS6_IJSA_SC_SB_EEES9_SE_SG_Li256ELb0ELb1ELb1ELb0EEENS1_19SingleTileSchedulerILb0ELb1ELb1ELi128EEEEEEEEEvNT_6ParamsE --------------------------
	.section	.nv.shared._ZN7cutlass13device_kernelIN5flash11enable_sm90INS1_16FlashAttnFwdSm90INS1_25CollectiveMainloopFwdSm90ILi2EN4cute5tupleIJNS5_1CILi1EEES8_S8_EEENS6_IJNS7_ILi128EEENS7_ILi96EEENS7_ILi192EEEEEELi192ENS_6half_tEfNS_4arch4Sm90ELb1ELb0ELb0ELb0ELb1ELb0ELb0ELb1ELb1ELb1ELb1ELb0EEENS1_21CollectiveEpilogueFwdINS6_IJSA_SC_SB_EEES9_SE_SG_Li256ELb0ELb1ELb1ELb0EEENS1_19SingleTileSchedulerILb0ELb1ELb1ELi128EEEEEEEEEvNT_6ParamsE,"aw",@nobits
	.sectionflags	@""
	.align	16
	.zero		1024


//--------------------- .nv.shared._ZN7cutlass13device_kernelIN5flash11enable_sm90INS1_16FlashAttnFwdSm90INS1_25CollectiveMainloopFwdSm90ILi2EN4cute5tupleIJNS5_1CILi1EEES8_S8_EEENS6_IJNS7_ILi128EEENS7_ILi96EEENS7_ILi192EEEEEELi192ENS_6half_tEfNS_4arch4Sm90ELb1ELb0ELb0ELb1ELb1ELb0ELb0ELb1ELb1ELb1ELb1ELb0EEENS1_21CollectiveEpilogueFwdINS6_IJSA_SC_SB_EEES9_SE_SG_Li256ELb1ELb1ELb1ELb0EEENS1_36VarlenDynamicPersistentTileSchedulerILi128ELi96ELi256ELi128ELb1ELb1ELb1ELb1ELb1ELb1EEEEEEEEEvNT_6ParamsE --------------------------
	.section	.nv.shared._ZN7cutlass13device_kernelIN5flash11enable_sm90INS1_16FlashAttnFwdSm90INS1_25CollectiveMainloopFwdSm90ILi2EN4cute5tupleIJNS5_1CILi1EEES8_S8_EEENS6_IJNS7_ILi128EEENS7_ILi96EEENS7_ILi192EEEEEELi192ENS_6half_tEfNS_4arch4Sm90ELb1ELb0ELb0ELb1ELb1ELb0ELb0ELb1ELb1ELb1ELb1ELb0EEENS1_21CollectiveEpilogueFwdINS6_IJSA_SC_SB_EEES9_SE_SG_Li256ELb1ELb1ELb1ELb0EEENS1_36VarlenDynamicPersistentTileSchedulerILi128ELi96ELi256ELi128ELb1ELb1ELb1ELb1ELb1ELb1EEEEEEEEEvNT_6ParamsE,"aw",@nobits
	.sectionflags	@""
	.align	16
	.zero		1024


//--------------------- .nv.shared._ZN7cutlass13device_kernelIN5flash11enable_sm90INS1_16FlashAttnFwdSm90INS1_25CollectiveMainloopFwdSm90ILi2EN4cute5tupleIJNS5_1CILi1EEES8_S8_EEENS6_IJNS7_ILi128EEENS7_ILi96EEENS7_ILi192EEEEEELi192ENS_6half_tEfNS_4arch4Sm90ELb1ELb0ELb0ELb1ELb1ELb1ELb0ELb1ELb1ELb1ELb1ELb0EEENS1_21CollectiveEpilogueFwdINS6_IJSA_SC_SB_EEES9_SE_SG_Li256ELb1ELb1ELb1ELb0EEENS1_36VarlenDynamicPersistentTileSchedulerILi128ELi96ELi256ELi128ELb1ELb1ELb1ELb1ELb1ELb1EEEEEEEEEvNT_6ParamsE --------------------------
	.section	.nv.shared._ZN7cutlass13device_kernelIN5flash11enable_sm90INS1_16FlashAttnFwdSm90INS1_25CollectiveMainloopFwdSm90ILi2EN4cute5tupleIJNS5_1CILi1EEES8_S8_EEENS6_IJNS7_ILi128EEENS7_ILi96EEENS7_ILi192EEEEEELi192ENS_6half_tEfNS_4arch4Sm90ELb1ELb0ELb0ELb1ELb1ELb1ELb0ELb1ELb1ELb1ELb1ELb0EEENS1_21CollectiveEpilogueFwdINS6_IJSA_SC_SB_EEES9_SE_SG_Li256ELb1ELb1ELb1ELb0EEENS1_36VarlenDynamicPersistentTileSchedulerILi128ELi96ELi256ELi128ELb1ELb1ELb1ELb1ELb1ELb1EEEEEEEEEvNT_6ParamsE,"aw",@nobits
	.sectionflags	@""
	.align	16
	.zero		1024


//--------------------- .nv.constant0._ZN7cutlass13device_kernelIN5flash11enable_sm90INS1_16FlashAttnFwdSm90INS1_25CollectiveMainloopFwdSm90ILi2EN4cute5tupleIJNS5_1CILi1EEES8_S8_EEENS6_IJNS7_ILi128EEENS7_ILi96EEENS7_ILi192EEEEEELi192ENS_6half_tEfNS_4arch4Sm90ELb0ELb0ELb0ELb0ELb1ELb0ELb0ELb1ELb1ELb1ELb1ELb0EEENS1_21CollectiveEpilogueFwdINS6_IJSA_SC_SB_EEES9_SE_SG_Li256ELb0ELb1ELb1ELb0EEENS1_19SingleTileSchedulerILb0ELb1ELb1ELi128EEEEEEEEEvNT_6ParamsE --------------------------
	.section	.nv.constant0._ZN7cutlass13device_kernelIN5flash11enable_sm90INS1_16FlashAttnFwdSm90INS1_25CollectiveMainloopFwdSm90ILi2EN4cute5tupleIJNS5_1CILi1EEES8_S8_EEENS6_IJNS7_ILi128EEENS7_ILi96EEENS7_ILi192EEEEEELi192ENS_6half_tEfNS_4arch4Sm90ELb0ELb0ELb0ELb0ELb1ELb0ELb0ELb1ELb1ELb1ELb1ELb0EEENS1_21CollectiveEpilogueFwdINS6_IJSA_SC_SB_EEES9_SE_SG_Li256ELb0ELb1ELb1ELb0EEENS1_19SingleTileSchedulerILb0ELb1ELb1ELi128EEEEEEEEEvNT_6ParamsE,"a",@progbits
	.sectionflags	@""
	.align	4
.nv.constant0._ZN7cutlass13device_kernelIN5flash11enable_sm90INS1_16FlashAttnFwdSm90INS1_25CollectiveMainloopFwdSm90ILi2EN4cute5tupleIJNS5_1CILi1EEES8_S8_EEENS6_IJNS7_ILi128EEENS7_ILi96EEENS7_ILi192EEEEEELi192ENS_6half_tEfNS_4arch4Sm90ELb0ELb0ELb0ELb0ELb1ELb0ELb0ELb1ELb1ELb1ELb1ELb0EEENS1_21CollectiveEpilogueFwdINS6_IJSA_SC_SB_EEES9_SE_SG_Li256ELb0ELb1ELb1ELb0EEENS1_19SingleTileSchedulerILb0ELb1ELb1ELi128EEEEEEEEEvNT_6ParamsE:
	.zero		3200


//--------------------- .nv.constant0._ZN7cutlass13device_kernelIN5flash11enable_sm90INS1_16FlashAttnFwdSm90INS1_25CollectiveMainloopFwdSm90ILi2EN4cute5tupleIJNS5_1CILi1EEES8_S8_EEENS6_IJNS7_ILi128EEENS7_ILi96EEENS7_ILi192EEEEEELi192ENS_6half_tEfNS_4arch4Sm90ELb0ELb0ELb0ELb1ELb1ELb0ELb0ELb1ELb1ELb1ELb1ELb0EEENS1_21CollectiveEpilogueFwdINS6_IJSA_SC_SB_EEES9_SE_SG_Li256ELb1ELb1ELb1ELb0EEENS1_36VarlenDynamicPersistentTileSchedulerILi128ELi96ELi256ELi128ELb1ELb1ELb1ELb0ELb1ELb1EEEEEEEEEvNT_6ParamsE --------------------------
	.section	.nv.constant0._ZN7cutlass13device_kernelIN5flash11enable_sm90INS1_16FlashAttnFwdSm90INS1_25CollectiveMainloopFwdSm90ILi2EN4cute5tupleIJNS5_1CILi1EEES8_S8_EEENS6_IJNS7_ILi128EEENS7_ILi96EEENS7_ILi192EEEEEELi192ENS_6half_tEfNS_4arch4Sm90ELb0ELb0ELb0ELb1ELb1ELb0ELb0ELb1ELb1ELb1ELb1ELb0EEENS1_21CollectiveEpilogueFwdINS6_IJSA_SC_SB_EEES9_SE_SG_Li256ELb1ELb1ELb1ELb0EEENS1_36VarlenDynamicPersistentTileSchedulerILi128ELi96ELi256ELi128ELb1ELb1ELb1ELb0ELb1ELb1EEEEEEEEEvNT_6ParamsE,"a",@progbits
	.sectionflags	@""
	.align	4
.nv.constant0._ZN7cutlass13device_kernelIN5flash11enable_sm90INS1_16FlashAttnFwdSm90INS1_25CollectiveMainloopFwdSm90ILi2EN4cute5tupleIJNS5_1CILi1EEES8_S8_EEENS6_IJNS7_ILi128EEENS7_ILi96EEENS7_ILi192EEEEEELi192ENS_6half_tEfNS_4arch4Sm90ELb0ELb0ELb0ELb1ELb1ELb0ELb0ELb1ELb1ELb1ELb1ELb0EEENS1_21CollectiveEpilogueFwdINS6_IJSA_SC_SB_EEES9_SE_SG_Li256ELb1ELb1ELb1ELb0EEENS1_36VarlenDynamicPersistentTileSchedulerILi128ELi96ELi256ELi128ELb1ELb1ELb1ELb0ELb1ELb1EEEEEEEEEvNT_6ParamsE:
	.zero		3328


//--------------------- .nv.constant0._ZN7cutlass13device_kernelIN5flash11enable_sm90INS1_16FlashAttnFwdSm90INS1_25CollectiveMainloopFwdSm90ILi2EN4cute5tupleIJNS5_1CILi1EEES8_S8_EEENS6_IJNS7_ILi128EEENS7_ILi96EEENS7_ILi192EEEEEELi192ENS_6half_tEfNS_4arch4Sm90ELb0ELb0ELb0ELb1ELb1ELb1ELb0ELb1ELb1ELb1ELb1ELb0EEENS1_21CollectiveEpilogueFwdINS6_IJSA_SC_SB_EEES9_SE_SG_Li256ELb1ELb1ELb1ELb0EEENS1_36VarlenDynamicPersistentTileSchedulerILi128ELi96ELi256ELi128ELb1ELb1ELb1ELb0ELb1ELb1EEEEEEEEEvNT_6ParamsE --------------------------
	.section	.nv.constant0._ZN7cutlass13device_kernelIN5flash11enable_sm90INS1_16FlashAttnFwdSm90INS1_25CollectiveMainloopFwdSm90ILi2EN4cute5tupleIJNS5_1CILi1EEES8_S8_EEENS6_IJNS7_ILi128EEENS7_ILi96EEENS7_ILi192EEEEEELi192ENS_6half_tEfNS_4arch4Sm90ELb0ELb0ELb0ELb1ELb1ELb1ELb0ELb1ELb1ELb1ELb1ELb0EEENS1_21CollectiveEpilogueFwdINS6_IJSA_SC_SB_EEES9_SE_SG_Li256ELb1ELb1ELb1ELb0EEENS1_36VarlenDynamicPersistentTileSchedulerILi128ELi96ELi256ELi128ELb1ELb1ELb1ELb0ELb1ELb1EEEEEEEEEvNT_6ParamsE,"a",@progbits
	.sectionflags	@""
	.align	4
.nv.constant0._ZN7cutlass13device_kernelIN5flash11enable_sm90INS1_16FlashAttnFwdSm90INS1_25CollectiveMainloopFwdSm90ILi2EN4cute5tupleIJNS5_1CILi1EEES8_S8_EEENS6_IJNS7_ILi128EEENS7_ILi96EEENS7_ILi192EEEEEELi192ENS_6half_tEfNS_4arch4Sm90ELb0ELb0ELb0ELb1ELb1ELb1ELb0ELb1ELb1ELb1ELb1ELb0EEENS1_21CollectiveEpilogueFwdINS6_IJSA_SC_SB_EEES9_SE_SG_Li256ELb1ELb1ELb1ELb0EEENS1_36VarlenDynamicPersistentTileSchedulerILi128ELi96ELi256ELi128ELb1ELb1ELb1ELb0ELb1ELb1EEEEEEEEEvNT_6ParamsE:
	.zero		3328


//--------------------- .nv.constant0._ZN7cutlass13device_kernelIN5flash11enable_sm90INS1_16FlashAttnFwdSm90INS1_25CollectiveMainloopFwdSm90ILi2EN4cute5tupleIJNS5_1CILi1EEES8_S8_EEENS6_IJNS7_ILi128EEENS7_ILi96EEENS7_ILi192EEEEEELi192ENS_6half_tEfNS_4arch4Sm90ELb0ELb1ELb0ELb0ELb1ELb0ELb0ELb1ELb1ELb1ELb1ELb0EEENS1_21CollectiveEpilogueFwdINS6_IJSA_SC_SB_EEES9_SE_SG_Li256ELb0ELb1ELb1ELb0EEENS1_19SingleTileSchedulerILb0ELb1ELb1ELi128EEEEEEEEEvNT_6ParamsE --------------------------
	.section	.nv.constant0._ZN7cutlass13device_kernelIN5flash11enable_sm90INS1_16FlashAttnFwdSm90INS1_25CollectiveMainloopFwdSm90ILi2EN4cute5tupleIJNS5_1CILi1EEES8_S8_EEENS6_IJNS7_ILi128EEENS7_ILi96EEENS7_ILi192EEEEEELi192ENS_6half_tEfNS_4arch4Sm90ELb0ELb1ELb0ELb0ELb1ELb0ELb0ELb1ELb1ELb1ELb1ELb0EEENS1_21CollectiveEpilogueFwdINS6_IJSA_SC_SB_EEES9_SE_SG_Li256ELb0ELb1ELb1ELb0EEENS1_19SingleTileSchedulerILb0ELb1ELb1ELi128EEEEEEEEEvNT_6ParamsE,"a",@progbits
	.sectionflags	@""
	.align	4
.nv.constant0._ZN7cutlass13device_kernelIN5flash11enable_sm90INS1_16FlashAttnFwdSm90INS1_25CollectiveMainloopFwdSm90ILi2EN4cute5tupleIJNS5_1CILi1EEES8_S8_EEENS6_IJNS7_ILi128EEENS7_ILi96EEENS7_ILi192EEEEEELi192ENS_6half_tEfNS_4arch4Sm90ELb0ELb1ELb0ELb0ELb1ELb0ELb0ELb1ELb1ELb1ELb1ELb0EEENS1_21CollectiveEpilogueFwdINS6_IJSA_SC_SB_EEES9_SE_SG_Li256ELb0ELb1ELb1ELb0EEENS1_19SingleTileSchedulerILb0ELb1ELb1ELi128EEEEEEEEEvNT_6ParamsE:
	.zero		3200


//--------------------- .nv.constant0._ZN7cutlass13device_kernelIN5flash11enable_sm90INS1_16FlashAttnFwdSm90INS1_25CollectiveMainloopFwdSm90ILi2EN4cute5tupleIJNS5_1CILi1EEES8_S8_EEENS6_IJNS7_ILi128EEENS7_ILi96EEENS7_ILi192EEEEEELi192ENS_6half_tEfNS_4arch4Sm90ELb0ELb1ELb0ELb1ELb1ELb0ELb0ELb1ELb1ELb1ELb1ELb0EEENS1_21CollectiveEpilogueFwdINS6_IJSA_SC_SB_EEES9_SE_SG_Li256ELb1ELb1ELb1ELb0EEENS1_36VarlenDynamicPersistentTileSchedulerILi128ELi96ELi256ELi128ELb1ELb1ELb1ELb1ELb0ELb1EEEEEEEEEvNT_6ParamsE --------------------------
	.section	.nv.constant0._ZN7cutlass13device_kernelIN5flash11enable_sm90INS1_16FlashAttnFwdSm90INS1_25CollectiveMainloopFwdSm90ILi2EN4cute5tupleIJNS5_1CILi1EEES8_S8_EEENS6_IJNS7_ILi128EEENS7_ILi96EEENS7_ILi192EEEEEELi192ENS_6half_tEfNS_4arch4Sm90ELb0ELb1ELb0ELb1ELb1ELb0ELb0ELb1ELb1ELb1ELb1ELb0EEENS1_21CollectiveEpilogueFwdINS6_IJSA_SC_SB_EEES9_SE_SG_Li256ELb1ELb1ELb1ELb0EEENS1_36VarlenDynamicPersistentTileSchedulerILi128ELi96ELi256ELi128ELb1ELb1ELb1ELb1ELb0ELb1EEEEEEEEEvNT_6ParamsE,"a",@progbits
	.sectionflags	@""
	.align	4
.nv.constant0._ZN7cutlass13device_kernelIN5flash11enable_sm90INS1_16FlashAttnFwdSm90INS1_25CollectiveMainloopFwdSm90ILi2EN4cute5tupleIJNS5_1CILi1EEES8_S8_EEENS6_IJNS7_ILi128EEENS7_ILi96EEENS7_ILi192EEEEEELi192ENS_6half_tEfNS_4arch4Sm90ELb0ELb1ELb0ELb1ELb1ELb0ELb0ELb1ELb1ELb1ELb1ELb0EEENS1_21CollectiveEpilogueFwdINS6_IJSA_SC_SB_EEES9_SE_SG_Li256ELb1ELb1ELb1ELb0EEENS1_36VarlenDynamicPersistentTileSchedulerILi128ELi96ELi256ELi128ELb1ELb1ELb1ELb1ELb0ELb1EEEEEEEEEvNT_6ParamsE:
	.zero		3328


//--------------------- .nv.constant0._ZN7cutlass13device_kernelIN5flash11enable_sm90INS1_16FlashAttnFwdSm90INS1_25CollectiveMainloopFwdSm90ILi2EN4cute5tupleIJNS5_1CILi1EEES8_S8_EEENS6_IJNS7_ILi128EEENS7_ILi96EEENS7_ILi192EEEEEELi192ENS_6half_tEfNS_4arch4Sm90ELb0ELb1ELb0ELb1ELb1ELb1ELb0ELb1ELb1ELb1ELb1ELb0EEENS1_21CollectiveEpilogueFwdINS6_IJSA_SC_SB_EEES9_SE_SG_Li256ELb1ELb1ELb1ELb0EEENS1_36VarlenDynamicPersistentTileSchedulerILi128ELi96ELi256ELi128ELb1ELb1ELb1ELb1ELb0ELb1EEEEEEEEEvNT_6ParamsE --------------------------
	.section	.nv.constant0._ZN7cutlass13device_kernelIN5flash11enable_sm90INS1_16FlashAttnFwdSm90INS1_25CollectiveMainloopFwdSm90ILi2EN4cute5tupleIJNS5_1CILi1EEES8_S8_EEENS6_IJNS7_ILi128EEENS7_ILi96EEENS7_ILi192EEEEEELi192ENS_6half_tEfNS_4arch4Sm90ELb0ELb1ELb0ELb1ELb1ELb1ELb0ELb1ELb1ELb1ELb1ELb0EEENS1_21CollectiveEpilogueFwdINS6_IJSA_SC_SB_EEES9_SE_SG_Li256ELb1ELb1ELb1ELb0EEENS1_36VarlenDynamicPersistentTileSchedulerILi128ELi96ELi256ELi128ELb1ELb1ELb1ELb1ELb0ELb1EEEEEEEEEvNT_6ParamsE,"a",@progbits
	.sectionflags	@""
	.align	4
.nv.constant0._ZN7cutlass13device_kernelIN5flash11enable_sm90INS1_16FlashAttnFwdSm90INS1_25CollectiveMainloopFwdSm90ILi2EN4cute5tupleIJNS5_1CILi1EEES8_S8_EEENS6_IJNS7_ILi128EEENS7_ILi96EEENS7_ILi192EEEEEELi192ENS_6half_tEfNS_4arch4Sm90ELb0ELb1ELb0ELb1ELb1ELb1ELb0ELb1ELb1ELb1ELb1ELb0EEENS1_21CollectiveEpilogueFwdINS6_IJSA_SC_SB_EEES9_SE_SG_Li256ELb1ELb1ELb1ELb0EEENS1_36VarlenDynamicPersistentTileSchedulerILi128ELi96ELi256ELi128ELb1ELb1ELb1ELb1ELb0ELb1EEEEEEEEEvNT_6ParamsE:
	.zero		3328


//--------------------- .nv.constant0._ZN7cutlass13device_kernelIN5flash11enable_sm90INS1_16FlashAttnFwdSm90INS1_25CollectiveMainloopFwdSm90ILi2EN4cute5tupleIJNS5_1CILi1EEES8_S8_EEENS6_IJNS7_ILi128EEENS7_ILi96EEENS7_ILi192EEEEEELi192ENS_6half_tEfNS_4arch4Sm90ELb1ELb0ELb0ELb0ELb1ELb0ELb0ELb1ELb1ELb1ELb1ELb0EEENS1_21CollectiveEpilogueFwdINS6_IJSA_SC_SB_EEES9_SE_SG_Li256ELb0ELb1ELb1ELb0EEENS1_19SingleTileSchedulerILb0ELb1ELb1ELi128EEEEEEEEEvNT_6ParamsE --------------------------
	.section	.nv.constant0._ZN7cutlass13device_kernelIN5flash11enable_sm90INS1_16FlashAttnFwdSm90INS1_25CollectiveMainloopFwdSm90ILi2EN4cute5tupleIJNS5_1CILi1EEES8_S8_EEENS6_IJNS7_ILi128EEENS7_ILi96EEENS7_ILi192EEEEEELi192ENS_6half_tEfNS_4arch4Sm90ELb1ELb0ELb0ELb0ELb1ELb0ELb0ELb1ELb1ELb1ELb1ELb0EEENS1_21CollectiveEpilogueFwdINS6_IJSA_SC_SB_EEES9_SE_SG_Li256ELb0ELb1ELb1ELb0EEENS1_19SingleTileSchedulerILb0ELb1ELb1ELi128EEEEEEEEEvNT_6ParamsE,"a",@progbits
	.sectionflags	@""
	.align	4
.nv.constant0._ZN7cutlass13device_kernelIN5flash11enable_sm90INS1_16FlashAttnFwdSm90INS1_25CollectiveMainloopFwdSm90ILi2EN4cute5tupleIJNS5_1CILi1EEES8_S8_EEENS6_IJNS7_ILi128EEENS7_ILi96EEENS7_ILi192EEEEEELi192ENS_6half_tEfNS_4arch4Sm90ELb1ELb0ELb0ELb0ELb1ELb0ELb0ELb1ELb1ELb1ELb1ELb0EEENS1_21CollectiveEpilogueFwdINS6_IJSA_SC_SB_EEES9_SE_SG_Li256ELb0ELb1ELb1ELb0EEENS1_19SingleTileSchedulerILb0ELb1ELb1ELi128EEEEEEEEEvNT_6ParamsE:
	.zero		3200


//--------------------- .nv.constant0._ZN7cutlass13device_kernelIN5flash11enable_sm90INS1_16FlashAttnFwdSm90INS1_25CollectiveMainloopFwdSm90ILi2EN4cute5tupleIJNS5_1CILi1EEES8_S8_EEENS6_IJNS7_ILi128EEENS7_ILi96EEENS7_ILi192EEEEEELi192ENS_6half_tEfNS_4arch4Sm90ELb1ELb0ELb0ELb1ELb1ELb0ELb0ELb1ELb1ELb1ELb1ELb0EEENS1_21CollectiveEpilogueFwdINS6_IJSA_SC_SB_EEES9_SE_SG_Li256ELb1ELb1ELb1ELb0EEENS1_36VarlenDynamicPersistentTileSchedulerILi128ELi96ELi256ELi128ELb1ELb1ELb1ELb1ELb1ELb1EEEEEEEEEvNT_6ParamsE --------------------------
	.section	.nv.constant0._ZN7cutlass13device_kernelIN5flash11enable_sm90INS1_16FlashAttnFwdSm90INS1_25CollectiveMainloopFwdSm90ILi2EN4cute5tupleIJNS5_1CILi1EEES8_S8_EEENS6_IJNS7_ILi128EEENS7_ILi96EEENS7_ILi192EEEEEELi192ENS_6half_tEfNS_4arch4Sm90ELb1ELb0ELb0ELb1ELb1ELb0ELb0ELb1ELb1ELb1ELb1ELb0EEENS1_21CollectiveEpilogueFwdINS6_IJSA_SC_SB_EEES9_SE_SG_Li256ELb1ELb1ELb1ELb0EEENS1_36VarlenDynamicPersistentTileSchedulerILi128ELi96ELi256ELi128ELb1ELb1ELb1ELb1ELb1ELb1EEEEEEEEEvNT_6ParamsE,"a",@progbits
	.sectionflags	@""
	.align	4
.nv.constant0._ZN7cutlass13device_kernelIN5flash11enable_sm90INS1_16FlashAttnFwdSm90INS1_25CollectiveMainloopFwdSm90ILi2EN4cute5tupleIJNS5_1CILi1EEES8_S8_EEENS6_IJNS7_ILi128EEENS7_ILi96EEENS7_ILi192EEEEEELi192ENS_6half_tEfNS_4arch4Sm90ELb1ELb0ELb0ELb1ELb1ELb0ELb0ELb1ELb1ELb1ELb1ELb0EEENS1_21CollectiveEpilogueFwdINS6_IJSA_SC_SB_EEES9_SE_SG_Li256ELb1ELb1ELb1ELb0EEENS1_36VarlenDynamicPersistentTileSchedulerILi128ELi96ELi256ELi128ELb1ELb1ELb1ELb1ELb1ELb1EEEEEEEEEvNT_6ParamsE:
	.zero		3328


//--------------------- .nv.constant0._ZN7cutlass13device_kernelIN5flash11enable_sm90INS1_16FlashAttnFwdSm90INS1_25CollectiveMainloopFwdSm90ILi2EN4cute5tupleIJNS5_1CILi1EEES8_S8_EEENS6_IJNS7_ILi128EEENS7_ILi96EEENS7_ILi192EEEEEELi192ENS_6half_tEfNS_4arch4Sm90ELb1ELb0ELb0ELb1ELb1ELb1ELb0ELb1ELb1ELb1ELb1ELb0EEENS1_21CollectiveEpilogueFwdINS6_IJSA_SC_SB_EEES9_SE_SG_Li256ELb1ELb1ELb1ELb0EEENS1_36VarlenDynamicPersistentTileSchedulerILi128ELi96ELi256ELi128ELb1ELb1ELb1ELb1ELb1ELb1EEEEEEEEEvNT_6ParamsE --------------------------
	.section	.nv.constant0._ZN7cutlass13device_kernelIN5flash11enable_sm90INS1_16FlashAttnFwdSm90INS1_25CollectiveMainloopFwdSm90ILi2EN4cute5tupleIJNS5_1CILi1EEES8_S8_EEENS6_IJNS7_ILi128EEENS7_ILi96EEENS7_ILi192EEEEEELi192ENS_6half_tEfNS_4arch4Sm90ELb1ELb0ELb0ELb1ELb1ELb1ELb0ELb1ELb1ELb1ELb1ELb0EEENS1_21CollectiveEpilogueFwdINS6_IJSA_SC_SB_EEES9_SE_SG_Li256ELb1ELb1ELb1ELb0EEENS1_36VarlenDynamicPersistentTileSchedulerILi128ELi96ELi256ELi128ELb1ELb1ELb1ELb1ELb1ELb1EEEEEEEEEvNT_6ParamsE,"a",@progbits
	.sectionflags	@""
	.align	4
.nv.constant0._ZN7cutlass13device_kernelIN5flash11enable_sm90INS1_16FlashAttnFwdSm90INS1_25CollectiveMainloopFwdSm90ILi2EN4cute5tupleIJNS5_1CILi1EEES8_S8_EEENS6_IJNS7_ILi128EEENS7_ILi96EEENS7_ILi192EEEEEELi192ENS_6half_tEfNS_4arch4Sm90ELb1ELb0ELb0ELb1ELb1ELb1ELb0ELb1ELb1ELb1ELb1ELb0EEENS1_21CollectiveEpilogueFwdINS6_IJSA_SC_SB_EEES9_SE_SG_Li256ELb1ELb1ELb1ELb0EEENS1_36VarlenDynamicPersistentTileSchedulerILi128ELi96ELi256ELi128ELb1ELb1ELb1ELb1ELb1ELb1EEEEEEEEEvNT_6ParamsE:
	.zero		3328


//--------------------- SYMBOLS --------------------------

	.type		.nv.reservedSmem.offset0,@object
	.size		.nv.reservedSmem.offset0,0x4
	.type		__assertfail,@function
